// Copyright (c) 2024, Jay Shah, Ganesh Bikshandi, Ying Zhang, Vijay Thakkar, Pradeep Ramani, Tri Dao.
// Splitting the different template instantiations to different files to speed up compilation.
// This file is auto-generated. See "generate_kernels.py"

#include "flash_fwd_launch_template.h"

#ifndef FLASHATTENTION_DISABLE_HDIM256
template void run_mha_fwd_<90, cutlass::half_t, 256, 256, true, true, false, true>(Flash_fwd_params &params, cudaStream_t stream);
#endif


// ===== COMPILED SASS (sm_90a) =====

	.target	sm_90a

	.elftype	@"ET_EXEC"


//--------------------- .note.nv.tkinfo           --------------------------
	.section	.note.nv.tkinfo,"",@"SHT_NOTE"
	.sectionflags	@"SHF_NOTE_NV_TKINFO"
	.tkinfo
        /*0018*/ 	.word	0x00000002
        /*0030*/ 	.string	""
        /*0030*/ 	.string	"ptxas"
        /*0030*/ 	.string	"Cuda compilation tools, release 13.0, V13.0.88"
        /*0030*/ 	.string	"Build cuda_13.0.r13.0/compiler.36424714_0"
        /*0030*/ 	.string	"-arch sm_90a -m 64 "



//--------------------- .note.nv.cuinfo           --------------------------
	.section	.note.nv.cuinfo,"",@"SHT_NOTE"
	.sectionflags	@"SHF_NOTE_NV_CUINFO"
        /*0018*/ 	.short	0x0002
        /*001a*/ 	.short	0x005a
        /*001c*/ 	.short	0x0082
	.zero		2


//--------------------- .nv.info                  --------------------------
	.section	.nv.info,"",@"SHT_CUDA_INFO"
	.align	4


	//----- nvinfo : EIATTR_REGCOUNT
	.align		4
        /*0000*/ 	.byte	0x04, 0x2f
        /*0002*/ 	.short	(.L_23 - .L_22)
	.align		4
.L_22:
        /*0004*/ 	.word	index@(_ZN7cutlass13device_kernelIN5flash11enable_sm90INS1_16FlashAttnFwdSm90INS1_25CollectiveMainloopFwdSm90ILi2EN4cute5tupleIJNS5_1CILi1EEES8_S8_EEENS6_IJNS7_ILi128EEENS7_ILi80EEENS7_ILi256EEEEEELi256ENS_6half_tEfNS_4arch4Sm90ELb1ELb0ELb0ELb1ELb1ELb1ELb0ELb1ELb1ELb1ELb1ELb0EEENS1_21CollectiveEpilogueFwdINS6_IJSA_SC_SB_EEES9_SE_SG_Li256ELb1ELb1ELb1ELb0EEENS1_36VarlenDynamicPersistentTileSchedulerILi128ELi80ELi256ELi128ELb1ELb1ELb1ELb1ELb1ELb1EEEEEEEEEvNT_6ParamsE)
        /*0008*/ 	.word	0x000000a8


	//----- nvinfo : EIATTR_FRAME_SIZE
	.align		4
.L_23:
        /*000c*/ 	.byte	0x04, 0x11
        /*000e*/ 	.short	(.L_25 - .L_24)
	.align		4
.L_24:
        /*0010*/ 	.word	index@(_ZN7cutlass13device_kernelIN5flash11enable_sm90INS1_16FlashAttnFwdSm90INS1_25CollectiveMainloopFwdSm90ILi2EN4cute5tupleIJNS5_1CILi1EEES8_S8_EEENS6_IJNS7_ILi128EEENS7_ILi80EEENS7_ILi256EEEEEELi256ENS_6half_tEfNS_4arch4Sm90ELb1ELb0ELb0ELb1ELb1ELb1ELb0ELb1ELb1ELb1ELb1ELb0EEENS1_21CollectiveEpilogueFwdINS6_IJSA_SC_SB_EEES9_SE_SG_Li256ELb1ELb1ELb1ELb0EEENS1_36VarlenDynamicPersistentTileSchedulerILi128ELi80ELi256ELi128ELb1ELb1ELb1ELb1ELb1ELb1EEEEEEEEEvNT_6ParamsE)
        /*0014*/ 	.word	0x000001c8


	//----- nvinfo : EIATTR_REGCOUNT
	.align		4
.L_25:
        /*0018*/ 	.byte	0x04, 0x2f
        /*001a*/ 	.short	(.L_27 - .L_26)
	.align		4
.L_26:
        /*001c*/ 	.word	index@(_ZN7cutlass13device_kernelIN5flash11enable_sm90INS1_16FlashAttnFwdSm90INS1_25CollectiveMainloopFwdSm90ILi2EN4cute5tupleIJNS5_1CILi1EEES8_S8_EEENS6_IJNS7_ILi128EEENS7_ILi80EEENS7_ILi256EEEEEELi256ENS_6half_tEfNS_4arch4Sm90ELb1ELb0ELb0ELb1ELb1ELb0ELb0ELb1ELb1ELb1ELb1ELb0EEENS1_21CollectiveEpilogueFwdINS6_IJSA_SC_SB_EEES9_SE_SG_Li256ELb1ELb1ELb1ELb0EEENS1_36VarlenDynamicPersistentTileSchedulerILi128ELi80ELi256ELi128ELb1ELb1ELb1ELb1ELb1ELb1EEEEEEEEEvNT_6ParamsE)
        /*0020*/ 	.word	0x000000a8


	//----- nvinfo : EIATTR_FRAME_SIZE
	.align		4
.L_27:
        /*0024*/ 	.byte	0x04, 0x11
        /*0026*/ 	.short	(.L_29 - .L_28)
	.align		4
.L_28:
        /*0028*/ 	.word	index@(_ZN7cutlass13device_kernelIN5flash11enable_sm90INS1_16FlashAttnFwdSm90INS1_25CollectiveMainloopFwdSm90ILi2EN4cute5tupleIJNS5_1CILi1EEES8_S8_EEENS6_IJNS7_ILi128EEENS7_ILi80EEENS7_ILi256EEEEEELi256ENS_6half_tEfNS_4arch4Sm90ELb1ELb0ELb0ELb1ELb1ELb0ELb0ELb1ELb1ELb1ELb1ELb0EEENS1_21CollectiveEpilogueFwdINS6_IJSA_SC_SB_EEES9_SE_SG_Li256ELb1ELb1ELb1ELb0EEENS1_36VarlenDynamicPersistentTileSchedulerILi128ELi80ELi256ELi128ELb1ELb1ELb1ELb1ELb1ELb1EEEEEEEEEvNT_6ParamsE)
        /*002c*/ 	.word	0x00000048


	//----- nvinfo : EIATTR_REGCOUNT
	.align		4
.L_29:
        /*0030*/ 	.byte	0x04, 0x2f
        /*0032*/ 	.short	(.L_31 - .L_30)
	.align		4
.L_30:
        /*0034*/ 	.word	index@(_ZN7cutlass13device_kernelIN5flash11enable_sm90INS1_16FlashAttnFwdSm90INS1_25CollectiveMainloopFwdSm90ILi2EN4cute5tupleIJNS5_1CILi1EEES8_S8_EEENS6_IJNS7_ILi128EEENS7_ILi80EEENS7_ILi256EEEEEELi256ENS_6half_tEfNS_4arch4Sm90ELb1ELb0ELb0ELb0ELb1ELb0ELb0ELb1ELb1ELb1ELb1ELb0EEENS1_21CollectiveEpilogueFwdINS6_IJSA_SC_SB_EEES9_SE_SG_Li256ELb0ELb1ELb1ELb0EEENS1_19SingleTileSchedulerILb0ELb1ELb1ELi128EEEEEEEEEvNT_6ParamsE)
        /*0038*/ 	.word	0x000000a8


	//----- nvinfo : EIATTR_FRAME_SIZE
	.align		4
.L_31:
        /*003c*/ 	.byte	0x04, 0x11
        /*003e*/ 	.short	(.L_33 - .L_32)
	.align		4
.L_32:
        /*0040*/ 	.word	index@(_ZN7cutlass13device_kernelIN5flash11enable_sm90INS1_16FlashAttnFwdSm90INS1_25CollectiveMainloopFwdSm90ILi2EN4cute5tupleIJNS5_1CILi1EEES8_S8_EEENS6_IJNS7_ILi128EEENS7_ILi80EEENS7_ILi256EEEEEELi256ENS_6half_tEfNS_4arch4Sm90ELb1ELb0ELb0ELb0ELb1ELb0ELb0ELb1ELb1ELb1ELb1ELb0EEENS1_21CollectiveEpilogueFwdINS6_IJSA_SC_SB_EEES9_SE_SG_Li256ELb0ELb1ELb1ELb0EEENS1_19SingleTileSchedulerILb0ELb1ELb1ELi128EEEEEEEEEvNT_6ParamsE)
        /*0044*/ 	.word	0x00000008


	//----- nvinfo : EIATTR_REGCOUNT
	.align		4
.L_33:
        /*0048*/ 	.byte	0x04, 0x2f
        /*004a*/ 	.short	(.L_35 - .L_34)
	.align		4
.L_34:
        /*004c*/ 	.word	index@(_ZN7cutlass13device_kernelIN5flash11enable_sm90INS1_16FlashAttnFwdSm90INS1_25CollectiveMainloopFwdSm90ILi2EN4cute5tupleIJNS5_1CILi1EEES8_S8_EEENS6_IJNS7_ILi128EEENS7_ILi64EEENS7_ILi256EEEEEELi256ENS_6half_tEfNS_4arch4Sm90ELb0ELb1ELb0ELb1ELb1ELb1ELb0ELb1ELb1ELb1ELb1ELb0EEENS1_21CollectiveEpilogueFwdINS6_IJSA_SC_SB_EEES9_SE_SG_Li256ELb1ELb1ELb1ELb0EEENS1_36VarlenDynamicPersistentTileSchedulerILi128ELi64ELi256ELi128ELb1ELb1ELb1ELb1ELb0ELb1EEEEEEEEEvNT_6ParamsE)
        /*0050*/ 	.word	0x000000a8


	//----- nvinfo : EIATTR_FRAME_SIZE
	.align		4
.L_35:
        /*0054*/ 	.byte	0x04, 0x11
        /*0056*/ 	.short	(.L_37 - .L_36)
	.align		4
.L_36:
        /*0058*/ 	.word	index@(_ZN7cutlass13device_kernelIN5flash11enable_sm90INS1_16FlashAttnFwdSm90INS1_25CollectiveMainloopFwdSm90ILi2EN4cute5tupleIJNS5_1CILi1EEES8_S8_EEENS6_IJNS7_ILi128EEENS7_ILi64EEENS7_ILi256EEEEEELi256ENS_6half_tEfNS_4arch4Sm90ELb0ELb1ELb0ELb1ELb1ELb1ELb0ELb1ELb1ELb1ELb1ELb0EEENS1_21CollectiveEpilogueFwdINS6_IJSA_SC_SB_EEES9_SE_SG_Li256ELb1ELb1ELb1ELb0EEENS1_36VarlenDynamicPersistentTileSchedulerILi128ELi64ELi256ELi128ELb1ELb1ELb1ELb1ELb0ELb1EEEEEEEEEvNT_6ParamsE)
        /*005c*/ 	.word	0x00000100


	//----- nvinfo : EIATTR_REGCOUNT
	.align		4
.L_37:
        /*0060*/ 	.byte	0x04, 0x2f
        /*0062*/ 	.short	(.L_39 - .L_38)
	.align		4
.L_38:
        /*0064*/ 	.word	index@(_ZN7cutlass13device_kernelIN5flash11enable_sm90INS1_16FlashAttnFwdSm90INS1_25CollectiveMainloopFwdSm90ILi2EN4cute5tupleIJNS5_1CILi1EEES8_S8_EEENS6_IJNS7_ILi128EEENS7_ILi64EEENS7_ILi256EEEEEELi256ENS_6half_tEfNS_4arch4Sm90ELb0ELb1ELb0ELb1ELb1ELb0ELb0ELb1ELb1ELb1ELb1ELb0EEENS1_21CollectiveEpilogueFwdINS6_IJSA_SC_SB_EEES9_SE_SG_Li256ELb1ELb1ELb1ELb0EEENS1_36VarlenDynamicPersistentTileSchedulerILi128ELi64ELi256ELi128ELb1ELb1ELb1ELb1ELb0ELb1EEEEEEEEEvNT_6ParamsE)
        /*0068*/ 	.word	0x000000a8


	//----- nvinfo : EIATTR_FRAME_SIZE
	.align		4
.L_39:
        /*006c*/ 	.byte	0x04, 0x11
        /*006e*/ 	.short	(.L_41 - .L_40)
	.align		4
.L_40:
        /*0070*/ 	.word	index@(_ZN7cutlass13device_kernelIN5flash11enable_sm90INS1_16FlashAttnFwdSm90INS1_25CollectiveMainloopFwdSm90ILi2EN4cute5tupleIJNS5_1CILi1EEES8_S8_EEENS6_IJNS7_ILi128EEENS7_ILi64EEENS7_ILi256EEEEEELi256ENS_6half_tEfNS_4arch4Sm90ELb0ELb1ELb0ELb1ELb1ELb0ELb0ELb1ELb1ELb1ELb1ELb0EEENS1_21CollectiveEpilogueFwdINS6_IJSA_SC_SB_EEES9_SE_SG_Li256ELb1ELb1ELb1ELb0EEENS1_36VarlenDynamicPersistentTileSchedulerILi128ELi64ELi256ELi128ELb1ELb1ELb1ELb1ELb0ELb1EEEEEEEEEvNT_6ParamsE)
        /*0074*/ 	.word	0x00000038


	//----- nvinfo : EIATTR_REGCOUNT
	.align		4
.L_41:
        /*0078*/ 	.byte	0x04, 0x2f
        /*007a*/ 	.short	(.L_43 - .L_42)
	.align		4
.L_42:
        /*007c*/ 	.word	index@(_ZN7cutlass13device_kernelIN5flash11enable_sm90INS1_16FlashAttnFwdSm90INS1_25CollectiveMainloopFwdSm90ILi2EN4cute5tupleIJNS5_1CILi1EEES8_S8_EEENS6_IJNS7_ILi128EEENS7_ILi64EEENS7_ILi256EEEEEELi256ENS_6half_tEfNS_4arch4Sm90ELb0ELb1ELb0ELb0ELb1ELb0ELb0ELb1ELb1ELb1ELb1ELb0EEENS1_21CollectiveEpilogueFwdINS6_IJSA_SC_SB_EEES9_SE_SG_Li256ELb0ELb1ELb1ELb0EEENS1_19SingleTileSchedulerILb0ELb1ELb1ELi128EEEEEEEEEvNT_6ParamsE)
        /*0080*/ 	.word	0x000000a8


	//----- nvinfo : EIATTR_FRAME_SIZE
	.align		4
.L_43:
        /*0084*/ 	.byte	0x04, 0x11
        /*0086*/ 	.short	(.L_45 - .L_44)
	.align		4
.L_44:
        /*0088*/ 	.word	index@(_ZN7cutlass13device_kernelIN5flash11enable_sm90INS1_16FlashAttnFwdSm90INS1_25CollectiveMainloopFwdSm90ILi2EN4cute5tupleIJNS5_1CILi1EEES8_S8_EEENS6_IJNS7_ILi128EEENS7_ILi64EEENS7_ILi256EEEEEELi256ENS_6half_tEfNS_4arch4Sm90ELb0ELb1ELb0ELb0ELb1ELb0ELb0ELb1ELb1ELb1ELb1ELb0EEENS1_21CollectiveEpilogueFwdINS6_IJSA_SC_SB_EEES9_SE_SG_Li256ELb0ELb1ELb1ELb0EEENS1_19SingleTileSchedulerILb0ELb1ELb1ELi128EEEEEEEEEvNT_6ParamsE)
        /*008c*/ 	.word	0x00000008


	//----- nvinfo : EIATTR_REGCOUNT
	.align		4
.L_45:
        /*0090*/ 	.byte	0x04, 0x2f
        /*0092*/ 	.short	(.L_47 - .L_46)
	.align		4
.L_46:
        /*0094*/ 	.word	index@(_ZN7cutlass13device_kernelIN5flash11enable_sm90INS1_16FlashAttnFwdSm90INS1_25CollectiveMainloopFwdSm90ILi2EN4cute5tupleIJNS5_1CILi1EEES8_S8_EEENS6_IJNS7_ILi128EEENS7_ILi80EEENS7_ILi256EEEEEELi256ENS_6half_tEfNS_4arch4Sm90ELb0ELb0ELb0ELb1ELb1ELb1ELb0ELb1ELb1ELb1ELb1ELb0EEENS1_21CollectiveEpilogueFwdINS6_IJSA_SC_SB_EEES9_SE_SG_Li256ELb1ELb1ELb1ELb0EEENS1_36VarlenDynamicPersistentTileSchedulerILi128ELi80ELi256ELi128ELb1ELb1ELb1ELb0ELb1ELb1EEEEEEEEEvNT_6ParamsE)
        /*0098*/ 	.word	0x000000a8


	//----- nvinfo : EIATTR_FRAME_SIZE
	.align		4
.L_47:
        /*009c*/ 	.byte	0x04, 0x11
        /*009e*/ 	.short	(.L_49 - .L_48)
	.align		4
.L_48:
        /*00a0*/ 	.word	index@(_ZN7cutlass13device_kernelIN5flash11enable_sm90INS1_16FlashAttnFwdSm90INS1_25CollectiveMainloopFwdSm90ILi2EN4cute5tupleIJNS5_1CILi1EEES8_S8_EEENS6_IJNS7_ILi128EEENS7_ILi80EEENS7_ILi256EEEEEELi256ENS_6half_tEfNS_4arch4Sm90ELb0ELb0ELb0ELb1ELb1ELb1ELb0ELb1ELb1ELb1ELb1ELb0EEENS1_21CollectiveEpilogueFwdINS6_IJSA_SC_SB_EEES9_SE_SG_Li256ELb1ELb1ELb1ELb0EEENS1_36VarlenDynamicPersistentTileSchedulerILi128ELi80ELi256ELi128ELb1ELb1ELb1ELb0ELb1ELb1EEEEEEEEEvNT_6ParamsE)
        /*00a4*/ 	.word	0x000001c8


	//----- nvinfo : EIATTR_REGCOUNT
	.align		4
.L_49:
        /*00a8*/ 	.byte	0x04, 0x2f
        /*00aa*/ 	.short	(.L_51 - .L_50)
	.align		4
.L_50:
        /*00ac*/ 	.word	index@(_ZN7cutlass13device_kernelIN5flash11enable_sm90INS1_16FlashAttnFwdSm90INS1_25CollectiveMainloopFwdSm90ILi2EN4cute5tupleIJNS5_1CILi1EEES8_S8_EEENS6_IJNS7_ILi128EEENS7_ILi80EEENS7_ILi256EEEEEELi256ENS_6half_tEfNS_4arch4Sm90ELb0ELb0ELb0ELb1ELb1ELb0ELb0ELb1ELb1ELb1ELb1ELb0EEENS1_21CollectiveEpilogueFwdINS6_IJSA_SC_SB_EEES9_SE_SG_Li256ELb1ELb1ELb1ELb0EEENS1_36VarlenDynamicPersistentTileSchedulerILi128ELi80ELi256ELi128ELb1ELb1ELb1ELb0ELb1ELb1EEEEEEEEEvNT_6ParamsE)
        /*00b0*/ 	.word	0x000000a8


	//----- nvinfo : EIATTR_FRAME_SIZE
	.align		4
.L_51:
        /*00b4*/ 	.byte	0x04, 0x11
        /*00b6*/ 	.short	(.L_53 - .L_52)
	.align		4
.L_52:
        /*00b8*/ 	.word	index@(_ZN7cutlass13device_kernelIN5flash11enable_sm90INS1_16FlashAttnFwdSm90INS1_25CollectiveMainloopFwdSm90ILi2EN4cute5tupleIJNS5_1CILi1EEES8_S8_EEENS6_IJNS7_ILi128EEENS7_ILi80EEENS7_ILi256EEEEEELi256ENS_6half_tEfNS_4arch4Sm90ELb0ELb0ELb0ELb1ELb1ELb0ELb0ELb1ELb1ELb1ELb1ELb0EEENS1_21CollectiveEpilogueFwdINS6_IJSA_SC_SB_EEES9_SE_SG_Li256ELb1ELb1ELb1ELb0EEENS1_36VarlenDynamicPersistentTileSchedulerILi128ELi80ELi256ELi128ELb1ELb1ELb1ELb0ELb1ELb1EEEEEEEEEvNT_6ParamsE)
        /*00bc*/ 	.word	0x00000058


	//----- nvinfo : EIATTR_REGCOUNT
	.align		4
.L_53:
        /*00c0*/ 	.byte	0x04, 0x2f
        /*00c2*/ 	.short	(.L_55 - .L_54)
	.align		4
.L_54:
        /*00c4*/ 	.word	index@(_ZN7cutlass13device_kernelIN5flash11enable_sm90INS1_16FlashAttnFwdSm90INS1_25CollectiveMainloopFwdSm90ILi2EN4cute5tupleIJNS5_1CILi1EEES8_S8_EEENS6_IJNS7_ILi128EEENS7_ILi80EEENS7_ILi256EEEEEELi256ENS_6half_tEfNS_4arch4Sm90ELb0ELb0ELb0ELb0ELb1ELb0ELb0ELb1ELb1ELb1ELb1ELb0EEENS1_21CollectiveEpilogueFwdINS6_IJSA_SC_SB_EEES9_SE_SG_Li256ELb0ELb1ELb1ELb0EEENS1_19SingleTileSchedulerILb0ELb1ELb1ELi128EEEEEEEEEvNT_6ParamsE)
        /*00c8*/ 	.word	0x000000a8


	//----- nvinfo : EIATTR_FRAME_SIZE
	.align		4
.L_55:
        /*00cc*/ 	.byte	0x04, 0x11
        /*00ce*/ 	.short	(.L_57 - .L_56)
	.align		4
.L_56:
        /*00d0*/ 	.word	index@(_ZN7cutlass13device_kernelIN5flash11enable_sm90INS1_16FlashAttnFwdSm90INS1_25CollectiveMainloopFwdSm90ILi2EN4cute5tupleIJNS5_1CILi1EEES8_S8_EEENS6_IJNS7_ILi128EEENS7_ILi80EEENS7_ILi256EEEEEELi256ENS_6half_tEfNS_4arch4Sm90ELb0ELb0ELb0ELb0ELb1ELb0ELb0ELb1ELb1ELb1ELb1ELb0EEENS1_21CollectiveEpilogueFwdINS6_IJSA_SC_SB_EEES9_SE_SG_Li256ELb0ELb1ELb1ELb0EEENS1_19SingleTileSchedulerILb0ELb1ELb1ELi128EEEEEEEEEvNT_6ParamsE)
        /*00d4*/ 	.word	0x00000008


	//----- nvinfo : EIATTR_MIN_STACK_SIZE
	.align		4
.L_57:
        /*00d8*/ 	.byte	0x04, 0x12
        /*00da*/ 	.short	(.L_59 - .L_58)
	.align		4
.L_58:
        /*00dc*/ 	.word	index@(_ZN7cutlass13device_kernelIN5flash11enable_sm90INS1_16FlashAttnFwdSm90INS1_25CollectiveMainloopFwdSm90ILi2EN4cute5tupleIJNS5_1CILi1EEES8_S8_EEENS6_IJNS7_ILi128EEENS7_ILi80EEENS7_ILi256EEEEEELi256ENS_6half_tEfNS_4arch4Sm90ELb0ELb0ELb0ELb0ELb1ELb0ELb0ELb1ELb1ELb1ELb1ELb0EEENS1_21CollectiveEpilogueFwdINS6_IJSA_SC_SB_EEES9_SE_SG_Li256ELb0ELb1ELb1ELb0EEENS1_19SingleTileSchedulerILb0ELb1ELb1ELi128EEEEEEEEEvNT_6ParamsE)
        /*00e0*/ 	.word	0x00000008


	//----- nvinfo : EIATTR_MIN_STACK_SIZE
	.align		4
.L_59:
        /*00e4*/ 	.byte	0x04, 0x12
        /*00e6*/ 	.short	(.L_61 - .L_60)
	.align		4
.L_60:
        /*00e8*/ 	.word	index@(_ZN7cutlass13device_kernelIN5flash11enable_sm90INS1_16FlashAttnFwdSm90INS1_25CollectiveMainloopFwdSm90ILi2EN4cute5tupleIJNS5_1CILi1EEES8_S8_EEENS6_IJNS7_ILi128EEENS7_ILi80EEENS7_ILi256EEEEEELi256ENS_6half_tEfNS_4arch4Sm90ELb0ELb0ELb0ELb1ELb1ELb0ELb0ELb1ELb1ELb1ELb1ELb0EEENS1_21CollectiveEpilogueFwdINS6_IJSA_SC_SB_EEES9_SE_SG_Li256ELb1ELb1ELb1ELb0EEENS1_36VarlenDynamicPersistentTileSchedulerILi128ELi80ELi256ELi128ELb1ELb1ELb1ELb0ELb1ELb1EEEEEEEEEvNT_6ParamsE)
        /*00ec*/ 	.word	0x00000058


	//----- nvinfo : EIATTR_MIN_STACK_SIZE
	.align		4
.L_61:
        /*00f0*/ 	.byte	0x04, 0x12
        /*00f2*/ 	.short	(.L_63 - .L_62)
	.align		4
.L_62:
        /*00f4*/ 	.word	index@(_ZN7cutlass13device_kernelIN5flash11enable_sm90INS1_16FlashAttnFwdSm90INS1_25CollectiveMainloopFwdSm90ILi2EN4cute5tupleIJNS5_1CILi1EEES8_S8_EEENS6_IJNS7_ILi128EEENS7_ILi80EEENS7_ILi256EEEEEELi256ENS_6half_tEfNS_4arch4Sm90ELb0ELb0ELb0ELb1ELb1ELb1ELb0ELb1ELb1ELb1ELb1ELb0EEENS1_21CollectiveEpilogueFwdINS6_IJSA_SC_SB_EEES9_SE_SG_Li256ELb1ELb1ELb1ELb0EEENS1_36VarlenDynamicPersistentTileSchedulerILi128ELi80ELi256ELi128ELb1ELb1ELb1ELb0ELb1ELb1EEEEEEEEEvNT_6ParamsE)
        /*00f8*/ 	.word	0x000001c8


	//----- nvinfo : EIATTR_MIN_STACK_SIZE
	.align		4
.L_63:
        /*00fc*/ 	.byte	0x04, 0x12
        /*00fe*/ 	.short	(.L_65 - .L_64)
	.align		4
.L_64:
        /*0100*/ 	.word	index@(_ZN7cutlass13device_kernelIN5flash11enable_sm90INS1_16FlashAttnFwdSm90INS1_25CollectiveMainloopFwdSm90ILi2EN4cute5tupleIJNS5_1CILi1EEES8_S8_EEENS6_IJNS7_ILi128EEENS7_ILi64EEENS7_ILi256EEEEEELi256ENS_6half_tEfNS_4arch4Sm90ELb0ELb1ELb0ELb0ELb1ELb0ELb0ELb1ELb1ELb1ELb1ELb0EEENS1_21CollectiveEpilogueFwdINS6_IJSA_SC_SB_EEES9_SE_SG_Li256ELb0ELb1ELb1ELb0EEENS1_19SingleTileSchedulerILb0ELb1ELb1ELi128EEEEEEEEEvNT_6ParamsE)
        /*0104*/ 	.word	0x00000008


	//----- nvinfo : EIATTR_MIN_STACK_SIZE
	.align		4
.L_65:
        /*0108*/ 	.byte	0x04, 0x12
        /*010a*/ 	.short	(.L_67 - .L_66)
	.align		4
.L_66:
        /*010c*/ 	.word	index@(_ZN7cutlass13device_kernelIN5flash11enable_sm90INS1_16FlashAttnFwdSm90INS1_25CollectiveMainloopFwdSm90ILi2EN4cute5tupleIJNS5_1CILi1EEES8_S8_EEENS6_IJNS7_ILi128EEENS7_ILi64EEENS7_ILi256EEEEEELi256ENS_6half_tEfNS_4arch4Sm90ELb0ELb1ELb0ELb1ELb1ELb0ELb0ELb1ELb1ELb1ELb1ELb0EEENS1_21CollectiveEpilogueFwdINS6_IJSA_SC_SB_EEES9_SE_SG_Li256ELb1ELb1ELb1ELb0EEENS1_36VarlenDynamicPersistentTileSchedulerILi128ELi64ELi256ELi128ELb1ELb1ELb1ELb1ELb0ELb1EEEEEEEEEvNT_6ParamsE)
        /*0110*/ 	.word	0x00000038


	//----- nvinfo : EIATTR_MIN_STACK_SIZE
	.align		4
.L_67:
        /*0114*/ 	.byte	0x04, 0x12
        /*0116*/ 	.short	(.L_69 - .L_68)
	.align		4
.L_68:
        /*0118*/ 	.word	index@(_ZN7cutlass13device_kernelIN5flash11enable_sm90INS1_16FlashAttnFwdSm90INS1_25CollectiveMainloopFwdSm90ILi2EN4cute5tupleIJNS5_1CILi1EEES8_S8_EEENS6_IJNS7_ILi128EEENS7_ILi64EEENS7_ILi256EEEEEELi256ENS_6half_tEfNS_4arch4Sm90ELb0ELb1ELb0ELb1ELb1ELb1ELb0ELb1ELb1ELb1ELb1ELb0EEENS1_21CollectiveEpilogueFwdINS6_IJSA_SC_SB_EEES9_SE_SG_Li256ELb1ELb1ELb1ELb0EEENS1_36VarlenDynamicPersistentTileSchedulerILi128ELi64ELi256ELi128ELb1ELb1ELb1ELb1ELb0ELb1EEEEEEEEEvNT_6ParamsE)
        /*011c*/ 	.word	0x00000100


	//----- nvinfo : EIATTR_MIN_STACK_SIZE
	.align		4
.L_69:
        /*0120*/ 	.byte	0x04, 0x12
        /*0122*/ 	.short	(.L_71 - .L_70)
	.align		4
.L_70:
        /*0124*/ 	.word	index@(_ZN7cutlass13device_kernelIN5flash11enable_sm90INS1_16FlashAttnFwdSm90INS1_25CollectiveMainloopFwdSm90ILi2EN4cute5tupleIJNS5_1CILi1EEES8_S8_EEENS6_IJNS7_ILi128EEENS7_ILi80EEENS7_ILi256EEEEEELi256ENS_6half_tEfNS_4arch4Sm90ELb1ELb0ELb0ELb0ELb1ELb0ELb0ELb1ELb1ELb1ELb1ELb0EEENS1_21CollectiveEpilogueFwdINS6_IJSA_SC_SB_EEES9_SE_SG_Li256ELb0ELb1ELb1ELb0EEENS1_19SingleTileSchedulerILb0ELb1ELb1ELi128EEEEEEEEEvNT_6ParamsE)
        /*0128*/ 	.word	0x00000008


	//----- nvinfo : EIATTR_MIN_STACK_SIZE
	.align		4
.L_71:
        /*012c*/ 	.byte	0x04, 0x12
        /*012e*/ 	.short	(.L_73 - .L_72)
	.align		4
.L_72:
        /*0130*/ 	.word	index@(_ZN7cutlass13device_kernelIN5flash11enable_sm90INS1_16FlashAttnFwdSm90INS1_25CollectiveMainloopFwdSm90ILi2EN4cute5tupleIJNS5_1CILi1EEES8_S8_EEENS6_IJNS7_ILi128EEENS7_ILi80EEENS7_ILi256EEEEEELi256ENS_6half_tEfNS_4arch4Sm90ELb1ELb0ELb0ELb1ELb1ELb0ELb0ELb1ELb1ELb1ELb1ELb0EEENS1_21CollectiveEpilogueFwdINS6_IJSA_SC_SB_EEES9_SE_SG_Li256ELb1ELb1ELb1ELb0EEENS1_36VarlenDynamicPersistentTileSchedulerILi128ELi80ELi256ELi128ELb1ELb1ELb1ELb1ELb1ELb1EEEEEEEEEvNT_6ParamsE)
        /*0134*/ 	.word	0x00000048


	//----- nvinfo : EIATTR_MIN_STACK_SIZE
	.align		4
.L_73:
        /*0138*/ 	.byte	0x04, 0x12
        /*013a*/ 	.short	(.L_75 - .L_74)
	.align		4
.L_74:
        /*013c*/ 	.word	index@(_ZN7cutlass13device_kernelIN5flash11enable_sm90INS1_16FlashAttnFwdSm90INS1_25CollectiveMainloopFwdSm90ILi2EN4cute5tupleIJNS5_1CILi1EEES8_S8_EEENS6_IJNS7_ILi128EEENS7_ILi80EEENS7_ILi256EEEEEELi256ENS_6half_tEfNS_4arch4Sm90ELb1ELb0ELb0ELb1ELb1ELb1ELb0ELb1ELb1ELb1ELb1ELb0EEENS1_21CollectiveEpilogueFwdINS6_IJSA_SC_SB_EEES9_SE_SG_Li256ELb1ELb1ELb1ELb0EEENS1_36VarlenDynamicPersistentTileSchedulerILi128ELi80ELi256ELi128ELb1ELb1ELb1ELb1ELb1ELb1EEEEEEEEEvNT_6ParamsE)
        /*0140*/ 	.word	0x000001c8
.L_75:


//--------------------- .nv.compat                --------------------------
	.section	.nv.compat,"",@"SHT_CUDA_COMPAT_INFO"
	.align	4
        /*0000*/ 	.byte	0x02, 0x09, 0x01, 0x00, 0x02, 0x02, 0x04, 0x00, 0x02, 0x05, 0x05, 0x00, 0x03, 0x07, 0x01, 0x01
        /*0010*/ 	.byte	0x02, 0x03, 0x01, 0x00, 0x02, 0x06, 0x01, 0x00, 0x04, 0x0b, 0x08, 0x00, 0x00, 0x00, 0x00, 0x00
        /*0020*/ 	.byte	0x00, 0x00, 0x00, 0x00


//--------------------- .nv.info._ZN7cutlass13device_kernelIN5flash11enable_sm90INS1_16FlashAttnFwdSm90INS1_25CollectiveMainloopFwdSm90ILi2EN4cute5tupleIJNS5_1CILi1EEES8_S8_EEENS6_IJNS7_ILi128EEENS7_ILi80EEENS7_ILi256EEEEEELi256ENS_6half_tEfNS_4arch4Sm90ELb0ELb0ELb0ELb0ELb1ELb0ELb0ELb1ELb1ELb1ELb1ELb0EEENS1_21CollectiveEpilogueFwdINS6_IJSA_SC_SB_EEES9_SE_SG_Li256ELb0ELb1ELb1ELb0EEENS1_19SingleTileSchedulerILb0ELb1ELb1ELi128EEEEEEEEEvNT_6ParamsE --------------------------
	.section	.nv.info._ZN7cutlass13device_kernelIN5flash11enable_sm90INS1_16FlashAttnFwdSm90INS1_25CollectiveMainloopFwdSm90ILi2EN4cute5tupleIJNS5_1CILi1EEES8_S8_EEENS6_IJNS7_ILi128EEENS7_ILi80EEENS7_ILi256EEEEEELi256ENS_6half_tEfNS_4arch4Sm90ELb0ELb0ELb0ELb0ELb1ELb0ELb0ELb1ELb1ELb1ELb1ELb0EEENS1_21CollectiveEpilogueFwdINS6_IJSA_SC_SB_EEES9_SE_SG_Li256ELb0ELb1ELb1ELb0EEENS1_19SingleTileSchedulerILb0ELb1ELb1ELi128EEEEEEEEEvNT_6ParamsE,"",@"SHT_CUDA_INFO"
	.sectionflags	@""
	.align	4


	//----- nvinfo : EIATTR_CUDA_API_VERSION
	.align		4
        /*0000*/ 	.byte	0x04, 0x37
        /*0002*/ 	.short	(.L_77 - .L_76)
.L_76:
        /*0004*/ 	.word	0x00000082


	//----- nvinfo : EIATTR_KPARAM_INFO
	.align		4
.L_77:
        /*0008*/ 	.byte	0x04, 0x17
        /*000a*/ 	.short	(.L_79 - .L_78)
.L_78:
        /*000c*/ 	.word	0x00000000
        /*0010*/ 	.short	0x0000
        /*0012*/ 	.short	0x0070
        /*0014*/ 	.byte	0x00, 0xf0, 0x01, 0x28


	//----- nvinfo : EIATTR_SPARSE_MMA_MASK
	.align		4
.L_79:
        /*0018*/ 	.byte	0x03, 0x50
        /*001a*/ 	.short	0x0000


	//----- nvinfo : EIATTR_MAXREG_COUNT
	.align		4
        /*001c*/ 	.byte	0x03, 0x1b
        /*001e*/ 	.short	0x00a8


	//----- nvinfo : EIATTR_NUM_BARRIERS
	.align		4
        /*0020*/ 	.byte	0x02, 0x4c
        /*0022*/ 	.byte	0x09
	.zero		1


	//----- nvinfo : EIATTR_EXTERNS
	.align		4
        /*0024*/ 	.byte	0x04, 0x0f
        /*0026*/ 	.short	(.L_81 - .L_80)


	//   ....[0]....
	.align		4
.L_80:
        /*0028*/ 	.word	index@(__assertfail)


	//----- nvinfo : EIATTR_ANNOTATIONS
	.align		4
.L_81:
        /*002c*/ 	.byte	0x04, 0x55
        /*002e*/ 	.short	(.L_83 - .L_82)


	//   ....[0]....
.L_82:
        /*0030*/ 	.word	0x00000001
        /*0034*/ 	.byte	0xa0, 0x08, 0x00, 0x00, 0x01, 0x00, 0x00, 0x00, 0x80, 0x14, 0x00, 0x00, 0x01, 0x00, 0x00, 0x00
        /*0044*/ 	.byte	0xf0, 0xd8, 0x00, 0x00, 0x01, 0x00, 0x00, 0x00, 0x60, 0xd9, 0x00, 0x00, 0x01, 0x00, 0x00, 0x00
        /*0054*/ 	.byte	0xc0, 0xf0, 0x00, 0x00, 0x01, 0x00, 0x00, 0x00, 0x60, 0x09, 0x01, 0x00


	//----- nvinfo : EIATTR_MERCURY_ISA_VERSION
	.align		4
.L_83:
        /*0060*/ 	.byte	0x03, 0x5f
        /*0062*/ 	.short	0x0101


	//----- nvinfo : EIATTR_INT_WARP_WIDE_INSTR_OFFSETS
	.align		4
        /*0064*/ 	.byte	0x04, 0x31
        /*0066*/ 	.short	(.L_85 - .L_84)


	//   ....[0]....
.L_84:
        /*0068*/ 	.word	0x000000c0


	//   ....[1]....
        /*006c*/ 	.word	0x000000d0


	//   ....[2]....
        /*0070*/ 	.word	0x00000170


	//----- nvinfo : EIATTR_COOP_GROUP_MASK_REGIDS
	.align		4
.L_85:
        /*0074*/ 	.byte	0x04, 0x29
        /*0076*/ 	.short	(.L_87 - .L_86)


	//   ....[0]....
.L_86:
        /*0078*/ 	.word	0xffffffff


	//   ....[1]....
        /*007c*/ 	.word	0xffffffff


	//   ....[2]....
        /*0080*/ 	.word	0xffffffff


	//   ....[3]....
        /*0084*/ 	.word	0xffffffff


	//   ....[4]....
        /*0088*/ 	.word	0xffffffff


	//   ....[5]....
        /*008c*/ 	.word	0xffffffff


	//   ....[6]....
        /*0090*/ 	.word	0xffffffff


	//   ....[7]....
        /*0094*/ 	.word	0xffffffff


	//   ....[8]....
        /*0098*/ 	.word	0xffffffff


	//   ....[9]....
        /*009c*/ 	.word	0xffffffff


	//   ....[10]....
        /*00a0*/ 	.word	0xffffffff


	//   ....[11]....
        /*00a4*/ 	.word	0xffffffff


	//   ....[12]....
        /*00a8*/ 	.word	0xffffffff


	//   ....[13]....
        /*00ac*/ 	.word	0xffffffff


	//   ....[14]....
        /*00b0*/ 	.word	0xffffffff


	//   ....[15]....
        /*00b4*/ 	.word	0xffffffff


	//   ....[16]....
        /*00b8*/ 	.word	0xffffffff


	//   ....[17]....
        /*00bc*/ 	.word	0xffffffff


	//   ....[18]....
        /*00c0*/ 	.word	0xffffffff


	//   ....[19]....
        /*00c4*/ 	.word	0xffffffff


	//   ....[20]....
        /*00c8*/ 	.word	0xffffffff


	//   ....[21]....
        /*00cc*/ 	.word	0xffffffff


	//   ....[22]....
        /*00d0*/ 	.word	0xffffffff


	//   ....[23]....
        /*00d4*/ 	.word	0xffffffff


	//   ....[24]....
        /*00d8*/ 	.word	0xffffffff


	//   ....[25]....
        /*00dc*/ 	.word	0xffffffff


	//   ....[26]....
        /*00e0*/ 	.word	0xffffffff


	//   ....[27]....
        /*00e4*/ 	.word	0xffffffff


	//   ....[28]....
        /*00e8*/ 	.word	0xffffffff


	//   ....[29]....
        /*00ec*/ 	.word	0xffffffff


	//   ....[30]....
        /*00f0*/ 	.word	0xffffffff


	//   ....[31]....
        /*00f4*/ 	.word	0xffffffff


	//   ....[32]....
        /*00f8*/ 	.word	0xffffffff


	//   ....[33]....
        /*00fc*/ 	.word	0xffffffff


	//   ....[34]....
        /*0100*/ 	.word	0xffffffff


	//   ....[35]....
        /*0104*/ 	.word	0xffffffff


	//   ....[36]....
        /*0108*/ 	.word	0xffffffff


	//   ....[37]....
        /*010c*/ 	.word	0xffffffff


	//   ....[38]....
        /*0110*/ 	.word	0xffffffff


	//   ....[39]....
        /*0114*/ 	.word	0xffffffff


	//   ....[40]....
        /*0118*/ 	.word	0xffffffff


	//   ....[41]....
        /*011c*/ 	.word	0xffffffff


	//   ....[42]....
        /*0120*/ 	.word	0xffffffff


	//   ....[43]....
        /*0124*/ 	.word	0xffffffff


	//   ....[44]....
        /*0128*/ 	.word	0xffffffff


	//   ....[45]....
        /*012c*/ 	.word	0xffffffff


	//   ....[46]....
        /*0130*/ 	.word	0xffffffff


	//   ....[47]....
        /*0134*/ 	.word	0xffffffff


	//   ....[48]....
        /*0138*/ 	.word	0xffffffff


	//   ....[49]....
        /*013c*/ 	.word	0xffffffff


	//   ....[50]....
        /*0140*/ 	.word	0xffffffff


	//   ....[51]....
        /*0144*/ 	.word	0xffffffff


	//   ....[52]....
        /*0148*/ 	.word	0xffffffff


	//   ....[53]....
        /*014c*/ 	.word	0xffffffff


	//   ....[54]....
        /*0150*/ 	.word	0xffffffff


	//   ....[55]....
        /*0154*/ 	.word	0xffffffff


	//   ....[56]....
        /*0158*/ 	.word	0xffffffff


	//   ....[57]....
        /*015c*/ 	.word	0xffffffff


	//   ....[58]....
        /*0160*/ 	.word	0xffffffff


	//   ....[59]....
        /*0164*/ 	.word	0xffffffff


	//   ....[60]....
        /*0168*/ 	.word	0xffffffff


	//   ....[61]....
        /*016c*/ 	.word	0xffffffff


	//   ....[62]....
        /*0170*/ 	.word	0xffffffff


	//   ....[63]....
        /*0174*/ 	.word	0xffffffff


	//   ....[64]....
        /*0178*/ 	.word	0xffffffff


	//   ....[65]....
        /*017c*/ 	.word	0xffffffff


	//   ....[66]....
        /*0180*/ 	.word	0xffffffff


	//   ....[67]....
        /*0184*/ 	.word	0xffffffff


	//   ....[68]....
        /*0188*/ 	.word	0xffffffff


	//   ....[69]....
        /*018c*/ 	.word	0xffffffff


	//   ....[70]....
        /*0190*/ 	.word	0xffffffff


	//   ....[71]....
        /*0194*/ 	.word	0xffffffff


	//   ....[72]....
        /*0198*/ 	.word	0xffffffff


	//   ....[73]....
        /*019c*/ 	.word	0xffffffff


	//   ....[74]....
        /*01a0*/ 	.word	0xffffffff


	//   ....[75]....
        /*01a4*/ 	.word	0xffffffff


	//   ....[76]....
        /*01a8*/ 	.word	0xffffffff


	//   ....[77]....
        /*01ac*/ 	.word	0xffffffff


	//   ....[78]....
        /*01b0*/ 	.word	0xffffffff


	//   ....[79]....
        /*01b4*/ 	.word	0xffffffff


	//   ....[80]....
        /*01b8*/ 	.word	0xffffffff


	//   ....[81]....
        /*01bc*/ 	.word	0xffffffff


	//   ....[82]....
        /*01c0*/ 	.word	0xffffffff


	//   ....[83]....
        /*01c4*/ 	.word	0xffffffff


	//   ....[84]....
        /*01c8*/ 	.word	0xffffffff


	//   ....[85]....
        /*01cc*/ 	.word	0x0500000f


	//   ....[86]....
        /*01d0*/ 	.word	0x0500000f


	//   ....[87]....
        /*01d4*/ 	.word	0x0500000f


	//   ....[88]....
        /*01d8*/ 	.word	0x0500000f


	//   ....[89]....
        /*01dc*/ 	.word	0x0500000f


	//   ....[90]....
        /*01e0*/ 	.word	0x0500000f


	//   ....[91]....
        /*01e4*/ 	.word	0x0500000f


	//   ....[92]....
        /*01e8*/ 	.word	0x0500000f


	//   ....[93]....
        /*01ec*/ 	.word	0x0500000f


	//   ....[94]....
        /*01f0*/ 	.word	0x0500000f


	//   ....[95]....
        /*01f4*/ 	.word	0x0500000f


	//   ....[96]....
        /*01f8*/ 	.word	0x0500000f


	//   ....[97]....
        /*01fc*/ 	.word	0x0500000f


	//   ....[98]....
        /*0200*/ 	.word	0x0500000f


	//   ....[99]....
        /*0204*/ 	.word	0x0500000f


	//   ....[100]....
        /*0208*/ 	.word	0x0500000f


	//   ....[101]....
        /*020c*/ 	.word	0x0500000f


	//   ....[102]....
        /*0210*/ 	.word	0x0500000f


	//   ....[103]....
        /*0214*/ 	.word	0x0500000f


	//   ....[104]....
        /*0218*/ 	.word	0x0500000f


	//   ....[105]....
        /*021c*/ 	.word	0x0500000f


	//   ....[106]....
        /*0220*/ 	.word	0x0500000f


	//   ....[107]....
        /*0224*/ 	.word	0x0500000f


	//   ....[108]....
        /*0228*/ 	.word	0x0500000f


	//   ....[109]....
        /*022c*/ 	.word	0x0500000f


	//   ....[110]....
        /*0230*/ 	.word	0x0500000f


	//   ....[111]....
        /*0234*/ 	.word	0x0500000f


	//   ....[112]....
        /*0238*/ 	.word	0x0500000f


	//   ....[113]....
        /*023c*/ 	.word	0x0500000f


	//   ....[114]....
        /*0240*/ 	.word	0x0500000f


	//   ....[115]....
        /*0244*/ 	.word	0x0500000f


	//   ....[116]....
        /*0248*/ 	.word	0x0500000f


	//   ....[117]....
        /*024c*/ 	.word	0x0500000f


	//   ....[118]....
        /*0250*/ 	.word	0x0500000f


	//   ....[119]....
        /*0254*/ 	.word	0x0500000f


	//   ....[120]....
        /*0258*/ 	.word	0x0500000f


	//   ....[121]....
        /*025c*/ 	.word	0x0500000f


	//   ....[122]....
        /*0260*/ 	.word	0x0500000f


	//   ....[123]....
        /*0264*/ 	.word	0x0500000f


	//   ....[124]....
        /*0268*/ 	.word	0x0500000f


	//   ....[125]....
        /*026c*/ 	.word	0x0500000f


	//   ....[126]....
        /*0270*/ 	.word	0x0500000f


	//   ....[127]....
        /*0274*/ 	.word	0x0500000f


	//   ....[128]....
        /*0278*/ 	.word	0x0500000f


	//   ....[129]....
        /*027c*/ 	.word	0x0500000f


	//   ....[130]....
        /*0280*/ 	.word	0x0500000f


	//   ....[131]....
        /*0284*/ 	.word	0x0500000f


	//   ....[132]....
        /*0288*/ 	.word	0x0500000f


	//   ....[133]....
        /*028c*/ 	.word	0x0500000f


	//   ....[134]....
        /*0290*/ 	.word	0x0500000f


	//   ....[135]....
        /*0294*/ 	.word	0x0500000f


	//   ....[136]....
        /*0298*/ 	.word	0x0500000f


	//   ....[137]....
        /*029c*/ 	.word	0x0500000f


	//   ....[138]....
        /*02a0*/ 	.word	0x0500000f


	//   ....[139]....
        /*02a4*/ 	.word	0x0500000f


	//   ....[140]....
        /*02a8*/ 	.word	0x0500000f


	//   ....[141]....
        /*02ac*/ 	.word	0x0500000f


	//   ....[142]....
        /*02b0*/ 	.word	0x0500000f


	//----- nvinfo : EIATTR_COOP_GROUP_INSTR_OFFSETS
	.align		4
.L_87:
        /*02b4*/ 	.byte	0x04, 0x28
        /*02b6*/ 	.short	(.L_89 - .L_88)


	//   ....[0]....
.L_88:
        /*02b8*/ 	.word	0x00000070


	//   ....[1]....
        /*02bc*/ 	.word	0x000000b0


	//   ....[2]....
        /*02c0*/ 	.word	0x000002d0


	//   ....[3]....
        /*02c4*/ 	.word	0x00000430


	//   ....[4]....
        /*02c8*/ 	.word	0x00000550


	//   ....[5]....
        /*02cc*/ 	.word	0x000006b0


	//   ....[6]....
        /*02d0*/ 	.word	0x00001260


	//   ....[7]....
        /*02d4*/ 	.word	0x000043d0


	//   ....[8]....
        /*02d8*/ 	.word	0x000044d0


	//   ....[9]....
        /*02dc*/ 	.word	0x000048e0


	//   ....[10]....
        /*02e0*/ 	.word	0x00004950


	//   ....[11]....
        /*02e4*/ 	.word	0x00008710


	//   ....[12]....
        /*02e8*/ 	.word	0x00008720


	//   ....[13]....
        /*02ec*/ 	.word	0x00008780


	//   ....[14]....
        /*02f0*/ 	.word	0x00008790


	//   ....[15]....
        /*02f4*/ 	.word	0x00009b60


	//   ....[16]....
        /*02f8*/ 	.word	0x00009b90


	//   ....[17]....
        /*02fc*/ 	.word	0x00009c30


	//   ....[18]....
        /*0300*/ 	.word	0x00009c90


	//   ....[19]....
        /*0304*/ 	.word	0x0000af60


	//   ....[20]....
        /*0308*/ 	.word	0x0000afc0


	//   ....[21]....
        /*030c*/ 	.word	0x0000b000


	//   ....[22]....
        /*0310*/ 	.word	0x0000b040


	//   ....[23]....
        /*0314*/ 	.word	0x0000b060


	//   ....[24]....
        /*0318*/ 	.word	0x0000b090


	//   ....[25]....
        /*031c*/ 	.word	0x0000bce0


	//   ....[26]....
        /*0320*/ 	.word	0x0000bcf0


	//   ....[27]....
        /*0324*/ 	.word	0x0000cd60


	//   ....[28]....
        /*0328*/ 	.word	0x0000df90


	//   ....[29]....
        /*032c*/ 	.word	0x0000dfd0


	//   ....[30]....
        /*0330*/ 	.word	0x0000e000


	//   ....[31]....
        /*0334*/ 	.word	0x0000e020


	//   ....[32]....
        /*0338*/ 	.word	0x0000e030


	//   ....[33]....
        /*033c*/ 	.word	0x0000e0a0


	//   ....[34]....
        /*0340*/ 	.word	0x0000e0d0


	//   ....[35]....
        /*0344*/ 	.word	0x0000e130


	//   ....[36]....
        /*0348*/ 	.word	0x0000e160


	//   ....[37]....
        /*034c*/ 	.word	0x0000e1c0


	//   ....[38]....
        /*0350*/ 	.word	0x0000e890


	//   ....[39]....
        /*0354*/ 	.word	0x0000e8d0


	//   ....[40]....
        /*0358*/ 	.word	0x0000e900


	//   ....[41]....
        /*035c*/ 	.word	0x0000e920


	//   ....[42]....
        /*0360*/ 	.word	0x0000e930


	//   ....[43]....
        /*0364*/ 	.word	0x0000e9c0


	//   ....[44]....
        /*0368*/ 	.word	0x0000ea00


	//   ....[45]....
        /*036c*/ 	.word	0x0000ea60


	//   ....[46]....
        /*0370*/ 	.word	0x0000ea90


	//   ....[47]....
        /*0374*/ 	.word	0x0000eb00


	//   ....[48]....
        /*0378*/ 	.word	0x0000eb40


	//   ....[49]....
        /*037c*/ 	.word	0x0000eba0


	//   ....[50]....
        /*0380*/ 	.word	0x0000ebd0


	//   ....[51]....
        /*0384*/ 	.word	0x0000ec30


	//   ....[52]....
        /*0388*/ 	.word	0x0000ec70


	//   ....[53]....
        /*038c*/ 	.word	0x0000ecd0


	//   ....[54]....
        /*0390*/ 	.word	0x0000f540


	//   ....[55]....
        /*0394*/ 	.word	0x0000f580


	//   ....[56]....
        /*0398*/ 	.word	0x0000f5b0


	//   ....[57]....
        /*039c*/ 	.word	0x0000f5d0


	//   ....[58]....
        /*03a0*/ 	.word	0x0000f5f0


	//   ....[59]....
        /*03a4*/ 	.word	0x0000f610


	//   ....[60]....
        /*03a8*/ 	.word	0x0000f640


	//   ....[61]....
        /*03ac*/ 	.word	0x0000f660


	//   ....[62]....
        /*03b0*/ 	.word	0x0000f670


	//   ....[63]....
        /*03b4*/ 	.word	0x0000f6f0


	//   ....[64]....
        /*03b8*/ 	.word	0x0000fa90


	//   ....[65]....
        /*03bc*/ 	.word	0x0000fac0


	//   ....[66]....
        /*03c0*/ 	.word	0x0000fae0


	//   ....[67]....
        /*03c4*/ 	.word	0x0000fb80


	//   ....[68]....
        /*03c8*/ 	.word	0x0000fba0


	//   ....[69]....
        /*03cc*/ 	.word	0x0000fc40


	//   ....[70]....
        /*03d0*/ 	.word	0x0000fc60


	//   ....[71]....
        /*03d4*/ 	.word	0x0000fd00


	//   ....[72]....
        /*03d8*/ 	.word	0x0000fd20


	//   ....[73]....
        /*03dc*/ 	.word	0x0000fd30


	//   ....[74]....
        /*03e0*/ 	.word	0x00010270


	//   ....[75]....
        /*03e4*/ 	.word	0x000102b0


	//   ....[76]....
        /*03e8*/ 	.word	0x000102e0


	//   ....[77]....
        /*03ec*/ 	.word	0x00010310


	//   ....[78]....
        /*03f0*/ 	.word	0x000103f0


	//   ....[79]....
        /*03f4*/ 	.word	0x00010410


	//   ....[80]....
        /*03f8*/ 	.word	0x000104c0


	//   ....[81]....
        /*03fc*/ 	.word	0x000104e0


	//   ....[82]....
        /*0400*/ 	.word	0x00010530


	//   ....[83]....
        /*0404*/ 	.word	0x000105a0


	//   ....[84]....
        /*0408*/ 	.word	0x000108f0


	//   ....[85]....
        /*040c*/ 	.word	0x00010de0


	//   ....[86]....
        /*0410*/ 	.word	0x00010ed0


	//   ....[87]....
        /*0414*/ 	.word	0x00010f90


	//   ....[88]....
        /*0418*/ 	.word	0x000110b0


	//   ....[89]....
        /*041c*/ 	.word	0x00011110


	//   ....[90]....
        /*0420*/ 	.word	0x00011210


	//   ....[91]....
        /*0424*/ 	.word	0x00011270


	//   ....[92]....
        /*0428*/ 	.word	0x00011370


	//   ....[93]....
        /*042c*/ 	.word	0x000113d0


	//   ....[94]....
        /*0430*/ 	.word	0x000114c0


	//   ....[95]....
        /*0434*/ 	.word	0x00011510


	//   ....[96]....
        /*0438*/ 	.word	0x000115a0


	//   ....[97]....
        /*043c*/ 	.word	0x00011600


	//   ....[98]....
        /*0440*/ 	.word	0x00011740


	//   ....[99]....
        /*0444*/ 	.word	0x000117b0


	//   ....[100]....
        /*0448*/ 	.word	0x000118b0


	//   ....[101]....
        /*044c*/ 	.word	0x00011920


	//   ....[102]....
        /*0450*/ 	.word	0x00011a20


	//   ....[103]....
        /*0454*/ 	.word	0x00011a90


	//   ....[104]....
        /*0458*/ 	.word	0x00011b90


	//   ....[105]....
        /*045c*/ 	.word	0x00011c00


	//   ....[106]....
        /*0460*/ 	.word	0x00011d00


	//   ....[107]....
        /*0464*/ 	.word	0x00011d70


	//   ....[108]....
        /*0468*/ 	.word	0x00011e70


	//   ....[109]....
        /*046c*/ 	.word	0x00011ed0


	//   ....[110]....
        /*0470*/ 	.word	0x00011fc0


	//   ....[111]....
        /*0474*/ 	.word	0x00012010


	//   ....[112]....
        /*0478*/ 	.word	0x00012150


	//   ....[113]....
        /*047c*/ 	.word	0x00012210


	//   ....[114]....
        /*0480*/ 	.word	0x00012350


	//   ....[115]....
        /*0484*/ 	.word	0x000123a0


	//   ....[116]....
        /*0488*/ 	.word	0x000124b0


	//   ....[117]....
        /*048c*/ 	.word	0x00012500


	//   ....[118]....
        /*0490*/ 	.word	0x00012620


	//   ....[119]....
        /*0494*/ 	.word	0x00012670


	//   ....[120]....
        /*0498*/ 	.word	0x000127a0


	//   ....[121]....
        /*049c*/ 	.word	0x000127f0


	//   ....[122]....
        /*04a0*/ 	.word	0x000128d0


	//   ....[123]....
        /*04a4*/ 	.word	0x00012970


	//   ....[124]....
        /*04a8*/ 	.word	0x00012aa0


	//   ....[125]....
        /*04ac*/ 	.word	0x00012af0


	//   ....[126]....
        /*04b0*/ 	.word	0x00012c20


	//   ....[127]....
        /*04b4*/ 	.word	0x00012c70


	//   ....[128]....
        /*04b8*/ 	.word	0x00012da0


	//   ....[129]....
        /*04bc*/ 	.word	0x00012df0


	//   ....[130]....
        /*04c0*/ 	.word	0x00012f20


	//   ....[131]....
        /*04c4*/ 	.word	0x00012f70


	//   ....[132]....
        /*04c8*/ 	.word	0x00013050


	//   ....[133]....
        /*04cc*/ 	.word	0x000130f0


	//   ....[134]....
        /*04d0*/ 	.word	0x00013290


	//   ....[135]....
        /*04d4*/ 	.word	0x000132e0


	//   ....[136]....
        /*04d8*/ 	.word	0x00013420


	//   ....[137]....
        /*04dc*/ 	.word	0x00013470


	//   ....[138]....
        /*04e0*/ 	.word	0x000135b0


	//   ....[139]....
        /*04e4*/ 	.word	0x00013600


	//   ....[140]....
        /*04e8*/ 	.word	0x00013730


	//   ....[141]....
        /*04ec*/ 	.word	0x00013780


	//   ....[142]....
        /*04f0*/ 	.word	0x00013890


	//----- nvinfo : EIATTR_REG_RECONFIG
	.align		4
.L_89:
        /*04f4*/ 	.byte	0x01, 0x54
	.zero		2


	//----- nvinfo : EIATTR_SYSCALL_OFFSETS
	.align		4
        /*04f8*/ 	.byte	0x04, 0x46
        /*04fa*/ 	.short	(.L_91 - .L_90)


	//   ....[0]....
.L_90:
        /*04fc*/ 	.word	0x00001430


	//   ....[1]....
        /*0500*/ 	.word	0x0000d4b0


	//   ....[2]....
        /*0504*/ 	.word	0x0000d5f0


	//   ....[3]....
        /*0508*/ 	.word	0x0000d6e0


	//   ....[4]....
        /*050c*/ 	.word	0x0000e5b0


	//----- nvinfo : EIATTR_MBARRIER_INSTR_OFFSETS
	.align		4
.L_91:
        /*0510*/ 	.byte	0x04, 0x39
        /*0512*/ 	.short	(.L_93 - .L_92)


	//   ....[0]....
.L_92:
        /*0514*/ 	.word	0x00000180
        /*0518*/ 	.word	0x000000ff
        /*051c*/ 	.word	0x00038800
        /*0520*/ 	.short	0x0100
        /*0522*/ 	.byte	0x08
	.zero		1


	//   ....[1]....
        /*0524*/ 	.word	0x00000190
        /*0528*/ 	.word	0x000000ff
        /*052c*/ 	.word	0x00038820
        /*0530*/ 	.short	0x0100
        /*0532*/ 	.byte	0x08
	.zero		1


	//   ....[2]....
        /*0534*/ 	.word	0x00000280
        /*0538*/ 	.word	0x000000ff
        /*053c*/ 	.word	0x00038830
        /*0540*/ 	.short	0x0100
        /*0542*/ 	.byte	0x08
	.zero		1


	//   ....[3]....
        /*0544*/ 	.word	0x00000290
        /*0548*/ 	.word	0x000000ff
        /*054c*/ 	.word	0x00038840
        /*0550*/ 	.short	0x0100
        /*0552*/ 	.byte	0x08
	.zero		1


	//   ....[4]....
        /*0554*/ 	.word	0x000002a0
        /*0558*/ 	.word	0x000000ff
        /*055c*/ 	.word	0x00038838
        /*0560*/ 	.short	0x0100
        /*0562*/ 	.byte	0x08
	.zero		1


	//   ....[5]....
        /*0564*/ 	.word	0x000002b0
        /*0568*/ 	.word	0x000000ff
        /*056c*/ 	.word	0x00038848
        /*0570*/ 	.short	0x0100
        /*0572*/ 	.byte	0x08
	.zero		1


	//   ....[6]....
        /*0574*/ 	.word	0x000003e0
        /*0578*/ 	.word	0x000000ff
        /*057c*/ 	.word	0x00038850
        /*0580*/ 	.short	0x0100
        /*0582*/ 	.byte	0x08
	.zero		1


	//   ....[7]....
        /*0584*/ 	.word	0x000003f0
        /*0588*/ 	.word	0x000000ff
        /*058c*/ 	.word	0x00038860
        /*0590*/ 	.short	0x0100
        /*0592*/ 	.byte	0x08
	.zero		1


	//   ....[8]....
        /*0594*/ 	.word	0x00000400
        /*0598*/ 	.word	0x000000ff
        /*059c*/ 	.word	0x00038858
        /*05a0*/ 	.short	0x0100
        /*05a2*/ 	.byte	0x08
	.zero		1


	//   ....[9]....
        /*05a4*/ 	.word	0x00000410
        /*05a8*/ 	.word	0x000000ff
        /*05ac*/ 	.word	0x00038868
        /*05b0*/ 	.short	0x0100
        /*05b2*/ 	.byte	0x08
	.zero		1


	//   ....[10]....
        /*05b4*/ 	.word	0x00000500
        /*05b8*/ 	.word	0x000000ff
        /*05bc*/ 	.word	0x00038870
        /*05c0*/ 	.short	0x0100
        /*05c2*/ 	.byte	0x06
	.zero		1


	//   ....[11]....
        /*05c4*/ 	.word	0x00000510
        /*05c8*/ 	.word	0x000000ff
        /*05cc*/ 	.word	0x00038880
        /*05d0*/ 	.short	0x0100
        /*05d2*/ 	.byte	0x06
	.zero		1


	//   ....[12]....
        /*05d4*/ 	.word	0x00000520
        /*05d8*/ 	.word	0x000000ff
        /*05dc*/ 	.word	0x00038878
        /*05e0*/ 	.short	0x0100
        /*05e2*/ 	.byte	0x06
	.zero		1


	//   ....[13]....
        /*05e4*/ 	.word	0x00000530
        /*05e8*/ 	.word	0x000000ff
        /*05ec*/ 	.word	0x00038888
        /*05f0*/ 	.short	0x0100
        /*05f2*/ 	.byte	0x06
	.zero		1


	//   ....[14]....
        /*05f4*/ 	.word	0x00000660
        /*05f8*/ 	.word	0x000000ff
        /*05fc*/ 	.word	0x00038890
        /*0600*/ 	.short	0x0100
        /*0602*/ 	.byte	0x08
	.zero		1


	//   ....[15]....
        /*0604*/ 	.word	0x00000670
        /*0608*/ 	.word	0x000000ff
        /*060c*/ 	.word	0x000388a0
        /*0610*/ 	.short	0x0100
        /*0612*/ 	.byte	0x08
	.zero		1


	//   ....[16]....
        /*0614*/ 	.word	0x00000680
        /*0618*/ 	.word	0x000000ff
        /*061c*/ 	.word	0x00038898
        /*0620*/ 	.short	0x0100
        /*0622*/ 	.byte	0x08
	.zero		1


	//   ....[17]....
        /*0624*/ 	.word	0x00000690
        /*0628*/ 	.word	0x000000ff
        /*062c*/ 	.word	0x000388a8
        /*0630*/ 	.short	0x0100
        /*0632*/ 	.byte	0x08
	.zero		1


	//   ....[18]....
        /*0634*/ 	.word	0x000007d0
        /*0638*/ 	.word	0x000000ff
        /*063c*/ 	.word	0x000388b0
        /*0640*/ 	.short	0x0100
        /*0642*/ 	.byte	0x08
	.zero		1


	//   ....[19]....
        /*0644*/ 	.word	0x000007e0
        /*0648*/ 	.word	0x000000ff
        /*064c*/ 	.word	0x000388c0
        /*0650*/ 	.short	0x0100
        /*0652*/ 	.byte	0x08
	.zero		1


	//   ....[20]....
        /*0654*/ 	.word	0x000007f0
        /*0658*/ 	.word	0x000000ff
        /*065c*/ 	.word	0x000388b8
        /*0660*/ 	.short	0x0100
        /*0662*/ 	.byte	0x08
	.zero		1


	//   ....[21]....
        /*0664*/ 	.word	0x00000800
        /*0668*/ 	.word	0x000000ff
        /*066c*/ 	.word	0x000388c8
        /*0670*/ 	.short	0x0100
        /*0672*/ 	.byte	0x08
	.zero		1


	//   ....[22]....
        /*0674*/ 	.word	0x00001460
        /*0678*/ 	.word	0x000000ff
        /*067c*/ 	.word	0x00038800
        /*0680*/ 	.short	0x010a
        /*0682*/ 	.byte	0x04
	.zero		1


	//   ....[23]....
        /*0684*/ 	.word	0x00001500
        /*0688*/ 	.word	0x000000ff
        /*068c*/ 	.word	0x00038830
        /*0690*/ 	.short	0x010a
        /*0692*/ 	.byte	0x04
	.zero		1


	//   ....[24]....
        /*0694*/ 	.word	0x00001570
        /*0698*/ 	.word	0x000000ff
        /*069c*/ 	.word	0x00038830
        /*06a0*/ 	.short	0x010a
        /*06a2*/ 	.byte	0x04
	.zero		1


	//   ....[25]....
        /*06a4*/ 	.word	0x00003b90
        /*06a8*/ 	.word	0x000000ff
        /*06ac*/ 	.word	0x00000000
        /*06b0*/ 	.short	0x0101
        /*06b2*/ 	.byte	0x07
	.zero		1


	//   ....[26]....
        /*06b4*/ 	.word	0x00005830
        /*06b8*/ 	.word	0x000000ff
        /*06bc*/ 	.word	0x00038830
        /*06c0*/ 	.short	0x010a
        /*06c2*/ 	.byte	0x07
	.zero		1


	//   ....[27]....
        /*06c4*/ 	.word	0x00005880
        /*06c8*/ 	.word	0x000000ff
        /*06cc*/ 	.word	0x00038830
        /*06d0*/ 	.short	0x010a
        /*06d2*/ 	.byte	0x06
	.zero		1


	//   ....[28]....
        /*06d4*/ 	.word	0x00008190
        /*06d8*/ 	.word	0x000000ff
        /*06dc*/ 	.word	0x00038850
        /*06e0*/ 	.short	0x010a
        /*06e2*/ 	.byte	0x07
	.zero		1


	//   ....[29]....
        /*06e4*/ 	.word	0x000081d0
        /*06e8*/ 	.word	0x000000ff
        /*06ec*/ 	.word	0x00038850
        /*06f0*/ 	.short	0x010a
        /*06f2*/ 	.byte	0x07
	.zero		1


	//   ....[30]....
        /*06f4*/ 	.word	0x00008760
        /*06f8*/ 	.word	0x000000ff
        /*06fc*/ 	.word	0x00000000
        /*0700*/ 	.short	0x0101
        /*0702*/ 	.byte	0x0a
	.zero		1


	//   ....[31]....
        /*0704*/ 	.word	0x00009130
        /*0708*/ 	.word	0x000000ff
        /*070c*/ 	.word	0x00000000
        /*0710*/ 	.short	0x0101
        /*0712*/ 	.byte	0x07
	.zero		1


	//   ....[32]....
        /*0714*/ 	.word	0x00009ac0
        /*0718*/ 	.word	0x000000ff
        /*071c*/ 	.word	0x00038850
        /*0720*/ 	.short	0x010a
        /*0722*/ 	.byte	0x05
	.zero		1


	//   ....[33]....
        /*0724*/ 	.word	0x00009b00
        /*0728*/ 	.word	0x000000ff
        /*072c*/ 	.word	0x00038850
        /*0730*/ 	.short	0x010a
        /*0732*/ 	.byte	0x05
	.zero		1


	//   ....[34]....
        /*0734*/ 	.word	0x0000a160
        /*0738*/ 	.word	0x000000ff
        /*073c*/ 	.word	0x00000000
        /*0740*/ 	.short	0x0101
        /*0742*/ 	.byte	0x04
	.zero		1


	//   ....[35]....
        /*0744*/ 	.word	0x0000b080
        /*0748*/ 	.word	0x000000ff
        /*074c*/ 	.word	0x00000000
        /*0750*/ 	.short	0x0101
        /*0752*/ 	.byte	0x04
	.zero		1


	//   ....[36]....
        /*0754*/ 	.word	0x0000dd70
        /*0758*/ 	.word	0x000000ff
        /*075c*/ 	.word	0x00038840
        /*0760*/ 	.short	0x010a
        /*0762*/ 	.byte	0x2a
	.zero		1


	//   ....[37]....
        /*0764*/ 	.word	0x0000e370
        /*0768*/ 	.word	0x000000ff
        /*076c*/ 	.word	0x00038830
        /*0770*/ 	.short	0x0107
        /*0772*/ 	.byte	0x2a
	.zero		1


	//   ....[38]....
        /*0774*/ 	.word	0x0000e3e0
        /*0778*/ 	.word	0x000000ff
        /*077c*/ 	.word	0x00038830
        /*0780*/ 	.short	0x0101
        /*0782*/ 	.byte	0x2a
	.zero		1


	//   ....[39]....
        /*0784*/ 	.word	0x0000ee50
        /*0788*/ 	.word	0x000000ff
        /*078c*/ 	.word	0x00038800
        /*0790*/ 	.short	0x0107
        /*0792*/ 	.byte	0x2a
	.zero		1


	//   ....[40]....
        /*0794*/ 	.word	0x0000eeb0
        /*0798*/ 	.word	0x000000ff
        /*079c*/ 	.word	0x00038800
        /*07a0*/ 	.short	0x0101
        /*07a2*/ 	.byte	0x2a
	.zero		1


	//   ....[41]....
        /*07a4*/ 	.word	0x0000eec0
        /*07a8*/ 	.word	0x000000ff
        /*07ac*/ 	.word	0x00038820
        /*07b0*/ 	.short	0x010a
        /*07b2*/ 	.byte	0x2a
	.zero		1


	//   ....[42]....
        /*07b4*/ 	.word	0x0000f340
        /*07b8*/ 	.word	0x00000013
        /*07bc*/ 	.word	0x00038840
        /*07c0*/ 	.short	0x010a
        /*07c2*/ 	.byte	0x3f
	.zero		1


	//   ....[43]....
        /*07c4*/ 	.word	0x0000f910
        /*07c8*/ 	.word	0x00000013
        /*07cc*/ 	.word	0x00038830
        /*07d0*/ 	.short	0x0107
        /*07d2*/ 	.byte	0x3f
	.zero		1


	//   ....[44]....
        /*07d4*/ 	.word	0x0000f9c0
        /*07d8*/ 	.word	0x00000013
        /*07dc*/ 	.word	0x00038830
        /*07e0*/ 	.short	0x0101
        /*07e2*/ 	.byte	0x3f
	.zero		1


	//   ....[45]....
        /*07e4*/ 	.word	0x0000fa20
        /*07e8*/ 	.word	0x00000004
        /*07ec*/ 	.word	0x00038860
        /*07f0*/ 	.short	0x010a
        /*07f2*/ 	.byte	0x3f
	.zero		1


	//   ....[46]....
        /*07f4*/ 	.word	0x0000fee0
        /*07f8*/ 	.word	0x00000004
        /*07fc*/ 	.word	0x00038850
        /*0800*/ 	.short	0x0107
        /*0802*/ 	.byte	0x3f
	.zero		1


	//   ....[47]....
        /*0804*/ 	.word	0x00010060
        /*0808*/ 	.word	0x00000004
        /*080c*/ 	.word	0x00038850
        /*0810*/ 	.short	0x0101
        /*0812*/ 	.byte	0x3f
	.zero		1


	//   ....[48]....
        /*0814*/ 	.word	0x000101e0
        /*0818*/ 	.word	0x00000000
        /*081c*/ 	.word	0x00038860
        /*0820*/ 	.short	0x010a
        /*0822*/ 	.byte	0x3f
	.zero		1


	//   ....[49]....
        /*0824*/ 	.word	0x00010730
        /*0828*/ 	.word	0x00000000
        /*082c*/ 	.word	0x00038850
        /*0830*/ 	.short	0x0107
        /*0832*/ 	.byte	0x3f
	.zero		1


	//   ....[50]....
        /*0834*/ 	.word	0x000107f0
        /*0838*/ 	.word	0x00000000
        /*083c*/ 	.word	0x00038850
        /*0840*/ 	.short	0x0101
        /*0842*/ 	.byte	0x3f
	.zero		1


	//   ....[51]....
        /*0844*/ 	.word	0x00010880
        /*0848*/ 	.word	0x00000007
        /*084c*/ 	.word	0x00038820
        /*0850*/ 	.short	0x010a
        /*0852*/ 	.byte	0x3f
	.zero		1


	//   ....[52]....
        /*0854*/ 	.word	0x00010a00
        /*0858*/ 	.word	0x00000005
        /*085c*/ 	.word	0x00038840
        /*0860*/ 	.short	0x010a
        /*0862*/ 	.byte	0x3f
	.zero		1


	//   ....[53]....
        /*0864*/ 	.word	0x00010aa0
        /*0868*/ 	.word	0x00000003
        /*086c*/ 	.word	0x00038840
        /*0870*/ 	.short	0x010a
        /*0872*/ 	.byte	0x3f
	.zero		1


	//   ....[54]....
        /*0874*/ 	.word	0x00010ae0
        /*0878*/ 	.word	0x00000005
        /*087c*/ 	.word	0x00038860
        /*0880*/ 	.short	0x010a
        /*0882*/ 	.byte	0x3f
	.zero		1


	//   ....[55]....
        /*0884*/ 	.word	0x00010b20
        /*0888*/ 	.word	0x00000003
        /*088c*/ 	.word	0x00038860
        /*0890*/ 	.short	0x010a
        /*0892*/ 	.byte	0x3f
	.zero		1


	//   ....[56]....
        /*0894*/ 	.word	0x00010ba0
        /*0898*/ 	.word	0x00000003
        /*089c*/ 	.word	0x00038800
        /*08a0*/ 	.short	0x010a
        /*08a2*/ 	.byte	0x3f
	.zero		1


	//   ....[57]....
        /*08a4*/ 	.word	0x00010c10
        /*08a8*/ 	.word	0x00000003
        /*08ac*/ 	.word	0x00038830
        /*08b0*/ 	.short	0x010a
        /*08b2*/ 	.byte	0x3f
	.zero		1


	//   ....[58]....
        /*08b4*/ 	.word	0x00010c80
        /*08b8*/ 	.word	0x00000006
        /*08bc*/ 	.word	0x00038830
        /*08c0*/ 	.short	0x010a
        /*08c2*/ 	.byte	0x3f
	.zero		1


	//   ....[59]....
        /*08c4*/ 	.word	0x00010ce0
        /*08c8*/ 	.word	0x00000003
        /*08cc*/ 	.word	0x00038850
        /*08d0*/ 	.short	0x010a
        /*08d2*/ 	.byte	0x3f
	.zero		1


	//   ....[60]....
        /*08d4*/ 	.word	0x00010d40
        /*08d8*/ 	.word	0x00000005
        /*08dc*/ 	.word	0x00038850
        /*08e0*/ 	.short	0x010a
        /*08e2*/ 	.byte	0x3f
	.zero		1


	//   ....[61]....
        /*08e4*/ 	.word	0x00010e20
        /*08e8*/ 	.word	0x00000003
        /*08ec*/ 	.word	0x00038840
        /*08f0*/ 	.short	0x010a
        /*08f2*/ 	.byte	0x3f
	.zero		1


	//   ....[62]....
        /*08f4*/ 	.word	0x00012050
        /*08f8*/ 	.word	0x00000003
        /*08fc*/ 	.word	0x00038820
        /*0900*/ 	.short	0x010a
        /*0902*/ 	.byte	0x3f
	.zero		1


	//   ....[63]....
        /*0904*/ 	.word	0x000120a0
        /*0908*/ 	.word	0x00000013
        /*090c*/ 	.word	0x00038840
        /*0910*/ 	.short	0x010a
        /*0912*/ 	.byte	0x3f
	.zero		1


	//   ....[64]....
        /*0914*/ 	.word	0x00012820
        /*0918*/ 	.word	0x00000004
        /*091c*/ 	.word	0x00038860
        /*0920*/ 	.short	0x010a
        /*0922*/ 	.byte	0x3f
	.zero		1


	//   ....[65]....
        /*0924*/ 	.word	0x00012fa0
        /*0928*/ 	.word	0x00000000
        /*092c*/ 	.word	0x00038860
        /*0930*/ 	.short	0x010a
        /*0932*/ 	.byte	0x3f
	.zero		1


	//   ....[66]....
        /*0934*/ 	.word	0x000137b0
        /*0938*/ 	.word	0x00000007
        /*093c*/ 	.word	0x00038820
        /*0940*/ 	.short	0x010a
        /*0942*/ 	.byte	0x3f
	.zero		1


	//   ....[67]....
        /*0944*/ 	.word	0x00013950
        /*0948*/ 	.word	0x00000005
        /*094c*/ 	.word	0x00038840
        /*0950*/ 	.short	0x010a
        /*0952*/ 	.byte	0x3f
	.zero		1


	//   ....[68]....
        /*0954*/ 	.word	0x000139a0
        /*0958*/ 	.word	0x00000003
        /*095c*/ 	.word	0x00038840
        /*0960*/ 	.short	0x010a
        /*0962*/ 	.byte	0x3f
	.zero		1


	//   ....[69]....
        /*0964*/ 	.word	0x000139f0
        /*0968*/ 	.word	0x00000005
        /*096c*/ 	.word	0x00038860
        /*0970*/ 	.short	0x010a
        /*0972*/ 	.byte	0x3f
	.zero		1


	//----- nvinfo : EIATTR_NUM_MBARRIERS
	.align		4
.L_93:
        /*0974*/ 	.byte	0x03, 0x38
        /*0976*/ 	.short	0x0016


	//----- nvinfo : EIATTR_EXIT_INSTR_OFFSETS
	.align		4
        /*0978*/ 	.byte	0x04, 0x1c
        /*097a*/ 	.short	(.L_95 - .L_94)


	//   ....[0]....
.L_94:
        /*097c*/ 	.word	0x00010b70


	//----- nvinfo : EIATTR_MAX_THREADS
	.align		4
.L_95:
        /*0980*/ 	.byte	0x04, 0x05
        /*0982*/ 	.short	(.L_97 - .L_96)
.L_96:
        /*0984*/ 	.word	0x00000180
        /*0988*/ 	.word	0x00000001
        /*098c*/ 	.word	0x00000001


	//----- nvinfo : EIATTR_CRS_STACK_SIZE
	.align		4
.L_97:
        /*0990*/ 	.byte	0x04, 0x1e
        /*0992*/ 	.short	(.L_99 - .L_98)
.L_98:
        /*0994*/ 	.word	0x00000000


	//----- nvinfo : EIATTR_CBANK_PARAM_SIZE
	.align		4
.L_99:
        /*0998*/ 	.byte	0x03, 0x19
        /*099a*/ 	.short	0x0a70


	//----- nvinfo : EIATTR_PARAM_CBANK
	.align		4
        /*099c*/ 	.byte	0x04, 0x0a
        /*099e*/ 	.short	(.L_101 - .L_100)
	.align		4
.L_100:
        /*09a0*/ 	.word	index@(.nv.constant0._ZN7cutlass13device_kernelIN5flash11enable_sm90INS1_16FlashAttnFwdSm90INS1_25CollectiveMainloopFwdSm90ILi2EN4cute5tupleIJNS5_1CILi1EEES8_S8_EEENS6_IJNS7_ILi128EEENS7_ILi80EEENS7_ILi256EEEEEELi256ENS_6half_tEfNS_4arch4Sm90ELb0ELb0ELb0ELb0ELb1ELb0ELb0ELb1ELb1ELb1ELb1ELb0EEENS1_21CollectiveEpilogueFwdINS6_IJSA_SC_SB_EEES9_SE_SG_Li256ELb0ELb1ELb1ELb0EEENS1_19SingleTileSchedulerILb0ELb1ELb1ELi128EEEEEEEEEvNT_6ParamsE)
        /*09a4*/ 	.short	0x0210
        /*09a6*/ 	.short	0x0a70


	//----- nvinfo : EIATTR_SW_WAR
	.align		4
.L_101:
        /*09a8*/ 	.byte	0x04, 0x36
        /*09aa*/ 	.short	(.L_103 - .L_102)
.L_102:
        /*09ac*/ 	.word	0x00000008
.L_103:


//--------------------- .nv.info._ZN7cutlass13device_kernelIN5flash11enable_sm90INS1_16FlashAttnFwdSm90INS1_25CollectiveMainloopFwdSm90ILi2EN4cute5tupleIJNS5_1CILi1EEES8_S8_EEENS6_IJNS7_ILi128EEENS7_ILi80EEENS7_ILi256EEEEEELi256ENS_6half_tEfNS_4arch4Sm90ELb0ELb0ELb0ELb1ELb1ELb0ELb0ELb1ELb1ELb1ELb1ELb0EEENS1_21CollectiveEpilogueFwdINS6_IJSA_SC_SB_EEES9_SE_SG_Li256ELb1ELb1ELb1ELb0EEENS1_36VarlenDynamicPersistentTileSchedulerILi128ELi80ELi256ELi128ELb1ELb1ELb1ELb0ELb1ELb1EEEEEEEEEvNT_6ParamsE --------------------------
	.section	.nv.info._ZN7cutlass13device_kernelIN5flash11enable_sm90INS1_16FlashAttnFwdSm90INS1_25CollectiveMainloopFwdSm90ILi2EN4cute5tupleIJNS5_1CILi1EEES8_S8_EEENS6_IJNS7_ILi128EEENS7_ILi80EEENS7_ILi256EEEEEELi256ENS_6half_tEfNS_4arch4Sm90ELb0ELb0ELb0ELb1ELb1ELb0ELb0ELb1ELb1ELb1ELb1ELb0EEENS1_21CollectiveEpilogueFwdINS6_IJSA_SC_SB_EEES9_SE_SG_Li256ELb1ELb1ELb1ELb0EEENS1_36VarlenDynamicPersistentTileSchedulerILi128ELi80ELi256ELi128ELb1ELb1ELb1ELb0ELb1ELb1EEEEEEEEEvNT_6ParamsE,"",@"SHT_CUDA_INFO"
	.sectionflags	@""
	.align	4


	//----- nvinfo : EIATTR_CUDA_API_VERSION
	.align		4
        /*0000*/ 	.byte	0x04, 0x37
        /*0002*/ 	.short	(.L_105 - .L_104)
.L_104:
        /*0004*/ 	.word	0x00000082


	//----- nvinfo : EIATTR_KPARAM_INFO
	.align		4
.L_105:
        /*0008*/ 	.byte	0x04, 0x17
        /*000a*/ 	.short	(.L_107 - .L_106)
.L_106:
        /*000c*/ 	.word	0x00000000
        /*0010*/ 	.short	0x0000
        /*0012*/ 	.short	0x0070
        /*0014*/ 	.byte	0x00, 0xf0, 0x01, 0x2a


	//----- nvinfo : EIATTR_SPARSE_MMA_MASK
	.align		4
.L_107:
        /*0018*/ 	.byte	0x03, 0x50
        /*001a*/ 	.short	0x0000


	//----- nvinfo : EIATTR_MAXREG_COUNT
	.align		4
        /*001c*/ 	.byte	0x03, 0x1b
        /*001e*/ 	.short	0x00a8


	//----- nvinfo : EIATTR_NUM_BARRIERS
	.align		4
        /*0020*/ 	.byte	0x02, 0x4c
        /*0022*/ 	.byte	0x09
	.zero		1


	//----- nvinfo : EIATTR_EXTERNS
	.align		4
        /*0024*/ 	.byte	0x04, 0x0f
        /*0026*/ 	.short	(.L_109 - .L_108)


	//   ....[0]....
	.align		4
.L_108:
        /*0028*/ 	.word	index@(__assertfail)


	//----- nvinfo : EIATTR_ANNOTATIONS
	.align		4
.L_109:
        /*002c*/ 	.byte	0x04, 0x55
        /*002e*/ 	.short	(.L_111 - .L_110)


	//   ....[0]....
.L_110:
        /*0030*/ 	.word	0x00000001
        /*0034*/ 	.byte	0xa0, 0x08, 0x00, 0x00, 0x01, 0x00, 0x00, 0x00, 0xa0, 0x09, 0x00, 0x00, 0x01, 0x00, 0x00, 0x00
        /* <DEDUP_REMOVED lines=28> */
        /*0204*/ 	.byte	0x60, 0x59, 0x01, 0x00


	//----- nvinfo : EIATTR_MERCURY_ISA_VERSION
	.align		4
.L_111:
        /*0208*/ 	.byte	0x03, 0x5f
        /*020a*/ 	.short	0x0101


	//----- nvinfo : EIATTR_UNUSED_LOAD_BYTE_OFFSET
	.align		4
        /*020c*/ 	.byte	0x04, 0x44
        /*020e*/ 	.short	(.L_113 - .L_112)


	//   ....[0]....
.L_112:
        /*0210*/ 	.word	0x00000950
        /*0214*/ 	.word	0x0000fff0


	//   ....[1]....
        /*0218*/ 	.word	0x0000b370
        /*021c*/ 	.word	0x0000fff0


	//----- nvinfo : EIATTR_INT_WARP_WIDE_INSTR_OFFSETS
	.align		4
.L_113:
        /*0220*/ 	.byte	0x04, 0x31
        /*0222*/ 	.short	(.L_115 - .L_114)


	//   ....[0]....
.L_114:
        /*0224*/ 	.word	0x000000c0


	//   ....[1]....
        /*0228*/ 	.word	0x000000d0


	//   ....[2]....
        /*022c*/ 	.word	0x00000170


	//   ....[3]....
        /*0230*/ 	.word	0x000114b0


	//   ....[4]....
        /*0234*/ 	.word	0x00011540


	//   ....[5]....
        /*0238*/ 	.word	0x00014420


	//   ....[6]....
        /*023c*/ 	.word	0x000144b0


	//----- nvinfo : EIATTR_COOP_GROUP_MASK_REGIDS
	.align		4
.L_115:
        /*0240*/ 	.byte	0x04, 0x29
        /*0242*/ 	.short	(.L_117 - .L_116)


	//   ....[0]....
.L_116:
        /*0244*/ 	.word	0xffffffff


	//   ....[1]....
        /*0248*/ 	.word	0xffffffff


	//   ....[2]....
        /*024c*/ 	.word	0xffffffff


	//   ....[3]....
        /*0250*/ 	.word	0xffffffff


	//   ....[4]....
        /*0254*/ 	.word	0xffffffff


	//   ....[5]....
        /*0258*/ 	.word	0xffffffff


	//   ....[6]....
        /*025c*/ 	.word	0xffffffff


	//   ....[7]....
        /*0260*/ 	.word	0xffffffff


	//   ....[8]....
        /*0264*/ 	.word	0xffffffff


	//   ....[9]....
        /*0268*/ 	.word	0xffffffff


	//   ....[10]....
        /*026c*/ 	.word	0xffffffff


	//   ....[11]....
        /*0270*/ 	.word	0xffffffff


	//   ....[12]....
        /*0274*/ 	.word	0xffffffff


	//   ....[13]....
        /*0278*/ 	.word	0xffffffff


	//   ....[14]....
        /*027c*/ 	.word	0xffffffff


	//   ....[15]....
        /*0280*/ 	.word	0xffffffff


	//   ....[16]....
        /*0284*/ 	.word	0xffffffff


	//   ....[17]....
        /*0288*/ 	.word	0xffffffff


	//   ....[18]....
        /*028c*/ 	.word	0xffffffff


	//   ....[19]....
        /*0290*/ 	.word	0xffffffff


	//   ....[20]....
        /*0294*/ 	.word	0xffffffff


	//   ....[21]....
        /*0298*/ 	.word	0xffffffff


	//   ....[22]....
        /*029c*/ 	.word	0xffffffff


	//   ....[23]....
        /*02a0*/ 	.word	0xffffffff


	//   ....[24]....
        /*02a4*/ 	.word	0xffffffff


	//   ....[25]....
        /*02a8*/ 	.word	0xffffffff


	//   ....[26]....
        /*02ac*/ 	.word	0xffffffff


	//   ....[27]....
        /*02b0*/ 	.word	0xffffffff


	//   ....[28]....
        /*02b4*/ 	.word	0xffffffff


	//   ....[29]....
        /*02b8*/ 	.word	0xffffffff


	//   ....[30]....
        /*02bc*/ 	.word	0xffffffff


	//   ....[31]....
        /*02c0*/ 	.word	0xffffffff


	//   ....[32]....
        /*02c4*/ 	.word	0xffffffff


	//   ....[33]....
        /*02c8*/ 	.word	0xffffffff


	//   ....[34]....
        /*02cc*/ 	.word	0xffffffff


	//   ....[35]....
        /*02d0*/ 	.word	0xffffffff


	//   ....[36]....
        /*02d4*/ 	.word	0xffffffff


	//   ....[37]....
        /*02d8*/ 	.word	0xffffffff


	//   ....[38]....
        /*02dc*/ 	.word	0xffffffff


	//   ....[39]....
        /*02e0*/ 	.word	0xffffffff


	//   ....[40]....
        /*02e4*/ 	.word	0xffffffff


	//   ....[41]....
        /*02e8*/ 	.word	0xffffffff


	//   ....[42]....
        /*02ec*/ 	.word	0xffffffff


	//   ....[43]....
        /*02f0*/ 	.word	0xffffffff


	//   ....[44]....
        /*02f4*/ 	.word	0xffffffff


	//   ....[45]....
        /*02f8*/ 	.word	0xffffffff


	//   ....[46]....
        /*02fc*/ 	.word	0xffffffff


	//   ....[47]....
        /*0300*/ 	.word	0xffffffff


	//   ....[48]....
        /*0304*/ 	.word	0xffffffff


	//   ....[49]....
        /*0308*/ 	.word	0xffffffff


	//   ....[50]....
        /*030c*/ 	.word	0xffffffff


	//   ....[51]....
        /*0310*/ 	.word	0xffffffff


	//   ....[52]....
        /*0314*/ 	.word	0xffffffff


	//   ....[53]....
        /*0318*/ 	.word	0xffffffff


	//   ....[54]....
        /*031c*/ 	.word	0xffffffff


	//   ....[55]....
        /*0320*/ 	.word	0xffffffff


	//   ....[56]....
        /*0324*/ 	.word	0xffffffff


	//   ....[57]....
        /*0328*/ 	.word	0xffffffff


	//   ....[58]....
        /*032c*/ 	.word	0xffffffff


	//   ....[59]....
        /*0330*/ 	.word	0xffffffff


	//   ....[60]....
        /*0334*/ 	.word	0xffffffff


	//   ....[61]....
        /*0338*/ 	.word	0xffffffff


	//   ....[62]....
        /*033c*/ 	.word	0xffffffff


	//   ....[63]....
        /*0340*/ 	.word	0xffffffff


	//   ....[64]....
        /*0344*/ 	.word	0xffffffff


	//   ....[65]....
        /*0348*/ 	.word	0xffffffff


	//   ....[66]....
        /*034c*/ 	.word	0xffffffff


	//   ....[67]....
        /*0350*/ 	.word	0xffffffff


	//   ....[68]....
        /*0354*/ 	.word	0xffffffff


	//   ....[69]....
        /*0358*/ 	.word	0xffffffff


	//   ....[70]....
        /*035c*/ 	.word	0xffffffff


	//   ....[71]....
        /*0360*/ 	.word	0xffffffff


	//   ....[72]....
        /*0364*/ 	.word	0xffffffff


	//   ....[73]....
        /*0368*/ 	.word	0xffffffff


	//   ....[74]....
        /*036c*/ 	.word	0xffffffff


	//   ....[75]....
        /*0370*/ 	.word	0xffffffff


	//   ....[76]....
        /*0374*/ 	.word	0xffffffff


	//   ....[77]....
        /*0378*/ 	.word	0xffffffff


	//   ....[78]....
        /*037c*/ 	.word	0xffffffff


	//   ....[79]....
        /*0380*/ 	.word	0xffffffff


	//   ....[80]....
        /*0384*/ 	.word	0xffffffff


	//   ....[81]....
        /*0388*/ 	.word	0xffffffff


	//   ....[82]....
        /*038c*/ 	.word	0xffffffff


	//   ....[83]....
        /*0390*/ 	.word	0xffffffff


	//   ....[84]....
        /*0394*/ 	.word	0xffffffff


	//   ....[85]....
        /*0398*/ 	.word	0xffffffff


	//   ....[86]....
        /*039c*/ 	.word	0xffffffff


	//   ....[87]....
        /*03a0*/ 	.word	0xffffffff


	//   ....[88]....
        /*03a4*/ 	.word	0xffffffff


	//   ....[89]....
        /*03a8*/ 	.word	0xffffffff


	//   ....[90]....
        /*03ac*/ 	.word	0xffffffff


	//   ....[91]....
        /*03b0*/ 	.word	0xffffffff


	//   ....[92]....
        /*03b4*/ 	.word	0xffffffff


	//   ....[93]....
        /*03b8*/ 	.word	0xffffffff


	//   ....[94]....
        /*03bc*/ 	.word	0xffffffff


	//   ....[95]....
        /*03c0*/ 	.word	0xffffffff


	//   ....[96]....
        /*03c4*/ 	.word	0xffffffff


	//   ....[97]....
        /*03c8*/ 	.word	0xffffffff


	//   ....[98]....
        /*03cc*/ 	.word	0xffffffff


	//   ....[99]....
        /*03d0*/ 	.word	0xffffffff


	//   ....[100]....
        /*03d4*/ 	.word	0xffffffff


	//   ....[101]....
        /*03d8*/ 	.word	0xffffffff


	//   ....[102]....
        /*03dc*/ 	.word	0xffffffff


	//   ....[103]....
        /*03e0*/ 	.word	0xffffffff


	//   ....[104]....
        /*03e4*/ 	.word	0xffffffff


	//   ....[105]....
        /*03e8*/ 	.word	0xffffffff


	//   ....[106]....
        /*03ec*/ 	.word	0xffffffff


	//   ....[107]....
        /*03f0*/ 	.word	0xffffffff


	//   ....[108]....
        /*03f4*/ 	.word	0xffffffff


	//   ....[109]....
        /*03f8*/ 	.word	0xffffffff


	//   ....[110]....
        /*03fc*/ 	.word	0xffffffff


	//   ....[111]....
        /*0400*/ 	.word	0xffffffff


	//   ....[112]....
        /*0404*/ 	.word	0xffffffff


	//   ....[113]....
        /*0408*/ 	.word	0xffffffff


	//   ....[114]....
        /*040c*/ 	.word	0xffffffff


	//   ....[115]....
        /*0410*/ 	.word	0xffffffff


	//   ....[116]....
        /*0414*/ 	.word	0xffffffff


	//   ....[117]....
        /*0418*/ 	.word	0xffffffff


	//   ....[118]....
        /*041c*/ 	.word	0xffffffff


	//   ....[119]....
        /*0420*/ 	.word	0xffffffff


	//   ....[120]....
        /*0424*/ 	.word	0xffffffff


	//   ....[121]....
        /*0428*/ 	.word	0xffffffff


	//   ....[122]....
        /*042c*/ 	.word	0xffffffff


	//   ....[123]....
        /*0430*/ 	.word	0xffffffff


	//   ....[124]....
        /*0434*/ 	.word	0xffffffff


	//   ....[125]....
        /*0438*/ 	.word	0xffffffff


	//   ....[126]....
        /*043c*/ 	.word	0xffffffff


	//   ....[127]....
        /*0440*/ 	.word	0xffffffff


	//   ....[128]....
        /*0444*/ 	.word	0xffffffff


	//   ....[129]....
        /*0448*/ 	.word	0xffffffff


	//   ....[130]....
        /*044c*/ 	.word	0xffffffff


	//   ....[131]....
        /*0450*/ 	.word	0xffffffff


	//   ....[132]....
        /*0454*/ 	.word	0xffffffff


	//   ....[133]....
        /*0458*/ 	.word	0xffffffff


	//   ....[134]....
        /*045c*/ 	.word	0xffffffff


	//   ....[135]....
        /*0460*/ 	.word	0x0500000f


	//   ....[136]....
        /*0464*/ 	.word	0x0500000f


	//   ....[137]....
        /*0468*/ 	.word	0x0500000f


	//   ....[138]....
        /*046c*/ 	.word	0x0500000f


	//   ....[139]....
        /*0470*/ 	.word	0x0500000f


	//   ....[140]....
        /*0474*/ 	.word	0x0500000f


	//   ....[141]....
        /*0478*/ 	.word	0x0500000f


	//   ....[142]....
        /*047c*/ 	.word	0x0500000f


	//   ....[143]....
        /*0480*/ 	.word	0x0500000f


	//   ....[144]....
        /*0484*/ 	.word	0x0500000f


	//   ....[145]....
        /*0488*/ 	.word	0x0500000f


	//   ....[146]....
        /*048c*/ 	.word	0x0500000f


	//   ....[147]....
        /*0490*/ 	.word	0x0500000f


	//   ....[148]....
        /*0494*/ 	.word	0x0500000f


	//   ....[149]....
        /*0498*/ 	.word	0x0500000f


	//   ....[150]....
        /*049c*/ 	.word	0x0500000f


	//   ....[151]....
        /*04a0*/ 	.word	0x0500000f


	//   ....[152]....
        /*04a4*/ 	.word	0x0500000f


	//   ....[153]....
        /*04a8*/ 	.word	0x0500000f


	//   ....[154]....
        /*04ac*/ 	.word	0x0500000f


	//   ....[155]....
        /*04b0*/ 	.word	0x0500000f


	//   ....[156]....
        /*04b4*/ 	.word	0x0500000f


	//   ....[157]....
        /*04b8*/ 	.word	0x0500000f


	//   ....[158]....
        /*04bc*/ 	.word	0x0500000f


	//   ....[159]....
        /*04c0*/ 	.word	0x0500000f


	//   ....[160]....
        /*04c4*/ 	.word	0x0500000f


	//   ....[161]....
        /*04c8*/ 	.word	0x0500000f


	//   ....[162]....
        /*04cc*/ 	.word	0x0500000f


	//   ....[163]....
        /*04d0*/ 	.word	0x0500000f


	//   ....[164]....
        /*04d4*/ 	.word	0x0500000f


	//   ....[165]....
        /*04d8*/ 	.word	0x0500000f


	//   ....[166]....
        /*04dc*/ 	.word	0x0500000f


	//   ....[167]....
        /*04e0*/ 	.word	0x0500000f


	//   ....[168]....
        /*04e4*/ 	.word	0x0500000f


	//   ....[169]....
        /*04e8*/ 	.word	0x0500000f


	//   ....[170]....
        /*04ec*/ 	.word	0x0500000f


	//   ....[171]....
        /*04f0*/ 	.word	0x0500000f


	//   ....[172]....
        /*04f4*/ 	.word	0x0500000f


	//   ....[173]....
        /*04f8*/ 	.word	0x0500000f


	//   ....[174]....
        /*04fc*/ 	.word	0x0500000f


	//   ....[175]....
        /*0500*/ 	.word	0x0500000f


	//   ....[176]....
        /*0504*/ 	.word	0x0500000f


	//   ....[177]....
        /*0508*/ 	.word	0x0500000f


	//   ....[178]....
        /*050c*/ 	.word	0x0500000f


	//   ....[179]....
        /*0510*/ 	.word	0x0500000f


	//   ....[180]....
        /*0514*/ 	.word	0x0500000f


	//   ....[181]....
        /*0518*/ 	.word	0x0500000f


	//   ....[182]....
        /*051c*/ 	.word	0x0500000f


	//   ....[183]....
        /*0520*/ 	.word	0x0500000f


	//   ....[184]....
        /*0524*/ 	.word	0x0500000f


	//   ....[185]....
        /*0528*/ 	.word	0x0500000f


	//   ....[186]....
        /*052c*/ 	.word	0x0500000f


	//   ....[187]....
        /*0530*/ 	.word	0x0500000f


	//   ....[188]....
        /*0534*/ 	.word	0x0500000f


	//   ....[189]....
        /*0538*/ 	.word	0x0500000f


	//   ....[190]....
        /*053c*/ 	.word	0x0500000f


	//   ....[191]....
        /*0540*/ 	.word	0x0500000f


	//   ....[192]....
        /*0544*/ 	.word	0x0500000f


	//   ....[193]....
        /*0548*/ 	.word	0x0500000f


	//   ....[194]....
        /*054c*/ 	.word	0x0500000f


	//   ....[195]....
        /*0550*/ 	.word	0x0500000f


	//   ....[196]....
        /*0554*/ 	.word	0x0500000f


	//   ....[197]....
        /*0558*/ 	.word	0x0500000f


	//   ....[198]....
        /*055c*/ 	.word	0x0500000f


	//   ....[199]....
        /*0560*/ 	.word	0x0500000f


	//   ....[200]....
        /*0564*/ 	.word	0x0500000f


	//   ....[201]....
        /*0568*/ 	.word	0x0500000f


	//   ....[202]....
        /*056c*/ 	.word	0x0500000f


	//   ....[203]....
        /*0570*/ 	.word	0x0500000f


	//   ....[204]....
        /*0574*/ 	.word	0x0500000f


	//   ....[205]....
        /*0578*/ 	.word	0x0500000f


	//   ....[206]....
        /*057c*/ 	.word	0x0500000f


	//   ....[207]....
        /*0580*/ 	.word	0x0500000f


	//   ....[208]....
        /*0584*/ 	.word	0x0500000f


	//   ....[209]....
        /*0588*/ 	.word	0x0500000f


	//   ....[210]....
        /*058c*/ 	.word	0x0500000f


	//----- nvinfo : EIATTR_COOP_GROUP_INSTR_OFFSETS
	.align		4
.L_117:
        /*0590*/ 	.byte	0x04, 0x28
        /*0592*/ 	.short	(.L_119 - .L_118)


	//   ....[0]....
.L_118:
        /*0594*/ 	.word	0x00000070


	//   ....[1]....
        /*0598*/ 	.word	0x000000b0


	//   ....[2]....
        /*059c*/ 	.word	0x000002d0


	//   ....[3]....
        /*05a0*/ 	.word	0x00000430


	//   ....[4]....
        /*05a4*/ 	.word	0x00000550


	//   ....[5]....
        /*05a8*/ 	.word	0x000006b0


	//   ....[6]....
        /*05ac*/ 	.word	0x00001d10


	//   ....[7]....
        /*05b0*/ 	.word	0x00004f10


	//   ....[8]....
        /*05b4*/ 	.word	0x00004fe0


	//   ....[9]....
        /*05b8*/ 	.word	0x00005370


	//   ....[10]....
        /*05bc*/ 	.word	0x000053d0


	//   ....[11]....
        /*05c0*/ 	.word	0x000090d0


	//   ....[12]....
        /*05c4*/ 	.word	0x00009100


	//   ....[13]....
        /*05c8*/ 	.word	0x000093f0


	//   ....[14]....
        /*05cc*/ 	.word	0x00009460


	//   ....[15]....
        /*05d0*/ 	.word	0x0000a650


	//   ....[16]....
        /*05d4*/ 	.word	0x0000a6b0


	//   ....[17]....
        /*05d8*/ 	.word	0x0000a730


	//   ....[18]....
        /*05dc*/ 	.word	0x0000a8f0


	//   ....[19]....
        /*05e0*/ 	.word	0x0000c580


	//   ....[20]....
        /*05e4*/ 	.word	0x0000c590


	//   ....[21]....
        /*05e8*/ 	.word	0x0000c5a0


	//   ....[22]....
        /*05ec*/ 	.word	0x0000c5c0


	//   ....[23]....
        /*05f0*/ 	.word	0x0000d0d0


	//   ....[24]....
        /*05f4*/ 	.word	0x0000d0f0


	//   ....[25]....
        /*05f8*/ 	.word	0x0000d290


	//   ....[26]....
        /*05fc*/ 	.word	0x0000d2b0


	//   ....[27]....
        /*0600*/ 	.word	0x0000d3f0


	//   ....[28]....
        /*0604*/ 	.word	0x0000d410


	//   ....[29]....
        /*0608*/ 	.word	0x0000d560


	//   ....[30]....
        /*060c*/ 	.word	0x0000d580


	//   ....[31]....
        /*0610*/ 	.word	0x0000db50


	//   ....[32]....
        /*0614*/ 	.word	0x0000db90


	//   ....[33]....
        /*0618*/ 	.word	0x0000e600


	//   ....[34]....
        /*061c*/ 	.word	0x0000e610


	//   ....[35]....
        /*0620*/ 	.word	0x0000f9a0


	//   ....[36]....
        /*0624*/ 	.word	0x0000f9d0


	//   ....[37]....
        /*0628*/ 	.word	0x0000fb40


	//   ....[38]....
        /*062c*/ 	.word	0x0000fb60


	//   ....[39]....
        /*0630*/ 	.word	0x0000fca0


	//   ....[40]....
        /*0634*/ 	.word	0x0000fcc0


	//   ....[41]....
        /*0638*/ 	.word	0x0000fe10


	//   ....[42]....
        /*063c*/ 	.word	0x0000fe30


	//   ....[43]....
        /*0640*/ 	.word	0x00010010


	//   ....[44]....
        /*0644*/ 	.word	0x00010200


	//   ....[45]....
        /*0648*/ 	.word	0x00010230


	//   ....[46]....
        /*064c*/ 	.word	0x00010260


	//   ....[47]....
        /*0650*/ 	.word	0x00010290


	//   ....[48]....
        /*0654*/ 	.word	0x000102c0


	//   ....[49]....
        /*0658*/ 	.word	0x000102f0


	//   ....[50]....
        /*065c*/ 	.word	0x00010460


	//   ....[51]....
        /*0660*/ 	.word	0x00010490


	//   ....[52]....
        /*0664*/ 	.word	0x000104c0


	//   ....[53]....
        /*0668*/ 	.word	0x000104f0


	//   ....[54]....
        /*066c*/ 	.word	0x00010520


	//   ....[55]....
        /*0670*/ 	.word	0x00010550


	//   ....[56]....
        /*0674*/ 	.word	0x000105e0


	//   ....[57]....
        /*0678*/ 	.word	0x00010610


	//   ....[58]....
        /*067c*/ 	.word	0x00010620


	//   ....[59]....
        /*0680*/ 	.word	0x000106b0


	//   ....[60]....
        /*0684*/ 	.word	0x00012070


	//   ....[61]....
        /*0688*/ 	.word	0x000120b0


	//   ....[62]....
        /*068c*/ 	.word	0x000120e0


	//   ....[63]....
        /*0690*/ 	.word	0x00012190


	//   ....[64]....
        /*0694*/ 	.word	0x000121d0


	//   ....[65]....
        /*0698*/ 	.word	0x00012230


	//   ....[66]....
        /*069c*/ 	.word	0x00012270


	//   ....[67]....
        /*06a0*/ 	.word	0x000122d0


	//   ....[68]....
        /*06a4*/ 	.word	0x000122f0


	//   ....[69]....
        /*06a8*/ 	.word	0x00012320


	//   ....[70]....
        /*06ac*/ 	.word	0x00012af0


	//   ....[71]....
        /*06b0*/ 	.word	0x00012b20


	//   ....[72]....
        /*06b4*/ 	.word	0x00012b80


	//   ....[73]....
        /*06b8*/ 	.word	0x00012be0


	//   ....[74]....
        /*06bc*/ 	.word	0x00012c30


	//   ....[75]....
        /*06c0*/ 	.word	0x00012ca0


	//   ....[76]....
        /*06c4*/ 	.word	0x00012cf0


	//   ....[77]....
        /*06c8*/ 	.word	0x00012d60


	//   ....[78]....
        /*06cc*/ 	.word	0x00012db0


	//   ....[79]....
        /*06d0*/ 	.word	0x00012e20


	//   ....[80]....
        /*06d4*/ 	.word	0x00012e70


	//   ....[81]....
        /*06d8*/ 	.word	0x00012ee0


	//   ....[82]....
        /*06dc*/ 	.word	0x00012f30


	//   ....[83]....
        /*06e0*/ 	.word	0x00012fa0


	//   ....[84]....
        /*06e4*/ 	.word	0x00012ff0


	//   ....[85]....
        /*06e8*/ 	.word	0x00013040


	//   ....[86]....
        /*06ec*/ 	.word	0x000137d0


	//   ....[87]....
        /*06f0*/ 	.word	0x00013800


	//   ....[88]....
        /*06f4*/ 	.word	0x00013830


	//   ....[89]....
        /*06f8*/ 	.word	0x000138f0


	//   ....[90]....
        /*06fc*/ 	.word	0x00013920


	//   ....[91]....
        /*0700*/ 	.word	0x00013970


	//   ....[92]....
        /*0704*/ 	.word	0x000139a0


	//   ....[93]....
        /*0708*/ 	.word	0x000139f0


	//   ....[94]....
        /*070c*/ 	.word	0x00013a20


	//   ....[95]....
        /*0710*/ 	.word	0x00013a90


	//   ....[96]....
        /*0714*/ 	.word	0x00013d70


	//   ....[97]....
        /*0718*/ 	.word	0x00013d90


	//   ....[98]....
        /*071c*/ 	.word	0x00013da0


	//   ....[99]....
        /*0720*/ 	.word	0x00013e50


	//   ....[100]....
        /*0724*/ 	.word	0x00013e60


	//   ....[101]....
        /*0728*/ 	.word	0x00013f10


	//   ....[102]....
        /*072c*/ 	.word	0x00013f20


	//   ....[103]....
        /*0730*/ 	.word	0x00013fd0


	//   ....[104]....
        /*0734*/ 	.word	0x00013fe0


	//   ....[105]....
        /*0738*/ 	.word	0x00013ff0


	//   ....[106]....
        /*073c*/ 	.word	0x00014600


	//   ....[107]....
        /*0740*/ 	.word	0x00014640


	//   ....[108]....
        /*0744*/ 	.word	0x00014680


	//   ....[109]....
        /*0748*/ 	.word	0x000146a0


	//   ....[110]....
        /*074c*/ 	.word	0x000146c0


	//   ....[111]....
        /*0750*/ 	.word	0x00014770


	//   ....[112]....
        /*0754*/ 	.word	0x00014820


	//   ....[113]....
        /*0758*/ 	.word	0x00014850


	//   ....[114]....
        /*075c*/ 	.word	0x00014860


	//   ....[115]....
        /*0760*/ 	.word	0x000148f0


	//   ....[116]....
        /*0764*/ 	.word	0x00014d60


	//   ....[117]....
        /*0768*/ 	.word	0x00014d90


	//   ....[118]....
        /*076c*/ 	.word	0x00014df0


	//   ....[119]....
        /*0770*/ 	.word	0x00014e20


	//   ....[120]....
        /*0774*/ 	.word	0x00014e50


	//   ....[121]....
        /*0778*/ 	.word	0x00014e80


	//   ....[122]....
        /*077c*/ 	.word	0x00014eb0


	//   ....[123]....
        /*0780*/ 	.word	0x00014ee0


	//   ....[124]....
        /*0784*/ 	.word	0x00015080


	//   ....[125]....
        /*0788*/ 	.word	0x000150b0


	//   ....[126]....
        /*078c*/ 	.word	0x000150e0


	//   ....[127]....
        /*0790*/ 	.word	0x00015110


	//   ....[128]....
        /*0794*/ 	.word	0x00015140


	//   ....[129]....
        /*0798*/ 	.word	0x00015170


	//   ....[130]....
        /*079c*/ 	.word	0x00015230


	//   ....[131]....
        /*07a0*/ 	.word	0x00015250


	//   ....[132]....
        /*07a4*/ 	.word	0x00015260


	//   ....[133]....
        /*07a8*/ 	.word	0x000152c0


	//   ....[134]....
        /*07ac*/ 	.word	0x000158e0


	//   ....[135]....
        /*07b0*/ 	.word	0x00015db0


	//   ....[136]....
        /*07b4*/ 	.word	0x00015ea0


	//   ....[137]....
        /*07b8*/ 	.word	0x00015f70


	//   ....[138]....
        /*07bc*/ 	.word	0x00015fe0


	//   ....[139]....
        /*07c0*/ 	.word	0x00016080


	//   ....[140]....
        /*07c4*/ 	.word	0x00016160


	//   ....[141]....
        /*07c8*/ 	.word	0x00016260


	//   ....[142]....
        /*07cc*/ 	.word	0x000162d0


	//   ....[143]....
        /*07d0*/ 	.word	0x000163c0


	//   ....[144]....
        /*07d4*/ 	.word	0x00016430


	//   ....[145]....
        /*07d8*/ 	.word	0x00016510


	//   ....[146]....
        /*07dc*/ 	.word	0x000165c0


	//   ....[147]....
        /*07e0*/ 	.word	0x00016630


	//   ....[148]....
        /*07e4*/ 	.word	0x000166b0


	//   ....[149]....
        /*07e8*/ 	.word	0x00016780


	//   ....[150]....
        /*07ec*/ 	.word	0x00016800


	//   ....[151]....
        /*07f0*/ 	.word	0x000168f0


	//   ....[152]....
        /*07f4*/ 	.word	0x00016970


	//   ....[153]....
        /*07f8*/ 	.word	0x00016a60


	//   ....[154]....
        /*07fc*/ 	.word	0x00016ae0


	//   ....[155]....
        /*0800*/ 	.word	0x00016bd0


	//   ....[156]....
        /*0804*/ 	.word	0x00016c50


	//   ....[157]....
        /*0808*/ 	.word	0x00016d40


	//   ....[158]....
        /*080c*/ 	.word	0x00016dc0


	//   ....[159]....
        /*0810*/ 	.word	0x00016eb0


	//   ....[160]....
        /*0814*/ 	.word	0x00016f30


	//   ....[161]....
        /*0818*/ 	.word	0x00017000


	//   ....[162]....
        /*081c*/ 	.word	0x00017130


	//   ....[163]....
        /*0820*/ 	.word	0x00017200


	//   ....[164]....
        /*0824*/ 	.word	0x000172d0


	//   ....[165]....
        /*0828*/ 	.word	0x000173b0


	//   ....[166]....
        /*082c*/ 	.word	0x00017410


	//   ....[167]....
        /*0830*/ 	.word	0x000174f0


	//   ....[168]....
        /*0834*/ 	.word	0x00017550


	//   ....[169]....
        /*0838*/ 	.word	0x00017630


	//   ....[170]....
        /*083c*/ 	.word	0x00017690


	//   ....[171]....
        /*0840*/ 	.word	0x000177a0


	//   ....[172]....
        /*0844*/ 	.word	0x00017890


	//   ....[173]....
        /*0848*/ 	.word	0x00017930


	//   ....[174]....
        /*084c*/ 	.word	0x00017990


	//   ....[175]....
        /*0850*/ 	.word	0x00017ab0


	//   ....[176]....
        /*0854*/ 	.word	0x00017b10


	//   ....[177]....
        /*0858*/ 	.word	0x00017c30


	//   ....[178]....
        /*085c*/ 	.word	0x00017c90


	//   ....[179]....
        /*0860*/ 	.word	0x00017db0


	//   ....[180]....
        /*0864*/ 	.word	0x00017e10


	//   ....[181]....
        /*0868*/ 	.word	0x00017ee0


	//   ....[182]....
        /*086c*/ 	.word	0x00018040


	//   ....[183]....
        /*0870*/ 	.word	0x000180e0


	//   ....[184]....
        /*0874*/ 	.word	0x00018230


	//   ....[185]....
        /*0878*/ 	.word	0x000182e0


	//   ....[186]....
        /*087c*/ 	.word	0x00018340


	//   ....[187]....
        /*0880*/ 	.word	0x00018400


	//   ....[188]....
        /*0884*/ 	.word	0x000184e0


	//   ....[189]....
        /*0888*/ 	.word	0x000185a0


	//   ....[190]....
        /*088c*/ 	.word	0x00018680


	//   ....[191]....
        /*0890*/ 	.word	0x00018740


	//   ....[192]....
        /*0894*/ 	.word	0x00018850


	//   ....[193]....
        /*0898*/ 	.word	0x000188f0


	//   ....[194]....
        /*089c*/ 	.word	0x00018a70


	//   ....[195]....
        /*08a0*/ 	.word	0x00018ae0


	//   ....[196]....
        /*08a4*/ 	.word	0x00018b50


	//   ....[197]....
        /*08a8*/ 	.word	0x00018bc0


	//   ....[198]....
        /*08ac*/ 	.word	0x00018c30


	//   ....[199]....
        /*08b0*/ 	.word	0x00018cb0


	//   ....[200]....
        /*08b4*/ 	.word	0x00018d30


	//   ....[201]....
        /*08b8*/ 	.word	0x00018dc0


	//   ....[202]....
        /*08bc*/ 	.word	0x00018e30


	//   ....[203]....
        /*08c0*/ 	.word	0x00018ea0


	//   ....[204]....
        /*08c4*/ 	.word	0x00018f10


	//   ....[205]....
        /*08c8*/ 	.word	0x00018f90


	//   ....[206]....
        /*08cc*/ 	.word	0x00019000


	//   ....[207]....
        /*08d0*/ 	.word	0x000190a0


	//   ....[208]....
        /*08d4*/ 	.word	0x000190f0


	//   ....[209]....
        /*08d8*/ 	.word	0x00019180


	//   ....[210]....
        /*08dc*/ 	.word	0x000192b0


	//----- nvinfo : EIATTR_REG_RECONFIG
	.align		4
.L_119:
        /*08e0*/ 	.byte	0x01, 0x54
	.zero		2


	//----- nvinfo : EIATTR_SYSCALL_OFFSETS
	.align		4
        /*08e4*/ 	.byte	0x04, 0x46
        /*08e6*/ 	.short	(.L_121 - .L_120)


	//   ....[0]....
.L_120:
        /*08e8*/ 	.word	0x00001e90


	//   ....[1]....
        /*08ec*/ 	.word	0x000116a0


	//   ....[2]....
        /*08f0*/ 	.word	0x000117f0


	//   ....[3]....
        /*08f4*/ 	.word	0x000118e0


	//   ....[4]....
        /*08f8*/ 	.word	0x00012770


	//----- nvinfo : EIATTR_MBARRIER_INSTR_OFFSETS
	.align		4
.L_121:
        /*08fc*/ 	.byte	0x04, 0x39
        /*08fe*/ 	.short	(.L_123 - .L_122)


	//   ....[0]....
.L_122:
        /*0900*/ 	.word	0x00000180
        /*0904*/ 	.word	0x000000ff
        /*0908*/ 	.word	0x00038800
        /*090c*/ 	.short	0x0100
        /*090e*/ 	.byte	0x08
	.zero		1


	//   ....[1]....
        /*0910*/ 	.word	0x00000190
        /*0914*/ 	.word	0x000000ff
        /*0918*/ 	.word	0x00038820
        /*091c*/ 	.short	0x0100
        /*091e*/ 	.byte	0x08
	.zero		1


	//   ....[2]....
        /*0920*/ 	.word	0x00000280
        /*0924*/ 	.word	0x000000ff
        /*0928*/ 	.word	0x00038830
        /*092c*/ 	.short	0x0100
        /*092e*/ 	.byte	0x08
	.zero		1


	//   ....[3]....
        /*0930*/ 	.word	0x00000290
        /*0934*/ 	.word	0x000000ff
        /*0938*/ 	.word	0x00038840
        /*093c*/ 	.short	0x0100
        /*093e*/ 	.byte	0x08
	.zero		1


	//   ....[4]....
        /*0940*/ 	.word	0x000002a0
        /*0944*/ 	.word	0x000000ff
        /*0948*/ 	.word	0x00038838
        /*094c*/ 	.short	0x0100
        /*094e*/ 	.byte	0x08
	.zero		1


	//   ....[5]....
        /*0950*/ 	.word	0x000002b0
        /*0954*/ 	.word	0x000000ff
        /*0958*/ 	.word	0x00038848
        /*095c*/ 	.short	0x0100
        /*095e*/ 	.byte	0x08
	.zero		1


	//   ....[6]....
        /*0960*/ 	.word	0x000003e0
        /*0964*/ 	.word	0x000000ff
        /*0968*/ 	.word	0x00038850
        /*096c*/ 	.short	0x0100
        /*096e*/ 	.byte	0x08
	.zero		1


	//   ....[7]....
        /*0970*/ 	.word	0x000003f0
        /*0974*/ 	.word	0x000000ff
        /*0978*/ 	.word	0x00038860
        /*097c*/ 	.short	0x0100
        /*097e*/ 	.byte	0x08
	.zero		1


	//   ....[8]....
        /*0980*/ 	.word	0x00000400
        /*0984*/ 	.word	0x000000ff
        /*0988*/ 	.word	0x00038858
        /*098c*/ 	.short	0x0100
        /*098e*/ 	.byte	0x08
	.zero		1


	//   ....[9]....
        /*0990*/ 	.word	0x00000410
        /*0994*/ 	.word	0x000000ff
        /*0998*/ 	.word	0x00038868
        /*099c*/ 	.short	0x0100
        /*099e*/ 	.byte	0x08
	.zero		1


	//   ....[10]....
        /*09a0*/ 	.word	0x00000500
        /*09a4*/ 	.word	0x000000ff
        /*09a8*/ 	.word	0x00038870
        /*09ac*/ 	.short	0x0100
        /*09ae*/ 	.byte	0x06
	.zero		1


	//   ....[11]....
        /*09b0*/ 	.word	0x00000510
        /*09b4*/ 	.word	0x000000ff
        /*09b8*/ 	.word	0x00038880
        /*09bc*/ 	.short	0x0100
        /*09be*/ 	.byte	0x06
	.zero		1


	//   ....[12]....
        /*09c0*/ 	.word	0x00000520
        /*09c4*/ 	.word	0x000000ff
        /*09c8*/ 	.word	0x00038878
        /*09cc*/ 	.short	0x0100
        /*09ce*/ 	.byte	0x06
	.zero		1


	//   ....[13]....
        /*09d0*/ 	.word	0x00000530
        /*09d4*/ 	.word	0x000000ff
        /*09d8*/ 	.word	0x00038888
        /*09dc*/ 	.short	0x0100
        /*09de*/ 	.byte	0x06
	.zero		1


	//   ....[14]....
        /*09e0*/ 	.word	0x00000660
        /*09e4*/ 	.word	0x000000ff
        /*09e8*/ 	.word	0x00038890
        /*09ec*/ 	.short	0x0100
        /*09ee*/ 	.byte	0x08
	.zero		1


	//   ....[15]....
        /*09f0*/ 	.word	0x00000670
        /*09f4*/ 	.word	0x000000ff
        /*09f8*/ 	.word	0x000388a0
        /*09fc*/ 	.short	0x0100
        /*09fe*/ 	.byte	0x08
	.zero		1


	//   ....[16]....
        /*0a00*/ 	.word	0x00000680
        /*0a04*/ 	.word	0x000000ff
        /*0a08*/ 	.word	0x00038898
        /*0a0c*/ 	.short	0x0100
        /*0a0e*/ 	.byte	0x08
	.zero		1


	//   ....[17]....
        /*0a10*/ 	.word	0x00000690
        /*0a14*/ 	.word	0x000000ff
        /*0a18*/ 	.word	0x000388a8
        /*0a1c*/ 	.short	0x0100
        /*0a1e*/ 	.byte	0x08
	.zero		1


	//   ....[18]....
        /*0a20*/ 	.word	0x000007d0
        /*0a24*/ 	.word	0x000000ff
        /*0a28*/ 	.word	0x000388b0
        /*0a2c*/ 	.short	0x0100
        /*0a2e*/ 	.byte	0x08
	.zero		1


	//   ....[19]....
        /*0a30*/ 	.word	0x000007e0
        /*0a34*/ 	.word	0x000000ff
        /*0a38*/ 	.word	0x000388c0
        /*0a3c*/ 	.short	0x0100
        /*0a3e*/ 	.byte	0x08
	.zero		1


	//   ....[20]....
        /*0a40*/ 	.word	0x000007f0
        /*0a44*/ 	.word	0x000000ff
        /*0a48*/ 	.word	0x000388b8
        /*0a4c*/ 	.short	0x0100
        /*0a4e*/ 	.byte	0x08
	.zero		1


	//   ....[21]....
        /*0a50*/ 	.word	0x00000800
        /*0a54*/ 	.word	0x000000ff
        /*0a58*/ 	.word	0x000388c8
        /*0a5c*/ 	.short	0x0100
        /*0a5e*/ 	.byte	0x08
	.zero		1


	//   ....[22]....
        /*0a60*/ 	.word	0x00001f90
        /*0a64*/ 	.word	0x00000005
        /*0a68*/ 	.word	0x00038800
        /*0a6c*/ 	.short	0x010a
        /*0a6e*/ 	.byte	0x3f
	.zero		1


	//   ....[23]....
        /*0a70*/ 	.word	0x00002020
        /*0a74*/ 	.word	0x00000000
        /*0a78*/ 	.word	0x00038830
        /*0a7c*/ 	.short	0x010a
        /*0a7e*/ 	.byte	0x3f
	.zero		1


	//   ....[24]....
        /*0a80*/ 	.word	0x00002070
        /*0a84*/ 	.word	0x00000000
        /*0a88*/ 	.word	0x00038830
        /*0a8c*/ 	.short	0x010a
        /*0a8e*/ 	.byte	0x3f
	.zero		1


	//   ....[25]....
        /*0a90*/ 	.word	0x00005840
        /*0a94*/ 	.word	0x00000015
        /*0a98*/ 	.word	0x00000000
        /*0a9c*/ 	.short	0x0101
        /*0a9e*/ 	.byte	0x3f
	.zero		1


	//   ....[26]....
        /*0aa0*/ 	.word	0x00006300
        /*0aa4*/ 	.word	0x000000ff
        /*0aa8*/ 	.word	0x00038830
        /*0aac*/ 	.short	0x010a
        /*0aae*/ 	.byte	0x3d
	.zero		1


	//   ....[27]....
        /*0ab0*/ 	.word	0x00006340
        /*0ab4*/ 	.word	0x000000ff
        /*0ab8*/ 	.word	0x00038830
        /*0abc*/ 	.short	0x010a
        /*0abe*/ 	.byte	0x3d
	.zero		1


	//   ....[28]....
        /*0ac0*/ 	.word	0x00008c90
        /*0ac4*/ 	.word	0x000000e5
        /*0ac8*/ 	.word	0x00038850
        /*0acc*/ 	.short	0x010a
        /*0ace*/ 	.byte	0x3f
	.zero		1


	//   ....[29]....
        /*0ad0*/ 	.word	0x00008cd0
        /*0ad4*/ 	.word	0x000000e5
        /*0ad8*/ 	.word	0x00038850
        /*0adc*/ 	.short	0x010a
        /*0ade*/ 	.byte	0x3f
	.zero		1


	//   ....[30]....
        /*0ae0*/ 	.word	0x00008ff0
        /*0ae4*/ 	.word	0x000000ff
        /*0ae8*/ 	.word	0x00000000
        /*0aec*/ 	.short	0x0101
        /*0aee*/ 	.byte	0x3d
	.zero		1


	//   ....[31]....
        /*0af0*/ 	.word	0x00009b40
        /*0af4*/ 	.word	0x000000e5
        /*0af8*/ 	.word	0x00000000
        /*0afc*/ 	.short	0x0101
        /*0afe*/ 	.byte	0x3f
	.zero		1


	//   ....[32]....
        /*0b00*/ 	.word	0x0000a560
        /*0b04*/ 	.word	0x0000000c
        /*0b08*/ 	.word	0x00038850
        /*0b0c*/ 	.short	0x010a
        /*0b0e*/ 	.byte	0x3f
	.zero		1


	//   ....[33]....
        /*0b10*/ 	.word	0x0000a5d0
        /*0b14*/ 	.word	0x0000000c
        /*0b18*/ 	.word	0x00038850
        /*0b1c*/ 	.short	0x010a
        /*0b1e*/ 	.byte	0x3f
	.zero		1


	//   ....[34]....
        /*0b20*/ 	.word	0x0000b2b0
        /*0b24*/ 	.word	0x00000003
        /*0b28*/ 	.word	0x00000000
        /*0b2c*/ 	.short	0x0101
        /*0b2e*/ 	.byte	0x3f
	.zero		1


	//   ....[35]....
        /*0b30*/ 	.word	0x0000d0c0
        /*0b34*/ 	.word	0x000000ff
        /*0b38*/ 	.word	0x00000000
        /*0b3c*/ 	.short	0x0101
        /*0b3e*/ 	.byte	0x08
	.zero		1


	//   ....[36]....
        /*0b40*/ 	.word	0x0000d970
        /*0b44*/ 	.word	0x000000ff
        /*0b48*/ 	.word	0x00000000
        /*0b4c*/ 	.short	0x0101
        /*0b4e*/ 	.byte	0x08
	.zero		1


	//   ....[37]....
        /*0b50*/ 	.word	0x00011ea0
        /*0b54*/ 	.word	0x00000005
        /*0b58*/ 	.word	0x00038840
        /*0b5c*/ 	.short	0x010a
        /*0b5e*/ 	.byte	0x3f
	.zero		1


	//   ....[38]....
        /*0b60*/ 	.word	0x00012490
        /*0b64*/ 	.word	0x00000005
        /*0b68*/ 	.word	0x00038830
        /*0b6c*/ 	.short	0x0107
        /*0b6e*/ 	.byte	0x3f
	.zero		1


	//   ....[39]....
        /*0b70*/ 	.word	0x00012570
        /*0b74*/ 	.word	0x00000005
        /*0b78*/ 	.word	0x00038830
        /*0b7c*/ 	.short	0x0101
        /*0b7e*/ 	.byte	0x3f
	.zero		1


	//   ....[40]....
        /*0b80*/ 	.word	0x00013130
        /*0b84*/ 	.word	0x00000016
        /*0b88*/ 	.word	0x00038800
        /*0b8c*/ 	.short	0x0107
        /*0b8e*/ 	.byte	0x3f
	.zero		1


	//   ....[41]....
        /*0b90*/ 	.word	0x00013250
        /*0b94*/ 	.word	0x00000016
        /*0b98*/ 	.word	0x00038800
        /*0b9c*/ 	.short	0x0101
        /*0b9e*/ 	.byte	0x3f
	.zero		1


	//   ....[42]....
        /*0ba0*/ 	.word	0x00013270
        /*0ba4*/ 	.word	0x00000016
        /*0ba8*/ 	.word	0x00038820
        /*0bac*/ 	.short	0x010a
        /*0bae*/ 	.byte	0x3f
	.zero		1


	//   ....[43]....
        /*0bb0*/ 	.word	0x00013640
        /*0bb4*/ 	.word	0x00000006
        /*0bb8*/ 	.word	0x00038840
        /*0bbc*/ 	.short	0x010a
        /*0bbe*/ 	.byte	0x3f
	.zero		1


	//   ....[44]....
        /*0bc0*/ 	.word	0x00013ba0
        /*0bc4*/ 	.word	0x00000006
        /*0bc8*/ 	.word	0x00038830
        /*0bcc*/ 	.short	0x0107
        /*0bce*/ 	.byte	0x3f
	.zero		1


	//   ....[45]....
        /*0bd0*/ 	.word	0x00013c50
        /*0bd4*/ 	.word	0x00000006
        /*0bd8*/ 	.word	0x00038830
        /*0bdc*/ 	.short	0x0101
        /*0bde*/ 	.byte	0x3f
	.zero		1


	//   ....[46]....
        /*0be0*/ 	.word	0x00013cb0
        /*0be4*/ 	.word	0x00000006
        /*0be8*/ 	.word	0x00038860
        /*0bec*/ 	.short	0x010a
        /*0bee*/ 	.byte	0x3f
	.zero		1


	//   ....[47]....
        /*0bf0*/ 	.word	0x000141b0
        /*0bf4*/ 	.word	0x00000006
        /*0bf8*/ 	.word	0x00038850
        /*0bfc*/ 	.short	0x0107
        /*0bfe*/ 	.byte	0x3f
	.zero		1


	//   ....[48]....
        /*0c00*/ 	.word	0x00014340
        /*0c04*/ 	.word	0x00000006
        /*0c08*/ 	.word	0x00038850
        /*0c0c*/ 	.short	0x0101
        /*0c0e*/ 	.byte	0x3f
	.zero		1


	//   ....[49]....
        /*0c10*/ 	.word	0x00014550
        /*0c14*/ 	.word	0x00000004
        /*0c18*/ 	.word	0x00038860
        /*0c1c*/ 	.short	0x010a
        /*0c1e*/ 	.byte	0x3f
	.zero		1


	//   ....[50]....
        /*0c20*/ 	.word	0x00014a70
        /*0c24*/ 	.word	0x00000004
        /*0c28*/ 	.word	0x00038850
        /*0c2c*/ 	.short	0x0107
        /*0c2e*/ 	.byte	0x3f
	.zero		1


	//   ....[51]....
        /*0c30*/ 	.word	0x00014b20
        /*0c34*/ 	.word	0x00000004
        /*0c38*/ 	.word	0x00038850
        /*0c3c*/ 	.short	0x0101
        /*0c3e*/ 	.byte	0x3f
	.zero		1


	//   ....[52]....
        /*0c40*/ 	.word	0x00015860
        /*0c44*/ 	.word	0x00000004
        /*0c48*/ 	.word	0x00038820
        /*0c4c*/ 	.short	0x010a
        /*0c4e*/ 	.byte	0x3f
	.zero		1


	//   ....[53]....
        /*0c50*/ 	.word	0x00015a00
        /*0c54*/ 	.word	0x00000005
        /*0c58*/ 	.word	0x00038840
        /*0c5c*/ 	.short	0x010a
        /*0c5e*/ 	.byte	0x3f
	.zero		1


	//   ....[54]....
        /*0c60*/ 	.word	0x00015aa0
        /*0c64*/ 	.word	0x0000001b
        /*0c68*/ 	.word	0x00038840
        /*0c6c*/ 	.short	0x010a
        /*0c6e*/ 	.byte	0x3f
	.zero		1


	//   ....[55]....
        /*0c70*/ 	.word	0x00015ae0
        /*0c74*/ 	.word	0x00000005
        /*0c78*/ 	.word	0x00038860
        /*0c7c*/ 	.short	0x010a
        /*0c7e*/ 	.byte	0x3f
	.zero		1


	//   ....[56]....
        /*0c80*/ 	.word	0x00015b20
        /*0c84*/ 	.word	0x0000001b
        /*0c88*/ 	.word	0x00038860
        /*0c8c*/ 	.short	0x010a
        /*0c8e*/ 	.byte	0x3f
	.zero		1


	//   ....[57]....
        /*0c90*/ 	.word	0x00015b80
        /*0c94*/ 	.word	0x00000005
        /*0c98*/ 	.word	0x00038800
        /*0c9c*/ 	.short	0x010a
        /*0c9e*/ 	.byte	0x3f
	.zero		1


	//   ....[58]....
        /*0ca0*/ 	.word	0x00015bd0
        /*0ca4*/ 	.word	0x00000000
        /*0ca8*/ 	.word	0x00038830
        /*0cac*/ 	.short	0x010a
        /*0cae*/ 	.byte	0x3f
	.zero		1


	//   ....[59]....
        /*0cb0*/ 	.word	0x00015c30
        /*0cb4*/ 	.word	0x00000004
        /*0cb8*/ 	.word	0x00038830
        /*0cbc*/ 	.short	0x010a
        /*0cbe*/ 	.byte	0x3f
	.zero		1


	//   ....[60]....
        /*0cc0*/ 	.word	0x00015c80
        /*0cc4*/ 	.word	0x000000e5
        /*0cc8*/ 	.word	0x00038850
        /*0ccc*/ 	.short	0x010a
        /*0cce*/ 	.byte	0x3f
	.zero		1


	//   ....[61]....
        /*0cd0*/ 	.word	0x00015cd0
        /*0cd4*/ 	.word	0x0000000c
        /*0cd8*/ 	.word	0x00038850
        /*0cdc*/ 	.short	0x010a
        /*0cde*/ 	.byte	0x3f
	.zero		1


	//   ....[62]....
        /*0ce0*/ 	.word	0x00015df0
        /*0ce4*/ 	.word	0x00000005
        /*0ce8*/ 	.word	0x00038840
        /*0cec*/ 	.short	0x010a
        /*0cee*/ 	.byte	0x3f
	.zero		1


	//   ....[63]....
        /*0cf0*/ 	.word	0x00017030
        /*0cf4*/ 	.word	0x00000016
        /*0cf8*/ 	.word	0x00038820
        /*0cfc*/ 	.short	0x010a
        /*0cfe*/ 	.byte	0x3f
	.zero		1


	//   ....[64]....
        /*0d00*/ 	.word	0x00017080
        /*0d04*/ 	.word	0x00000006
        /*0d08*/ 	.word	0x00038840
        /*0d0c*/ 	.short	0x010a
        /*0d0e*/ 	.byte	0x3f
	.zero		1


	//   ....[65]....
        /*0d10*/ 	.word	0x000177e0
        /*0d14*/ 	.word	0x00000006
        /*0d18*/ 	.word	0x00038860
        /*0d1c*/ 	.short	0x010a
        /*0d1e*/ 	.byte	0x3f
	.zero		1


	//   ....[66]....
        /*0d20*/ 	.word	0x00017f90
        /*0d24*/ 	.word	0x00000004
        /*0d28*/ 	.word	0x00038860
        /*0d2c*/ 	.short	0x010a
        /*0d2e*/ 	.byte	0x3f
	.zero		1


	//   ....[67]....
        /*0d30*/ 	.word	0x000191d0
        /*0d34*/ 	.word	0x00000004
        /*0d38*/ 	.word	0x00038820
        /*0d3c*/ 	.short	0x010a
        /*0d3e*/ 	.byte	0x3f
	.zero		1


	//   ....[68]....
        /*0d40*/ 	.word	0x00019370
        /*0d44*/ 	.word	0x00000005
        /*0d48*/ 	.word	0x00038840
        /*0d4c*/ 	.short	0x010a
        /*0d4e*/ 	.byte	0x3f
	.zero		1


	//   ....[69]....
        /*0d50*/ 	.word	0x000193c0
        /*0d54*/ 	.word	0x0000001b
        /*0d58*/ 	.word	0x00038840
        /*0d5c*/ 	.short	0x010a
        /*0d5e*/ 	.byte	0x3f
	.zero		1


	//   ....[70]....
        /*0d60*/ 	.word	0x00019410
        /*0d64*/ 	.word	0x00000005
        /*0d68*/ 	.word	0x00038860
        /*0d6c*/ 	.short	0x010a
        /*0d6e*/ 	.byte	0x3f
	.zero		1


	//----- nvinfo : EIATTR_NUM_MBARRIERS
	.align		4
.L_123:
        /*0d70*/ 	.byte	0x03, 0x38
        /*0d72*/ 	.short	0x0016


	//----- nvinfo : EIATTR_EXIT_INSTR_OFFSETS
	.align		4
        /*0d74*/ 	.byte	0x04, 0x1c
        /*0d76*/ 	.short	(.L_125 - .L_124)


	//   ....[0]....
.L_124:
        /*0d78*/ 	.word	0x00000990


	//   ....[1]....
        /*0d7c*/ 	.word	0x0000ffb0


	//   ....[2]....
        /*0d80*/ 	.word	0x00015b70


	//----- nvinfo : EIATTR_MAX_THREADS
	.align		4
.L_125:
        /*0d84*/ 	.byte	0x04, 0x05
        /*0d86*/ 	.short	(.L_127 - .L_126)
.L_126:
        /*0d88*/ 	.word	0x00000180
        /*0d8c*/ 	.word	0x00000001
        /*0d90*/ 	.word	0x00000001


	//----- nvinfo : EIATTR_CRS_STACK_SIZE
	.align		4
.L_127:
        /*0d94*/ 	.byte	0x04, 0x1e
        /*0d96*/ 	.short	(.L_129 - .L_128)
.L_128:
        /*0d98*/ 	.word	0x00000000


	//----- nvinfo : EIATTR_CBANK_PARAM_SIZE
	.align		4
.L_129:
        /*0d9c*/ 	.byte	0x03, 0x19
        /*0d9e*/ 	.short	0x0af0


	//----- nvinfo : EIATTR_PARAM_CBANK
	.align		4
        /*0da0*/ 	.byte	0x04, 0x0a
        /*0da2*/ 	.short	(.L_131 - .L_130)
	.align		4
.L_130:
        /*0da4*/ 	.word	index@(.nv.constant0._ZN7cutlass13device_kernelIN5flash11enable_sm90INS1_16FlashAttnFwdSm90INS1_25CollectiveMainloopFwdSm90ILi2EN4cute5tupleIJNS5_1CILi1EEES8_S8_EEENS6_IJNS7_ILi128EEENS7_ILi80EEENS7_ILi256EEEEEELi256ENS_6half_tEfNS_4arch4Sm90ELb0ELb0ELb0ELb1ELb1ELb0ELb0ELb1ELb1ELb1ELb1ELb0EEENS1_21CollectiveEpilogueFwdINS6_IJSA_SC_SB_EEES9_SE_SG_Li256ELb1ELb1ELb1ELb0EEENS1_36VarlenDynamicPersistentTileSchedulerILi128ELi80ELi256ELi128ELb1ELb1ELb1ELb0ELb1ELb1EEEEEEEEEvNT_6ParamsE)
        /*0da8*/ 	.short	0x0210
        /*0daa*/ 	.short	0x0af0


	//----- nvinfo : EIATTR_SW_WAR
	.align		4
.L_131:
        /*0dac*/ 	.byte	0x04, 0x36
        /*0dae*/ 	.short	(.L_133 - .L_132)
.L_132:
        /*0db0*/ 	.word	0x00000008
.L_133:


//--------------------- .nv.info._ZN7cutlass13device_kernelIN5flash11enable_sm90INS1_16FlashAttnFwdSm90INS1_25CollectiveMainloopFwdSm90ILi2EN4cute5tupleIJNS5_1CILi1EEES8_S8_EEENS6_IJNS7_ILi128EEENS7_ILi80EEENS7_ILi256EEEEEELi256ENS_6half_tEfNS_4arch4Sm90ELb0ELb0ELb0ELb1ELb1ELb1ELb0ELb1ELb1ELb1ELb1ELb0EEENS1_21CollectiveEpilogueFwdINS6_IJSA_SC_SB_EEES9_SE_SG_Li256ELb1ELb1ELb1ELb0EEENS1_36VarlenDynamicPersistentTileSchedulerILi128ELi80ELi256ELi128ELb1ELb1ELb1ELb0ELb1ELb1EEEEEEEEEvNT_6ParamsE --------------------------
	.section	.nv.info._ZN7cutlass13device_kernelIN5flash11enable_sm90INS1_16FlashAttnFwdSm90INS1_25CollectiveMainloopFwdSm90ILi2EN4cute5tupleIJNS5_1CILi1EEES8_S8_EEENS6_IJNS7_ILi128EEENS7_ILi80EEENS7_ILi256EEEEEELi256ENS_6half_tEfNS_4arch4Sm90ELb0ELb0ELb0ELb1ELb1ELb1ELb0ELb1ELb1ELb1ELb1ELb0EEENS1_21CollectiveEpilogueFwdINS6_IJSA_SC_SB_EEES9_SE_SG_Li256ELb1ELb1ELb1ELb0EEENS1_36VarlenDynamicPersistentTileSchedulerILi128ELi80ELi256ELi128ELb1ELb1ELb1ELb0ELb1ELb1EEEEEEEEEvNT_6ParamsE,"",@"SHT_CUDA_INFO"
	.sectionflags	@""
	.align	4


	//----- nvinfo : EIATTR_CUDA_API_VERSION
	.align		4
        /*0000*/ 	.byte	0x04, 0x37
        /*0002*/ 	.short	(.L_135 - .L_134)
.L_134:
        /*0004*/ 	.word	0x00000082


	//----- nvinfo : EIATTR_KPARAM_INFO
	.align		4
.L_135:
        /*0008*/ 	.byte	0x04, 0x17
        /*000a*/ 	.short	(.L_137 - .L_136)
.L_136:
        /*000c*/ 	.word	0x00000000
        /*0010*/ 	.short	0x0000
        /*0012*/ 	.short	0x0070
        /*0014*/ 	.byte	0x00, 0xf0, 0x01, 0x2a


	//----- nvinfo : EIATTR_SPARSE_MMA_MASK
	.align		4
.L_137:
        /*0018*/ 	.byte	0x03, 0x50
        /*001a*/ 	.short	0x0000


	//----- nvinfo : EIATTR_MAXREG_COUNT
	.align		4
        /*001c*/ 	.byte	0x03, 0x1b
        /*001e*/ 	.short	0x00a8


	//----- nvinfo : EIATTR_NUM_BARRIERS
	.align		4
        /*0020*/ 	.byte	0x02, 0x4c
        /*0022*/ 	.byte	0x10
	.zero		1


	//----- nvinfo : EIATTR_EXTERNS
	.align		4
        /*0024*/ 	.byte	0x04, 0x0f
        /*0026*/ 	.short	(.L_139 - .L_138)


	//   ....[0]....
	.align		4
.L_138:
        /*0028*/ 	.word	index@(__assertfail)


	//----- nvinfo : EIATTR_ANNOTATIONS
	.align		4
.L_139:
        /*002c*/ 	.byte	0x04, 0x55
        /*002e*/ 	.short	(.L_141 - .L_140)


	//   ....[0]....
.L_140:
        /* <DEDUP_REMOVED lines=142> */


	//----- nvinfo : EIATTR_MERCURY_ISA_VERSION
	.align		4
.L_141:
        /*08f8*/ 	.byte	0x03, 0x5f
        /*08fa*/ 	.short	0x0101


	//----- nvinfo : EIATTR_UNUSED_LOAD_BYTE_OFFSET
	.align		4
        /*08fc*/ 	.byte	0x04, 0x44
        /*08fe*/ 	.short	(.L_143 - .L_142)


	//   ....[0]....
.L_142:
        /*0900*/ 	.word	0x00000a30
        /*0904*/ 	.word	0x0000fff0


	//   ....[1]....
        /*0908*/ 	.word	0x0001def0
        /*090c*/ 	.word	0x0000fff0


	//----- nvinfo : EIATTR_INT_WARP_WIDE_INSTR_OFFSETS
	.align		4
.L_143:
        /*0910*/ 	.byte	0x04, 0x31
        /*0912*/ 	.short	(.L_145 - .L_144)


	//   ....[0]....
.L_144:
        /*0914*/ 	.word	0x00000130


	//   ....[1]....
        /*0918*/ 	.word	0x00000170


	//   ....[2]....
        /*091c*/ 	.word	0x000001e0


	//   ....[3]....
        /*0920*/ 	.word	0x00025830


	//   ....[4]....
        /*0924*/ 	.word	0x000258d0


	//   ....[5]....
        /*0928*/ 	.word	0x000288e0


	//   ....[6]....
        /*092c*/ 	.word	0x00028980


	//----- nvinfo : EIATTR_COOP_GROUP_MASK_REGIDS
	.align		4
.L_145:
        /*0930*/ 	.byte	0x04, 0x29
        /*0932*/ 	.short	(.L_147 - .L_146)


	//   ....[0]....
.L_146:
        /*0934*/ 	.word	0xffffffff


	//   ....[1]....
        /*0938*/ 	.word	0xffffffff


	//   ....[2]....
        /*093c*/ 	.word	0xffffffff


	//   ....[3]....
        /*0940*/ 	.word	0xffffffff


	//   ....[4]....
        /*0944*/ 	.word	0xffffffff


	//   ....[5]....
        /*0948*/ 	.word	0xffffffff


	//   ....[6]....
        /*094c*/ 	.word	0xffffffff


	//   ....[7]....
        /*0950*/ 	.word	0xffffffff


	//   ....[8]....
        /*0954*/ 	.word	0xffffffff


	//   ....[9]....
        /*0958*/ 	.word	0xffffffff


	//   ....[10]....
        /*095c*/ 	.word	0xffffffff


	//   ....[11]....
        /*0960*/ 	.word	0xffffffff


	//   ....[12]....
        /*0964*/ 	.word	0xffffffff


	//   ....[13]....
        /*0968*/ 	.word	0xffffffff


	//   ....[14]....
        /*096c*/ 	.word	0xffffffff


	//   ....[15]....
        /*0970*/ 	.word	0xffffffff


	//   ....[16]....
        /*0974*/ 	.word	0xffffffff


	//   ....[17]....
        /*0978*/ 	.word	0xffffffff


	//   ....[18]....
        /*097c*/ 	.word	0xffffffff


	//   ....[19]....
        /*0980*/ 	.word	0xffffffff


	//   ....[20]....
        /*0984*/ 	.word	0xffffffff


	//   ....[21]....
        /*0988*/ 	.word	0xffffffff


	//   ....[22]....
        /*098c*/ 	.word	0xffffffff


	//   ....[23]....
        /*0990*/ 	.word	0xffffffff


	//   ....[24]....
        /*0994*/ 	.word	0xffffffff


	//   ....[25]....
        /*0998*/ 	.word	0xffffffff


	//   ....[26]....
        /*099c*/ 	.word	0xffffffff


	//   ....[27]....
        /*09a0*/ 	.word	0xffffffff


	//   ....[28]....
        /*09a4*/ 	.word	0xffffffff


	//   ....[29]....
        /*09a8*/ 	.word	0xffffffff


	//   ....[30]....
        /*09ac*/ 	.word	0xffffffff


	//   ....[31]....
        /*09b0*/ 	.word	0xffffffff


	//   ....[32]....
        /*09b4*/ 	.word	0xffffffff


	//   ....[33]....
        /*09b8*/ 	.word	0xffffffff


	//   ....[34]....
        /*09bc*/ 	.word	0xffffffff


	//   ....[35]....
        /*09c0*/ 	.word	0xffffffff


	//   ....[36]....
        /*09c4*/ 	.word	0xffffffff


	//   ....[37]....
        /*09c8*/ 	.word	0xffffffff


	//   ....[38]....
        /*09cc*/ 	.word	0xffffffff


	//   ....[39]....
        /*09d0*/ 	.word	0xffffffff


	//   ....[40]....
        /*09d4*/ 	.word	0xffffffff


	//   ....[41]....
        /*09d8*/ 	.word	0xffffffff


	//   ....[42]....
        /*09dc*/ 	.word	0xffffffff


	//   ....[43]....
        /*09e0*/ 	.word	0xffffffff


	//   ....[44]....
        /*09e4*/ 	.word	0xffffffff


	//   ....[45]....
        /*09e8*/ 	.word	0xffffffff


	//   ....[46]....
        /*09ec*/ 	.word	0xffffffff


	//   ....[47]....
        /*09f0*/ 	.word	0xffffffff


	//   ....[48]....
        /*09f4*/ 	.word	0xffffffff


	//   ....[49]....
        /*09f8*/ 	.word	0xffffffff


	//   ....[50]....
        /*09fc*/ 	.word	0xffffffff


	//   ....[51]....
        /*0a00*/ 	.word	0xffffffff


	//   ....[52]....
        /*0a04*/ 	.word	0xffffffff


	//   ....[53]....
        /*0a08*/ 	.word	0xffffffff


	//   ....[54]....
        /*0a0c*/ 	.word	0xffffffff


	//   ....[55]....
        /*0a10*/ 	.word	0xffffffff


	//   ....[56]....
        /*0a14*/ 	.word	0xffffffff


	//   ....[57]....
        /*0a18*/ 	.word	0xffffffff


	//   ....[58]....
        /*0a1c*/ 	.word	0xffffffff


	//   ....[59]....
        /*0a20*/ 	.word	0xffffffff


	//   ....[60]....
        /*0a24*/ 	.word	0xffffffff


	//   ....[61]....
        /*0a28*/ 	.word	0xffffffff


	//   ....[62]....
        /*0a2c*/ 	.word	0xffffffff


	//   ....[63]....
        /*0a30*/ 	.word	0xffffffff


	//   ....[64]....
        /*0a34*/ 	.word	0xffffffff


	//   ....[65]....
        /*0a38*/ 	.word	0xffffffff


	//   ....[66]....
        /*0a3c*/ 	.word	0xffffffff


	//   ....[67]....
        /*0a40*/ 	.word	0xffffffff


	//   ....[68]....
        /*0a44*/ 	.word	0xffffffff


	//   ....[69]....
        /*0a48*/ 	.word	0xffffffff


	//   ....[70]....
        /*0a4c*/ 	.word	0xffffffff


	//   ....[71]....
        /*0a50*/ 	.word	0xffffffff


	//   ....[72]....
        /*0a54*/ 	.word	0xffffffff


	//   ....[73]....
        /*0a58*/ 	.word	0xffffffff


	//   ....[74]....
        /*0a5c*/ 	.word	0xffffffff


	//   ....[75]....
        /*0a60*/ 	.word	0xffffffff


	//   ....[76]....
        /*0a64*/ 	.word	0xffffffff


	//   ....[77]....
        /*0a68*/ 	.word	0xffffffff


	//   ....[78]....
        /*0a6c*/ 	.word	0xffffffff


	//   ....[79]....
        /*0a70*/ 	.word	0xffffffff


	//   ....[80]....
        /*0a74*/ 	.word	0xffffffff


	//   ....[81]....
        /*0a78*/ 	.word	0xffffffff


	//   ....[82]....
        /*0a7c*/ 	.word	0xffffffff


	//   ....[83]....
        /*0a80*/ 	.word	0xffffffff


	//   ....[84]....
        /*0a84*/ 	.word	0xffffffff


	//   ....[85]....
        /*0a88*/ 	.word	0xffffffff


	//   ....[86]....
        /*0a8c*/ 	.word	0xffffffff


	//   ....[87]....
        /*0a90*/ 	.word	0xffffffff


	//   ....[88]....
        /*0a94*/ 	.word	0xffffffff


	//   ....[89]....
        /*0a98*/ 	.word	0xffffffff


	//   ....[90]....
        /*0a9c*/ 	.word	0xffffffff


	//   ....[91]....
        /*0aa0*/ 	.word	0xffffffff


	//   ....[92]....
        /*0aa4*/ 	.word	0xffffffff


	//   ....[93]....
        /*0aa8*/ 	.word	0xffffffff


	//   ....[94]....
        /*0aac*/ 	.word	0xffffffff


	//   ....[95]....
        /*0ab0*/ 	.word	0xffffffff


	//   ....[96]....
        /*0ab4*/ 	.word	0xffffffff


	//   ....[97]....
        /*0ab8*/ 	.word	0xffffffff


	//   ....[98]....
        /*0abc*/ 	.word	0xffffffff


	//   ....[99]....
        /*0ac0*/ 	.word	0xffffffff


	//   ....[100]....
        /*0ac4*/ 	.word	0xffffffff


	//   ....[101]....
        /*0ac8*/ 	.word	0xffffffff


	//   ....[102]....
        /*0acc*/ 	.word	0xffffffff


	//   ....[103]....
        /*0ad0*/ 	.word	0xffffffff


	//   ....[104]....
        /*0ad4*/ 	.word	0xffffffff


	//   ....[105]....
        /*0ad8*/ 	.word	0xffffffff


	//   ....[106]....
        /*0adc*/ 	.word	0xffffffff


	//   ....[107]....
        /*0ae0*/ 	.word	0xffffffff


	//   ....[108]....
        /*0ae4*/ 	.word	0xffffffff


	//   ....[109]....
        /*0ae8*/ 	.word	0xffffffff


	//   ....[110]....
        /*0aec*/ 	.word	0xffffffff


	//   ....[111]....
        /*0af0*/ 	.word	0xffffffff


	//   ....[112]....
        /*0af4*/ 	.word	0xffffffff


	//   ....[113]....
        /*0af8*/ 	.word	0xffffffff


	//   ....[114]....
        /*0afc*/ 	.word	0xffffffff


	//   ....[115]....
        /*0b00*/ 	.word	0xffffffff


	//   ....[116]....
        /*0b04*/ 	.word	0xffffffff


	//   ....[117]....
        /*0b08*/ 	.word	0xffffffff


	//   ....[118]....
        /*0b0c*/ 	.word	0xffffffff


	//   ....[119]....
        /*0b10*/ 	.word	0xffffffff


	//   ....[120]....
        /*0b14*/ 	.word	0xffffffff


	//   ....[121]....
        /*0b18*/ 	.word	0xffffffff


	//   ....[122]....
        /*0b1c*/ 	.word	0xffffffff


	//   ....[123]....
        /*0b20*/ 	.word	0xffffffff


	//   ....[124]....
        /*0b24*/ 	.word	0xffffffff


	//   ....[125]....
        /*0b28*/ 	.word	0xffffffff


	//   ....[126]....
        /*0b2c*/ 	.word	0xffffffff


	//   ....[127]....
        /*0b30*/ 	.word	0xffffffff


	//   ....[128]....
        /*0b34*/ 	.word	0xffffffff


	//   ....[129]....
        /*0b38*/ 	.word	0xffffffff


	//   ....[130]....
        /*0b3c*/ 	.word	0xffffffff


	//   ....[131]....
        /*0b40*/ 	.word	0xffffffff


	//   ....[132]....
        /*0b44*/ 	.word	0xffffffff


	//   ....[133]....
        /*0b48*/ 	.word	0xffffffff


	//   ....[134]....
        /*0b4c*/ 	.word	0xffffffff


	//   ....[135]....
        /*0b50*/ 	.word	0xffffffff


	//   ....[136]....
        /*0b54*/ 	.word	0xffffffff


	//   ....[137]....
        /*0b58*/ 	.word	0xffffffff


	//   ....[138]....
        /*0b5c*/ 	.word	0xffffffff


	//   ....[139]....
        /*0b60*/ 	.word	0xffffffff


	//   ....[140]....
        /*0b64*/ 	.word	0xffffffff


	//   ....[141]....
        /*0b68*/ 	.word	0xffffffff


	//   ....[142]....
        /*0b6c*/ 	.word	0xffffffff


	//   ....[143]....
        /*0b70*/ 	.word	0xffffffff


	//   ....[144]....
        /*0b74*/ 	.word	0xffffffff


	//   ....[145]....
        /*0b78*/ 	.word	0xffffffff


	//   ....[146]....
        /*0b7c*/ 	.word	0xffffffff


	//   ....[147]....
        /*0b80*/ 	.word	0xffffffff


	//   ....[148]....
        /*0b84*/ 	.word	0xffffffff


	//   ....[149]....
        /*0b88*/ 	.word	0xffffffff


	//   ....[150]....
        /*0b8c*/ 	.word	0xffffffff


	//   ....[151]....
        /*0b90*/ 	.word	0xffffffff


	//   ....[152]....
        /*0b94*/ 	.word	0xffffffff


	//   ....[153]....
        /*0b98*/ 	.word	0xffffffff


	//   ....[154]....
        /*0b9c*/ 	.word	0xffffffff


	//   ....[155]....
        /*0ba0*/ 	.word	0xffffffff


	//   ....[156]....
        /*0ba4*/ 	.word	0xffffffff


	//   ....[157]....
        /*0ba8*/ 	.word	0xffffffff


	//   ....[158]....
        /*0bac*/ 	.word	0xffffffff


	//   ....[159]....
        /*0bb0*/ 	.word	0xffffffff


	//   ....[160]....
        /*0bb4*/ 	.word	0xffffffff


	//   ....[161]....
        /*0bb8*/ 	.word	0xffffffff


	//   ....[162]....
        /*0bbc*/ 	.word	0xffffffff


	//   ....[163]....
        /*0bc0*/ 	.word	0xffffffff


	//   ....[164]....
        /*0bc4*/ 	.word	0xffffffff


	//   ....[165]....
        /*0bc8*/ 	.word	0xffffffff


	//   ....[166]....
        /*0bcc*/ 	.word	0xffffffff


	//   ....[167]....
        /*0bd0*/ 	.word	0xffffffff


	//   ....[168]....
        /*0bd4*/ 	.word	0xffffffff


	//   ....[169]....
        /*0bd8*/ 	.word	0x0500000f


	//   ....[170]....
        /*0bdc*/ 	.word	0x0500000f


	//   ....[171]....
        /*0be0*/ 	.word	0x0500000f


	//   ....[172]....
        /*0be4*/ 	.word	0x0500000f


	//   ....[173]....
        /*0be8*/ 	.word	0x0500000f


	//   ....[174]....
        /*0bec*/ 	.word	0x0500000f


	//   ....[175]....
        /*0bf0*/ 	.word	0x0500000f


	//   ....[176]....
        /*0bf4*/ 	.word	0x0500000f


	//   ....[177]....
        /*0bf8*/ 	.word	0x0500000f


	//   ....[178]....
        /*0bfc*/ 	.word	0x0500000f


	//   ....[179]....
        /*0c00*/ 	.word	0x0500000f


	//   ....[180]....
        /*0c04*/ 	.word	0x0500000f


	//   ....[181]....
        /*0c08*/ 	.word	0x0500000f


	//   ....[182]....
        /*0c0c*/ 	.word	0x0500000f


	//   ....[183]....
        /*0c10*/ 	.word	0x0500000f


	//   ....[184]....
        /*0c14*/ 	.word	0x0500000f


	//   ....[185]....
        /*0c18*/ 	.word	0x0500000f


	//   ....[186]....
        /*0c1c*/ 	.word	0x0500000f


	//   ....[187]....
        /*0c20*/ 	.word	0x0500000f


	//   ....[188]....
        /*0c24*/ 	.word	0x0500000f


	//   ....[189]....
        /*0c28*/ 	.word	0x0500000f


	//   ....[190]....
        /*0c2c*/ 	.word	0x0500000f


	//   ....[191]....
        /*0c30*/ 	.word	0x0500000f


	//   ....[192]....
        /*0c34*/ 	.word	0x0500000f


	//   ....[193]....
        /*0c38*/ 	.word	0x0500000f


	//   ....[194]....
        /*0c3c*/ 	.word	0x0500000f


	//   ....[195]....
        /*0c40*/ 	.word	0x0500000f


	//   ....[196]....
        /*0c44*/ 	.word	0x0500000f


	//   ....[197]....
        /*0c48*/ 	.word	0x0500000f


	//   ....[198]....
        /*0c4c*/ 	.word	0x0500000f


	//   ....[199]....
        /*0c50*/ 	.word	0x0500000f


	//   ....[200]....
        /*0c54*/ 	.word	0x0500000f


	//   ....[201]....
        /*0c58*/ 	.word	0x0500000f


	//   ....[202]....
        /*0c5c*/ 	.word	0x0500000f


	//   ....[203]....
        /*0c60*/ 	.word	0x0500000f


	//   ....[204]....
        /*0c64*/ 	.word	0x0500000f


	//   ....[205]....
        /*0c68*/ 	.word	0x0500000f


	//   ....[206]....
        /*0c6c*/ 	.word	0x0500000f


	//   ....[207]....
        /*0c70*/ 	.word	0x0500000f


	//   ....[208]....
        /*0c74*/ 	.word	0x0500000f


	//   ....[209]....
        /*0c78*/ 	.word	0x0500000f


	//   ....[210]....
        /*0c7c*/ 	.word	0x0500000f


	//   ....[211]....
        /*0c80*/ 	.word	0x0500000f


	//   ....[212]....
        /*0c84*/ 	.word	0x0500000f


	//   ....[213]....
        /*0c88*/ 	.word	0x0500000f


	//   ....[214]....
        /*0c8c*/ 	.word	0x0500000f


	//   ....[215]....
        /*0c90*/ 	.word	0x0500000f


	//   ....[216]....
        /*0c94*/ 	.word	0x0500000f


	//   ....[217]....
        /*0c98*/ 	.word	0x0500000f


	//   ....[218]....
        /*0c9c*/ 	.word	0x0500000f


	//   ....[219]....
        /*0ca0*/ 	.word	0x0500000f


	//   ....[220]....
        /*0ca4*/ 	.word	0x0500000f


	//   ....[221]....
        /*0ca8*/ 	.word	0x0500000f


	//   ....[222]....
        /*0cac*/ 	.word	0x0500000f


	//   ....[223]....
        /*0cb0*/ 	.word	0x0500000f


	//   ....[224]....
        /*0cb4*/ 	.word	0x0500000f


	//   ....[225]....
        /*0cb8*/ 	.word	0x0500000f


	//   ....[226]....
        /*0cbc*/ 	.word	0x0500000f


	//   ....[227]....
        /*0cc0*/ 	.word	0x0500000f


	//   ....[228]....
        /*0cc4*/ 	.word	0x0500000f


	//   ....[229]....
        /*0cc8*/ 	.word	0x0500000f


	//   ....[230]....
        /*0ccc*/ 	.word	0x0500000f


	//   ....[231]....
        /*0cd0*/ 	.word	0x0500000f


	//   ....[232]....
        /*0cd4*/ 	.word	0x0500000f


	//   ....[233]....
        /*0cd8*/ 	.word	0x0500000f


	//   ....[234]....
        /*0cdc*/ 	.word	0x0500000f


	//   ....[235]....
        /*0ce0*/ 	.word	0x0500000f


	//   ....[236]....
        /*0ce4*/ 	.word	0x0500000f


	//   ....[237]....
        /*0ce8*/ 	.word	0x0500000f


	//   ....[238]....
        /*0cec*/ 	.word	0x0500000f


	//   ....[239]....
        /*0cf0*/ 	.word	0x0500000f


	//   ....[240]....
        /*0cf4*/ 	.word	0x0500000f


	//   ....[241]....
        /*0cf8*/ 	.word	0x0500000f


	//   ....[242]....
        /*0cfc*/ 	.word	0x0500000f


	//   ....[243]....
        /*0d00*/ 	.word	0x0500000f


	//   ....[244]....
        /*0d04*/ 	.word	0x0500000f


	//   ....[245]....
        /*0d08*/ 	.word	0x0500000f


	//   ....[246]....
        /*0d0c*/ 	.word	0x0500000f


	//   ....[247]....
        /*0d10*/ 	.word	0x0500000f


	//   ....[248]....
        /*0d14*/ 	.word	0x0500000f


	//   ....[249]....
        /*0d18*/ 	.word	0x0500000f


	//   ....[250]....
        /*0d1c*/ 	.word	0x0500000f


	//   ....[251]....
        /*0d20*/ 	.word	0x0500000f


	//   ....[252]....
        /*0d24*/ 	.word	0x0500000f


	//   ....[253]....
        /*0d28*/ 	.word	0x0500000f


	//   ....[254]....
        /*0d2c*/ 	.word	0x0500000f


	//   ....[255]....
        /*0d30*/ 	.word	0x0500000f


	//   ....[0]....
        /*0d34*/ 	.word	0x0500000f


	//   ....[1]....
        /*0d38*/ 	.word	0x0500000f


	//   ....[2]....
        /*0d3c*/ 	.word	0x0500000f


	//   ....[3]....
        /*0d40*/ 	.word	0x0500000f


	//   ....[4]....
        /*0d44*/ 	.word	0x0500000f


	//   ....[5]....
        /*0d48*/ 	.word	0x0500000f


	//   ....[6]....
        /*0d4c*/ 	.word	0x0500000f


	//   ....[7]....
        /*0d50*/ 	.word	0x0500000f


	//   ....[8]....
        /*0d54*/ 	.word	0x0500000f


	//   ....[9]....
        /*0d58*/ 	.word	0x0500000f


	//   ....[10]....
        /*0d5c*/ 	.word	0x0500000f


	//   ....[11]....
        /*0d60*/ 	.word	0x0500000f


	//   ....[12]....
        /*0d64*/ 	.word	0x0500000f


	//   ....[13]....
        /*0d68*/ 	.word	0x0500000f


	//   ....[14]....
        /*0d6c*/ 	.word	0x0500000f


	//   ....[15]....
        /*0d70*/ 	.word	0x0500000f


	//----- nvinfo : EIATTR_COOP_GROUP_INSTR_OFFSETS
	.align		4
.L_147:
        /*0d74*/ 	.byte	0x04, 0x28
        /*0d76*/ 	.short	(.L_149 - .L_148)


	//   ....[0]....
.L_148:
        /*0d78*/ 	.word	0x00000060


	//   ....[1]....
        /*0d7c*/ 	.word	0x00000140


	//   ....[2]....
        /*0d80*/ 	.word	0x00000190


	//   ....[3]....
        /*0d84*/ 	.word	0x000003c0


	//   ....[4]....
        /*0d88*/ 	.word	0x00000520


	//   ....[5]....
        /*0d8c*/ 	.word	0x00000640


	//   ....[6]....
        /*0d90*/ 	.word	0x000007a0


	//   ....[7]....
        /*0d94*/ 	.word	0x00004240


	//   ....[8]....
        /*0d98*/ 	.word	0x00004250


	//   ....[9]....
        /*0d9c*/ 	.word	0x00005060


	//   ....[10]....
        /*0da0*/ 	.word	0x00005070


	//   ....[11]....
        /*0da4*/ 	.word	0x00005f00


	//   ....[12]....
        /*0da8*/ 	.word	0x00005f10


	//   ....[13]....
        /*0dac*/ 	.word	0x00007a30


	//   ....[14]....
        /*0db0*/ 	.word	0x00007a40


	//   ....[15]....
        /*0db4*/ 	.word	0x00008a90


	//   ....[16]....
        /*0db8*/ 	.word	0x00008aa0


	//   ....[17]....
        /*0dbc*/ 	.word	0x00009a50


	//   ....[18]....
        /*0dc0*/ 	.word	0x00009a60


	//   ....[19]....
        /*0dc4*/ 	.word	0x0000ac10


	//   ....[20]....
        /*0dc8*/ 	.word	0x0000ac20


	//   ....[21]....
        /*0dcc*/ 	.word	0x0000ade0


	//   ....[22]....
        /*0dd0*/ 	.word	0x0000adf0


	//   ....[23]....
        /*0dd4*/ 	.word	0x0000afc0


	//   ....[24]....
        /*0dd8*/ 	.word	0x0000afd0


	//   ....[25]....
        /*0ddc*/ 	.word	0x0000b410


	//   ....[26]....
        /*0de0*/ 	.word	0x0000b420


	//   ....[27]....
        /*0de4*/ 	.word	0x0000b5b0


	//   ....[28]....
        /*0de8*/ 	.word	0x0000b5d0


	//   ....[29]....
        /*0dec*/ 	.word	0x0000b760


	//   ....[30]....
        /*0df0*/ 	.word	0x0000b780


	//   ....[31]....
        /*0df4*/ 	.word	0x0000c1b0


	//   ....[32]....
        /*0df8*/ 	.word	0x0000c730


	//   ....[33]....
        /*0dfc*/ 	.word	0x0000c740


	//   ....[34]....
        /*0e00*/ 	.word	0x0000c750


	//   ....[35]....
        /*0e04*/ 	.word	0x0000c760


	//   ....[36]....
        /*0e08*/ 	.word	0x0000fa50


	//   ....[37]....
        /*0e0c*/ 	.word	0x0000fa60


	//   ....[38]....
        /*0e10*/ 	.word	0x0000fa70


	//   ....[39]....
        /*0e14*/ 	.word	0x0000fa80


	//   ....[40]....
        /*0e18*/ 	.word	0x000167c0


	//   ....[41]....
        /*0e1c*/ 	.word	0x000167e0


	//   ....[42]....
        /*0e20*/ 	.word	0x00016a30


	//   ....[43]....
        /*0e24*/ 	.word	0x00016a50


	//   ....[44]....
        /*0e28*/ 	.word	0x0001bca0


	//   ....[45]....
        /*0e2c*/ 	.word	0x0001bcd0


	//   ....[46]....
        /*0e30*/ 	.word	0x0001bfc0


	//   ....[47]....
        /*0e34*/ 	.word	0x0001c030


	//   ....[48]....
        /*0e38*/ 	.word	0x0001d1b0


	//   ....[49]....
        /*0e3c*/ 	.word	0x0001d420


	//   ....[50]....
        /*0e40*/ 	.word	0x0001d430


	//   ....[51]....
        /*0e44*/ 	.word	0x0001d460


	//   ....[52]....
        /*0e48*/ 	.word	0x0001efd0


	//   ....[53]....
        /*0e4c*/ 	.word	0x0001eff0


	//   ....[54]....
        /*0e50*/ 	.word	0x0001f000


	//   ....[55]....
        /*0e54*/ 	.word	0x0001f010


	//   ....[56]....
        /*0e58*/ 	.word	0x0001fa20


	//   ....[57]....
        /*0e5c*/ 	.word	0x0001fa30


	//   ....[58]....
        /*0e60*/ 	.word	0x0001fb90


	//   ....[59]....
        /*0e64*/ 	.word	0x0001fbb0


	//   ....[60]....
        /*0e68*/ 	.word	0x0001fd00


	//   ....[61]....
        /*0e6c*/ 	.word	0x0001fd20


	//   ....[62]....
        /*0e70*/ 	.word	0x0001fe80


	//   ....[63]....
        /*0e74*/ 	.word	0x0001fea0


	//   ....[64]....
        /*0e78*/ 	.word	0x000206a0


	//   ....[65]....
        /*0e7c*/ 	.word	0x000206d0


	//   ....[66]....
        /*0e80*/ 	.word	0x00020f20


	//   ....[67]....
        /*0e84*/ 	.word	0x00020f30


	//   ....[68]....
        /*0e88*/ 	.word	0x00022070


	//   ....[69]....
        /*0e8c*/ 	.word	0x00022090


	//   ....[70]....
        /*0e90*/ 	.word	0x000221e0


	//   ....[71]....
        /*0e94*/ 	.word	0x00022200


	//   ....[72]....
        /*0e98*/ 	.word	0x00022350


	//   ....[73]....
        /*0e9c*/ 	.word	0x00022370


	//   ....[74]....
        /*0ea0*/ 	.word	0x000224d0


	//   ....[75]....
        /*0ea4*/ 	.word	0x000224f0


	//   ....[76]....
        /*0ea8*/ 	.word	0x000226d0


	//   ....[77]....
        /*0eac*/ 	.word	0x000228d0


	//   ....[78]....
        /*0eb0*/ 	.word	0x00022900


	//   ....[79]....
        /*0eb4*/ 	.word	0x00022930


	//   ....[80]....
        /*0eb8*/ 	.word	0x00022960


	//   ....[81]....
        /*0ebc*/ 	.word	0x00022990


	//   ....[82]....
        /*0ec0*/ 	.word	0x000229c0


	//   ....[83]....
        /*0ec4*/ 	.word	0x00022b60


	//   ....[84]....
        /*0ec8*/ 	.word	0x00022b90


	//   ....[85]....
        /*0ecc*/ 	.word	0x00022bc0


	//   ....[86]....
        /*0ed0*/ 	.word	0x00022bf0


	//   ....[87]....
        /*0ed4*/ 	.word	0x00022c20


	//   ....[88]....
        /*0ed8*/ 	.word	0x00022c50


	//   ....[89]....
        /*0edc*/ 	.word	0x00022ce0


	//   ....[90]....
        /*0ee0*/ 	.word	0x00022d10


	//   ....[91]....
        /*0ee4*/ 	.word	0x00022d20


	//   ....[92]....
        /*0ee8*/ 	.word	0x00022db0


	//   ....[93]....
        /*0eec*/ 	.word	0x00023da0


	//   ....[94]....
        /*0ef0*/ 	.word	0x00026400


	//   ....[95]....
        /*0ef4*/ 	.word	0x00026440


	//   ....[96]....
        /*0ef8*/ 	.word	0x00026480


	//   ....[97]....
        /*0efc*/ 	.word	0x00026540


	//   ....[98]....
        /*0f00*/ 	.word	0x00026570


	//   ....[99]....
        /*0f04*/ 	.word	0x000265d0


	//   ....[100]....
        /*0f08*/ 	.word	0x00026610


	//   ....[101]....
        /*0f0c*/ 	.word	0x00026670


	//   ....[102]....
        /*0f10*/ 	.word	0x00026690


	//   ....[103]....
        /*0f14*/ 	.word	0x000266c0


	//   ....[104]....
        /*0f18*/ 	.word	0x00026ef0


	//   ....[105]....
        /*0f1c*/ 	.word	0x00026f30


	//   ....[106]....
        /*0f20*/ 	.word	0x00026f50


	//   ....[107]....
        /*0f24*/ 	.word	0x00026ff0


	//   ....[108]....
        /*0f28*/ 	.word	0x00027000


	//   ....[109]....
        /*0f2c*/ 	.word	0x000270b0


	//   ....[110]....
        /*0f30*/ 	.word	0x000270c0


	//   ....[111]....
        /*0f34*/ 	.word	0x00027170


	//   ....[112]....
        /*0f38*/ 	.word	0x00027180


	//   ....[113]....
        /*0f3c*/ 	.word	0x00027230


	//   ....[114]....
        /*0f40*/ 	.word	0x00027240


	//   ....[115]....
        /*0f44*/ 	.word	0x000272f0


	//   ....[116]....
        /*0f48*/ 	.word	0x00027300


	//   ....[117]....
        /*0f4c*/ 	.word	0x000273b0


	//   ....[118]....
        /*0f50*/ 	.word	0x000273c0


	//   ....[119]....
        /*0f54*/ 	.word	0x00027400


	//   ....[120]....
        /*0f58*/ 	.word	0x00027c20


	//   ....[121]....
        /*0f5c*/ 	.word	0x00027c60


	//   ....[122]....
        /*0f60*/ 	.word	0x00027c90


	//   ....[123]....
        /*0f64*/ 	.word	0x00027d50


	//   ....[124]....
        /*0f68*/ 	.word	0x00027d80


	//   ....[125]....
        /*0f6c*/ 	.word	0x00027dd0


	//   ....[126]....
        /*0f70*/ 	.word	0x00027e00


	//   ....[127]....
        /*0f74*/ 	.word	0x00027e50


	//   ....[128]....
        /*0f78*/ 	.word	0x00027e80


	//   ....[129]....
        /*0f7c*/ 	.word	0x00027ef0


	//   ....[130]....
        /*0f80*/ 	.word	0x000281f0


	//   ....[131]....
        /*0f84*/ 	.word	0x00028220


	//   ....[132]....
        /*0f88*/ 	.word	0x000282e0


	//   ....[133]....
        /*0f8c*/ 	.word	0x000282f0


	//   ....[134]....
        /*0f90*/ 	.word	0x000283a0


	//   ....[135]....
        /*0f94*/ 	.word	0x000283b0


	//   ....[136]....
        /*0f98*/ 	.word	0x00028460


	//   ....[137]....
        /*0f9c*/ 	.word	0x00028470


	//   ....[138]....
        /*0fa0*/ 	.word	0x00028480


	//   ....[139]....
        /*0fa4*/ 	.word	0x00028530


	//   ....[140]....
        /*0fa8*/ 	.word	0x00028ae0


	//   ....[141]....
        /*0fac*/ 	.word	0x00028b20


	//   ....[142]....
        /*0fb0*/ 	.word	0x00028bb0


	//   ....[143]....
        /*0fb4*/ 	.word	0x00028be0


	//   ....[144]....
        /*0fb8*/ 	.word	0x00028c70


	//   ....[145]....
        /*0fbc*/ 	.word	0x00028ca0


	//   ....[146]....
        /*0fc0*/ 	.word	0x00028d30


	//   ....[147]....
        /*0fc4*/ 	.word	0x00028d60


	//   ....[148]....
        /*0fc8*/ 	.word	0x00028d70


	//   ....[149]....
        /*0fcc*/ 	.word	0x00028e00


	//   ....[150]....
        /*0fd0*/ 	.word	0x00029290


	//   ....[151]....
        /*0fd4*/ 	.word	0x000292c0


	//   ....[152]....
        /*0fd8*/ 	.word	0x00029330


	//   ....[153]....
        /*0fdc*/ 	.word	0x00029360


	//   ....[154]....
        /*0fe0*/ 	.word	0x00029390


	//   ....[155]....
        /*0fe4*/ 	.word	0x000293c0


	//   ....[156]....
        /*0fe8*/ 	.word	0x000293f0


	//   ....[157]....
        /*0fec*/ 	.word	0x00029420


	//   ....[158]....
        /*0ff0*/ 	.word	0x000295d0


	//   ....[159]....
        /*0ff4*/ 	.word	0x00029600


	//   ....[160]....
        /*0ff8*/ 	.word	0x00029630


	//   ....[161]....
        /*0ffc*/ 	.word	0x00029660


	//   ....[162]....
        /*1000*/ 	.word	0x00029690


	//   ....[163]....
        /*1004*/ 	.word	0x000296c0


	//   ....[164]....
        /*1008*/ 	.word	0x00029780


	//   ....[165]....
        /*100c*/ 	.word	0x000297a0


	//   ....[166]....
        /*1010*/ 	.word	0x000297b0


	//   ....[167]....
        /*1014*/ 	.word	0x00029810


	//   ....[168]....
        /*1018*/ 	.word	0x00029e30


	//   ....[169]....
        /*101c*/ 	.word	0x0002a150


	//   ....[170]....
        /*1020*/ 	.word	0x0002a1e0


	//   ....[171]....
        /*1024*/ 	.word	0x0002a280


	//   ....[172]....
        /*1028*/ 	.word	0x0002a310


	//   ....[173]....
        /*102c*/ 	.word	0x0002a3b0


	//   ....[174]....
        /*1030*/ 	.word	0x0002a440


	//   ....[175]....
        /*1034*/ 	.word	0x0002a530


	//   ....[176]....
        /*1038*/ 	.word	0x0002a5c0


	//   ....[177]....
        /*103c*/ 	.word	0x0002a660


	//   ....[178]....
        /*1040*/ 	.word	0x0002a6f0


	//   ....[179]....
        /*1044*/ 	.word	0x0002a790


	//   ....[180]....
        /*1048*/ 	.word	0x0002a820


	//   ....[181]....
        /*104c*/ 	.word	0x0002a910


	//   ....[182]....
        /*1050*/ 	.word	0x0002a9a0


	//   ....[183]....
        /*1054*/ 	.word	0x0002aa40


	//   ....[184]....
        /*1058*/ 	.word	0x0002aad0


	//   ....[185]....
        /*105c*/ 	.word	0x0002ab70


	//   ....[186]....
        /*1060*/ 	.word	0x0002ac00


	//   ....[187]....
        /*1064*/ 	.word	0x0002acf0


	//   ....[188]....
        /*1068*/ 	.word	0x0002ad80


	//   ....[189]....
        /*106c*/ 	.word	0x0002add0


	//   ....[190]....
        /*1070*/ 	.word	0x0002ae20


	//   ....[191]....
        /*1074*/ 	.word	0x0002af10


	//   ....[192]....
        /*1078*/ 	.word	0x0002afa0


	//   ....[193]....
        /*107c*/ 	.word	0x0002aff0


	//   ....[194]....
        /*1080*/ 	.word	0x0002b040


	//   ....[195]....
        /*1084*/ 	.word	0x0002b2a0


	//   ....[196]....
        /*1088*/ 	.word	0x0002b580


	//   ....[197]....
        /*108c*/ 	.word	0x0002b670


	//   ....[198]....
        /*1090*/ 	.word	0x0002b730


	//   ....[199]....
        /*1094*/ 	.word	0x0002b8a0


	//   ....[200]....
        /*1098*/ 	.word	0x0002b8f0


	//   ....[201]....
        /*109c*/ 	.word	0x0002ba00


	//   ....[202]....
        /*10a0*/ 	.word	0x0002ba60


	//   ....[203]....
        /*10a4*/ 	.word	0x0002bb70


	//   ....[204]....
        /*10a8*/ 	.word	0x0002bbd0


	//   ....[205]....
        /*10ac*/ 	.word	0x0002bcd0


	//   ....[206]....
        /*10b0*/ 	.word	0x0002bd20


	//   ....[207]....
        /*10b4*/ 	.word	0x0002bdd0


	//   ....[208]....
        /*10b8*/ 	.word	0x0002be30


	//   ....[209]....
        /*10bc*/ 	.word	0x0002bf60


	//   ....[210]....
        /*10c0*/ 	.word	0x0002bfb0


	//   ....[211]....
        /*10c4*/ 	.word	0x0002c0f0


	//   ....[212]....
        /*10c8*/ 	.word	0x0002c140


	//   ....[213]....
        /*10cc*/ 	.word	0x0002c280


	//   ....[214]....
        /*10d0*/ 	.word	0x0002c2d0


	//   ....[215]....
        /*10d4*/ 	.word	0x0002c410


	//   ....[216]....
        /*10d8*/ 	.word	0x0002c460


	//   ....[217]....
        /*10dc*/ 	.word	0x0002c5a0


	//   ....[218]....
        /*10e0*/ 	.word	0x0002c5f0


	//   ....[219]....
        /*10e4*/ 	.word	0x0002c730


	//   ....[220]....
        /*10e8*/ 	.word	0x0002c780


	//   ....[221]....
        /*10ec*/ 	.word	0x0002c8a0


	//   ....[222]....
        /*10f0*/ 	.word	0x0002c8f0


	//   ....[223]....
        /*10f4*/ 	.word	0x0002ca20


	//   ....[224]....
        /*10f8*/ 	.word	0x0002caf0


	//   ....[225]....
        /*10fc*/ 	.word	0x0002cc60


	//   ....[226]....
        /*1100*/ 	.word	0x0002ccb0


	//   ....[227]....
        /*1104*/ 	.word	0x0002cdb0


	//   ....[228]....
        /*1108*/ 	.word	0x0002ce00


	//   ....[229]....
        /*110c*/ 	.word	0x0002cf00


	//   ....[230]....
        /*1110*/ 	.word	0x0002cf50


	//   ....[231]....
        /*1114*/ 	.word	0x0002d080


	//   ....[232]....
        /*1118*/ 	.word	0x0002d0d0


	//   ....[233]....
        /*111c*/ 	.word	0x0002d1c0


	//   ....[234]....
        /*1120*/ 	.word	0x0002d260


	//   ....[235]....
        /*1124*/ 	.word	0x0002d3a0


	//   ....[236]....
        /*1128*/ 	.word	0x0002d3f0


	//   ....[237]....
        /*112c*/ 	.word	0x0002d530


	//   ....[238]....
        /*1130*/ 	.word	0x0002d580


	//   ....[239]....
        /*1134*/ 	.word	0x0002d6c0


	//   ....[240]....
        /*1138*/ 	.word	0x0002d710


	//   ....[241]....
        /*113c*/ 	.word	0x0002d850


	//   ....[242]....
        /*1140*/ 	.word	0x0002d8a0


	//   ....[243]....
        /*1144*/ 	.word	0x0002d990


	//   ....[244]....
        /*1148*/ 	.word	0x0002da50


	//   ....[245]....
        /*114c*/ 	.word	0x0002dbe0


	//   ....[246]....
        /*1150*/ 	.word	0x0002dc30


	//   ....[247]....
        /*1154*/ 	.word	0x0002dd60


	//   ....[248]....
        /*1158*/ 	.word	0x0002ddb0


	//   ....[249]....
        /*115c*/ 	.word	0x0002dee0


	//   ....[250]....
        /*1160*/ 	.word	0x0002df30


	//   ....[251]....
        /*1164*/ 	.word	0x0002e060


	//   ....[252]....
        /*1168*/ 	.word	0x0002e0b0


	//   ....[253]....
        /*116c*/ 	.word	0x0002e140


	//   ....[254]....
        /*1170*/ 	.word	0x0002e1e0


	//   ....[255]....
        /*1174*/ 	.word	0x0002e370


	//   ....[0]....
        /*1178*/ 	.word	0x0002e3e0


	//   ....[1]....
        /*117c*/ 	.word	0x0002e450


	//   ....[2]....
        /*1180*/ 	.word	0x0002e4c0


	//   ....[3]....
        /*1184*/ 	.word	0x0002e530


	//   ....[4]....
        /*1188*/ 	.word	0x0002e5b0


	//   ....[5]....
        /*118c*/ 	.word	0x0002e630


	//   ....[6]....
        /*1190*/ 	.word	0x0002e6c0


	//   ....[7]....
        /*1194*/ 	.word	0x0002e730


	//   ....[8]....
        /*1198*/ 	.word	0x0002e7a0


	//   ....[9]....
        /*119c*/ 	.word	0x0002e810


	//   ....[10]....
        /*11a0*/ 	.word	0x0002e890


	//   ....[11]....
        /*11a4*/ 	.word	0x0002e900


	//   ....[12]....
        /*11a8*/ 	.word	0x0002e9a0


	//   ....[13]....
        /*11ac*/ 	.word	0x0002e9f0


	//   ....[14]....
        /*11b0*/ 	.word	0x0002ea80


	//   ....[15]....
        /*11b4*/ 	.word	0x0002ebb0


	//----- nvinfo : EIATTR_REG_RECONFIG
	.align		4
.L_149:
        /*11b8*/ 	.byte	0x01, 0x54
	.zero		2


	//----- nvinfo : EIATTR_SYSCALL_OFFSETS
	.align		4
        /*11bc*/ 	.byte	0x04, 0x46
        /*11be*/ 	.short	(.L_151 - .L_150)


	//   ....[0]....
.L_150:
        /*11c0*/ 	.word	0x00002630


	//   ....[1]....
        /*11c4*/ 	.word	0x00002780


	//   ....[2]....
        /*11c8*/ 	.word	0x0000c320


	//   ....[3]....
        /*11cc*/ 	.word	0x0000c6b0


	//   ....[4]....
        /*11d0*/ 	.word	0x00025a30


	//   ....[5]....
        /*11d4*/ 	.word	0x00025b80


	//   ....[6]....
        /*11d8*/ 	.word	0x00025c70


	//   ....[7]....
        /*11dc*/ 	.word	0x00026b50


	//----- nvinfo : EIATTR_MBARRIER_INSTR_OFFSETS
	.align		4
.L_151:
        /*11e0*/ 	.byte	0x04, 0x39
        /*11e2*/ 	.short	(.L_153 - .L_152)


	//   ....[0]....
.L_152:
        /*11e4*/ 	.word	0x00000270
        /*11e8*/ 	.word	0x000000ff
        /*11ec*/ 	.word	0x00038800
        /*11f0*/ 	.short	0x0100
        /*11f2*/ 	.byte	0x08
	.zero		1


	//   ....[1]....
        /*11f4*/ 	.word	0x00000280
        /*11f8*/ 	.word	0x000000ff
        /*11fc*/ 	.word	0x00038820
        /*1200*/ 	.short	0x0100
        /*1202*/ 	.byte	0x08
	.zero		1


	//   ....[2]....
        /*1204*/ 	.word	0x00000370
        /*1208*/ 	.word	0x000000ff
        /*120c*/ 	.word	0x00038830
        /*1210*/ 	.short	0x0100
        /*1212*/ 	.byte	0x08
	.zero		1


	//   ....[3]....
        /*1214*/ 	.word	0x00000380
        /*1218*/ 	.word	0x000000ff
        /*121c*/ 	.word	0x00038840
        /*1220*/ 	.short	0x0100
        /*1222*/ 	.byte	0x08
	.zero		1


	//   ....[4]....
        /*1224*/ 	.word	0x00000390
        /*1228*/ 	.word	0x000000ff
        /*122c*/ 	.word	0x00038838
        /*1230*/ 	.short	0x0100
        /*1232*/ 	.byte	0x08
	.zero		1


	//   ....[5]....
        /*1234*/ 	.word	0x000003a0
        /*1238*/ 	.word	0x000000ff
        /*123c*/ 	.word	0x00038848
        /*1240*/ 	.short	0x0100
        /*1242*/ 	.byte	0x08
	.zero		1


	//   ....[6]....
        /*1244*/ 	.word	0x000004d0
        /*1248*/ 	.word	0x000000ff
        /*124c*/ 	.word	0x00038850
        /*1250*/ 	.short	0x0100
        /*1252*/ 	.byte	0x08
	.zero		1


	//   ....[7]....
        /*1254*/ 	.word	0x000004e0
        /*1258*/ 	.word	0x000000ff
        /*125c*/ 	.word	0x00038860
        /*1260*/ 	.short	0x0100
        /*1262*/ 	.byte	0x08
	.zero		1


	//   ....[8]....
        /*1264*/ 	.word	0x000004f0
        /*1268*/ 	.word	0x000000ff
        /*126c*/ 	.word	0x00038858
        /*1270*/ 	.short	0x0100
        /*1272*/ 	.byte	0x08
	.zero		1


	//   ....[9]....
        /*1274*/ 	.word	0x00000500
        /*1278*/ 	.word	0x000000ff
        /*127c*/ 	.word	0x00038868
        /*1280*/ 	.short	0x0100
        /*1282*/ 	.byte	0x08
	.zero		1


	//   ....[10]....
        /*1284*/ 	.word	0x000005f0
        /*1288*/ 	.word	0x000000ff
        /*128c*/ 	.word	0x00038870
        /*1290*/ 	.short	0x0100
        /*1292*/ 	.byte	0x06
	.zero		1


	//   ....[11]....
        /*1294*/ 	.word	0x00000600
        /*1298*/ 	.word	0x000000ff
        /*129c*/ 	.word	0x00038880
        /*12a0*/ 	.short	0x0100
        /*12a2*/ 	.byte	0x06
	.zero		1


	//   ....[12]....
        /*12a4*/ 	.word	0x00000610
        /*12a8*/ 	.word	0x000000ff
        /*12ac*/ 	.word	0x00038878
        /*12b0*/ 	.short	0x0100
        /*12b2*/ 	.byte	0x06
	.zero		1


	//   ....[13]....
        /*12b4*/ 	.word	0x00000620
        /*12b8*/ 	.word	0x000000ff
        /*12bc*/ 	.word	0x00038888
        /*12c0*/ 	.short	0x0100
        /*12c2*/ 	.byte	0x06
	.zero		1


	//   ....[14]....
        /*12c4*/ 	.word	0x00000750
        /*12c8*/ 	.word	0x000000ff
        /*12cc*/ 	.word	0x00038890
        /*12d0*/ 	.short	0x0100
        /*12d2*/ 	.byte	0x08
	.zero		1


	//   ....[15]....
        /*12d4*/ 	.word	0x00000760
        /*12d8*/ 	.word	0x000000ff
        /*12dc*/ 	.word	0x000388a0
        /*12e0*/ 	.short	0x0100
        /*12e2*/ 	.byte	0x08
	.zero		1


	//   ....[16]....
        /*12e4*/ 	.word	0x00000770
        /*12e8*/ 	.word	0x000000ff
        /*12ec*/ 	.word	0x00038898
        /*12f0*/ 	.short	0x0100
        /*12f2*/ 	.byte	0x08
	.zero		1


	//   ....[17]....
        /*12f4*/ 	.word	0x00000780
        /*12f8*/ 	.word	0x000000ff
        /*12fc*/ 	.word	0x000388a8
        /*1300*/ 	.short	0x0100
        /*1302*/ 	.byte	0x08
	.zero		1


	//   ....[18]....
        /*1304*/ 	.word	0x000008b0
        /*1308*/ 	.word	0x000000ff
        /*130c*/ 	.word	0x000388b0
        /*1310*/ 	.short	0x0100
        /*1312*/ 	.byte	0x08
	.zero		1


	//   ....[19]....
        /*1314*/ 	.word	0x000008c0
        /*1318*/ 	.word	0x000000ff
        /*131c*/ 	.word	0x000388c0
        /*1320*/ 	.short	0x0100
        /*1322*/ 	.byte	0x08
	.zero		1


	//   ....[20]....
        /*1324*/ 	.word	0x000008d0
        /*1328*/ 	.word	0x000000ff
        /*132c*/ 	.word	0x000388b8
        /*1330*/ 	.short	0x0100
        /*1332*/ 	.byte	0x08
	.zero		1


	//   ....[21]....
        /*1334*/ 	.word	0x000008e0
        /*1338*/ 	.word	0x000000ff
        /*133c*/ 	.word	0x000388c8
        /*1340*/ 	.short	0x0100
        /*1342*/ 	.byte	0x08
	.zero		1


	//   ....[22]....
        /*1344*/ 	.word	0x000041f0
        /*1348*/ 	.word	0x00000057
        /*134c*/ 	.word	0x00038890
        /*1350*/ 	.short	0x010a
        /*1352*/ 	.byte	0x3f
	.zero		1


	//   ....[23]....
        /*1354*/ 	.word	0x000079c0
        /*1358*/ 	.word	0x00000057
        /*135c*/ 	.word	0x00038890
        /*1360*/ 	.short	0x010a
        /*1362*/ 	.byte	0x3f
	.zero		1


	//   ....[24]....
        /*1364*/ 	.word	0x0000aa70
        /*1368*/ 	.word	0x00000057
        /*136c*/ 	.word	0x00038890
        /*1370*/ 	.short	0x010a
        /*1372*/ 	.byte	0x3f
	.zero		1


	//   ....[25]....
        /*1374*/ 	.word	0x0000b250
        /*1378*/ 	.word	0x0000000b
        /*137c*/ 	.word	0x00000000
        /*1380*/ 	.short	0x0101
        /*1382*/ 	.byte	0x3f
	.zero		1


	//   ....[26]....
        /*1384*/ 	.word	0x0000b290
        /*1388*/ 	.word	0x00000057
        /*138c*/ 	.word	0x000388b0
        /*1390*/ 	.short	0x010a
        /*1392*/ 	.byte	0x3f
	.zero		1


	//   ....[27]....
        /*1394*/ 	.word	0x0000b9c0
        /*1398*/ 	.word	0x00000057
        /*139c*/ 	.word	0x00000000
        /*13a0*/ 	.short	0x0101
        /*13a2*/ 	.byte	0x3f
	.zero		1


	//   ....[28]....
        /*13a4*/ 	.word	0x0000c3b0
        /*13a8*/ 	.word	0x00000017
        /*13ac*/ 	.word	0x00038800
        /*13b0*/ 	.short	0x010a
        /*13b2*/ 	.byte	0x3f
	.zero		1


	//   ....[29]....
        /*13b4*/ 	.word	0x0000c400
        /*13b8*/ 	.word	0x00000017
        /*13bc*/ 	.word	0x00038800
        /*13c0*/ 	.short	0x010a
        /*13c2*/ 	.byte	0x3f
	.zero		1


	//   ....[30]....
        /*13c4*/ 	.word	0x0000ceb0
        /*13c8*/ 	.word	0x00000017
        /*13cc*/ 	.word	0x00038800
        /*13d0*/ 	.short	0x010a
        /*13d2*/ 	.byte	0x3f
	.zero		1


	//   ....[31]....
        /*13d4*/ 	.word	0x00010070
        /*13d8*/ 	.word	0x00000017
        /*13dc*/ 	.word	0x00038800
        /*13e0*/ 	.short	0x010a
        /*13e2*/ 	.byte	0x3f
	.zero		1


	//   ....[32]....
        /*13e4*/ 	.word	0x00013250
        /*13e8*/ 	.word	0x00000000
        /*13ec*/ 	.word	0x00038830
        /*13f0*/ 	.short	0x010a
        /*13f2*/ 	.byte	0x3f
	.zero		1


	//   ....[33]....
        /*13f4*/ 	.word	0x000132a0
        /*13f8*/ 	.word	0x00000000
        /*13fc*/ 	.word	0x00038830
        /*1400*/ 	.short	0x010a
        /*1402*/ 	.byte	0x3f
	.zero		1


	//   ....[34]....
        /*1404*/ 	.word	0x00016fc0
        /*1408*/ 	.word	0x00000000
        /*140c*/ 	.word	0x00000000
        /*1410*/ 	.short	0x0101
        /*1412*/ 	.byte	0x3f
	.zero		1


	//   ....[35]....
        /*1414*/ 	.word	0x00018060
        /*1418*/ 	.word	0x00000009
        /*141c*/ 	.word	0x00038830
        /*1420*/ 	.short	0x010a
        /*1422*/ 	.byte	0x3f
	.zero		1


	//   ....[36]....
        /*1424*/ 	.word	0x000180f0
        /*1428*/ 	.word	0x00000009
        /*142c*/ 	.word	0x00038830
        /*1430*/ 	.short	0x010a
        /*1432*/ 	.byte	0x3f
	.zero		1


	//   ....[37]....
        /*1434*/ 	.word	0x0001b7e0
        /*1438*/ 	.word	0x00000006
        /*143c*/ 	.word	0x00038850
        /*1440*/ 	.short	0x010a
        /*1442*/ 	.byte	0x3f
	.zero		1


	//   ....[38]....
        /*1444*/ 	.word	0x0001b830
        /*1448*/ 	.word	0x00000006
        /*144c*/ 	.word	0x00038850
        /*1450*/ 	.short	0x010a
        /*1452*/ 	.byte	0x3f
	.zero		1


	//   ....[39]....
        /*1454*/ 	.word	0x0001c350
        /*1458*/ 	.word	0x00000009
        /*145c*/ 	.word	0x00000000
        /*1460*/ 	.short	0x0101
        /*1462*/ 	.byte	0x3f
	.zero		1


	//   ....[40]....
        /*1464*/ 	.word	0x0001c720
        /*1468*/ 	.word	0x00000006
        /*146c*/ 	.word	0x00000000
        /*1470*/ 	.short	0x0101
        /*1472*/ 	.byte	0x3f
	.zero		1


	//   ....[41]....
        /*1474*/ 	.word	0x0001d0f0
        /*1478*/ 	.word	0x00000002
        /*147c*/ 	.word	0x00038850
        /*1480*/ 	.short	0x010a
        /*1482*/ 	.byte	0x3f
	.zero		1


	//   ....[42]....
        /*1484*/ 	.word	0x0001d140
        /*1488*/ 	.word	0x00000002
        /*148c*/ 	.word	0x00038850
        /*1490*/ 	.short	0x010a
        /*1492*/ 	.byte	0x3f
	.zero		1


	//   ....[43]....
        /*1494*/ 	.word	0x0001dde0
        /*1498*/ 	.word	0x00000002
        /*149c*/ 	.word	0x00000000
        /*14a0*/ 	.short	0x0101
        /*14a2*/ 	.byte	0x3f
	.zero		1


	//   ....[44]....
        /*14a4*/ 	.word	0x0001fa10
        /*14a8*/ 	.word	0x00000014
        /*14ac*/ 	.word	0x00000000
        /*14b0*/ 	.short	0x0101
        /*14b2*/ 	.byte	0x3f
	.zero		1


	//   ....[45]....
        /*14b4*/ 	.word	0x000206c0
        /*14b8*/ 	.word	0x00000038
        /*14bc*/ 	.word	0x00000000
        /*14c0*/ 	.short	0x0101
        /*14c2*/ 	.byte	0x3f
	.zero		1


	//   ....[46]....
        /*14c4*/ 	.word	0x00023e80
        /*14c8*/ 	.word	0x00000010
        /*14cc*/ 	.word	0x00038820
        /*14d0*/ 	.short	0x010a
        /*14d2*/ 	.byte	0x3f
	.zero		1


	//   ....[47]....
        /*14d4*/ 	.word	0x00023f10
        /*14d8*/ 	.word	0x0000000c
        /*14dc*/ 	.word	0x000388a0
        /*14e0*/ 	.short	0x010a
        /*14e2*/ 	.byte	0x3f
	.zero		1


	//   ....[48]....
        /*14e4*/ 	.word	0x00024460
        /*14e8*/ 	.word	0x0000000c
        /*14ec*/ 	.word	0x000388c0
        /*14f0*/ 	.short	0x010a
        /*14f2*/ 	.byte	0x3f
	.zero		1


	//   ....[49]....
        /*14f4*/ 	.word	0x00024a70
        /*14f8*/ 	.word	0x0000000b
        /*14fc*/ 	.word	0x000388a0
        /*1500*/ 	.short	0x010a
        /*1502*/ 	.byte	0x3f
	.zero		1


	//   ....[50]....
        /*1504*/ 	.word	0x00024fb0
        /*1508*/ 	.word	0x0000000b
        /*150c*/ 	.word	0x000388c0
        /*1510*/ 	.short	0x010a
        /*1512*/ 	.byte	0x3f
	.zero		1


	//   ....[51]....
        /*1514*/ 	.word	0x00026230
        /*1518*/ 	.word	0x00000005
        /*151c*/ 	.word	0x00038840
        /*1520*/ 	.short	0x010a
        /*1522*/ 	.byte	0x3f
	.zero		1


	//   ....[52]....
        /*1524*/ 	.word	0x00026840
        /*1528*/ 	.word	0x00000005
        /*152c*/ 	.word	0x00038830
        /*1530*/ 	.short	0x0107
        /*1532*/ 	.byte	0x3f
	.zero		1


	//   ....[53]....
        /*1534*/ 	.word	0x00026920
        /*1538*/ 	.word	0x00000005
        /*153c*/ 	.word	0x00038830
        /*1540*/ 	.short	0x0101
        /*1542*/ 	.byte	0x3f
	.zero		1


	//   ....[54]....
        /*1544*/ 	.word	0x00027550
        /*1548*/ 	.word	0x00000010
        /*154c*/ 	.word	0x00038800
        /*1550*/ 	.short	0x0107
        /*1552*/ 	.byte	0x3f
	.zero		1


	//   ....[55]....
        /*1554*/ 	.word	0x00027670
        /*1558*/ 	.word	0x00000010
        /*155c*/ 	.word	0x00038800
        /*1560*/ 	.short	0x0101
        /*1562*/ 	.byte	0x3f
	.zero		1


	//   ....[56]....
        /*1564*/ 	.word	0x00027690
        /*1568*/ 	.word	0x00000010
        /*156c*/ 	.word	0x00038820
        /*1570*/ 	.short	0x010a
        /*1572*/ 	.byte	0x3f
	.zero		1


	//   ....[57]....
        /*1574*/ 	.word	0x00027a90
        /*1578*/ 	.word	0x00000006
        /*157c*/ 	.word	0x00038840
        /*1580*/ 	.short	0x010a
        /*1582*/ 	.byte	0x3f
	.zero		1


	//   ....[58]....
        /*1584*/ 	.word	0x00028010
        /*1588*/ 	.word	0x00000006
        /*158c*/ 	.word	0x00038830
        /*1590*/ 	.short	0x0107
        /*1592*/ 	.byte	0x3f
	.zero		1


	//   ....[59]....
        /*1594*/ 	.word	0x000280d0
        /*1598*/ 	.word	0x00000006
        /*159c*/ 	.word	0x00038830
        /*15a0*/ 	.short	0x0101
        /*15a2*/ 	.byte	0x3f
	.zero		1


	//   ....[60]....
        /*15a4*/ 	.word	0x00028130
        /*15a8*/ 	.word	0x00000006
        /*15ac*/ 	.word	0x00038860
        /*15b0*/ 	.short	0x010a
        /*15b2*/ 	.byte	0x3f
	.zero		1


	//   ....[61]....
        /*15b4*/ 	.word	0x00028660
        /*15b8*/ 	.word	0x00000006
        /*15bc*/ 	.word	0x00038850
        /*15c0*/ 	.short	0x0107
        /*15c2*/ 	.byte	0x3f
	.zero		1


	//   ....[62]....
        /*15c4*/ 	.word	0x00028800
        /*15c8*/ 	.word	0x00000006
        /*15cc*/ 	.word	0x00038850
        /*15d0*/ 	.short	0x0101
        /*15d2*/ 	.byte	0x3f
	.zero		1


	//   ....[63]....
        /*15d4*/ 	.word	0x00028a30
        /*15d8*/ 	.word	0x00000004
        /*15dc*/ 	.word	0x00038860
        /*15e0*/ 	.short	0x010a
        /*15e2*/ 	.byte	0x3f
	.zero		1


	//   ....[64]....
        /*15e4*/ 	.word	0x00028f90
        /*15e8*/ 	.word	0x00000004
        /*15ec*/ 	.word	0x00038850
        /*15f0*/ 	.short	0x0107
        /*15f2*/ 	.byte	0x3f
	.zero		1


	//   ....[65]....
        /*15f4*/ 	.word	0x00029050
        /*15f8*/ 	.word	0x00000004
        /*15fc*/ 	.word	0x00038850
        /*1600*/ 	.short	0x0101
        /*1602*/ 	.byte	0x3f
	.zero		1


	//   ....[66]....
        /*1604*/ 	.word	0x00029db0
        /*1608*/ 	.word	0x00000005
        /*160c*/ 	.word	0x00038820
        /*1610*/ 	.short	0x010a
        /*1612*/ 	.byte	0x3f
	.zero		1


	//   ....[67]....
        /*1614*/ 	.word	0x00029f20
        /*1618*/ 	.word	0x00000003
        /*161c*/ 	.word	0x00038840
        /*1620*/ 	.short	0x010a
        /*1622*/ 	.byte	0x3f
	.zero		1


	//   ....[68]....
        /*1624*/ 	.word	0x00029fc0
        /*1628*/ 	.word	0x00000017
        /*162c*/ 	.word	0x00038840
        /*1630*/ 	.short	0x010a
        /*1632*/ 	.byte	0x3f
	.zero		1


	//   ....[69]....
        /*1634*/ 	.word	0x0002a000
        /*1638*/ 	.word	0x00000003
        /*163c*/ 	.word	0x00038860
        /*1640*/ 	.short	0x010a
        /*1642*/ 	.byte	0x3f
	.zero		1


	//   ....[70]....
        /*1644*/ 	.word	0x0002a040
        /*1648*/ 	.word	0x00000017
        /*164c*/ 	.word	0x00038860
        /*1650*/ 	.short	0x010a
        /*1652*/ 	.byte	0x3f
	.zero		1


	//   ....[71]....
        /*1654*/ 	.word	0x0002a0a0
        /*1658*/ 	.word	0x00000057
        /*165c*/ 	.word	0x00038890
        /*1660*/ 	.short	0x010a
        /*1662*/ 	.byte	0x3f
	.zero		1


	//   ....[72]....
        /*1664*/ 	.word	0x0002a480
        /*1668*/ 	.word	0x00000057
        /*166c*/ 	.word	0x00038890
        /*1670*/ 	.short	0x010a
        /*1672*/ 	.byte	0x3f
	.zero		1


	//   ....[73]....
        /*1674*/ 	.word	0x0002a860
        /*1678*/ 	.word	0x00000057
        /*167c*/ 	.word	0x00038890
        /*1680*/ 	.short	0x010a
        /*1682*/ 	.byte	0x3f
	.zero		1


	//   ....[74]....
        /*1684*/ 	.word	0x0002ac40
        /*1688*/ 	.word	0x00000057
        /*168c*/ 	.word	0x000388b0
        /*1690*/ 	.short	0x010a
        /*1692*/ 	.byte	0x3f
	.zero		1


	//   ....[75]....
        /*1694*/ 	.word	0x0002ae60
        /*1698*/ 	.word	0x00000017
        /*169c*/ 	.word	0x00038800
        /*16a0*/ 	.short	0x010a
        /*16a2*/ 	.byte	0x3f
	.zero		1


	//   ....[76]....
        /*16a4*/ 	.word	0x0002b080
        /*16a8*/ 	.word	0x00000017
        /*16ac*/ 	.word	0x00038800
        /*16b0*/ 	.short	0x010a
        /*16b2*/ 	.byte	0x3f
	.zero		1


	//   ....[77]....
        /*16b4*/ 	.word	0x0002b0d0
        /*16b8*/ 	.word	0x00000000
        /*16bc*/ 	.word	0x00038830
        /*16c0*/ 	.short	0x010a
        /*16c2*/ 	.byte	0x3f
	.zero		1


	//   ....[78]....
        /*16c4*/ 	.word	0x0002b120
        /*16c8*/ 	.word	0x00000009
        /*16cc*/ 	.word	0x00038830
        /*16d0*/ 	.short	0x010a
        /*16d2*/ 	.byte	0x3f
	.zero		1


	//   ....[79]....
        /*16d4*/ 	.word	0x0002b170
        /*16d8*/ 	.word	0x00000006
        /*16dc*/ 	.word	0x00038850
        /*16e0*/ 	.short	0x010a
        /*16e2*/ 	.byte	0x3f
	.zero		1


	//   ....[80]....
        /*16e4*/ 	.word	0x0002b1c0
        /*16e8*/ 	.word	0x00000002
        /*16ec*/ 	.word	0x00038850
        /*16f0*/ 	.short	0x010a
        /*16f2*/ 	.byte	0x3f
	.zero		1


	//   ....[81]....
        /*16f4*/ 	.word	0x0002b360
        /*16f8*/ 	.word	0x00000010
        /*16fc*/ 	.word	0x00038820
        /*1700*/ 	.short	0x010a
        /*1702*/ 	.byte	0x3f
	.zero		1


	//   ....[82]....
        /*1704*/ 	.word	0x0002b3b0
        /*1708*/ 	.word	0x0000000c
        /*170c*/ 	.word	0x000388a0
        /*1710*/ 	.short	0x010a
        /*1712*/ 	.byte	0x3f
	.zero		1


	//   ....[83]....
        /*1714*/ 	.word	0x0002b400
        /*1718*/ 	.word	0x0000000c
        /*171c*/ 	.word	0x000388c0
        /*1720*/ 	.short	0x010a
        /*1722*/ 	.byte	0x3f
	.zero		1


	//   ....[84]....
        /*1724*/ 	.word	0x0002b450
        /*1728*/ 	.word	0x0000000b
        /*172c*/ 	.word	0x000388a0
        /*1730*/ 	.short	0x010a
        /*1732*/ 	.byte	0x3f
	.zero		1


	//   ....[85]....
        /*1734*/ 	.word	0x0002b4a0
        /*1738*/ 	.word	0x0000000b
        /*173c*/ 	.word	0x000388c0
        /*1740*/ 	.short	0x010a
        /*1742*/ 	.byte	0x3f
	.zero		1


	//   ....[86]....
        /*1744*/ 	.word	0x0002b5c0
        /*1748*/ 	.word	0x00000005
        /*174c*/ 	.word	0x00038840
        /*1750*/ 	.short	0x010a
        /*1752*/ 	.byte	0x3f
	.zero		1


	//   ....[87]....
        /*1754*/ 	.word	0x0002c920
        /*1758*/ 	.word	0x00000010
        /*175c*/ 	.word	0x00038820
        /*1760*/ 	.short	0x010a
        /*1762*/ 	.byte	0x3f
	.zero		1


	//   ....[88]....
        /*1764*/ 	.word	0x0002c970
        /*1768*/ 	.word	0x00000006
        /*176c*/ 	.word	0x00038840
        /*1770*/ 	.short	0x010a
        /*1772*/ 	.byte	0x3f
	.zero		1


	//   ....[89]....
        /*1774*/ 	.word	0x0002d110
        /*1778*/ 	.word	0x00000006
        /*177c*/ 	.word	0x00038860
        /*1780*/ 	.short	0x010a
        /*1782*/ 	.byte	0x3f
	.zero		1


	//   ....[90]....
        /*1784*/ 	.word	0x0002d8e0
        /*1788*/ 	.word	0x00000004
        /*178c*/ 	.word	0x00038860
        /*1790*/ 	.short	0x010a
        /*1792*/ 	.byte	0x3f
	.zero		1


	//   ....[91]....
        /*1794*/ 	.word	0x0002ead0
        /*1798*/ 	.word	0x00000005
        /*179c*/ 	.word	0x00038820
        /*17a0*/ 	.short	0x010a
        /*17a2*/ 	.byte	0x3f
	.zero		1


	//   ....[92]....
        /*17a4*/ 	.word	0x0002ec70
        /*17a8*/ 	.word	0x00000003
        /*17ac*/ 	.word	0x00038840
        /*17b0*/ 	.short	0x010a
        /*17b2*/ 	.byte	0x3f
	.zero		1


	//   ....[93]....
        /*17b4*/ 	.word	0x0002ecc0
        /*17b8*/ 	.word	0x00000017
        /*17bc*/ 	.word	0x00038840
        /*17c0*/ 	.short	0x010a
        /*17c2*/ 	.byte	0x3f
	.zero		1


	//   ....[94]....
        /*17c4*/ 	.word	0x0002ed10
        /*17c8*/ 	.word	0x00000003
        /*17cc*/ 	.word	0x00038860
        /*17d0*/ 	.short	0x010a
        /*17d2*/ 	.byte	0x3f
	.zero		1


	//----- nvinfo : EIATTR_NUM_MBARRIERS
	.align		4
.L_153:
        /*17d4*/ 	.byte	0x03, 0x38
        /*17d6*/ 	.short	0x0016


	//----- nvinfo : EIATTR_EXIT_INSTR_OFFSETS
	.align		4
        /*17d8*/ 	.byte	0x04, 0x1c
        /*17da*/ 	.short	(.L_155 - .L_154)


	//   ....[0]....
.L_154:
        /*17dc*/ 	.word	0x0002a090


	//----- nvinfo : EIATTR_MAX_THREADS
	.align		4
.L_155:
        /*17e0*/ 	.byte	0x04, 0x05
        /*17e2*/ 	.short	(.L_157 - .L_156)
.L_156:
        /*17e4*/ 	.word	0x00000180
        /*17e8*/ 	.word	0x00000001
        /*17ec*/ 	.word	0x00000001


	//----- nvinfo : EIATTR_CRS_STACK_SIZE
	.align		4
.L_157:
        /*17f0*/ 	.byte	0x04, 0x1e
        /*17f2*/ 	.short	(.L_159 - .L_158)
.L_158:
        /*17f4*/ 	.word	0x00000000


	//----- nvinfo : EIATTR_CBANK_PARAM_SIZE
	.align		4
.L_159:
        /*17f8*/ 	.byte	0x03, 0x19
        /*17fa*/ 	.short	0x0af0


	//----- nvinfo : EIATTR_PARAM_CBANK
	.align		4
        /*17fc*/ 	.byte	0x04, 0x0a
        /*17fe*/ 	.short	(.L_161 - .L_160)
	.align		4
.L_160:
        /*1800*/ 	.word	index@(.nv.constant0._ZN7cutlass13device_kernelIN5flash11enable_sm90INS1_16FlashAttnFwdSm90INS1_25CollectiveMainloopFwdSm90ILi2EN4cute5tupleIJNS5_1CILi1EEES8_S8_EEENS6_IJNS7_ILi128EEENS7_ILi80EEENS7_ILi256EEEEEELi256ENS_6half_tEfNS_4arch4Sm90ELb0ELb0ELb0ELb1ELb1ELb1ELb0ELb1ELb1ELb1ELb1ELb0EEENS1_21CollectiveEpilogueFwdINS6_IJSA_SC_SB_EEES9_SE_SG_Li256ELb1ELb1ELb1ELb0EEENS1_36VarlenDynamicPersistentTileSchedulerILi128ELi80ELi256ELi128ELb1ELb1ELb1ELb0ELb1ELb1EEEEEEEEEvNT_6ParamsE)
        /*1804*/ 	.short	0x0210
        /*1806*/ 	.short	0x0af0


	//----- nvinfo : EIATTR_SW_WAR
	.align		4
.L_161:
        /*1808*/ 	.byte	0x04, 0x36
        /*180a*/ 	.short	(.L_163 - .L_162)
.L_162:
        /*180c*/ 	.word	0x00000008
.L_163:


//--------------------- .nv.info._ZN7cutlass13device_kernelIN5flash11enable_sm90INS1_16FlashAttnFwdSm90INS1_25CollectiveMainloopFwdSm90ILi2EN4cute5tupleIJNS5_1CILi1EEES8_S8_EEENS6_IJNS7_ILi128EEENS7_ILi64EEENS7_ILi256EEEEEELi256ENS_6half_tEfNS_4arch4Sm90ELb0ELb1ELb0ELb0ELb1ELb0ELb0ELb1ELb1ELb1ELb1ELb0EEENS1_21CollectiveEpilogueFwdINS6_IJSA_SC_SB_EEES9_SE_SG_Li256ELb0ELb1ELb1ELb0EEENS1_19SingleTileSchedulerILb0ELb1ELb1ELi128EEEEEEEEEvNT_6ParamsE --------------------------
	.section	.nv.info._ZN7cutlass13device_kernelIN5flash11enable_sm90INS1_16FlashAttnFwdSm90INS1_25CollectiveMainloopFwdSm90ILi2EN4cute5tupleIJNS5_1CILi1EEES8_S8_EEENS6_IJNS7_ILi128EEENS7_ILi64EEENS7_ILi256EEEEEELi256ENS_6half_tEfNS_4arch4Sm90ELb0ELb1ELb0ELb0ELb1ELb0ELb0ELb1ELb1ELb1ELb1ELb0EEENS1_21CollectiveEpilogueFwdINS6_IJSA_SC_SB_EEES9_SE_SG_Li256ELb0ELb1ELb1ELb0EEENS1_19SingleTileSchedulerILb0ELb1ELb1ELi128EEEEEEEEEvNT_6ParamsE,"",@"SHT_CUDA_INFO"
	.sectionflags	@""
	.align	4


	//----- nvinfo : EIATTR_CUDA_API_VERSION
	.align		4
        /*0000*/ 	.byte	0x04, 0x37
        /*0002*/ 	.short	(.L_165 - .L_164)
.L_164:
        /*0004*/ 	.word	0x00000082


	//----- nvinfo : EIATTR_KPARAM_INFO
	.align		4
.L_165:
        /*0008*/ 	.byte	0x04, 0x17
        /*000a*/ 	.short	(.L_167 - .L_166)
.L_166:
        /*000c*/ 	.word	0x00000000
        /*0010*/ 	.short	0x0000
        /*0012*/ 	.short	0x0070
        /*0014*/ 	.byte	0x00, 0xf0, 0x01, 0x28


	//----- nvinfo : EIATTR_SPARSE_MMA_MASK
	.align		4
.L_167:
        /*0018*/ 	.byte	0x03, 0x50
        /*001a*/ 	.short	0x0000


	//----- nvinfo : EIATTR_MAXREG_COUNT
	.align		4
        /*001c*/ 	.byte	0x03, 0x1b
        /*001e*/ 	.short	0x00a8


	//----- nvinfo : EIATTR_NUM_BARRIERS
	.align		4
        /*0020*/ 	.byte	0x02, 0x4c
        /*0022*/ 	.byte	0x09
	.zero		1


	//----- nvinfo : EIATTR_EXTERNS
	.align		4
        /*0024*/ 	.byte	0x04, 0x0f
        /*0026*/ 	.short	(.L_169 - .L_168)


	//   ....[0]....
	.align		4
.L_168:
        /*0028*/ 	.word	index@(__assertfail)


	//----- nvinfo : EIATTR_ANNOTATIONS
	.align		4
.L_169:
        /*002c*/ 	.byte	0x04, 0x55
        /*002e*/ 	.short	(.L_171 - .L_170)


	//   ....[0]....
.L_170:
        /*0030*/ 	.word	0x00000001
        /*0034*/ 	.byte	0xb0, 0x08, 0x00, 0x00, 0x01, 0x00, 0x00, 0x00, 0xe0, 0x09, 0x00, 0x00, 0x01, 0x00, 0x00, 0x00
        /*0044*/ 	.byte	0x90, 0x19, 0x00, 0x00, 0x01, 0x00, 0x00, 0x00, 0x30, 0xcd, 0x00, 0x00, 0x01, 0x00, 0x00, 0x00
        /*0054*/ 	.byte	0x40, 0xef, 0x00, 0x00, 0x01, 0x00, 0x00, 0x00, 0xd0, 0x02, 0x01, 0x00, 0x01, 0x00, 0x00, 0x00
        /*0064*/ 	.byte	0x70, 0x04, 0x01, 0x00, 0x01, 0x00, 0x00, 0x00, 0x00, 0x19, 0x01, 0x00, 0x01, 0x00, 0x00, 0x00
        /*0074*/ 	.byte	0xa0, 0x2e, 0x01, 0x00


	//----- nvinfo : EIATTR_MERCURY_ISA_VERSION
	.align		4
.L_171:
        /*0078*/ 	.byte	0x03, 0x5f
        /*007a*/ 	.short	0x0101


	//----- nvinfo : EIATTR_INT_WARP_WIDE_INSTR_OFFSETS
	.align		4
        /*007c*/ 	.byte	0x04, 0x31
        /*007e*/ 	.short	(.L_173 - .L_172)


	//   ....[0]....
.L_172:
        /*0080*/ 	.word	0x000000c0


	//   ....[1]....
        /*0084*/ 	.word	0x000000d0


	//   ....[2]....
        /*0088*/ 	.word	0x00000170


	//----- nvinfo : EIATTR_COOP_GROUP_MASK_REGIDS
	.align		4
.L_173:
        /*008c*/ 	.byte	0x04, 0x29
        /*008e*/ 	.short	(.L_175 - .L_174)


	//   ....[0]....
.L_174:
        /*0090*/ 	.word	0xffffffff


	//   ....[1]....
        /*0094*/ 	.word	0xffffffff


	//   ....[2]....
        /*0098*/ 	.word	0xffffffff


	//   ....[3]....
        /*009c*/ 	.word	0xffffffff


	//   ....[4]....
        /*00a0*/ 	.word	0xffffffff


	//   ....[5]....
        /*00a4*/ 	.word	0xffffffff


	//   ....[6]....
        /*00a8*/ 	.word	0xffffffff


	//   ....[7]....
        /*00ac*/ 	.word	0xffffffff


	//   ....[8]....
        /*00b0*/ 	.word	0xffffffff


	//   ....[9]....
        /*00b4*/ 	.word	0xffffffff


	//   ....[10]....
        /*00b8*/ 	.word	0xffffffff


	//   ....[11]....
        /*00bc*/ 	.word	0xffffffff


	//   ....[12]....
        /*00c0*/ 	.word	0xffffffff


	//   ....[13]....
        /*00c4*/ 	.word	0xffffffff


	//   ....[14]....
        /*00c8*/ 	.word	0xffffffff


	//   ....[15]....
        /*00cc*/ 	.word	0xffffffff


	//   ....[16]....
        /*00d0*/ 	.word	0xffffffff


	//   ....[17]....
        /*00d4*/ 	.word	0xffffffff


	//   ....[18]....
        /*00d8*/ 	.word	0xffffffff


	//   ....[19]....
        /*00dc*/ 	.word	0xffffffff


	//   ....[20]....
        /*00e0*/ 	.word	0xffffffff


	//   ....[21]....
        /*00e4*/ 	.word	0xffffffff


	//   ....[22]....
        /*00e8*/ 	.word	0xffffffff


	//   ....[23]....
        /*00ec*/ 	.word	0xffffffff


	//   ....[24]....
        /*00f0*/ 	.word	0xffffffff


	//   ....[25]....
        /*00f4*/ 	.word	0xffffffff


	//   ....[26]....
        /*00f8*/ 	.word	0xffffffff


	//   ....[27]....
        /*00fc*/ 	.word	0xffffffff


	//   ....[28]....
        /*0100*/ 	.word	0xffffffff


	//   ....[29]....
        /*0104*/ 	.word	0xffffffff


	//   ....[30]....
        /*0108*/ 	.word	0xffffffff


	//   ....[31]....
        /*010c*/ 	.word	0xffffffff


	//   ....[32]....
        /*0110*/ 	.word	0xffffffff


	//   ....[33]....
        /*0114*/ 	.word	0xffffffff


	//   ....[34]....
        /*0118*/ 	.word	0xffffffff


	//   ....[35]....
        /*011c*/ 	.word	0xffffffff


	//   ....[36]....
        /*0120*/ 	.word	0xffffffff


	//   ....[37]....
        /*0124*/ 	.word	0xffffffff


	//   ....[38]....
        /*0128*/ 	.word	0xffffffff


	//   ....[39]....
        /*012c*/ 	.word	0xffffffff


	//   ....[40]....
        /*0130*/ 	.word	0xffffffff


	//   ....[41]....
        /*0134*/ 	.word	0xffffffff


	//   ....[42]....
        /*0138*/ 	.word	0xffffffff


	//   ....[43]....
        /*013c*/ 	.word	0xffffffff


	//   ....[44]....
        /*0140*/ 	.word	0xffffffff


	//   ....[45]....
        /*0144*/ 	.word	0xffffffff


	//   ....[46]....
        /*0148*/ 	.word	0xffffffff


	//   ....[47]....
        /*014c*/ 	.word	0xffffffff


	//   ....[48]....
        /*0150*/ 	.word	0xffffffff


	//   ....[49]....
        /*0154*/ 	.word	0xffffffff


	//   ....[50]....
        /*0158*/ 	.word	0xffffffff


	//   ....[51]....
        /*015c*/ 	.word	0xffffffff


	//   ....[52]....
        /*0160*/ 	.word	0xffffffff


	//   ....[53]....
        /*0164*/ 	.word	0xffffffff


	//   ....[54]....
        /*0168*/ 	.word	0xffffffff


	//   ....[55]....
        /*016c*/ 	.word	0xffffffff


	//   ....[56]....
        /*0170*/ 	.word	0xffffffff


	//   ....[57]....
        /*0174*/ 	.word	0xffffffff


	//   ....[58]....
        /*0178*/ 	.word	0xffffffff


	//   ....[59]....
        /*017c*/ 	.word	0xffffffff


	//   ....[60]....
        /*0180*/ 	.word	0xffffffff


	//   ....[61]....
        /*0184*/ 	.word	0xffffffff


	//   ....[62]....
        /*0188*/ 	.word	0xffffffff


	//   ....[63]....
        /*018c*/ 	.word	0xffffffff


	//   ....[64]....
        /*0190*/ 	.word	0xffffffff


	//   ....[65]....
        /*0194*/ 	.word	0xffffffff


	//   ....[66]....
        /*0198*/ 	.word	0xffffffff


	//   ....[67]....
        /*019c*/ 	.word	0xffffffff


	//   ....[68]....
        /*01a0*/ 	.word	0xffffffff


	//   ....[69]....
        /*01a4*/ 	.word	0xffffffff


	//   ....[70]....
        /*01a8*/ 	.word	0xffffffff


	//   ....[71]....
        /*01ac*/ 	.word	0xffffffff


	//   ....[72]....
        /*01b0*/ 	.word	0xffffffff


	//   ....[73]....
        /*01b4*/ 	.word	0xffffffff


	//   ....[74]....
        /*01b8*/ 	.word	0xffffffff


	//   ....[75]....
        /*01bc*/ 	.word	0xffffffff


	//   ....[76]....
        /*01c0*/ 	.word	0xffffffff


	//   ....[77]....
        /*01c4*/ 	.word	0xffffffff


	//   ....[78]....
        /*01c8*/ 	.word	0xffffffff


	//   ....[79]....
        /*01cc*/ 	.word	0xffffffff


	//   ....[80]....
        /*01d0*/ 	.word	0xffffffff


	//   ....[81]....
        /*01d4*/ 	.word	0xffffffff


	//   ....[82]....
        /*01d8*/ 	.word	0xffffffff


	//   ....[83]....
        /*01dc*/ 	.word	0xffffffff


	//   ....[84]....
        /*01e0*/ 	.word	0xffffffff


	//   ....[85]....
        /*01e4*/ 	.word	0xffffffff


	//   ....[86]....
        /*01e8*/ 	.word	0xffffffff


	//   ....[87]....
        /*01ec*/ 	.word	0xffffffff


	//   ....[88]....
        /*01f0*/ 	.word	0xffffffff


	//   ....[89]....
        /*01f4*/ 	.word	0xffffffff


	//   ....[90]....
        /*01f8*/ 	.word	0xffffffff


	//   ....[91]....
        /*01fc*/ 	.word	0x0500000f


	//   ....[92]....
        /*0200*/ 	.word	0x0500000f


	//   ....[93]....
        /*0204*/ 	.word	0x0500000f


	//   ....[94]....
        /*0208*/ 	.word	0x0500000f


	//   ....[95]....
        /*020c*/ 	.word	0x0500000f


	//   ....[96]....
        /*0210*/ 	.word	0x0500000f


	//   ....[97]....
        /*0214*/ 	.word	0x0500000f


	//   ....[98]....
        /*0218*/ 	.word	0x0500000f


	//   ....[99]....
        /*021c*/ 	.word	0x0500000f


	//   ....[100]....
        /*0220*/ 	.word	0x0500000f


	//   ....[101]....
        /*0224*/ 	.word	0x0500000f


	//   ....[102]....
        /*0228*/ 	.word	0x0500000f


	//   ....[103]....
        /*022c*/ 	.word	0x0500000f


	//   ....[104]....
        /*0230*/ 	.word	0x0500000f


	//   ....[105]....
        /*0234*/ 	.word	0x0500000f


	//   ....[106]....
        /*0238*/ 	.word	0x0500000f


	//   ....[107]....
        /*023c*/ 	.word	0x0500000f


	//   ....[108]....
        /*0240*/ 	.word	0x0500000f


	//   ....[109]....
        /*0244*/ 	.word	0x0500000f


	//   ....[110]....
        /*0248*/ 	.word	0x0500000f


	//   ....[111]....
        /*024c*/ 	.word	0x0500000f


	//   ....[112]....
        /*0250*/ 	.word	0x0500000f


	//   ....[113]....
        /*0254*/ 	.word	0x0500000f


	//   ....[114]....
        /*0258*/ 	.word	0x0500000f


	//   ....[115]....
        /*025c*/ 	.word	0x0500000f


	//   ....[116]....
        /*0260*/ 	.word	0x0500000f


	//   ....[117]....
        /*0264*/ 	.word	0x0500000f


	//   ....[118]....
        /*0268*/ 	.word	0x0500000f


	//   ....[119]....
        /*026c*/ 	.word	0x0500000f


	//   ....[120]....
        /*0270*/ 	.word	0x0500000f


	//   ....[121]....
        /*0274*/ 	.word	0x0500000f


	//   ....[122]....
        /*0278*/ 	.word	0x0500000f


	//   ....[123]....
        /*027c*/ 	.word	0x0500000f


	//   ....[124]....
        /*0280*/ 	.word	0x0500000f


	//   ....[125]....
        /*0284*/ 	.word	0x0500000f


	//   ....[126]....
        /*0288*/ 	.word	0x0500000f


	//   ....[127]....
        /*028c*/ 	.word	0x0500000f


	//   ....[128]....
        /*0290*/ 	.word	0x0500000f


	//   ....[129]....
        /*0294*/ 	.word	0x0500000f


	//   ....[130]....
        /*0298*/ 	.word	0x0500000f


	//   ....[131]....
        /*029c*/ 	.word	0x0500000f


	//   ....[132]....
        /*02a0*/ 	.word	0x0500000f


	//   ....[133]....
        /*02a4*/ 	.word	0x0500000f


	//   ....[134]....
        /*02a8*/ 	.word	0x0500000f


	//   ....[135]....
        /*02ac*/ 	.word	0x0500000f


	//   ....[136]....
        /*02b0*/ 	.word	0x0500000f


	//   ....[137]....
        /*02b4*/ 	.word	0x0500000f


	//   ....[138]....
        /*02b8*/ 	.word	0x0500000f


	//   ....[139]....
        /*02bc*/ 	.word	0x0500000f


	//   ....[140]....
        /*02c0*/ 	.word	0x0500000f


	//----- nvinfo : EIATTR_COOP_GROUP_INSTR_OFFSETS
	.align		4
.L_175:
        /*02c4*/ 	.byte	0x04, 0x28
        /*02c6*/ 	.short	(.L_177 - .L_176)


	//   ....[0]....
.L_176:
        /*02c8*/ 	.word	0x00000070


	//   ....[1]....
        /*02cc*/ 	.word	0x000000b0


	//   ....[2]....
        /*02d0*/ 	.word	0x000002d0


	//   ....[3]....
        /*02d4*/ 	.word	0x00000430


	//   ....[4]....
        /*02d8*/ 	.word	0x00000550


	//   ....[5]....
        /*02dc*/ 	.word	0x000006b0


	//   ....[6]....
        /*02e0*/ 	.word	0x00001770


	//   ....[7]....
        /*02e4*/ 	.word	0x00002770


	//   ....[8]....
        /*02e8*/ 	.word	0x00002a20


	//   ....[9]....
        /*02ec*/ 	.word	0x00003350


	//   ....[10]....
        /*02f0*/ 	.word	0x00003470


	//   ....[11]....
        /*02f4*/ 	.word	0x00003820


	//   ....[12]....
        /*02f8*/ 	.word	0x00003930


	//   ....[13]....
        /*02fc*/ 	.word	0x00005930


	//   ....[14]....
        /*0300*/ 	.word	0x00005b50


	//   ....[15]....
        /*0304*/ 	.word	0x00006280


	//   ....[16]....
        /*0308*/ 	.word	0x00006380


	//   ....[17]....
        /*030c*/ 	.word	0x00006700


	//   ....[18]....
        /*0310*/ 	.word	0x00006760


	//   ....[19]....
        /*0314*/ 	.word	0x000085d0


	//   ....[20]....
        /*0318*/ 	.word	0x000085e0


	//   ....[21]....
        /*031c*/ 	.word	0x00008640


	//   ....[22]....
        /*0320*/ 	.word	0x00008660


	//   ....[23]....
        /*0324*/ 	.word	0x0000a270


	//   ....[24]....
        /*0328*/ 	.word	0x0000a4d0


	//   ....[25]....
        /*032c*/ 	.word	0x0000ac20


	//   ....[26]....
        /*0330*/ 	.word	0x0000ad20


	//   ....[27]....
        /*0334*/ 	.word	0x0000b0a0


	//   ....[28]....
        /*0338*/ 	.word	0x0000b100


	//   ....[29]....
        /*033c*/ 	.word	0x0000c170


	//   ....[30]....
        /*0340*/ 	.word	0x0000c190


	//   ....[31]....
        /*0344*/ 	.word	0x0000c210


	//   ....[32]....
        /*0348*/ 	.word	0x0000c240


	//   ....[33]....
        /*034c*/ 	.word	0x0000d4d0


	//   ....[34]....
        /*0350*/ 	.word	0x0000d530


	//   ....[35]....
        /*0354*/ 	.word	0x0000d570


	//   ....[36]....
        /*0358*/ 	.word	0x0000d5b0


	//   ....[37]....
        /*035c*/ 	.word	0x0000d5e0


	//   ....[38]....
        /*0360*/ 	.word	0x0000d610


	//   ....[39]....
        /*0364*/ 	.word	0x0000e250


	//   ....[40]....
        /*0368*/ 	.word	0x0000e260


	//   ....[41]....
        /*036c*/ 	.word	0x0000f2b0


	//   ....[42]....
        /*0370*/ 	.word	0x00010960


	//   ....[43]....
        /*0374*/ 	.word	0x00010980


	//   ....[44]....
        /*0378*/ 	.word	0x00010990


	//   ....[45]....
        /*037c*/ 	.word	0x000109a0


	//   ....[46]....
        /*0380*/ 	.word	0x000109b0


	//   ....[47]....
        /*0384*/ 	.word	0x00010a20


	//   ....[48]....
        /*0388*/ 	.word	0x00010a50


	//   ....[49]....
        /*038c*/ 	.word	0x00010ab0


	//   ....[50]....
        /*0390*/ 	.word	0x000110e0


	//   ....[51]....
        /*0394*/ 	.word	0x00011110


	//   ....[52]....
        /*0398*/ 	.word	0x00011140


	//   ....[53]....
        /*039c*/ 	.word	0x00011160


	//   ....[54]....
        /*03a0*/ 	.word	0x00011170


	//   ....[55]....
        /*03a4*/ 	.word	0x00011200


	//   ....[56]....
        /*03a8*/ 	.word	0x00011230


	//   ....[57]....
        /*03ac*/ 	.word	0x000112a0


	//   ....[58]....
        /*03b0*/ 	.word	0x000112d0


	//   ....[59]....
        /*03b4*/ 	.word	0x00011340


	//   ....[60]....
        /*03b8*/ 	.word	0x00011370


	//   ....[61]....
        /*03bc*/ 	.word	0x000113e0


	//   ....[62]....
        /*03c0*/ 	.word	0x00011410


	//   ....[63]....
        /*03c4*/ 	.word	0x00011480


	//   ....[64]....
        /*03c8*/ 	.word	0x000114b0


	//   ....[65]....
        /*03cc*/ 	.word	0x00011510


	//   ....[66]....
        /*03d0*/ 	.word	0x00011d00


	//   ....[67]....
        /*03d4*/ 	.word	0x00011d30


	//   ....[68]....
        /*03d8*/ 	.word	0x00011d60


	//   ....[69]....
        /*03dc*/ 	.word	0x00011da0


	//   ....[70]....
        /*03e0*/ 	.word	0x00011dc0


	//   ....[71]....
        /*03e4*/ 	.word	0x00011de0


	//   ....[72]....
        /*03e8*/ 	.word	0x00011e10


	//   ....[73]....
        /*03ec*/ 	.word	0x00011e30


	//   ....[74]....
        /*03f0*/ 	.word	0x000121a0


	//   ....[75]....
        /*03f4*/ 	.word	0x000121c0


	//   ....[76]....
        /*03f8*/ 	.word	0x000121e0


	//   ....[77]....
        /*03fc*/ 	.word	0x00012280


	//   ....[78]....
        /*0400*/ 	.word	0x000122a0


	//   ....[79]....
        /*0404*/ 	.word	0x00012340


	//   ....[80]....
        /*0408*/ 	.word	0x00012360


	//   ....[81]....
        /*040c*/ 	.word	0x00012370


	//   ....[82]....
        /*0410*/ 	.word	0x000128a0


	//   ....[83]....
        /*0414*/ 	.word	0x000128d0


	//   ....[84]....
        /*0418*/ 	.word	0x00012900


	//   ....[85]....
        /*041c*/ 	.word	0x00012930


	//   ....[86]....
        /*0420*/ 	.word	0x00012a10


	//   ....[87]....
        /*0424*/ 	.word	0x00012a30


	//   ....[88]....
        /*0428*/ 	.word	0x00012a80


	//   ....[89]....
        /*042c*/ 	.word	0x00012af0


	//   ....[90]....
        /*0430*/ 	.word	0x00012e30


	//   ....[91]....
        /*0434*/ 	.word	0x00013490


	//   ....[92]....
        /*0438*/ 	.word	0x00013580


	//   ....[93]....
        /*043c*/ 	.word	0x00013620


	//   ....[94]....
        /*0440*/ 	.word	0x00013680


	//   ....[95]....
        /*0444*/ 	.word	0x00013760


	//   ....[96]....
        /*0448*/ 	.word	0x000137d0


	//   ....[97]....
        /*044c*/ 	.word	0x000138b0


	//   ....[98]....
        /*0450*/ 	.word	0x00013920


	//   ....[99]....
        /*0454*/ 	.word	0x000139f0


	//   ....[100]....
        /*0458*/ 	.word	0x00013a80


	//   ....[101]....
        /*045c*/ 	.word	0x00013ae0


	//   ....[102]....
        /*0460*/ 	.word	0x00013b80


	//   ....[103]....
        /*0464*/ 	.word	0x00013c60


	//   ....[104]....
        /*0468*/ 	.word	0x00013ce0


	//   ....[105]....
        /*046c*/ 	.word	0x00013dc0


	//   ....[106]....
        /*0470*/ 	.word	0x00013e40


	//   ....[107]....
        /*0474*/ 	.word	0x00013f20


	//   ....[108]....
        /*0478*/ 	.word	0x00013fa0


	//   ....[109]....
        /*047c*/ 	.word	0x00014080


	//   ....[110]....
        /*0480*/ 	.word	0x00014100


	//   ....[111]....
        /*0484*/ 	.word	0x000141e0


	//   ....[112]....
        /*0488*/ 	.word	0x00014260


	//   ....[113]....
        /*048c*/ 	.word	0x00014340


	//   ....[114]....
        /*0490*/ 	.word	0x000143b0


	//   ....[115]....
        /*0494*/ 	.word	0x00014480


	//   ....[116]....
        /*0498*/ 	.word	0x000145c0


	//   ....[117]....
        /*049c*/ 	.word	0x00014680


	//   ....[118]....
        /*04a0*/ 	.word	0x00014730


	//   ....[119]....
        /*04a4*/ 	.word	0x00014800


	//   ....[120]....
        /*04a8*/ 	.word	0x00014860


	//   ....[121]....
        /*04ac*/ 	.word	0x00014940


	//   ....[122]....
        /*04b0*/ 	.word	0x000149a0


	//   ....[123]....
        /*04b4*/ 	.word	0x00014ab0


	//   ....[124]....
        /*04b8*/ 	.word	0x00014b90


	//   ....[125]....
        /*04bc*/ 	.word	0x00014c30


	//   ....[126]....
        /*04c0*/ 	.word	0x00014c90


	//   ....[127]....
        /*04c4*/ 	.word	0x00014da0


	//   ....[128]....
        /*04c8*/ 	.word	0x00014e00


	//   ....[129]....
        /*04cc*/ 	.word	0x00014f10


	//   ....[130]....
        /*04d0*/ 	.word	0x00014f70


	//   ....[131]....
        /*04d4*/ 	.word	0x00015030


	//   ....[132]....
        /*04d8*/ 	.word	0x00015190


	//   ....[133]....
        /*04dc*/ 	.word	0x00015230


	//   ....[134]....
        /*04e0*/ 	.word	0x00015300


	//   ....[135]....
        /*04e4*/ 	.word	0x00015410


	//   ....[136]....
        /*04e8*/ 	.word	0x00015480


	//   ....[137]....
        /*04ec*/ 	.word	0x00015590


	//   ....[138]....
        /*04f0*/ 	.word	0x00015610


	//   ....[139]....
        /*04f4*/ 	.word	0x00015700


	//   ....[140]....
        /*04f8*/ 	.word	0x00015810


	//----- nvinfo : EIATTR_REG_RECONFIG
	.align		4
.L_177:
        /*04fc*/ 	.byte	0x01, 0x54
	.zero		2


	//----- nvinfo : EIATTR_SYSCALL_OFFSETS
	.align		4
        /*0500*/ 	.byte	0x04, 0x46
        /*0502*/ 	.short	(.L_179 - .L_178)


	//   ....[0]....
.L_178:
        /*0504*/ 	.word	0x00001940


	//   ....[1]....
        /*0508*/ 	.word	0x0000fe70


	//   ....[2]....
        /*050c*/ 	.word	0x0000ffb0


	//   ....[3]....
        /*0510*/ 	.word	0x000100a0


	//   ....[4]....
        /*0514*/ 	.word	0x00010e20


	//----- nvinfo : EIATTR_MBARRIER_INSTR_OFFSETS
	.align		4
.L_179:
        /*0518*/ 	.byte	0x04, 0x39
        /*051a*/ 	.short	(.L_181 - .L_180)


	//   ....[0]....
.L_180:
        /*051c*/ 	.word	0x00000180
        /*0520*/ 	.word	0x000000ff
        /*0524*/ 	.word	0x00030800
        /*0528*/ 	.short	0x0100
        /*052a*/ 	.byte	0x08
	.zero		1


	//   ....[1]....
        /*052c*/ 	.word	0x00000190
        /*0530*/ 	.word	0x000000ff
        /*0534*/ 	.word	0x00030820
        /*0538*/ 	.short	0x0100
        /*053a*/ 	.byte	0x08
	.zero		1


	//   ....[2]....
        /*053c*/ 	.word	0x00000280
        /*0540*/ 	.word	0x000000ff
        /*0544*/ 	.word	0x00030830
        /*0548*/ 	.short	0x0100
        /*054a*/ 	.byte	0x08
	.zero		1


	//   ....[3]....
        /*054c*/ 	.word	0x00000290
        /*0550*/ 	.word	0x000000ff
        /*0554*/ 	.word	0x00030840
        /*0558*/ 	.short	0x0100
        /*055a*/ 	.byte	0x08
	.zero		1


	//   ....[4]....
        /*055c*/ 	.word	0x000002a0
        /*0560*/ 	.word	0x000000ff
        /*0564*/ 	.word	0x00030838
        /*0568*/ 	.short	0x0100
        /*056a*/ 	.byte	0x08
	.zero		1


	//   ....[5]....
        /*056c*/ 	.word	0x000002b0
        /*0570*/ 	.word	0x000000ff
        /*0574*/ 	.word	0x00030848
        /*0578*/ 	.short	0x0100
        /*057a*/ 	.byte	0x08
	.zero		1


	//   ....[6]....
        /*057c*/ 	.word	0x000003e0
        /*0580*/ 	.word	0x000000ff
        /*0584*/ 	.word	0x00030850
        /*0588*/ 	.short	0x0100
        /*058a*/ 	.byte	0x08
	.zero		1


	//   ....[7]....
        /*058c*/ 	.word	0x000003f0
        /*0590*/ 	.word	0x000000ff
        /*0594*/ 	.word	0x00030860
        /*0598*/ 	.short	0x0100
        /*059a*/ 	.byte	0x08
	.zero		1


	//   ....[8]....
        /*059c*/ 	.word	0x00000400
        /*05a0*/ 	.word	0x000000ff
        /*05a4*/ 	.word	0x00030858
        /*05a8*/ 	.short	0x0100
        /*05aa*/ 	.byte	0x08
	.zero		1


	//   ....[9]....
        /*05ac*/ 	.word	0x00000410
        /*05b0*/ 	.word	0x000000ff
        /*05b4*/ 	.word	0x00030868
        /*05b8*/ 	.short	0x0100
        /*05ba*/ 	.byte	0x08
	.zero		1


	//   ....[10]....
        /*05bc*/ 	.word	0x00000500
        /*05c0*/ 	.word	0x000000ff
        /*05c4*/ 	.word	0x00030870
        /*05c8*/ 	.short	0x0100
        /*05ca*/ 	.byte	0x06
	.zero		1


	//   ....[11]....
        /*05cc*/ 	.word	0x00000510
        /*05d0*/ 	.word	0x000000ff
        /*05d4*/ 	.word	0x00030880
        /*05d8*/ 	.short	0x0100
        /*05da*/ 	.byte	0x06
	.zero		1


	//   ....[12]....
        /*05dc*/ 	.word	0x00000520
        /*05e0*/ 	.word	0x000000ff
        /*05e4*/ 	.word	0x00030878
        /*05e8*/ 	.short	0x0100
        /*05ea*/ 	.byte	0x06
	.zero		1


	//   ....[13]....
        /*05ec*/ 	.word	0x00000530
        /*05f0*/ 	.word	0x000000ff
        /*05f4*/ 	.word	0x00030888
        /*05f8*/ 	.short	0x0100
        /*05fa*/ 	.byte	0x06
	.zero		1


	//   ....[14]....
        /*05fc*/ 	.word	0x00000660
        /*0600*/ 	.word	0x000000ff
        /*0604*/ 	.word	0x00030890
        /*0608*/ 	.short	0x0100
        /*060a*/ 	.byte	0x08
	.zero		1


	//   ....[15]....
        /*060c*/ 	.word	0x00000670
        /*0610*/ 	.word	0x000000ff
        /*0614*/ 	.word	0x000308a0
        /*0618*/ 	.short	0x0100
        /*061a*/ 	.byte	0x08
	.zero		1


	//   ....[16]....
        /*061c*/ 	.word	0x00000680
        /*0620*/ 	.word	0x000000ff
        /*0624*/ 	.word	0x00030898
        /*0628*/ 	.short	0x0100
        /*062a*/ 	.byte	0x08
	.zero		1


	//   ....[17]....
        /*062c*/ 	.word	0x00000690
        /*0630*/ 	.word	0x000000ff
        /*0634*/ 	.word	0x000308a8
        /*0638*/ 	.short	0x0100
        /*063a*/ 	.byte	0x08
	.zero		1


	//   ....[18]....
        /*063c*/ 	.word	0x000007d0
        /*0640*/ 	.word	0x000000ff
        /*0644*/ 	.word	0x000308b0
        /*0648*/ 	.short	0x0100
        /*064a*/ 	.byte	0x08
	.zero		1


	//   ....[19]....
        /*064c*/ 	.word	0x000007e0
        /*0650*/ 	.word	0x000000ff
        /*0654*/ 	.word	0x000308c0
        /*0658*/ 	.short	0x0100
        /*065a*/ 	.byte	0x08
	.zero		1


	//   ....[20]....
        /*065c*/ 	.word	0x000007f0
        /*0660*/ 	.word	0x000000ff
        /*0664*/ 	.word	0x000308b8
        /*0668*/ 	.short	0x0100
        /*066a*/ 	.byte	0x08
	.zero		1


	//   ....[21]....
        /*066c*/ 	.word	0x00000800
        /*0670*/ 	.word	0x000000ff
        /*0674*/ 	.word	0x000308c8
        /*0678*/ 	.short	0x0100
        /*067a*/ 	.byte	0x08
	.zero		1


	//   ....[22]....
        /*067c*/ 	.word	0x00001970
        /*0680*/ 	.word	0x000000ff
        /*0684*/ 	.word	0x00030800
        /*0688*/ 	.short	0x010a
        /*068a*/ 	.byte	0x04
	.zero		1


	//   ....[23]....
        /*068c*/ 	.word	0x00001a10
        /*0690*/ 	.word	0x000000ff
        /*0694*/ 	.word	0x00030830
        /*0698*/ 	.short	0x010a
        /*069a*/ 	.byte	0x04
	.zero		1


	//   ....[24]....
        /*069c*/ 	.word	0x00001a80
        /*06a0*/ 	.word	0x000000ff
        /*06a4*/ 	.word	0x00030830
        /*06a8*/ 	.short	0x010a
        /*06aa*/ 	.byte	0x04
	.zero		1


	//   ....[25]....
        /*06ac*/ 	.word	0x00002800
        /*06b0*/ 	.word	0x000000ff
        /*06b4*/ 	.word	0x00000000
        /*06b8*/ 	.short	0x0101
        /*06ba*/ 	.byte	0x04
	.zero		1


	//   ....[26]....
        /*06bc*/ 	.word	0x00004680
        /*06c0*/ 	.word	0x000000ff
        /*06c4*/ 	.word	0x00030830
        /*06c8*/ 	.short	0x010a
        /*06ca*/ 	.byte	0x07
	.zero		1


	//   ....[27]....
        /*06cc*/ 	.word	0x000046c0
        /*06d0*/ 	.word	0x000000ff
        /*06d4*/ 	.word	0x00030830
        /*06d8*/ 	.short	0x010a
        /*06da*/ 	.byte	0x07
	.zero		1


	//   ....[28]....
        /*06dc*/ 	.word	0x00005560
        /*06e0*/ 	.word	0x000000ff
        /*06e4*/ 	.word	0x00030850
        /*06e8*/ 	.short	0x010a
        /*06ea*/ 	.byte	0x06
	.zero		1


	//   ....[29]....
        /*06ec*/ 	.word	0x000055a0
        /*06f0*/ 	.word	0x000000ff
        /*06f4*/ 	.word	0x00030850
        /*06f8*/ 	.short	0x010a
        /*06fa*/ 	.byte	0x06
	.zero		1


	//   ....[30]....
        /*06fc*/ 	.word	0x000058e0
        /*0700*/ 	.word	0x000000ff
        /*0704*/ 	.word	0x00000000
        /*0708*/ 	.short	0x0101
        /*070a*/ 	.byte	0x07
	.zero		1


	//   ....[31]....
        /*070c*/ 	.word	0x00006e40
        /*0710*/ 	.word	0x000000ff
        /*0714*/ 	.word	0x00000000
        /*0718*/ 	.short	0x0101
        /*071a*/ 	.byte	0x06
	.zero		1


	//   ....[32]....
        /*071c*/ 	.word	0x000072e0
        /*0720*/ 	.word	0x000000ff
        /*0724*/ 	.word	0x00030830
        /*0728*/ 	.short	0x010a
        /*072a*/ 	.byte	0x05
	.zero		1


	//   ....[33]....
        /*072c*/ 	.word	0x00007320
        /*0730*/ 	.word	0x000000ff
        /*0734*/ 	.word	0x00030830
        /*0738*/ 	.short	0x010a
        /*073a*/ 	.byte	0x05
	.zero		1


	//   ....[34]....
        /*073c*/ 	.word	0x00008140
        /*0740*/ 	.word	0x000000ff
        /*0744*/ 	.word	0x00030850
        /*0748*/ 	.short	0x010a
        /*074a*/ 	.byte	0x05
	.zero		1


	//   ....[35]....
        /*074c*/ 	.word	0x00008180
        /*0750*/ 	.word	0x000000ff
        /*0754*/ 	.word	0x00030850
        /*0758*/ 	.short	0x010a
        /*075a*/ 	.byte	0x05
	.zero		1


	//   ....[36]....
        /*075c*/ 	.word	0x00008650
        /*0760*/ 	.word	0x000000ff
        /*0764*/ 	.word	0x00000000
        /*0768*/ 	.short	0x0101
        /*076a*/ 	.byte	0x06
	.zero		1


	//   ....[37]....
        /*076c*/ 	.word	0x00008e90
        /*0770*/ 	.word	0x000000ff
        /*0774*/ 	.word	0x00000000
        /*0778*/ 	.short	0x0101
        /*077a*/ 	.byte	0x05
	.zero		1


	//   ....[38]....
        /*077c*/ 	.word	0x00009060
        /*0780*/ 	.word	0x000000ff
        /*0784*/ 	.word	0x00030830
        /*0788*/ 	.short	0x010a
        /*078a*/ 	.byte	0x07
	.zero		1


	//   ....[39]....
        /*078c*/ 	.word	0x000090a0
        /*0790*/ 	.word	0x000000ff
        /*0794*/ 	.word	0x00030830
        /*0798*/ 	.short	0x010a
        /*079a*/ 	.byte	0x07
	.zero		1


	//   ....[40]....
        /*079c*/ 	.word	0x00009ed0
        /*07a0*/ 	.word	0x000000ff
        /*07a4*/ 	.word	0x00030850
        /*07a8*/ 	.short	0x010a
        /*07aa*/ 	.byte	0x05
	.zero		1


	//   ....[41]....
        /*07ac*/ 	.word	0x00009f10
        /*07b0*/ 	.word	0x000000ff
        /*07b4*/ 	.word	0x00030850
        /*07b8*/ 	.short	0x010a
        /*07ba*/ 	.byte	0x05
	.zero		1


	//   ....[42]....
        /*07bc*/ 	.word	0x0000a2b0
        /*07c0*/ 	.word	0x000000ff
        /*07c4*/ 	.word	0x00000000
        /*07c8*/ 	.short	0x0101
        /*07ca*/ 	.byte	0x07
	.zero		1


	//   ....[43]....
        /*07cc*/ 	.word	0x0000b7f0
        /*07d0*/ 	.word	0x000000ff
        /*07d4*/ 	.word	0x00000000
        /*07d8*/ 	.short	0x0101
        /*07da*/ 	.byte	0x05
	.zero		1


	//   ....[44]....
        /*07dc*/ 	.word	0x0000c0e0
        /*07e0*/ 	.word	0x000000ff
        /*07e4*/ 	.word	0x00030850
        /*07e8*/ 	.short	0x010a
        /*07ea*/ 	.byte	0x05
	.zero		1


	//   ....[45]....
        /*07ec*/ 	.word	0x0000c120
        /*07f0*/ 	.word	0x000000ff
        /*07f4*/ 	.word	0x00030850
        /*07f8*/ 	.short	0x010a
        /*07fa*/ 	.byte	0x05
	.zero		1


	//   ....[46]....
        /*07fc*/ 	.word	0x0000c6e0
        /*0800*/ 	.word	0x000000ff
        /*0804*/ 	.word	0x00000000
        /*0808*/ 	.short	0x0101
        /*080a*/ 	.byte	0x04
	.zero		1


	//   ....[47]....
        /*080c*/ 	.word	0x0000d600
        /*0810*/ 	.word	0x000000ff
        /*0814*/ 	.word	0x00000000
        /*0818*/ 	.short	0x0101
        /*081a*/ 	.byte	0x04
	.zero		1


	//   ....[48]....
        /*081c*/ 	.word	0x00010700
        /*0820*/ 	.word	0x000000ff
        /*0824*/ 	.word	0x00030840
        /*0828*/ 	.short	0x010a
        /*082a*/ 	.byte	0x2d
	.zero		1


	//   ....[49]....
        /*082c*/ 	.word	0x00010be0
        /*0830*/ 	.word	0x000000ff
        /*0834*/ 	.word	0x00030830
        /*0838*/ 	.short	0x0107
        /*083a*/ 	.byte	0x2d
	.zero		1


	//   ....[50]....
        /*083c*/ 	.word	0x00010c50
        /*0840*/ 	.word	0x000000ff
        /*0844*/ 	.word	0x00030830
        /*0848*/ 	.short	0x0101
        /*084a*/ 	.byte	0x2d
	.zero		1


	//   ....[51]....
        /*084c*/ 	.word	0x00011680
        /*0850*/ 	.word	0x000000ff
        /*0854*/ 	.word	0x00030800
        /*0858*/ 	.short	0x0107
        /*085a*/ 	.byte	0x2d
	.zero		1


	//   ....[52]....
        /*085c*/ 	.word	0x00011700
        /*0860*/ 	.word	0x000000ff
        /*0864*/ 	.word	0x00030800
        /*0868*/ 	.short	0x0101
        /*086a*/ 	.byte	0x2d
	.zero		1


	//   ....[53]....
        /*086c*/ 	.word	0x00011710
        /*0870*/ 	.word	0x000000ff
        /*0874*/ 	.word	0x00030820
        /*0878*/ 	.short	0x010a
        /*087a*/ 	.byte	0x2d
	.zero		1


	//   ....[54]....
        /*087c*/ 	.word	0x00011b00
        /*0880*/ 	.word	0x00000015
        /*0884*/ 	.word	0x00030840
        /*0888*/ 	.short	0x010a
        /*088a*/ 	.byte	0x3f
	.zero		1


	//   ....[55]....
        /*088c*/ 	.word	0x00012020
        /*0890*/ 	.word	0x00000015
        /*0894*/ 	.word	0x00030830
        /*0898*/ 	.short	0x0107
        /*089a*/ 	.byte	0x3f
	.zero		1


	//   ....[56]....
        /*089c*/ 	.word	0x000120d0
        /*08a0*/ 	.word	0x00000015
        /*08a4*/ 	.word	0x00030830
        /*08a8*/ 	.short	0x0101
        /*08aa*/ 	.byte	0x3f
	.zero		1


	//   ....[57]....
        /*08ac*/ 	.word	0x00012130
        /*08b0*/ 	.word	0x00000004
        /*08b4*/ 	.word	0x00030860
        /*08b8*/ 	.short	0x010a
        /*08ba*/ 	.byte	0x3f
	.zero		1


	//   ....[58]....
        /*08bc*/ 	.word	0x00012520
        /*08c0*/ 	.word	0x00000004
        /*08c4*/ 	.word	0x00030850
        /*08c8*/ 	.short	0x0107
        /*08ca*/ 	.byte	0x3f
	.zero		1


	//   ....[59]....
        /*08cc*/ 	.word	0x00012690
        /*08d0*/ 	.word	0x00000004
        /*08d4*/ 	.word	0x00030850
        /*08d8*/ 	.short	0x0101
        /*08da*/ 	.byte	0x3f
	.zero		1


	//   ....[60]....
        /*08dc*/ 	.word	0x00012810
        /*08e0*/ 	.word	0x00000000
        /*08e4*/ 	.word	0x00030860
        /*08e8*/ 	.short	0x010a
        /*08ea*/ 	.byte	0x3f
	.zero		1


	//   ....[61]....
        /*08ec*/ 	.word	0x00012c70
        /*08f0*/ 	.word	0x00000000
        /*08f4*/ 	.word	0x00030850
        /*08f8*/ 	.short	0x0107
        /*08fa*/ 	.byte	0x3f
	.zero		1


	//   ....[62]....
        /*08fc*/ 	.word	0x00012d30
        /*0900*/ 	.word	0x00000000
        /*0904*/ 	.word	0x00030850
        /*0908*/ 	.short	0x0101
        /*090a*/ 	.byte	0x3f
	.zero		1


	//   ....[63]....
        /*090c*/ 	.word	0x00012dc0
        /*0910*/ 	.word	0x00000007
        /*0914*/ 	.word	0x00030820
        /*0918*/ 	.short	0x010a
        /*091a*/ 	.byte	0x3f
	.zero		1


	//   ....[64]....
        /*091c*/ 	.word	0x00012f40
        /*0920*/ 	.word	0x00000005
        /*0924*/ 	.word	0x00030840
        /*0928*/ 	.short	0x010a
        /*092a*/ 	.byte	0x3f
	.zero		1


	//   ....[65]....
        /*092c*/ 	.word	0x00012fe0
        /*0930*/ 	.word	0x00000003
        /*0934*/ 	.word	0x00030840
        /*0938*/ 	.short	0x010a
        /*093a*/ 	.byte	0x3f
	.zero		1


	//   ....[66]....
        /*093c*/ 	.word	0x00013020
        /*0940*/ 	.word	0x00000005
        /*0944*/ 	.word	0x00030860
        /*0948*/ 	.short	0x010a
        /*094a*/ 	.byte	0x3f
	.zero		1


	//   ....[67]....
        /*094c*/ 	.word	0x00013060
        /*0950*/ 	.word	0x00000003
        /*0954*/ 	.word	0x00030860
        /*0958*/ 	.short	0x010a
        /*095a*/ 	.byte	0x3f
	.zero		1


	//   ....[68]....
        /*095c*/ 	.word	0x000130e0
        /*0960*/ 	.word	0x00000003
        /*0964*/ 	.word	0x00030800
        /*0968*/ 	.short	0x010a
        /*096a*/ 	.byte	0x3f
	.zero		1


	//   ....[69]....
        /*096c*/ 	.word	0x00013150
        /*0970*/ 	.word	0x00000003
        /*0974*/ 	.word	0x00030830
        /*0978*/ 	.short	0x010a
        /*097a*/ 	.byte	0x3f
	.zero		1


	//   ....[70]....
        /*097c*/ 	.word	0x000131b0
        /*0980*/ 	.word	0x00000004
        /*0984*/ 	.word	0x00030830
        /*0988*/ 	.short	0x010a
        /*098a*/ 	.byte	0x3f
	.zero		1


	//   ....[71]....
        /*098c*/ 	.word	0x00013210
        /*0990*/ 	.word	0x00000003
        /*0994*/ 	.word	0x00030850
        /*0998*/ 	.short	0x010a
        /*099a*/ 	.byte	0x3f
	.zero		1


	//   ....[72]....
        /*099c*/ 	.word	0x00013270
        /*09a0*/ 	.word	0x00000004
        /*09a4*/ 	.word	0x00030830
        /*09a8*/ 	.short	0x010a
        /*09aa*/ 	.byte	0x3f
	.zero		1


	//   ....[73]....
        /*09ac*/ 	.word	0x000132d0
        /*09b0*/ 	.word	0x00000003
        /*09b4*/ 	.word	0x00030850
        /*09b8*/ 	.short	0x010a
        /*09ba*/ 	.byte	0x3f
	.zero		1


	//   ....[74]....
        /*09bc*/ 	.word	0x00013330
        /*09c0*/ 	.word	0x00000004
        /*09c4*/ 	.word	0x00030830
        /*09c8*/ 	.short	0x010a
        /*09ca*/ 	.byte	0x3f
	.zero		1


	//   ....[75]....
        /*09cc*/ 	.word	0x00013390
        /*09d0*/ 	.word	0x00000003
        /*09d4*/ 	.word	0x00030850
        /*09d8*/ 	.short	0x010a
        /*09da*/ 	.byte	0x3f
	.zero		1


	//   ....[76]....
        /*09dc*/ 	.word	0x000133f0
        /*09e0*/ 	.word	0x00000005
        /*09e4*/ 	.word	0x00030850
        /*09e8*/ 	.short	0x010a
        /*09ea*/ 	.byte	0x3f
	.zero		1


	//   ....[77]....
        /*09ec*/ 	.word	0x000134d0
        /*09f0*/ 	.word	0x00000003
        /*09f4*/ 	.word	0x00030840
        /*09f8*/ 	.short	0x010a
        /*09fa*/ 	.byte	0x3f
	.zero		1


	//   ....[78]....
        /*09fc*/ 	.word	0x000144c0
        /*0a00*/ 	.word	0x00000003
        /*0a04*/ 	.word	0x00030820
        /*0a08*/ 	.short	0x010a
        /*0a0a*/ 	.byte	0x3f
	.zero		1


	//   ....[79]....
        /*0a0c*/ 	.word	0x00014510
        /*0a10*/ 	.word	0x00000015
        /*0a14*/ 	.word	0x00030840
        /*0a18*/ 	.short	0x010a
        /*0a1a*/ 	.byte	0x3f
	.zero		1


	//   ....[80]....
        /*0a1c*/ 	.word	0x00014ae0
        /*0a20*/ 	.word	0x00000004
        /*0a24*/ 	.word	0x00030860
        /*0a28*/ 	.short	0x010a
        /*0a2a*/ 	.byte	0x3f
	.zero		1


	//   ....[81]....
        /*0a2c*/ 	.word	0x000150e0
        /*0a30*/ 	.word	0x00000000
        /*0a34*/ 	.word	0x00030860
        /*0a38*/ 	.short	0x010a
        /*0a3a*/ 	.byte	0x3f
	.zero		1


	//   ....[82]....
        /*0a3c*/ 	.word	0x00015730
        /*0a40*/ 	.word	0x00000007
        /*0a44*/ 	.word	0x00030820
        /*0a48*/ 	.short	0x010a
        /*0a4a*/ 	.byte	0x3f
	.zero		1


	//   ....[83]....
        /*0a4c*/ 	.word	0x000158d0
        /*0a50*/ 	.word	0x00000005
        /*0a54*/ 	.word	0x00030840
        /*0a58*/ 	.short	0x010a
        /*0a5a*/ 	.byte	0x3f
	.zero		1


	//   ....[84]....
        /*0a5c*/ 	.word	0x00015920
        /*0a60*/ 	.word	0x00000003
        /*0a64*/ 	.word	0x00030840
        /*0a68*/ 	.short	0x010a
        /*0a6a*/ 	.byte	0x3f
	.zero		1


	//   ....[85]....
        /*0a6c*/ 	.word	0x00015970
        /*0a70*/ 	.word	0x00000005
        /*0a74*/ 	.word	0x00030860
        /*0a78*/ 	.short	0x010a
        /*0a7a*/ 	.byte	0x3f
	.zero		1


	//----- nvinfo : EIATTR_NUM_MBARRIERS
	.align		4
.L_181:
        /*0a7c*/ 	.byte	0x03, 0x38
        /*0a7e*/ 	.short	0x0016


	//----- nvinfo : EIATTR_EXIT_INSTR_OFFSETS
	.align		4
        /*0a80*/ 	.byte	0x04, 0x1c
        /*0a82*/ 	.short	(.L_183 - .L_182)


	//   ....[0]....
.L_182:
        /*0a84*/ 	.word	0x000130b0


	//----- nvinfo : EIATTR_MAX_THREADS
	.align		4
.L_183:
        /*0a88*/ 	.byte	0x04, 0x05
        /*0a8a*/ 	.short	(.L_185 - .L_184)
.L_184:
        /*0a8c*/ 	.word	0x00000180
        /*0a90*/ 	.word	0x00000001
        /*0a94*/ 	.word	0x00000001


	//----- nvinfo : EIATTR_CRS_STACK_SIZE
	.align		4
.L_185:
        /*0a98*/ 	.byte	0x04, 0x1e
        /*0a9a*/ 	.short	(.L_187 - .L_186)
.L_186:
        /*0a9c*/ 	.word	0x00000000


	//----- nvinfo : EIATTR_CBANK_PARAM_SIZE
	.align		4
.L_187:
        /*0aa0*/ 	.byte	0x03, 0x19
        /*0aa2*/ 	.short	0x0a70


	//----- nvinfo : EIATTR_PARAM_CBANK
	.align		4
        /*0aa4*/ 	.byte	0x04, 0x0a
        /*0aa6*/ 	.short	(.L_189 - .L_188)
	.align		4
.L_188:
        /*0aa8*/ 	.word	index@(.nv.constant0._ZN7cutlass13device_kernelIN5flash11enable_sm90INS1_16FlashAttnFwdSm90INS1_25CollectiveMainloopFwdSm90ILi2EN4cute5tupleIJNS5_1CILi1EEES8_S8_EEENS6_IJNS7_ILi128EEENS7_ILi64EEENS7_ILi256EEEEEELi256ENS_6half_tEfNS_4arch4Sm90ELb0ELb1ELb0ELb0ELb1ELb0ELb0ELb1ELb1ELb1ELb1ELb0EEENS1_21CollectiveEpilogueFwdINS6_IJSA_SC_SB_EEES9_SE_SG_Li256ELb0ELb1ELb1ELb0EEENS1_19SingleTileSchedulerILb0ELb1ELb1ELi128EEEEEEEEEvNT_6ParamsE)
        /*0aac*/ 	.short	0x0210
        /*0aae*/ 	.short	0x0a70


	//----- nvinfo : EIATTR_SW_WAR
	.align		4
.L_189:
        /*0ab0*/ 	.byte	0x04, 0x36
        /*0ab2*/ 	.short	(.L_191 - .L_190)
.L_190:
        /*0ab4*/ 	.word	0x00000008
.L_191:


//--------------------- .nv.info._ZN7cutlass13device_kernelIN5flash11enable_sm90INS1_16FlashAttnFwdSm90INS1_25CollectiveMainloopFwdSm90ILi2EN4cute5tupleIJNS5_1CILi1EEES8_S8_EEENS6_IJNS7_ILi128EEENS7_ILi64EEENS7_ILi256EEEEEELi256ENS_6half_tEfNS_4arch4Sm90ELb0ELb1ELb0ELb1ELb1ELb0ELb0ELb1ELb1ELb1ELb1ELb0EEENS1_21CollectiveEpilogueFwdINS6_IJSA_SC_SB_EEES9_SE_SG_Li256ELb1ELb1ELb1ELb0EEENS1_36VarlenDynamicPersistentTileSchedulerILi128ELi64ELi256ELi128ELb1ELb1ELb1ELb1ELb0ELb1EEEEEEEEEvNT_6ParamsE --------------------------
	.section	.nv.info._ZN7cutlass13device_kernelIN5flash11enable_sm90INS1_16FlashAttnFwdSm90INS1_25CollectiveMainloopFwdSm90ILi2EN4cute5tupleIJNS5_1CILi1EEES8_S8_EEENS6_IJNS7_ILi128EEENS7_ILi64EEENS7_ILi256EEEEEELi256ENS_6half_tEfNS_4arch4Sm90ELb0ELb1ELb0ELb1ELb1ELb0ELb0ELb1ELb1ELb1ELb1ELb0EEENS1_21CollectiveEpilogueFwdINS6_IJSA_SC_SB_EEES9_SE_SG_Li256ELb1ELb1ELb1ELb0EEENS1_36VarlenDynamicPersistentTileSchedulerILi128ELi64ELi256ELi128ELb1ELb1ELb1ELb1ELb0ELb1EEEEEEEEEvNT_6ParamsE,"",@"SHT_CUDA_INFO"
	.sectionflags	@""
	.align	4


	//----- nvinfo : EIATTR_CUDA_API_VERSION
	.align		4
        /*0000*/ 	.byte	0x04, 0x37
        /*0002*/ 	.short	(.L_193 - .L_192)
.L_192:
        /*0004*/ 	.word	0x00000082


	//----- nvinfo : EIATTR_KPARAM_INFO
	.align		4
.L_193:
        /*0008*/ 	.byte	0x04, 0x17
        /*000a*/ 	.short	(.L_195 - .L_194)
.L_194:
        /*000c*/ 	.word	0x00000000
        /*0010*/ 	.short	0x0000
        /*0012*/ 	.short	0x0070
        /*0014*/ 	.byte	0x00, 0xf0, 0x01, 0x2a


	//----- nvinfo : EIATTR_SPARSE_MMA_MASK
	.align		4
.L_195:
        /*0018*/ 	.byte	0x03, 0x50
        /*001a*/ 	.short	0x0000


	//----- nvinfo : EIATTR_MAXREG_COUNT
	.align		4
        /*001c*/ 	.byte	0x03, 0x1b
        /*001e*/ 	.short	0x00a8


	//----- nvinfo : EIATTR_NUM_BARRIERS
	.align		4
        /*0020*/ 	.byte	0x02, 0x4c
        /*0022*/ 	.byte	0x09
	.zero		1


	//----- nvinfo : EIATTR_EXTERNS
	.align		4
        /*0024*/ 	.byte	0x04, 0x0f
        /*0026*/ 	.short	(.L_197 - .L_196)


	//   ....[0]....
	.align		4
.L_196:
        /*0028*/ 	.word	index@(__assertfail)


	//----- nvinfo : EIATTR_ANNOTATIONS
	.align		4
.L_197:
        /*002c*/ 	.byte	0x04, 0x55
        /*002e*/ 	.short	(.L_199 - .L_198)


	//   ....[0]....
.L_198:
        /* <DEDUP_REMOVED lines=21> */
        /*0174*/ 	.byte	0xb0, 0x82, 0x01, 0x00, 0x01, 0x00, 0x00, 0x00, 0x50, 0x84, 0x01, 0x00


	//----- nvinfo : EIATTR_MERCURY_ISA_VERSION
	.align		4
.L_199:
        /*0180*/ 	.byte	0x03, 0x5f
        /*0182*/ 	.short	0x0101


	//----- nvinfo : EIATTR_UNUSED_LOAD_BYTE_OFFSET
	.align		4
        /*0184*/ 	.byte	0x04, 0x44
        /*0186*/ 	.short	(.L_201 - .L_200)


	//   ....[0]....
.L_200:
        /*0188*/ 	.word	0x00000950
        /*018c*/ 	.word	0x0000fff0


	//   ....[1]....
        /*0190*/ 	.word	0x0000d870
        /*0194*/ 	.word	0x0000fff0


	//----- nvinfo : EIATTR_INT_WARP_WIDE_INSTR_OFFSETS
	.align		4
.L_201:
        /*0198*/ 	.byte	0x04, 0x31
        /*019a*/ 	.short	(.L_203 - .L_202)


	//   ....[0]....
.L_202:
        /*019c*/ 	.word	0x000000c0


	//   ....[1]....
        /*01a0*/ 	.word	0x000000d0


	//   ....[2]....
        /*01a4*/ 	.word	0x00000170


	//   ....[3]....
        /*01a8*/ 	.word	0x00013eb0


	//   ....[4]....
        /*01ac*/ 	.word	0x00013f40


	//   ....[5]....
        /*01b0*/ 	.word	0x00016bc0


	//   ....[6]....
        /*01b4*/ 	.word	0x00016c50


	//----- nvinfo : EIATTR_COOP_GROUP_MASK_REGIDS
	.align		4
.L_203:
        /*01b8*/ 	.byte	0x04, 0x29
        /*01ba*/ 	.short	(.L_205 - .L_204)


	//   ....[0]....
.L_204:
        /*01bc*/ 	.word	0xffffffff


	//   ....[1]....
        /*01c0*/ 	.word	0xffffffff


	//   ....[2]....
        /*01c4*/ 	.word	0xffffffff


	//   ....[3]....
        /*01c8*/ 	.word	0xffffffff


	//   ....[4]....
        /*01cc*/ 	.word	0xffffffff


	//   ....[5]....
        /*01d0*/ 	.word	0xffffffff


	//   ....[6]....
        /*01d4*/ 	.word	0xffffffff


	//   ....[7]....
        /*01d8*/ 	.word	0xffffffff


	//   ....[8]....
        /*01dc*/ 	.word	0xffffffff


	//   ....[9]....
        /*01e0*/ 	.word	0xffffffff


	//   ....[10]....
        /*01e4*/ 	.word	0xffffffff


	//   ....[11]....
        /*01e8*/ 	.word	0xffffffff


	//   ....[12]....
        /*01ec*/ 	.word	0xffffffff


	//   ....[13]....
        /*01f0*/ 	.word	0xffffffff


	//   ....[14]....
        /*01f4*/ 	.word	0xffffffff


	//   ....[15]....
        /*01f8*/ 	.word	0xffffffff


	//   ....[16]....
        /*01fc*/ 	.word	0xffffffff


	//   ....[17]....
        /*0200*/ 	.word	0xffffffff


	//   ....[18]....
        /*0204*/ 	.word	0xffffffff


	//   ....[19]....
        /*0208*/ 	.word	0xffffffff


	//   ....[20]....
        /*020c*/ 	.word	0xffffffff


	//   ....[21]....
        /*0210*/ 	.word	0xffffffff


	//   ....[22]....
        /*0214*/ 	.word	0xffffffff


	//   ....[23]....
        /*0218*/ 	.word	0xffffffff


	//   ....[24]....
        /*021c*/ 	.word	0xffffffff


	//   ....[25]....
        /*0220*/ 	.word	0xffffffff


	//   ....[26]....
        /*0224*/ 	.word	0xffffffff


	//   ....[27]....
        /*0228*/ 	.word	0xffffffff


	//   ....[28]....
        /*022c*/ 	.word	0xffffffff


	//   ....[29]....
        /*0230*/ 	.word	0xffffffff


	//   ....[30]....
        /*0234*/ 	.word	0xffffffff


	//   ....[31]....
        /*0238*/ 	.word	0xffffffff


	//   ....[32]....
        /*023c*/ 	.word	0xffffffff


	//   ....[33]....
        /*0240*/ 	.word	0xffffffff


	//   ....[34]....
        /*0244*/ 	.word	0xffffffff


	//   ....[35]....
        /*0248*/ 	.word	0xffffffff


	//   ....[36]....
        /*024c*/ 	.word	0xffffffff


	//   ....[37]....
        /*0250*/ 	.word	0xffffffff


	//   ....[38]....
        /*0254*/ 	.word	0xffffffff


	//   ....[39]....
        /*0258*/ 	.word	0xffffffff


	//   ....[40]....
        /*025c*/ 	.word	0xffffffff


	//   ....[41]....
        /*0260*/ 	.word	0xffffffff


	//   ....[42]....
        /*0264*/ 	.word	0xffffffff


	//   ....[43]....
        /*0268*/ 	.word	0xffffffff


	//   ....[44]....
        /*026c*/ 	.word	0xffffffff


	//   ....[45]....
        /*0270*/ 	.word	0xffffffff


	//   ....[46]....
        /*0274*/ 	.word	0xffffffff


	//   ....[47]....
        /*0278*/ 	.word	0xffffffff


	//   ....[48]....
        /*027c*/ 	.word	0xffffffff


	//   ....[49]....
        /*0280*/ 	.word	0xffffffff


	//   ....[50]....
        /*0284*/ 	.word	0xffffffff


	//   ....[51]....
        /*0288*/ 	.word	0xffffffff


	//   ....[52]....
        /*028c*/ 	.word	0xffffffff


	//   ....[53]....
        /*0290*/ 	.word	0xffffffff


	//   ....[54]....
        /*0294*/ 	.word	0xffffffff


	//   ....[55]....
        /*0298*/ 	.word	0xffffffff


	//   ....[56]....
        /*029c*/ 	.word	0xffffffff


	//   ....[57]....
        /*02a0*/ 	.word	0xffffffff


	//   ....[58]....
        /*02a4*/ 	.word	0xffffffff


	//   ....[59]....
        /*02a8*/ 	.word	0xffffffff


	//   ....[60]....
        /*02ac*/ 	.word	0xffffffff


	//   ....[61]....
        /*02b0*/ 	.word	0xffffffff


	//   ....[62]....
        /*02b4*/ 	.word	0xffffffff


	//   ....[63]....
        /*02b8*/ 	.word	0xffffffff


	//   ....[64]....
        /*02bc*/ 	.word	0xffffffff


	//   ....[65]....
        /*02c0*/ 	.word	0xffffffff


	//   ....[66]....
        /*02c4*/ 	.word	0xffffffff


	//   ....[67]....
        /*02c8*/ 	.word	0xffffffff


	//   ....[68]....
        /*02cc*/ 	.word	0xffffffff


	//   ....[69]....
        /*02d0*/ 	.word	0xffffffff


	//   ....[70]....
        /*02d4*/ 	.word	0xffffffff


	//   ....[71]....
        /*02d8*/ 	.word	0xffffffff


	//   ....[72]....
        /*02dc*/ 	.word	0xffffffff


	//   ....[73]....
        /*02e0*/ 	.word	0xffffffff


	//   ....[74]....
        /*02e4*/ 	.word	0xffffffff


	//   ....[75]....
        /*02e8*/ 	.word	0xffffffff


	//   ....[76]....
        /*02ec*/ 	.word	0xffffffff


	//   ....[77]....
        /*02f0*/ 	.word	0xffffffff


	//   ....[78]....
        /*02f4*/ 	.word	0xffffffff


	//   ....[79]....
        /*02f8*/ 	.word	0xffffffff


	//   ....[80]....
        /*02fc*/ 	.word	0xffffffff


	//   ....[81]....
        /*0300*/ 	.word	0xffffffff


	//   ....[82]....
        /*0304*/ 	.word	0xffffffff


	//   ....[83]....
        /*0308*/ 	.word	0xffffffff


	//   ....[84]....
        /*030c*/ 	.word	0xffffffff


	//   ....[85]....
        /*0310*/ 	.word	0xffffffff


	//   ....[86]....
        /*0314*/ 	.word	0xffffffff


	//   ....[87]....
        /*0318*/ 	.word	0xffffffff


	//   ....[88]....
        /*031c*/ 	.word	0xffffffff


	//   ....[89]....
        /*0320*/ 	.word	0xffffffff


	//   ....[90]....
        /*0324*/ 	.word	0xffffffff


	//   ....[91]....
        /*0328*/ 	.word	0xffffffff


	//   ....[92]....
        /*032c*/ 	.word	0xffffffff


	//   ....[93]....
        /*0330*/ 	.word	0xffffffff


	//   ....[94]....
        /*0334*/ 	.word	0xffffffff


	//   ....[95]....
        /*0338*/ 	.word	0xffffffff


	//   ....[96]....
        /*033c*/ 	.word	0xffffffff


	//   ....[97]....
        /*0340*/ 	.word	0xffffffff


	//   ....[98]....
        /*0344*/ 	.word	0xffffffff


	//   ....[99]....
        /*0348*/ 	.word	0xffffffff


	//   ....[100]....
        /*034c*/ 	.word	0xffffffff


	//   ....[101]....
        /*0350*/ 	.word	0xffffffff


	//   ....[102]....
        /*0354*/ 	.word	0xffffffff


	//   ....[103]....
        /*0358*/ 	.word	0xffffffff


	//   ....[104]....
        /*035c*/ 	.word	0xffffffff


	//   ....[105]....
        /*0360*/ 	.word	0xffffffff


	//   ....[106]....
        /*0364*/ 	.word	0xffffffff


	//   ....[107]....
        /*0368*/ 	.word	0xffffffff


	//   ....[108]....
        /*036c*/ 	.word	0xffffffff


	//   ....[109]....
        /*0370*/ 	.word	0xffffffff


	//   ....[110]....
        /*0374*/ 	.word	0xffffffff


	//   ....[111]....
        /*0378*/ 	.word	0xffffffff


	//   ....[112]....
        /*037c*/ 	.word	0xffffffff


	//   ....[113]....
        /*0380*/ 	.word	0xffffffff


	//   ....[114]....
        /*0384*/ 	.word	0xffffffff


	//   ....[115]....
        /*0388*/ 	.word	0xffffffff


	//   ....[116]....
        /*038c*/ 	.word	0xffffffff


	//   ....[117]....
        /*0390*/ 	.word	0xffffffff


	//   ....[118]....
        /*0394*/ 	.word	0xffffffff


	//   ....[119]....
        /*0398*/ 	.word	0xffffffff


	//   ....[120]....
        /*039c*/ 	.word	0xffffffff


	//   ....[121]....
        /*03a0*/ 	.word	0xffffffff


	//   ....[122]....
        /*03a4*/ 	.word	0xffffffff


	//   ....[123]....
        /*03a8*/ 	.word	0xffffffff


	//   ....[124]....
        /*03ac*/ 	.word	0xffffffff


	//   ....[125]....
        /*03b0*/ 	.word	0xffffffff


	//   ....[126]....
        /*03b4*/ 	.word	0xffffffff


	//   ....[127]....
        /*03b8*/ 	.word	0xffffffff


	//   ....[128]....
        /*03bc*/ 	.word	0xffffffff


	//   ....[129]....
        /*03c0*/ 	.word	0xffffffff


	//   ....[130]....
        /*03c4*/ 	.word	0xffffffff


	//   ....[131]....
        /*03c8*/ 	.word	0xffffffff


	//   ....[132]....
        /*03cc*/ 	.word	0xffffffff


	//   ....[133]....
        /*03d0*/ 	.word	0xffffffff


	//   ....[134]....
        /*03d4*/ 	.word	0xffffffff


	//   ....[135]....
        /*03d8*/ 	.word	0xffffffff


	//   ....[136]....
        /*03dc*/ 	.word	0xffffffff


	//   ....[137]....
        /*03e0*/ 	.word	0xffffffff


	//   ....[138]....
        /*03e4*/ 	.word	0xffffffff


	//   ....[139]....
        /*03e8*/ 	.word	0xffffffff


	//   ....[140]....
        /*03ec*/ 	.word	0xffffffff


	//   ....[141]....
        /*03f0*/ 	.word	0x0500000f


	//   ....[142]....
        /*03f4*/ 	.word	0x0500000f


	//   ....[143]....
        /*03f8*/ 	.word	0x0500000f


	//   ....[144]....
        /*03fc*/ 	.word	0x0500000f


	//   ....[145]....
        /*0400*/ 	.word	0x0500000f


	//   ....[146]....
        /*0404*/ 	.word	0x0500000f


	//   ....[147]....
        /*0408*/ 	.word	0x0500000f


	//   ....[148]....
        /*040c*/ 	.word	0x0500000f


	//   ....[149]....
        /*0410*/ 	.word	0x0500000f


	//   ....[150]....
        /*0414*/ 	.word	0x0500000f


	//   ....[151]....
        /*0418*/ 	.word	0x0500000f


	//   ....[152]....
        /*041c*/ 	.word	0x0500000f


	//   ....[153]....
        /*0420*/ 	.word	0x0500000f


	//   ....[154]....
        /*0424*/ 	.word	0x0500000f


	//   ....[155]....
        /*0428*/ 	.word	0x0500000f


	//   ....[156]....
        /*042c*/ 	.word	0x0500000f


	//   ....[157]....
        /*0430*/ 	.word	0x0500000f


	//   ....[158]....
        /*0434*/ 	.word	0x0500000f


	//   ....[159]....
        /*0438*/ 	.word	0x0500000f


	//   ....[160]....
        /*043c*/ 	.word	0x0500000f


	//   ....[161]....
        /*0440*/ 	.word	0x0500000f


	//   ....[162]....
        /*0444*/ 	.word	0x0500000f


	//   ....[163]....
        /*0448*/ 	.word	0x0500000f


	//   ....[164]....
        /*044c*/ 	.word	0x0500000f


	//   ....[165]....
        /*0450*/ 	.word	0x0500000f


	//   ....[166]....
        /*0454*/ 	.word	0x0500000f


	//   ....[167]....
        /*0458*/ 	.word	0x0500000f


	//   ....[168]....
        /*045c*/ 	.word	0x0500000f


	//   ....[169]....
        /*0460*/ 	.word	0x0500000f


	//   ....[170]....
        /*0464*/ 	.word	0x0500000f


	//   ....[171]....
        /*0468*/ 	.word	0x0500000f


	//   ....[172]....
        /*046c*/ 	.word	0x0500000f


	//   ....[173]....
        /*0470*/ 	.word	0x0500000f


	//   ....[174]....
        /*0474*/ 	.word	0x0500000f


	//   ....[175]....
        /*0478*/ 	.word	0x0500000f


	//   ....[176]....
        /*047c*/ 	.word	0x0500000f


	//   ....[177]....
        /*0480*/ 	.word	0x0500000f


	//   ....[178]....
        /*0484*/ 	.word	0x0500000f


	//   ....[179]....
        /*0488*/ 	.word	0x0500000f


	//   ....[180]....
        /*048c*/ 	.word	0x0500000f


	//   ....[181]....
        /*0490*/ 	.word	0x0500000f


	//   ....[182]....
        /*0494*/ 	.word	0x0500000f


	//   ....[183]....
        /*0498*/ 	.word	0x0500000f


	//   ....[184]....
        /*049c*/ 	.word	0x0500000f


	//   ....[185]....
        /*04a0*/ 	.word	0x0500000f


	//   ....[186]....
        /*04a4*/ 	.word	0x0500000f


	//   ....[187]....
        /*04a8*/ 	.word	0x0500000f


	//   ....[188]....
        /*04ac*/ 	.word	0x0500000f


	//   ....[189]....
        /*04b0*/ 	.word	0x0500000f


	//   ....[190]....
        /*04b4*/ 	.word	0x0500000f


	//   ....[191]....
        /*04b8*/ 	.word	0x0500000f


	//   ....[192]....
        /*04bc*/ 	.word	0x0500000f


	//   ....[193]....
        /*04c0*/ 	.word	0x0500000f


	//   ....[194]....
        /*04c4*/ 	.word	0x0500000f


	//   ....[195]....
        /*04c8*/ 	.word	0x0500000f


	//   ....[196]....
        /*04cc*/ 	.word	0x0500000f


	//   ....[197]....
        /*04d0*/ 	.word	0x0500000f


	//   ....[198]....
        /*04d4*/ 	.word	0x0500000f


	//   ....[199]....
        /*04d8*/ 	.word	0x0500000f


	//   ....[200]....
        /*04dc*/ 	.word	0x0500000f


	//   ....[201]....
        /*04e0*/ 	.word	0x0500000f


	//   ....[202]....
        /*04e4*/ 	.word	0x0500000f


	//   ....[203]....
        /*04e8*/ 	.word	0x0500000f


	//   ....[204]....
        /*04ec*/ 	.word	0x0500000f


	//   ....[205]....
        /*04f0*/ 	.word	0x0500000f


	//   ....[206]....
        /*04f4*/ 	.word	0x0500000f


	//   ....[207]....
        /*04f8*/ 	.word	0x0500000f


	//   ....[208]....
        /*04fc*/ 	.word	0x0500000f


	//----- nvinfo : EIATTR_COOP_GROUP_INSTR_OFFSETS
	.align		4
.L_205:
        /*0500*/ 	.byte	0x04, 0x28
        /*0502*/ 	.short	(.L_207 - .L_206)


	//   ....[0]....
.L_206:
        /*0504*/ 	.word	0x00000070


	//   ....[1]....
        /*0508*/ 	.word	0x000000b0


	//   ....[2]....
        /*050c*/ 	.word	0x000002d0


	//   ....[3]....
        /*0510*/ 	.word	0x00000430


	//   ....[4]....
        /*0514*/ 	.word	0x00000550


	//   ....[5]....
        /*0518*/ 	.word	0x000006b0


	//   ....[6]....
        /*051c*/ 	.word	0x000022e0


	//   ....[7]....
        /*0520*/ 	.word	0x00003080


	//   ....[8]....
        /*0524*/ 	.word	0x00003290


	//   ....[9]....
        /*0528*/ 	.word	0x00003bf0


	//   ....[10]....
        /*052c*/ 	.word	0x00003cf0


	//   ....[11]....
        /*0530*/ 	.word	0x00004040


	//   ....[12]....
        /*0534*/ 	.word	0x00004120


	//   ....[13]....
        /*0538*/ 	.word	0x000060b0


	//   ....[14]....
        /*053c*/ 	.word	0x000062b0


	//   ....[15]....
        /*0540*/ 	.word	0x00006c50


	//   ....[16]....
        /*0544*/ 	.word	0x00006d50


	//   ....[17]....
        /*0548*/ 	.word	0x000070c0


	//   ....[18]....
        /*054c*/ 	.word	0x00007110


	//   ....[19]....
        /*0550*/ 	.word	0x00008e10


	//   ....[20]....
        /*0554*/ 	.word	0x00008e40


	//   ....[21]....
        /*0558*/ 	.word	0x00008f50


	//   ....[22]....
        /*055c*/ 	.word	0x00008f70


	//   ....[23]....
        /*0560*/ 	.word	0x0000ab20


	//   ....[24]....
        /*0564*/ 	.word	0x0000ad60


	//   ....[25]....
        /*0568*/ 	.word	0x0000b700


	//   ....[26]....
        /*056c*/ 	.word	0x0000b800


	//   ....[27]....
        /*0570*/ 	.word	0x0000bb60


	//   ....[28]....
        /*0574*/ 	.word	0x0000bbc0


	//   ....[29]....
        /*0578*/ 	.word	0x0000cbe0


	//   ....[30]....
        /*057c*/ 	.word	0x0000cc10


	//   ....[31]....
        /*0580*/ 	.word	0x0000ccd0


	//   ....[32]....
        /*0584*/ 	.word	0x0000cce0


	//   ....[33]....
        /*0588*/ 	.word	0x0000ea40


	//   ....[34]....
        /*058c*/ 	.word	0x0000ea50


	//   ....[35]....
        /*0590*/ 	.word	0x0000ea60


	//   ....[36]....
        /*0594*/ 	.word	0x0000ea70


	//   ....[37]....
        /*0598*/ 	.word	0x0000f530


	//   ....[38]....
        /*059c*/ 	.word	0x0000f540


	//   ....[39]....
        /*05a0*/ 	.word	0x0000f6b0


	//   ....[40]....
        /*05a4*/ 	.word	0x0000f6d0


	//   ....[41]....
        /*05a8*/ 	.word	0x0000f810


	//   ....[42]....
        /*05ac*/ 	.word	0x0000f830


	//   ....[43]....
        /*05b0*/ 	.word	0x0000f980


	//   ....[44]....
        /*05b4*/ 	.word	0x0000f9a0


	//   ....[45]....
        /*05b8*/ 	.word	0x0000ff80


	//   ....[46]....
        /*05bc*/ 	.word	0x0000ffb0


	//   ....[47]....
        /*05c0*/ 	.word	0x000108f0


	//   ....[48]....
        /*05c4*/ 	.word	0x00010900


	//   ....[49]....
        /*05c8*/ 	.word	0x00011be0


	//   ....[50]....
        /*05cc*/ 	.word	0x00011c10


	//   ....[51]....
        /*05d0*/ 	.word	0x00011d80


	//   ....[52]....
        /*05d4*/ 	.word	0x00011da0


	//   ....[53]....
        /*05d8*/ 	.word	0x00011ee0


	//   ....[54]....
        /*05dc*/ 	.word	0x00011f00


	//   ....[55]....
        /*05e0*/ 	.word	0x00012050


	//   ....[56]....
        /*05e4*/ 	.word	0x00012070


	//   ....[57]....
        /*05e8*/ 	.word	0x00012250


	//   ....[58]....
        /*05ec*/ 	.word	0x00012440


	//   ....[59]....
        /*05f0*/ 	.word	0x00012470


	//   ....[60]....
        /*05f4*/ 	.word	0x000124a0


	//   ....[61]....
        /*05f8*/ 	.word	0x000124d0


	//   ....[62]....
        /*05fc*/ 	.word	0x00012500


	//   ....[63]....
        /*0600*/ 	.word	0x00012530


	//   ....[64]....
        /*0604*/ 	.word	0x000126a0


	//   ....[65]....
        /*0608*/ 	.word	0x000126d0


	//   ....[66]....
        /*060c*/ 	.word	0x00012700


	//   ....[67]....
        /*0610*/ 	.word	0x00012730


	//   ....[68]....
        /*0614*/ 	.word	0x00012760


	//   ....[69]....
        /*0618*/ 	.word	0x00012790


	//   ....[70]....
        /*061c*/ 	.word	0x00012820


	//   ....[71]....
        /*0620*/ 	.word	0x00012850


	//   ....[72]....
        /*0624*/ 	.word	0x00012860


	//   ....[73]....
        /*0628*/ 	.word	0x000128a0


	//   ....[74]....
        /*062c*/ 	.word	0x00014ac0


	//   ....[75]....
        /*0630*/ 	.word	0x00014ae0


	//   ....[76]....
        /*0634*/ 	.word	0x00014af0


	//   ....[77]....
        /*0638*/ 	.word	0x00014ba0


	//   ....[78]....
        /*063c*/ 	.word	0x00014be0


	//   ....[79]....
        /*0640*/ 	.word	0x00014c40


	//   ....[80]....
        /*0644*/ 	.word	0x00014c60


	//   ....[81]....
        /*0648*/ 	.word	0x00014c90


	//   ....[82]....
        /*064c*/ 	.word	0x000153d0


	//   ....[83]....
        /*0650*/ 	.word	0x00015400


	//   ....[84]....
        /*0654*/ 	.word	0x00015460


	//   ....[85]....
        /*0658*/ 	.word	0x000154d0


	//   ....[86]....
        /*065c*/ 	.word	0x00015520


	//   ....[87]....
        /*0660*/ 	.word	0x00015590


	//   ....[88]....
        /*0664*/ 	.word	0x000155e0


	//   ....[89]....
        /*0668*/ 	.word	0x00015650


	//   ....[90]....
        /*066c*/ 	.word	0x000156a0


	//   ....[91]....
        /*0670*/ 	.word	0x00015710


	//   ....[92]....
        /*0674*/ 	.word	0x00015760


	//   ....[93]....
        /*0678*/ 	.word	0x000157d0


	//   ....[94]....
        /*067c*/ 	.word	0x00015820


	//   ....[95]....
        /*0680*/ 	.word	0x00015880


	//   ....[96]....
        /*0684*/ 	.word	0x00015890


	//   ....[97]....
        /*0688*/ 	.word	0x000158e0


	//   ....[98]....
        /*068c*/ 	.word	0x000160b0


	//   ....[99]....
        /*0690*/ 	.word	0x000160e0


	//   ....[100]....
        /*0694*/ 	.word	0x00016110


	//   ....[101]....
        /*0698*/ 	.word	0x000161d0


	//   ....[102]....
        /*069c*/ 	.word	0x00016200


	//   ....[103]....
        /*06a0*/ 	.word	0x00016250


	//   ....[104]....
        /*06a4*/ 	.word	0x00016280


	//   ....[105]....
        /*06a8*/ 	.word	0x000162f0


	//   ....[106]....
        /*06ac*/ 	.word	0x000165d0


	//   ....[107]....
        /*06b0*/ 	.word	0x000165f0


	//   ....[108]....
        /*06b4*/ 	.word	0x00016600


	//   ....[109]....
        /*06b8*/ 	.word	0x000166b0


	//   ....[110]....
        /*06bc*/ 	.word	0x000166c0


	//   ....[111]....
        /*06c0*/ 	.word	0x00016770


	//   ....[112]....
        /*06c4*/ 	.word	0x00016780


	//   ....[113]....
        /*06c8*/ 	.word	0x00016790


	//   ....[114]....
        /*06cc*/ 	.word	0x00016da0


	//   ....[115]....
        /*06d0*/ 	.word	0x00016de0


	//   ....[116]....
        /*06d4*/ 	.word	0x00016e20


	//   ....[117]....
        /*06d8*/ 	.word	0x00016e50


	//   ....[118]....
        /*06dc*/ 	.word	0x00016f00


	//   ....[119]....
        /*06e0*/ 	.word	0x00016f30


	//   ....[120]....
        /*06e4*/ 	.word	0x00016f40


	//   ....[121]....
        /*06e8*/ 	.word	0x00016fd0


	//   ....[122]....
        /*06ec*/ 	.word	0x00017440


	//   ....[123]....
        /*06f0*/ 	.word	0x00017470


	//   ....[124]....
        /*06f4*/ 	.word	0x000174d0


	//   ....[125]....
        /*06f8*/ 	.word	0x00017500


	//   ....[126]....
        /*06fc*/ 	.word	0x00017530


	//   ....[127]....
        /*0700*/ 	.word	0x00017560


	//   ....[128]....
        /*0704*/ 	.word	0x00017590


	//   ....[129]....
        /*0708*/ 	.word	0x000175c0


	//   ....[130]....
        /*070c*/ 	.word	0x00017760


	//   ....[131]....
        /*0710*/ 	.word	0x00017790


	//   ....[132]....
        /*0714*/ 	.word	0x000177c0


	//   ....[133]....
        /*0718*/ 	.word	0x000177f0


	//   ....[134]....
        /*071c*/ 	.word	0x00017820


	//   ....[135]....
        /*0720*/ 	.word	0x00017850


	//   ....[136]....
        /*0724*/ 	.word	0x00017910


	//   ....[137]....
        /*0728*/ 	.word	0x00017930


	//   ....[138]....
        /*072c*/ 	.word	0x00017950


	//   ....[139]....
        /*0730*/ 	.word	0x000179b0


	//   ....[140]....
        /*0734*/ 	.word	0x000183d0


	//   ....[141]....
        /*0738*/ 	.word	0x00018a50


	//   ....[142]....
        /*073c*/ 	.word	0x00018b40


	//   ....[143]....
        /*0740*/ 	.word	0x00018be0


	//   ....[144]....
        /*0744*/ 	.word	0x00018c40


	//   ....[145]....
        /*0748*/ 	.word	0x00018ce0


	//   ....[146]....
        /*074c*/ 	.word	0x00018dc0


	//   ....[147]....
        /*0750*/ 	.word	0x00018ec0


	//   ....[148]....
        /*0754*/ 	.word	0x00018f30


	//   ....[149]....
        /*0758*/ 	.word	0x00019010


	//   ....[150]....
        /*075c*/ 	.word	0x000190c0


	//   ....[151]....
        /*0760*/ 	.word	0x00019130


	//   ....[152]....
        /*0764*/ 	.word	0x000191b0


	//   ....[153]....
        /*0768*/ 	.word	0x00019290


	//   ....[154]....
        /*076c*/ 	.word	0x00019310


	//   ....[155]....
        /*0770*/ 	.word	0x00019400


	//   ....[156]....
        /*0774*/ 	.word	0x00019480


	//   ....[157]....
        /*0778*/ 	.word	0x00019570


	//   ....[158]....
        /*077c*/ 	.word	0x000195f0


	//   ....[159]....
        /*0780*/ 	.word	0x000196e0


	//   ....[160]....
        /*0784*/ 	.word	0x00019760


	//   ....[161]....
        /*0788*/ 	.word	0x00019850


	//   ....[162]....
        /*078c*/ 	.word	0x000198d0


	//   ....[163]....
        /*0790*/ 	.word	0x000199b0


	//   ....[164]....
        /*0794*/ 	.word	0x00019a30


	//   ....[165]....
        /*0798*/ 	.word	0x00019b00


	//   ....[166]....
        /*079c*/ 	.word	0x00019c30


	//   ....[167]....
        /*07a0*/ 	.word	0x00019d00


	//   ....[168]....
        /*07a4*/ 	.word	0x00019dd0


	//   ....[169]....
        /*07a8*/ 	.word	0x00019eb0


	//   ....[170]....
        /*07ac*/ 	.word	0x00019f10


	//   ....[171]....
        /*07b0*/ 	.word	0x00019ff0


	//   ....[172]....
        /*07b4*/ 	.word	0x0001a050


	//   ....[173]....
        /*07b8*/ 	.word	0x0001a160


	//   ....[174]....
        /*07bc*/ 	.word	0x0001a250


	//   ....[175]....
        /*07c0*/ 	.word	0x0001a2f0


	//   ....[176]....
        /*07c4*/ 	.word	0x0001a350


	//   ....[177]....
        /*07c8*/ 	.word	0x0001a470


	//   ....[178]....
        /*07cc*/ 	.word	0x0001a4d0


	//   ....[179]....
        /*07d0*/ 	.word	0x0001a5f0


	//   ....[180]....
        /*07d4*/ 	.word	0x0001a650


	//   ....[181]....
        /*07d8*/ 	.word	0x0001a720


	//   ....[182]....
        /*07dc*/ 	.word	0x0001a880


	//   ....[183]....
        /*07e0*/ 	.word	0x0001a920


	//   ....[184]....
        /*07e4*/ 	.word	0x0001aa70


	//   ....[185]....
        /*07e8*/ 	.word	0x0001ab20


	//   ....[186]....
        /*07ec*/ 	.word	0x0001ab80


	//   ....[187]....
        /*07f0*/ 	.word	0x0001ac40


	//   ....[188]....
        /*07f4*/ 	.word	0x0001ad20


	//   ....[189]....
        /*07f8*/ 	.word	0x0001ade0


	//   ....[190]....
        /*07fc*/ 	.word	0x0001aef0


	//   ....[191]....
        /*0800*/ 	.word	0x0001af90


	//   ....[192]....
        /*0804*/ 	.word	0x0001b110


	//   ....[193]....
        /*0808*/ 	.word	0x0001b180


	//   ....[194]....
        /*080c*/ 	.word	0x0001b1f0


	//   ....[195]....
        /*0810*/ 	.word	0x0001b260


	//   ....[196]....
        /*0814*/ 	.word	0x0001b2d0


	//   ....[197]....
        /*0818*/ 	.word	0x0001b350


	//   ....[198]....
        /*081c*/ 	.word	0x0001b3d0


	//   ....[199]....
        /*0820*/ 	.word	0x0001b460


	//   ....[200]....
        /*0824*/ 	.word	0x0001b4d0


	//   ....[201]....
        /*0828*/ 	.word	0x0001b540


	//   ....[202]....
        /*082c*/ 	.word	0x0001b5b0


	//   ....[203]....
        /*0830*/ 	.word	0x0001b630


	//   ....[204]....
        /*0834*/ 	.word	0x0001b6a0


	//   ....[205]....
        /*0838*/ 	.word	0x0001b730


	//   ....[206]....
        /*083c*/ 	.word	0x0001b790


	//   ....[207]....
        /*0840*/ 	.word	0x0001b820


	//   ....[208]....
        /*0844*/ 	.word	0x0001b950


	//----- nvinfo : EIATTR_REG_RECONFIG
	.align		4
.L_207:
        /*0848*/ 	.byte	0x01, 0x54
	.zero		2


	//----- nvinfo : EIATTR_SYSCALL_OFFSETS
	.align		4
        /*084c*/ 	.byte	0x04, 0x46
        /*084e*/ 	.short	(.L_209 - .L_208)


	//   ....[0]....
.L_208:
        /*0850*/ 	.word	0x00002460


	//   ....[1]....
        /*0854*/ 	.word	0x000140a0


	//   ....[2]....
        /*0858*/ 	.word	0x000141f0


	//   ....[3]....
        /*085c*/ 	.word	0x000142e0


	//   ....[4]....
        /*0860*/ 	.word	0x00015020


	//----- nvinfo : EIATTR_MBARRIER_INSTR_OFFSETS
	.align		4
.L_209:
        /*0864*/ 	.byte	0x04, 0x39
        /*0866*/ 	.short	(.L_211 - .L_210)


	//   ....[0]....
.L_210:
        /*0868*/ 	.word	0x00000180
        /*086c*/ 	.word	0x000000ff
        /*0870*/ 	.word	0x00030800
        /*0874*/ 	.short	0x0100
        /*0876*/ 	.byte	0x08
	.zero		1


	//   ....[1]....
        /*0878*/ 	.word	0x00000190
        /*087c*/ 	.word	0x000000ff
        /*0880*/ 	.word	0x00030820
        /*0884*/ 	.short	0x0100
        /*0886*/ 	.byte	0x08
	.zero		1


	//   ....[2]....
        /*0888*/ 	.word	0x00000280
        /*088c*/ 	.word	0x000000ff
        /*0890*/ 	.word	0x00030830
        /*0894*/ 	.short	0x0100
        /*0896*/ 	.byte	0x08
	.zero		1


	//   ....[3]....
        /*0898*/ 	.word	0x00000290
        /*089c*/ 	.word	0x000000ff
        /*08a0*/ 	.word	0x00030840
        /*08a4*/ 	.short	0x0100
        /*08a6*/ 	.byte	0x08
	.zero		1


	//   ....[4]....
        /*08a8*/ 	.word	0x000002a0
        /*08ac*/ 	.word	0x000000ff
        /*08b0*/ 	.word	0x00030838
        /*08b4*/ 	.short	0x0100
        /*08b6*/ 	.byte	0x08
	.zero		1


	//   ....[5]....
        /*08b8*/ 	.word	0x000002b0
        /*08bc*/ 	.word	0x000000ff
        /*08c0*/ 	.word	0x00030848
        /*08c4*/ 	.short	0x0100
        /*08c6*/ 	.byte	0x08
	.zero		1


	//   ....[6]....
        /*08c8*/ 	.word	0x000003e0
        /*08cc*/ 	.word	0x000000ff
        /*08d0*/ 	.word	0x00030850
        /*08d4*/ 	.short	0x0100
        /*08d6*/ 	.byte	0x08
	.zero		1


	//   ....[7]....
        /*08d8*/ 	.word	0x000003f0
        /*08dc*/ 	.word	0x000000ff
        /*08e0*/ 	.word	0x00030860
        /*08e4*/ 	.short	0x0100
        /*08e6*/ 	.byte	0x08
	.zero		1


	//   ....[8]....
        /*08e8*/ 	.word	0x00000400
        /*08ec*/ 	.word	0x000000ff
        /*08f0*/ 	.word	0x00030858
        /*08f4*/ 	.short	0x0100
        /*08f6*/ 	.byte	0x08
	.zero		1


	//   ....[9]....
        /*08f8*/ 	.word	0x00000410
        /*08fc*/ 	.word	0x000000ff
        /*0900*/ 	.word	0x00030868
        /*0904*/ 	.short	0x0100
        /*0906*/ 	.byte	0x08
	.zero		1


	//   ....[10]....
        /*0908*/ 	.word	0x00000500
        /*090c*/ 	.word	0x000000ff
        /*0910*/ 	.word	0x00030870
        /*0914*/ 	.short	0x0100
        /*0916*/ 	.byte	0x06
	.zero		1


	//   ....[11]....
        /*0918*/ 	.word	0x00000510
        /*091c*/ 	.word	0x000000ff
        /*0920*/ 	.word	0x00030880
        /*0924*/ 	.short	0x0100
        /*0926*/ 	.byte	0x06
	.zero		1


	//   ....[12]....
        /*0928*/ 	.word	0x00000520
        /*092c*/ 	.word	0x000000ff
        /*0930*/ 	.word	0x00030878
        /*0934*/ 	.short	0x0100
        /*0936*/ 	.byte	0x06
	.zero		1


	//   ....[13]....
        /*0938*/ 	.word	0x00000530
        /*093c*/ 	.word	0x000000ff
        /*0940*/ 	.word	0x00030888
        /*0944*/ 	.short	0x0100
        /*0946*/ 	.byte	0x06
	.zero		1


	//   ....[14]....
        /*0948*/ 	.word	0x00000660
        /*094c*/ 	.word	0x000000ff
        /*0950*/ 	.word	0x00030890
        /*0954*/ 	.short	0x0100
        /*0956*/ 	.byte	0x08
	.zero		1


	//   ....[15]....
        /*0958*/ 	.word	0x00000670
        /*095c*/ 	.word	0x000000ff
        /*0960*/ 	.word	0x000308a0
        /*0964*/ 	.short	0x0100
        /*0966*/ 	.byte	0x08
	.zero		1


	//   ....[16]....
        /*0968*/ 	.word	0x00000680
        /*096c*/ 	.word	0x000000ff
        /*0970*/ 	.word	0x00030898
        /*0974*/ 	.short	0x0100
        /*0976*/ 	.byte	0x08
	.zero		1


	//   ....[17]....
        /*0978*/ 	.word	0x00000690
        /*097c*/ 	.word	0x000000ff
        /*0980*/ 	.word	0x000308a8
        /*0984*/ 	.short	0x0100
        /*0986*/ 	.byte	0x08
	.zero		1


	//   ....[18]....
        /*0988*/ 	.word	0x000007d0
        /*098c*/ 	.word	0x000000ff
        /*0990*/ 	.word	0x000308b0
        /*0994*/ 	.short	0x0100
        /*0996*/ 	.byte	0x08
	.zero		1


	//   ....[19]....
        /*0998*/ 	.word	0x000007e0
        /*099c*/ 	.word	0x000000ff
        /*09a0*/ 	.word	0x000308c0
        /*09a4*/ 	.short	0x0100
        /*09a6*/ 	.byte	0x08
	.zero		1


	//   ....[20]....
        /*09a8*/ 	.word	0x000007f0
        /*09ac*/ 	.word	0x000000ff
        /*09b0*/ 	.word	0x000308b8
        /*09b4*/ 	.short	0x0100
        /*09b6*/ 	.byte	0x08
	.zero		1


	//   ....[21]....
        /*09b8*/ 	.word	0x00000800
        /*09bc*/ 	.word	0x000000ff
        /*09c0*/ 	.word	0x000308c8
        /*09c4*/ 	.short	0x0100
        /*09c6*/ 	.byte	0x08
	.zero		1


	//   ....[22]....
        /*09c8*/ 	.word	0x00002520
        /*09cc*/ 	.word	0x000000ff
        /*09d0*/ 	.word	0x00030800
        /*09d4*/ 	.short	0x010a
        /*09d6*/ 	.byte	0x28
	.zero		1


	//   ....[23]....
        /*09d8*/ 	.word	0x000025a0
        /*09dc*/ 	.word	0x00000003
        /*09e0*/ 	.word	0x00030830
        /*09e4*/ 	.short	0x010a
        /*09e6*/ 	.byte	0x3f
	.zero		1


	//   ....[24]....
        /*09e8*/ 	.word	0x000025e0
        /*09ec*/ 	.word	0x00000003
        /*09f0*/ 	.word	0x00030830
        /*09f4*/ 	.short	0x010a
        /*09f6*/ 	.byte	0x3f
	.zero		1


	//   ....[25]....
        /*09f8*/ 	.word	0x00003060
        /*09fc*/ 	.word	0x000000ff
        /*0a00*/ 	.word	0x00000000
        /*0a04*/ 	.short	0x0101
        /*0a06*/ 	.byte	0x04
	.zero		1


	//   ....[26]....
        /*0a08*/ 	.word	0x00004e70
        /*0a0c*/ 	.word	0x000000ff
        /*0a10*/ 	.word	0x00030830
        /*0a14*/ 	.short	0x010a
        /*0a16*/ 	.byte	0x06
	.zero		1


	//   ....[27]....
        /*0a18*/ 	.word	0x00004ed0
        /*0a1c*/ 	.word	0x000000ff
        /*0a20*/ 	.word	0x00030830
        /*0a24*/ 	.short	0x010a
        /*0a26*/ 	.byte	0x06
	.zero		1


	//   ....[28]....
        /*0a28*/ 	.word	0x00005d30
        /*0a2c*/ 	.word	0x000000ff
        /*0a30*/ 	.word	0x00030850
        /*0a34*/ 	.short	0x010a
        /*0a36*/ 	.byte	0x05
	.zero		1


	//   ....[29]....
        /*0a38*/ 	.word	0x00005d70
        /*0a3c*/ 	.word	0x000000ff
        /*0a40*/ 	.word	0x00030850
        /*0a44*/ 	.short	0x010a
        /*0a46*/ 	.byte	0x05
	.zero		1


	//   ....[30]....
        /*0a48*/ 	.word	0x00006060
        /*0a4c*/ 	.word	0x000000ff
        /*0a50*/ 	.word	0x00000000
        /*0a54*/ 	.short	0x0101
        /*0a56*/ 	.byte	0x06
	.zero		1


	//   ....[31]....
        /*0a58*/ 	.word	0x000077f0
        /*0a5c*/ 	.word	0x000000ff
        /*0a60*/ 	.word	0x00000000
        /*0a64*/ 	.short	0x0101
        /*0a66*/ 	.byte	0x05
	.zero		1


	//   ....[32]....
        /*0a68*/ 	.word	0x00007bc0
        /*0a6c*/ 	.word	0x000000ff
        /*0a70*/ 	.word	0x00030830
        /*0a74*/ 	.short	0x010a
        /*0a76*/ 	.byte	0x06
	.zero		1


	//   ....[33]....
        /*0a78*/ 	.word	0x00007c20
        /*0a7c*/ 	.word	0x000000ff
        /*0a80*/ 	.word	0x00030830
        /*0a84*/ 	.short	0x010a
        /*0a86*/ 	.byte	0x06
	.zero		1


	//   ....[34]....
        /*0a88*/ 	.word	0x00008a80
        /*0a8c*/ 	.word	0x000000ff
        /*0a90*/ 	.word	0x00030850
        /*0a94*/ 	.short	0x010a
        /*0a96*/ 	.byte	0x05
	.zero		1


	//   ....[35]....
        /*0a98*/ 	.word	0x00008ac0
        /*0a9c*/ 	.word	0x000000ff
        /*0aa0*/ 	.word	0x00030850
        /*0aa4*/ 	.short	0x010a
        /*0aa6*/ 	.byte	0x05
	.zero		1


	//   ....[36]....
        /*0aa8*/ 	.word	0x00008d90
        /*0aac*/ 	.word	0x000000ff
        /*0ab0*/ 	.word	0x00000000
        /*0ab4*/ 	.short	0x0101
        /*0ab6*/ 	.byte	0x06
	.zero		1


	//   ....[37]....
        /*0ab8*/ 	.word	0x000097a0
        /*0abc*/ 	.word	0x000000ff
        /*0ac0*/ 	.word	0x00000000
        /*0ac4*/ 	.short	0x0101
        /*0ac6*/ 	.byte	0x05
	.zero		1


	//   ....[38]....
        /*0ac8*/ 	.word	0x00009920
        /*0acc*/ 	.word	0x000000ff
        /*0ad0*/ 	.word	0x00030830
        /*0ad4*/ 	.short	0x010a
        /*0ad6*/ 	.byte	0x05
	.zero		1


	//   ....[39]....
        /*0ad8*/ 	.word	0x00009980
        /*0adc*/ 	.word	0x000000ff
        /*0ae0*/ 	.word	0x00030830
        /*0ae4*/ 	.short	0x010a
        /*0ae6*/ 	.byte	0x05
	.zero		1


	//   ....[40]....
        /*0ae8*/ 	.word	0x0000a7e0
        /*0aec*/ 	.word	0x000000ff
        /*0af0*/ 	.word	0x00030850
        /*0af4*/ 	.short	0x010a
        /*0af6*/ 	.byte	0x05
	.zero		1


	//   ....[41]....
        /*0af8*/ 	.word	0x0000a820
        /*0afc*/ 	.word	0x000000ff
        /*0b00*/ 	.word	0x00030850
        /*0b04*/ 	.short	0x010a
        /*0b06*/ 	.byte	0x05
	.zero		1


	//   ....[42]....
        /*0b08*/ 	.word	0x0000ab80
        /*0b0c*/ 	.word	0x000000ff
        /*0b10*/ 	.word	0x00000000
        /*0b14*/ 	.short	0x0101
        /*0b16*/ 	.byte	0x04
	.zero		1


	//   ....[43]....
        /*0b18*/ 	.word	0x0000c2b0
        /*0b1c*/ 	.word	0x000000ff
        /*0b20*/ 	.word	0x00000000
        /*0b24*/ 	.short	0x0101
        /*0b26*/ 	.byte	0x05
	.zero		1


	//   ....[44]....
        /*0b28*/ 	.word	0x0000cb50
        /*0b2c*/ 	.word	0x000000ff
        /*0b30*/ 	.word	0x00030850
        /*0b34*/ 	.short	0x010a
        /*0b36*/ 	.byte	0x05
	.zero		1


	//   ....[45]....
        /*0b38*/ 	.word	0x0000cb90
        /*0b3c*/ 	.word	0x000000ff
        /*0b40*/ 	.word	0x00030850
        /*0b44*/ 	.short	0x010a
        /*0b46*/ 	.byte	0x05
	.zero		1


	//   ....[46]....
        /*0b48*/ 	.word	0x0000d160
        /*0b4c*/ 	.word	0x000000ff
        /*0b50*/ 	.word	0x00000000
        /*0b54*/ 	.short	0x0101
        /*0b56*/ 	.byte	0x04
	.zero		1


	//   ....[47]....
        /*0b58*/ 	.word	0x0000f550
        /*0b5c*/ 	.word	0x000000ff
        /*0b60*/ 	.word	0x00000000
        /*0b64*/ 	.short	0x0101
        /*0b66*/ 	.byte	0x08
	.zero		1


	//   ....[48]....
        /*0b68*/ 	.word	0x0000fd80
        /*0b6c*/ 	.word	0x000000ff
        /*0b70*/ 	.word	0x00000000
        /*0b74*/ 	.short	0x0101
        /*0b76*/ 	.byte	0x08
	.zero		1


	//   ....[49]....
        /*0b78*/ 	.word	0x000148b0
        /*0b7c*/ 	.word	0x00000004
        /*0b80*/ 	.word	0x00030840
        /*0b84*/ 	.short	0x010a
        /*0b86*/ 	.byte	0x3f
	.zero		1


	//   ....[50]....
        /*0b88*/ 	.word	0x00014da0
        /*0b8c*/ 	.word	0x00000004
        /*0b90*/ 	.word	0x00030830
        /*0b94*/ 	.short	0x0107
        /*0b96*/ 	.byte	0x3f
	.zero		1


	//   ....[51]....
        /*0b98*/ 	.word	0x00014e50
        /*0b9c*/ 	.word	0x00000004
        /*0ba0*/ 	.word	0x00030830
        /*0ba4*/ 	.short	0x0101
        /*0ba6*/ 	.byte	0x3f
	.zero		1


	//   ....[52]....
        /*0ba8*/ 	.word	0x00015a10
        /*0bac*/ 	.word	0x00000011
        /*0bb0*/ 	.word	0x00030800
        /*0bb4*/ 	.short	0x0107
        /*0bb6*/ 	.byte	0x3f
	.zero		1


	//   ....[53]....
        /*0bb8*/ 	.word	0x00015b30
        /*0bbc*/ 	.word	0x00000011
        /*0bc0*/ 	.word	0x00030800
        /*0bc4*/ 	.short	0x0101
        /*0bc6*/ 	.byte	0x3f
	.zero		1


	//   ....[54]....
        /*0bc8*/ 	.word	0x00015b50
        /*0bcc*/ 	.word	0x00000011
        /*0bd0*/ 	.word	0x00030820
        /*0bd4*/ 	.short	0x010a
        /*0bd6*/ 	.byte	0x3f
	.zero		1


	//   ....[55]....
        /*0bd8*/ 	.word	0x00015f20
        /*0bdc*/ 	.word	0x00000007
        /*0be0*/ 	.word	0x00030840
        /*0be4*/ 	.short	0x010a
        /*0be6*/ 	.byte	0x3f
	.zero		1


	//   ....[56]....
        /*0be8*/ 	.word	0x00016400
        /*0bec*/ 	.word	0x00000007
        /*0bf0*/ 	.word	0x00030830
        /*0bf4*/ 	.short	0x0107
        /*0bf6*/ 	.byte	0x3f
	.zero		1


	//   ....[57]....
        /*0bf8*/ 	.word	0x000164b0
        /*0bfc*/ 	.word	0x00000007
        /*0c00*/ 	.word	0x00030830
        /*0c04*/ 	.short	0x0101
        /*0c06*/ 	.byte	0x3f
	.zero		1


	//   ....[58]....
        /*0c08*/ 	.word	0x00016510
        /*0c0c*/ 	.word	0x00000007
        /*0c10*/ 	.word	0x00030860
        /*0c14*/ 	.short	0x010a
        /*0c16*/ 	.byte	0x3f
	.zero		1


	//   ....[59]....
        /*0c18*/ 	.word	0x000169c0
        /*0c1c*/ 	.word	0x00000007
        /*0c20*/ 	.word	0x00030850
        /*0c24*/ 	.short	0x0107
        /*0c26*/ 	.byte	0x3f
	.zero		1


	//   ....[60]....
        /*0c28*/ 	.word	0x00016ae0
        /*0c2c*/ 	.word	0x00000007
        /*0c30*/ 	.word	0x00030850
        /*0c34*/ 	.short	0x0101
        /*0c36*/ 	.byte	0x3f
	.zero		1


	//   ....[61]....
        /*0c38*/ 	.word	0x00016cf0
        /*0c3c*/ 	.word	0x00000000
        /*0c40*/ 	.word	0x00030860
        /*0c44*/ 	.short	0x010a
        /*0c46*/ 	.byte	0x3f
	.zero		1


	//   ....[62]....
        /*0c48*/ 	.word	0x00017150
        /*0c4c*/ 	.word	0x00000000
        /*0c50*/ 	.word	0x00030850
        /*0c54*/ 	.short	0x0107
        /*0c56*/ 	.byte	0x3f
	.zero		1


	//   ....[63]....
        /*0c58*/ 	.word	0x00017200
        /*0c5c*/ 	.word	0x00000000
        /*0c60*/ 	.word	0x00030850
        /*0c64*/ 	.short	0x0101
        /*0c66*/ 	.byte	0x3f
	.zero		1


	//   ....[64]....
        /*0c68*/ 	.word	0x00018350
        /*0c6c*/ 	.word	0x00000007
        /*0c70*/ 	.word	0x00030820
        /*0c74*/ 	.short	0x010a
        /*0c76*/ 	.byte	0x3f
	.zero		1


	//   ....[65]....
        /*0c78*/ 	.word	0x000184f0
        /*0c7c*/ 	.word	0x00000005
        /*0c80*/ 	.word	0x00030840
        /*0c84*/ 	.short	0x010a
        /*0c86*/ 	.byte	0x3f
	.zero		1


	//   ....[66]....
        /*0c88*/ 	.word	0x00018590
        /*0c8c*/ 	.word	0x00000003
        /*0c90*/ 	.word	0x00030840
        /*0c94*/ 	.short	0x010a
        /*0c96*/ 	.byte	0x3f
	.zero		1


	//   ....[67]....
        /*0c98*/ 	.word	0x000185d0
        /*0c9c*/ 	.word	0x00000005
        /*0ca0*/ 	.word	0x00030860
        /*0ca4*/ 	.short	0x010a
        /*0ca6*/ 	.byte	0x3f
	.zero		1


	//   ....[68]....
        /*0ca8*/ 	.word	0x00018610
        /*0cac*/ 	.word	0x00000003
        /*0cb0*/ 	.word	0x00030860
        /*0cb4*/ 	.short	0x010a
        /*0cb6*/ 	.byte	0x3f
	.zero		1


	//   ....[69]....
        /*0cb8*/ 	.word	0x00018680
        /*0cbc*/ 	.word	0x00000003
        /*0cc0*/ 	.word	0x00030800
        /*0cc4*/ 	.short	0x010a
        /*0cc6*/ 	.byte	0x3f
	.zero		1


	//   ....[70]....
        /*0cc8*/ 	.word	0x000186d0
        /*0ccc*/ 	.word	0x00000003
        /*0cd0*/ 	.word	0x00030830
        /*0cd4*/ 	.short	0x010a
        /*0cd6*/ 	.byte	0x3f
	.zero		1


	//   ....[71]....
        /*0cd8*/ 	.word	0x00018730
        /*0cdc*/ 	.word	0x00000004
        /*0ce0*/ 	.word	0x00030830
        /*0ce4*/ 	.short	0x010a
        /*0ce6*/ 	.byte	0x3f
	.zero		1


	//   ....[72]....
        /*0ce8*/ 	.word	0x00018790
        /*0cec*/ 	.word	0x00000002
        /*0cf0*/ 	.word	0x00030850
        /*0cf4*/ 	.short	0x010a
        /*0cf6*/ 	.byte	0x3f
	.zero		1


	//   ....[73]....
        /*0cf8*/ 	.word	0x000187f0
        /*0cfc*/ 	.word	0x00000004
        /*0d00*/ 	.word	0x00030830
        /*0d04*/ 	.short	0x010a
        /*0d06*/ 	.byte	0x3f
	.zero		1


	//   ....[74]....
        /*0d08*/ 	.word	0x00018850
        /*0d0c*/ 	.word	0x00000002
        /*0d10*/ 	.word	0x00030850
        /*0d14*/ 	.short	0x010a
        /*0d16*/ 	.byte	0x3f
	.zero		1


	//   ....[75]....
        /*0d18*/ 	.word	0x000188b0
        /*0d1c*/ 	.word	0x00000004
        /*0d20*/ 	.word	0x00030830
        /*0d24*/ 	.short	0x010a
        /*0d26*/ 	.byte	0x3f
	.zero		1


	//   ....[76]....
        /*0d28*/ 	.word	0x00018910
        /*0d2c*/ 	.word	0x00000002
        /*0d30*/ 	.word	0x00030850
        /*0d34*/ 	.short	0x010a
        /*0d36*/ 	.byte	0x3f
	.zero		1


	//   ....[77]....
        /*0d38*/ 	.word	0x00018970
        /*0d3c*/ 	.word	0x00000007
        /*0d40*/ 	.word	0x00030850
        /*0d44*/ 	.short	0x010a
        /*0d46*/ 	.byte	0x3f
	.zero		1


	//   ....[78]....
        /*0d48*/ 	.word	0x00018a90
        /*0d4c*/ 	.word	0x00000004
        /*0d50*/ 	.word	0x00030840
        /*0d54*/ 	.short	0x010a
        /*0d56*/ 	.byte	0x3f
	.zero		1


	//   ....[79]....
        /*0d58*/ 	.word	0x00019b30
        /*0d5c*/ 	.word	0x00000011
        /*0d60*/ 	.word	0x00030820
        /*0d64*/ 	.short	0x010a
        /*0d66*/ 	.byte	0x3f
	.zero		1


	//   ....[80]....
        /*0d68*/ 	.word	0x00019b80
        /*0d6c*/ 	.word	0x00000007
        /*0d70*/ 	.word	0x00030840
        /*0d74*/ 	.short	0x010a
        /*0d76*/ 	.byte	0x3f
	.zero		1


	//   ....[81]....
        /*0d78*/ 	.word	0x0001a1a0
        /*0d7c*/ 	.word	0x00000007
        /*0d80*/ 	.word	0x00030860
        /*0d84*/ 	.short	0x010a
        /*0d86*/ 	.byte	0x3f
	.zero		1


	//   ....[82]....
        /*0d88*/ 	.word	0x0001a7d0
        /*0d8c*/ 	.word	0x00000000
        /*0d90*/ 	.word	0x00030860
        /*0d94*/ 	.short	0x010a
        /*0d96*/ 	.byte	0x3f
	.zero		1


	//   ....[83]....
        /*0d98*/ 	.word	0x0001b870
        /*0d9c*/ 	.word	0x00000007
        /*0da0*/ 	.word	0x00030820
        /*0da4*/ 	.short	0x010a
        /*0da6*/ 	.byte	0x3f
	.zero		1


	//   ....[84]....
        /*0da8*/ 	.word	0x0001ba10
        /*0dac*/ 	.word	0x00000005
        /*0db0*/ 	.word	0x00030840
        /*0db4*/ 	.short	0x010a
        /*0db6*/ 	.byte	0x3f
	.zero		1


	//   ....[85]....
        /*0db8*/ 	.word	0x0001ba60
        /*0dbc*/ 	.word	0x00000003
        /*0dc0*/ 	.word	0x00030840
        /*0dc4*/ 	.short	0x010a
        /*0dc6*/ 	.byte	0x3f
	.zero		1


	//   ....[86]....
        /*0dc8*/ 	.word	0x0001bab0
        /*0dcc*/ 	.word	0x00000005
        /*0dd0*/ 	.word	0x00030860
        /*0dd4*/ 	.short	0x010a
        /*0dd6*/ 	.byte	0x3f
	.zero		1


	//----- nvinfo : EIATTR_NUM_MBARRIERS
	.align		4
.L_211:
        /*0dd8*/ 	.byte	0x03, 0x38
        /*0dda*/ 	.short	0x0016


	//----- nvinfo : EIATTR_EXIT_INSTR_OFFSETS
	.align		4
        /*0ddc*/ 	.byte	0x04, 0x1c
        /*0dde*/ 	.short	(.L_213 - .L_212)


	//   ....[0]....
.L_212:
        /*0de0*/ 	.word	0x00000990


	//   ....[1]....
        /*0de4*/ 	.word	0x000121f0


	//   ....[2]....
        /*0de8*/ 	.word	0x00018660


	//----- nvinfo : EIATTR_MAX_THREADS
	.align		4
.L_213:
        /*0dec*/ 	.byte	0x04, 0x05
        /*0dee*/ 	.short	(.L_215 - .L_214)
.L_214:
        /*0df0*/ 	.word	0x00000180
        /*0df4*/ 	.word	0x00000001
        /*0df8*/ 	.word	0x00000001


	//----- nvinfo : EIATTR_CRS_STACK_SIZE
	.align		4
.L_215:
        /*0dfc*/ 	.byte	0x04, 0x1e
        /*0dfe*/ 	.short	(.L_217 - .L_216)
.L_216:
        /*0e00*/ 	.word	0x00000000


	//----- nvinfo : EIATTR_CBANK_PARAM_SIZE
	.align		4
.L_217:
        /*0e04*/ 	.byte	0x03, 0x19
        /*0e06*/ 	.short	0x0af0


	//----- nvinfo : EIATTR_PARAM_CBANK
	.align		4
        /*0e08*/ 	.byte	0x04, 0x0a
        /*0e0a*/ 	.short	(.L_219 - .L_218)
	.align		4
.L_218:
        /*0e0c*/ 	.word	index@(.nv.constant0._ZN7cutlass13device_kernelIN5flash11enable_sm90INS1_16FlashAttnFwdSm90INS1_25CollectiveMainloopFwdSm90ILi2EN4cute5tupleIJNS5_1CILi1EEES8_S8_EEENS6_IJNS7_ILi128EEENS7_ILi64EEENS7_ILi256EEEEEELi256ENS_6half_tEfNS_4arch4Sm90ELb0ELb1ELb0ELb1ELb1ELb0ELb0ELb1ELb1ELb1ELb1ELb0EEENS1_21CollectiveEpilogueFwdINS6_IJSA_SC_SB_EEES9_SE_SG_Li256ELb1ELb1ELb1ELb0EEENS1_36VarlenDynamicPersistentTileSchedulerILi128ELi64ELi256ELi128ELb1ELb1ELb1ELb1ELb0ELb1EEEEEEEEEvNT_6ParamsE)
        /*0e10*/ 	.short	0x0210
        /*0e12*/ 	.short	0x0af0


	//----- nvinfo : EIATTR_SW_WAR
	.align		4
.L_219:
        /*0e14*/ 	.byte	0x04, 0x36
        /*0e16*/ 	.short	(.L_221 - .L_220)
.L_220:
        /*0e18*/ 	.word	0x00000008
.L_221:


//--------------------- .nv.info._ZN7cutlass13device_kernelIN5flash11enable_sm90INS1_16FlashAttnFwdSm90INS1_25CollectiveMainloopFwdSm90ILi2EN4cute5tupleIJNS5_1CILi1EEES8_S8_EEENS6_IJNS7_ILi128EEENS7_ILi64EEENS7_ILi256EEEEEELi256ENS_6half_tEfNS_4arch4Sm90ELb0ELb1ELb0ELb1ELb1ELb1ELb0ELb1ELb1ELb1ELb1ELb0EEENS1_21CollectiveEpilogueFwdINS6_IJSA_SC_SB_EEES9_SE_SG_Li256ELb1ELb1ELb1ELb0EEENS1_36VarlenDynamicPersistentTileSchedulerILi128ELi64ELi256ELi128ELb1ELb1ELb1ELb1ELb0ELb1EEEEEEEEEvNT_6ParamsE --------------------------
	.section	.nv.info._ZN7cutlass13device_kernelIN5flash11enable_sm90INS1_16FlashAttnFwdSm90INS1_25CollectiveMainloopFwdSm90ILi2EN4cute5tupleIJNS5_1CILi1EEES8_S8_EEENS6_IJNS7_ILi128EEENS7_ILi64EEENS7_ILi256EEEEEELi256ENS_6half_tEfNS_4arch4Sm90ELb0ELb1ELb0ELb1ELb1ELb1ELb0ELb1ELb1ELb1ELb1ELb0EEENS1_21CollectiveEpilogueFwdINS6_IJSA_SC_SB_EEES9_SE_SG_Li256ELb1ELb1ELb1ELb0EEENS1_36VarlenDynamicPersistentTileSchedulerILi128ELi64ELi256ELi128ELb1ELb1ELb1ELb1ELb0ELb1EEEEEEEEEvNT_6ParamsE,"",@"SHT_CUDA_INFO"
	.sectionflags	@""
	.align	4


	//----- nvinfo : EIATTR_CUDA_API_VERSION
	.align		4
        /*0000*/ 	.byte	0x04, 0x37
        /*0002*/ 	.short	(.L_223 - .L_222)
.L_222:
        /*0004*/ 	.word	0x00000082


	//----- nvinfo : EIATTR_KPARAM_INFO
	.align		4
.L_223:
        /*0008*/ 	.byte	0x04, 0x17
        /*000a*/ 	.short	(.L_225 - .L_224)
.L_224:
        /*000c*/ 	.word	0x00000000
        /*0010*/ 	.short	0x0000
        /*0012*/ 	.short	0x0070
        /*0014*/ 	.byte	0x00, 0xf0, 0x01, 0x2a


	//----- nvinfo : EIATTR_SPARSE_MMA_MASK
	.align		4
.L_225:
        /*0018*/ 	.byte	0x03, 0x50
        /*001a*/ 	.short	0x0000


	//----- nvinfo : EIATTR_MAXREG_COUNT
	.align		4
        /*001c*/ 	.byte	0x03, 0x1b
        /*001e*/ 	.short	0x00a8


	//----- nvinfo : EIATTR_NUM_BARRIERS
	.align		4
        /*0020*/ 	.byte	0x02, 0x4c
        /*0022*/ 	.byte	0x10
	.zero		1


	//----- nvinfo : EIATTR_EXTERNS
	.align		4
        /*0024*/ 	.byte	0x04, 0x0f
        /*0026*/ 	.short	(.L_227 - .L_226)


	//   ....[0]....
	.align		4
.L_226:
        /*0028*/ 	.word	index@(__assertfail)


	//----- nvinfo : EIATTR_ANNOTATIONS
	.align		4
.L_227:
        /*002c*/ 	.byte	0x04, 0x55
        /*002e*/ 	.short	(.L_229 - .L_228)


	//   ....[0]....
.L_228:
        /* <DEDUP_REMOVED lines=152> */


	//----- nvinfo : EIATTR_MERCURY_ISA_VERSION
	.align		4
.L_229:
        /*0998*/ 	.byte	0x03, 0x5f
        /*099a*/ 	.short	0x0101


	//----- nvinfo : EIATTR_UNUSED_LOAD_BYTE_OFFSET
	.align		4
        /*099c*/ 	.byte	0x04, 0x44
        /*099e*/ 	.short	(.L_231 - .L_230)


	//   ....[0]....
.L_230:
        /*09a0*/ 	.word	0x00000a60
        /*09a4*/ 	.word	0x0000fff0


	//   ....[1]....
        /*09a8*/ 	.word	0x0001f4d0
        /*09ac*/ 	.word	0x0000fff0


	//----- nvinfo : EIATTR_INT_WARP_WIDE_INSTR_OFFSETS
	.align		4
.L_231:
        /*09b0*/ 	.byte	0x04, 0x31
        /*09b2*/ 	.short	(.L_233 - .L_232)


	//   ....[0]....
.L_232:
        /*09b4*/ 	.word	0x00000130


	//   ....[1]....
        /*09b8*/ 	.word	0x00000170


	//   ....[2]....
        /*09bc*/ 	.word	0x000001e0


	//   ....[3]....
        /*09c0*/ 	.word	0x00027a40


	//   ....[4]....
        /*09c4*/ 	.word	0x00027ad0


	//   ....[5]....
        /*09c8*/ 	.word	0x0002a7c0


	//   ....[6]....
        /*09cc*/ 	.word	0x0002a850


	//----- nvinfo : EIATTR_COOP_GROUP_MASK_REGIDS
	.align		4
.L_233:
        /*09d0*/ 	.byte	0x04, 0x29
        /*09d2*/ 	.short	(.L_235 - .L_234)


	//   ....[0]....
.L_234:
        /*09d4*/ 	.word	0xffffffff


	//   ....[1]....
        /*09d8*/ 	.word	0xffffffff


	//   ....[2]....
        /*09dc*/ 	.word	0xffffffff


	//   ....[3]....
        /*09e0*/ 	.word	0xffffffff


	//   ....[4]....
        /*09e4*/ 	.word	0xffffffff


	//   ....[5]....
        /*09e8*/ 	.word	0xffffffff


	//   ....[6]....
        /*09ec*/ 	.word	0xffffffff


	//   ....[7]....
        /*09f0*/ 	.word	0xffffffff


	//   ....[8]....
        /*09f4*/ 	.word	0xffffffff


	//   ....[9]....
        /*09f8*/ 	.word	0xffffffff


	//   ....[10]....
        /*09fc*/ 	.word	0xffffffff


	//   ....[11]....
        /*0a00*/ 	.word	0xffffffff


	//   ....[12]....
        /*0a04*/ 	.word	0xffffffff


	//   ....[13]....
        /*0a08*/ 	.word	0xffffffff


	//   ....[14]....
        /*0a0c*/ 	.word	0xffffffff


	//   ....[15]....
        /*0a10*/ 	.word	0xffffffff


	//   ....[16]....
        /*0a14*/ 	.word	0xffffffff


	//   ....[17]....
        /*0a18*/ 	.word	0xffffffff


	//   ....[18]....
        /*0a1c*/ 	.word	0xffffffff


	//   ....[19]....
        /*0a20*/ 	.word	0xffffffff


	//   ....[20]....
        /*0a24*/ 	.word	0xffffffff


	//   ....[21]....
        /*0a28*/ 	.word	0xffffffff


	//   ....[22]....
        /*0a2c*/ 	.word	0xffffffff


	//   ....[23]....
        /*0a30*/ 	.word	0xffffffff


	//   ....[24]....
        /*0a34*/ 	.word	0xffffffff


	//   ....[25]....
        /*0a38*/ 	.word	0xffffffff


	//   ....[26]....
        /*0a3c*/ 	.word	0xffffffff


	//   ....[27]....
        /*0a40*/ 	.word	0xffffffff


	//   ....[28]....
        /*0a44*/ 	.word	0xffffffff


	//   ....[29]....
        /*0a48*/ 	.word	0xffffffff


	//   ....[30]....
        /*0a4c*/ 	.word	0xffffffff


	//   ....[31]....
        /*0a50*/ 	.word	0xffffffff


	//   ....[32]....
        /*0a54*/ 	.word	0xffffffff


	//   ....[33]....
        /*0a58*/ 	.word	0xffffffff


	//   ....[34]....
        /*0a5c*/ 	.word	0xffffffff


	//   ....[35]....
        /*0a60*/ 	.word	0xffffffff


	//   ....[36]....
        /*0a64*/ 	.word	0xffffffff


	//   ....[37]....
        /*0a68*/ 	.word	0xffffffff


	//   ....[38]....
        /*0a6c*/ 	.word	0xffffffff


	//   ....[39]....
        /*0a70*/ 	.word	0xffffffff


	//   ....[40]....
        /*0a74*/ 	.word	0xffffffff


	//   ....[41]....
        /*0a78*/ 	.word	0xffffffff


	//   ....[42]....
        /*0a7c*/ 	.word	0xffffffff


	//   ....[43]....
        /*0a80*/ 	.word	0xffffffff


	//   ....[44]....
        /*0a84*/ 	.word	0xffffffff


	//   ....[45]....
        /*0a88*/ 	.word	0xffffffff


	//   ....[46]....
        /*0a8c*/ 	.word	0xffffffff


	//   ....[47]....
        /*0a90*/ 	.word	0xffffffff


	//   ....[48]....
        /*0a94*/ 	.word	0xffffffff


	//   ....[49]....
        /*0a98*/ 	.word	0xffffffff


	//   ....[50]....
        /*0a9c*/ 	.word	0xffffffff


	//   ....[51]....
        /*0aa0*/ 	.word	0xffffffff


	//   ....[52]....
        /*0aa4*/ 	.word	0xffffffff


	//   ....[53]....
        /*0aa8*/ 	.word	0xffffffff


	//   ....[54]....
        /*0aac*/ 	.word	0xffffffff


	//   ....[55]....
        /*0ab0*/ 	.word	0xffffffff


	//   ....[56]....
        /*0ab4*/ 	.word	0xffffffff


	//   ....[57]....
        /*0ab8*/ 	.word	0xffffffff


	//   ....[58]....
        /*0abc*/ 	.word	0xffffffff


	//   ....[59]....
        /*0ac0*/ 	.word	0xffffffff


	//   ....[60]....
        /*0ac4*/ 	.word	0xffffffff


	//   ....[61]....
        /*0ac8*/ 	.word	0xffffffff


	//   ....[62]....
        /*0acc*/ 	.word	0xffffffff


	//   ....[63]....
        /*0ad0*/ 	.word	0xffffffff


	//   ....[64]....
        /*0ad4*/ 	.word	0xffffffff


	//   ....[65]....
        /*0ad8*/ 	.word	0xffffffff


	//   ....[66]....
        /*0adc*/ 	.word	0xffffffff


	//   ....[67]....
        /*0ae0*/ 	.word	0xffffffff


	//   ....[68]....
        /*0ae4*/ 	.word	0xffffffff


	//   ....[69]....
        /*0ae8*/ 	.word	0xffffffff


	//   ....[70]....
        /*0aec*/ 	.word	0xffffffff


	//   ....[71]....
        /*0af0*/ 	.word	0xffffffff


	//   ....[72]....
        /*0af4*/ 	.word	0xffffffff


	//   ....[73]....
        /*0af8*/ 	.word	0xffffffff


	//   ....[74]....
        /*0afc*/ 	.word	0xffffffff


	//   ....[75]....
        /*0b00*/ 	.word	0xffffffff


	//   ....[76]....
        /*0b04*/ 	.word	0xffffffff


	//   ....[77]....
        /*0b08*/ 	.word	0xffffffff


	//   ....[78]....
        /*0b0c*/ 	.word	0xffffffff


	//   ....[79]....
        /*0b10*/ 	.word	0xffffffff


	//   ....[80]....
        /*0b14*/ 	.word	0xffffffff


	//   ....[81]....
        /*0b18*/ 	.word	0xffffffff


	//   ....[82]....
        /*0b1c*/ 	.word	0xffffffff


	//   ....[83]....
        /*0b20*/ 	.word	0xffffffff


	//   ....[84]....
        /*0b24*/ 	.word	0xffffffff


	//   ....[85]....
        /*0b28*/ 	.word	0xffffffff


	//   ....[86]....
        /*0b2c*/ 	.word	0xffffffff


	//   ....[87]....
        /*0b30*/ 	.word	0xffffffff


	//   ....[88]....
        /*0b34*/ 	.word	0xffffffff


	//   ....[89]....
        /*0b38*/ 	.word	0xffffffff


	//   ....[90]....
        /*0b3c*/ 	.word	0xffffffff


	//   ....[91]....
        /*0b40*/ 	.word	0xffffffff


	//   ....[92]....
        /*0b44*/ 	.word	0xffffffff


	//   ....[93]....
        /*0b48*/ 	.word	0xffffffff


	//   ....[94]....
        /*0b4c*/ 	.word	0xffffffff


	//   ....[95]....
        /*0b50*/ 	.word	0xffffffff


	//   ....[96]....
        /*0b54*/ 	.word	0xffffffff


	//   ....[97]....
        /*0b58*/ 	.word	0xffffffff


	//   ....[98]....
        /*0b5c*/ 	.word	0xffffffff


	//   ....[99]....
        /*0b60*/ 	.word	0xffffffff


	//   ....[100]....
        /*0b64*/ 	.word	0xffffffff


	//   ....[101]....
        /*0b68*/ 	.word	0xffffffff


	//   ....[102]....
        /*0b6c*/ 	.word	0xffffffff


	//   ....[103]....
        /*0b70*/ 	.word	0xffffffff


	//   ....[104]....
        /*0b74*/ 	.word	0xffffffff


	//   ....[105]....
        /*0b78*/ 	.word	0xffffffff


	//   ....[106]....
        /*0b7c*/ 	.word	0xffffffff


	//   ....[107]....
        /*0b80*/ 	.word	0xffffffff


	//   ....[108]....
        /*0b84*/ 	.word	0xffffffff


	//   ....[109]....
        /*0b88*/ 	.word	0xffffffff


	//   ....[110]....
        /*0b8c*/ 	.word	0xffffffff


	//   ....[111]....
        /*0b90*/ 	.word	0xffffffff


	//   ....[112]....
        /*0b94*/ 	.word	0xffffffff


	//   ....[113]....
        /*0b98*/ 	.word	0xffffffff


	//   ....[114]....
        /*0b9c*/ 	.word	0xffffffff


	//   ....[115]....
        /*0ba0*/ 	.word	0xffffffff


	//   ....[116]....
        /*0ba4*/ 	.word	0xffffffff


	//   ....[117]....
        /*0ba8*/ 	.word	0xffffffff


	//   ....[118]....
        /*0bac*/ 	.word	0xffffffff


	//   ....[119]....
        /*0bb0*/ 	.word	0xffffffff


	//   ....[120]....
        /*0bb4*/ 	.word	0xffffffff


	//   ....[121]....
        /*0bb8*/ 	.word	0xffffffff


	//   ....[122]....
        /*0bbc*/ 	.word	0xffffffff


	//   ....[123]....
        /*0bc0*/ 	.word	0xffffffff


	//   ....[124]....
        /*0bc4*/ 	.word	0xffffffff


	//   ....[125]....
        /*0bc8*/ 	.word	0xffffffff


	//   ....[126]....
        /*0bcc*/ 	.word	0xffffffff


	//   ....[127]....
        /*0bd0*/ 	.word	0xffffffff


	//   ....[128]....
        /*0bd4*/ 	.word	0xffffffff


	//   ....[129]....
        /*0bd8*/ 	.word	0xffffffff


	//   ....[130]....
        /*0bdc*/ 	.word	0xffffffff


	//   ....[131]....
        /*0be0*/ 	.word	0xffffffff


	//   ....[132]....
        /*0be4*/ 	.word	0xffffffff


	//   ....[133]....
        /*0be8*/ 	.word	0xffffffff


	//   ....[134]....
        /*0bec*/ 	.word	0xffffffff


	//   ....[135]....
        /*0bf0*/ 	.word	0xffffffff


	//   ....[136]....
        /*0bf4*/ 	.word	0xffffffff


	//   ....[137]....
        /*0bf8*/ 	.word	0xffffffff


	//   ....[138]....
        /*0bfc*/ 	.word	0xffffffff


	//   ....[139]....
        /*0c00*/ 	.word	0xffffffff


	//   ....[140]....
        /*0c04*/ 	.word	0xffffffff


	//   ....[141]....
        /*0c08*/ 	.word	0xffffffff


	//   ....[142]....
        /*0c0c*/ 	.word	0xffffffff


	//   ....[143]....
        /*0c10*/ 	.word	0xffffffff


	//   ....[144]....
        /*0c14*/ 	.word	0xffffffff


	//   ....[145]....
        /*0c18*/ 	.word	0xffffffff


	//   ....[146]....
        /*0c1c*/ 	.word	0xffffffff


	//   ....[147]....
        /*0c20*/ 	.word	0xffffffff


	//   ....[148]....
        /*0c24*/ 	.word	0xffffffff


	//   ....[149]....
        /*0c28*/ 	.word	0xffffffff


	//   ....[150]....
        /*0c2c*/ 	.word	0xffffffff


	//   ....[151]....
        /*0c30*/ 	.word	0xffffffff


	//   ....[152]....
        /*0c34*/ 	.word	0xffffffff


	//   ....[153]....
        /*0c38*/ 	.word	0xffffffff


	//   ....[154]....
        /*0c3c*/ 	.word	0xffffffff


	//   ....[155]....
        /*0c40*/ 	.word	0xffffffff


	//   ....[156]....
        /*0c44*/ 	.word	0xffffffff


	//   ....[157]....
        /*0c48*/ 	.word	0xffffffff


	//   ....[158]....
        /*0c4c*/ 	.word	0xffffffff


	//   ....[159]....
        /*0c50*/ 	.word	0xffffffff


	//   ....[160]....
        /*0c54*/ 	.word	0xffffffff


	//   ....[161]....
        /*0c58*/ 	.word	0xffffffff


	//   ....[162]....
        /*0c5c*/ 	.word	0xffffffff


	//   ....[163]....
        /*0c60*/ 	.word	0xffffffff


	//   ....[164]....
        /*0c64*/ 	.word	0xffffffff


	//   ....[165]....
        /*0c68*/ 	.word	0xffffffff


	//   ....[166]....
        /*0c6c*/ 	.word	0xffffffff


	//   ....[167]....
        /*0c70*/ 	.word	0xffffffff


	//   ....[168]....
        /*0c74*/ 	.word	0xffffffff


	//   ....[169]....
        /*0c78*/ 	.word	0xffffffff


	//   ....[170]....
        /*0c7c*/ 	.word	0xffffffff


	//   ....[171]....
        /*0c80*/ 	.word	0xffffffff


	//   ....[172]....
        /*0c84*/ 	.word	0xffffffff


	//   ....[173]....
        /*0c88*/ 	.word	0xffffffff


	//   ....[174]....
        /*0c8c*/ 	.word	0xffffffff


	//   ....[175]....
        /*0c90*/ 	.word	0xffffffff


	//   ....[176]....
        /*0c94*/ 	.word	0xffffffff


	//   ....[177]....
        /*0c98*/ 	.word	0xffffffff


	//   ....[178]....
        /*0c9c*/ 	.word	0xffffffff


	//   ....[179]....
        /*0ca0*/ 	.word	0xffffffff


	//   ....[180]....
        /*0ca4*/ 	.word	0xffffffff


	//   ....[181]....
        /*0ca8*/ 	.word	0xffffffff


	//   ....[182]....
        /*0cac*/ 	.word	0xffffffff


	//   ....[183]....
        /*0cb0*/ 	.word	0xffffffff


	//   ....[184]....
        /*0cb4*/ 	.word	0xffffffff


	//   ....[185]....
        /*0cb8*/ 	.word	0xffffffff


	//   ....[186]....
        /*0cbc*/ 	.word	0xffffffff


	//   ....[187]....
        /*0cc0*/ 	.word	0xffffffff


	//   ....[188]....
        /*0cc4*/ 	.word	0xffffffff


	//   ....[189]....
        /*0cc8*/ 	.word	0xffffffff


	//   ....[190]....
        /*0ccc*/ 	.word	0xffffffff


	//   ....[191]....
        /*0cd0*/ 	.word	0x0500000f


	//   ....[192]....
        /*0cd4*/ 	.word	0x0500000f


	//   ....[193]....
        /*0cd8*/ 	.word	0x0500000f


	//   ....[194]....
        /*0cdc*/ 	.word	0x0500000f


	//   ....[195]....
        /*0ce0*/ 	.word	0x0500000f


	//   ....[196]....
        /*0ce4*/ 	.word	0x0500000f


	//   ....[197]....
        /*0ce8*/ 	.word	0x0500000f


	//   ....[198]....
        /*0cec*/ 	.word	0x0500000f


	//   ....[199]....
        /*0cf0*/ 	.word	0x0500000f


	//   ....[200]....
        /*0cf4*/ 	.word	0x0500000f


	//   ....[201]....
        /*0cf8*/ 	.word	0x0500000f


	//   ....[202]....
        /*0cfc*/ 	.word	0x0500000f


	//   ....[203]....
        /*0d00*/ 	.word	0x0500000f


	//   ....[204]....
        /*0d04*/ 	.word	0x0500000f


	//   ....[205]....
        /*0d08*/ 	.word	0x0500000f


	//   ....[206]....
        /*0d0c*/ 	.word	0x0500000f


	//   ....[207]....
        /*0d10*/ 	.word	0x0500000f


	//   ....[208]....
        /*0d14*/ 	.word	0x0500000f


	//   ....[209]....
        /*0d18*/ 	.word	0x0500000f


	//   ....[210]....
        /*0d1c*/ 	.word	0x0500000f


	//   ....[211]....
        /*0d20*/ 	.word	0x0500000f


	//   ....[212]....
        /*0d24*/ 	.word	0x0500000f


	//   ....[213]....
        /*0d28*/ 	.word	0x0500000f


	//   ....[214]....
        /*0d2c*/ 	.word	0x0500000f


	//   ....[215]....
        /*0d30*/ 	.word	0x0500000f


	//   ....[216]....
        /*0d34*/ 	.word	0x0500000f


	//   ....[217]....
        /*0d38*/ 	.word	0x0500000f


	//   ....[218]....
        /*0d3c*/ 	.word	0x0500000f


	//   ....[219]....
        /*0d40*/ 	.word	0x0500000f


	//   ....[220]....
        /*0d44*/ 	.word	0x0500000f


	//   ....[221]....
        /*0d48*/ 	.word	0x0500000f


	//   ....[222]....
        /*0d4c*/ 	.word	0x0500000f


	//   ....[223]....
        /*0d50*/ 	.word	0x0500000f


	//   ....[224]....
        /*0d54*/ 	.word	0x0500000f


	//   ....[225]....
        /*0d58*/ 	.word	0x0500000f


	//   ....[226]....
        /*0d5c*/ 	.word	0x0500000f


	//   ....[227]....
        /*0d60*/ 	.word	0x0500000f


	//   ....[228]....
        /*0d64*/ 	.word	0x0500000f


	//   ....[229]....
        /*0d68*/ 	.word	0x0500000f


	//   ....[230]....
        /*0d6c*/ 	.word	0x0500000f


	//   ....[231]....
        /*0d70*/ 	.word	0x0500000f


	//   ....[232]....
        /*0d74*/ 	.word	0x0500000f


	//   ....[233]....
        /*0d78*/ 	.word	0x0500000f


	//   ....[234]....
        /*0d7c*/ 	.word	0x0500000f


	//   ....[235]....
        /*0d80*/ 	.word	0x0500000f


	//   ....[236]....
        /*0d84*/ 	.word	0x0500000f


	//   ....[237]....
        /*0d88*/ 	.word	0x0500000f


	//   ....[238]....
        /*0d8c*/ 	.word	0x0500000f


	//   ....[239]....
        /*0d90*/ 	.word	0x0500000f


	//   ....[240]....
        /*0d94*/ 	.word	0x0500000f


	//   ....[241]....
        /*0d98*/ 	.word	0x0500000f


	//   ....[242]....
        /*0d9c*/ 	.word	0x0500000f


	//   ....[243]....
        /*0da0*/ 	.word	0x0500000f


	//   ....[244]....
        /*0da4*/ 	.word	0x0500000f


	//   ....[245]....
        /*0da8*/ 	.word	0x0500000f


	//   ....[246]....
        /*0dac*/ 	.word	0x0500000f


	//   ....[247]....
        /*0db0*/ 	.word	0x0500000f


	//   ....[248]....
        /*0db4*/ 	.word	0x0500000f


	//   ....[249]....
        /*0db8*/ 	.word	0x0500000f


	//   ....[250]....
        /*0dbc*/ 	.word	0x0500000f


	//   ....[251]....
        /*0dc0*/ 	.word	0x0500000f


	//   ....[252]....
        /*0dc4*/ 	.word	0x0500000f


	//   ....[253]....
        /*0dc8*/ 	.word	0x0500000f


	//   ....[254]....
        /*0dcc*/ 	.word	0x0500000f


	//   ....[255]....
        /*0dd0*/ 	.word	0x0500000f


	//   ....[0]....
        /*0dd4*/ 	.word	0x0500000f


	//   ....[1]....
        /*0dd8*/ 	.word	0x0500000f


	//   ....[2]....
        /*0ddc*/ 	.word	0x0500000f


	//   ....[3]....
        /*0de0*/ 	.word	0x0500000f


	//   ....[4]....
        /*0de4*/ 	.word	0x0500000f


	//   ....[5]....
        /*0de8*/ 	.word	0x0500000f


	//   ....[6]....
        /*0dec*/ 	.word	0x0500000f


	//   ....[7]....
        /*0df0*/ 	.word	0x0500000f


	//   ....[8]....
        /*0df4*/ 	.word	0x0500000f


	//   ....[9]....
        /*0df8*/ 	.word	0x0500000f


	//   ....[10]....
        /*0dfc*/ 	.word	0x0500000f


	//   ....[11]....
        /*0e00*/ 	.word	0x0500000f


	//   ....[12]....
        /*0e04*/ 	.word	0x0500000f


	//   ....[13]....
        /*0e08*/ 	.word	0x0500000f


	//   ....[14]....
        /*0e0c*/ 	.word	0x0500000f


	//   ....[15]....
        /*0e10*/ 	.word	0x0500000f


	//   ....[16]....
        /*0e14*/ 	.word	0x0500000f


	//   ....[17]....
        /*0e18*/ 	.word	0x0500000f


	//   ....[18]....
        /*0e1c*/ 	.word	0x0500000f


	//   ....[19]....
        /*0e20*/ 	.word	0x0500000f


	//   ....[20]....
        /*0e24*/ 	.word	0x0500000f


	//   ....[21]....
        /*0e28*/ 	.word	0x0500000f


	//   ....[22]....
        /*0e2c*/ 	.word	0x0500000f


	//   ....[23]....
        /*0e30*/ 	.word	0x0500000f


	//   ....[24]....
        /*0e34*/ 	.word	0x0500000f


	//   ....[25]....
        /*0e38*/ 	.word	0x0500000f


	//   ....[26]....
        /*0e3c*/ 	.word	0x0500000f


	//   ....[27]....
        /*0e40*/ 	.word	0x0500000f


	//   ....[28]....
        /*0e44*/ 	.word	0x0500000f


	//   ....[29]....
        /*0e48*/ 	.word	0x0500000f


	//   ....[30]....
        /*0e4c*/ 	.word	0x0500000f


	//   ....[31]....
        /*0e50*/ 	.word	0x0500000f


	//   ....[32]....
        /*0e54*/ 	.word	0x0500000f


	//   ....[33]....
        /*0e58*/ 	.word	0x0500000f


	//   ....[34]....
        /*0e5c*/ 	.word	0x0500000f


	//   ....[35]....
        /*0e60*/ 	.word	0x0500000f


	//   ....[36]....
        /*0e64*/ 	.word	0x0500000f


	//   ....[37]....
        /*0e68*/ 	.word	0x0500000f


	//   ....[38]....
        /*0e6c*/ 	.word	0x0500000f


	//   ....[39]....
        /*0e70*/ 	.word	0x0500000f


	//   ....[40]....
        /*0e74*/ 	.word	0x0500000f


	//   ....[41]....
        /*0e78*/ 	.word	0x0500000f


	//   ....[42]....
        /*0e7c*/ 	.word	0x0500000f


	//   ....[43]....
        /*0e80*/ 	.word	0x0500000f


	//   ....[44]....
        /*0e84*/ 	.word	0x0500000f


	//   ....[45]....
        /*0e88*/ 	.word	0x0500000f


	//   ....[46]....
        /*0e8c*/ 	.word	0x0500000f


	//   ....[47]....
        /*0e90*/ 	.word	0x0500000f


	//----- nvinfo : EIATTR_COOP_GROUP_INSTR_OFFSETS
	.align		4
.L_235:
        /*0e94*/ 	.byte	0x04, 0x28
        /*0e96*/ 	.short	(.L_237 - .L_236)


	//   ....[0]....
.L_236:
        /*0e98*/ 	.word	0x00000060


	//   ....[1]....
        /*0e9c*/ 	.word	0x00000140


	//   ....[2]....
        /*0ea0*/ 	.word	0x00000190


	//   ....[3]....
        /*0ea4*/ 	.word	0x000003c0


	//   ....[4]....
        /*0ea8*/ 	.word	0x00000520


	//   ....[5]....
        /*0eac*/ 	.word	0x00000640


	//   ....[6]....
        /*0eb0*/ 	.word	0x000007a0


	//   ....[7]....
        /*0eb4*/ 	.word	0x00003d80


	//   ....[8]....
        /*0eb8*/ 	.word	0x00003d90


	//   ....[9]....
        /*0ebc*/ 	.word	0x00004bc0


	//   ....[10]....
        /*0ec0*/ 	.word	0x00004bd0


	//   ....[11]....
        /*0ec4*/ 	.word	0x00006290


	//   ....[12]....
        /*0ec8*/ 	.word	0x000062a0


	//   ....[13]....
        /*0ecc*/ 	.word	0x00007270


	//   ....[14]....
        /*0ed0*/ 	.word	0x00007280


	//   ....[15]....
        /*0ed4*/ 	.word	0x00008420


	//   ....[16]....
        /*0ed8*/ 	.word	0x00008430


	//   ....[17]....
        /*0edc*/ 	.word	0x00008600


	//   ....[18]....
        /*0ee0*/ 	.word	0x00008610


	//   ....[19]....
        /*0ee4*/ 	.word	0x00008a60


	//   ....[20]....
        /*0ee8*/ 	.word	0x00008a70


	//   ....[21]....
        /*0eec*/ 	.word	0x00008c20


	//   ....[22]....
        /*0ef0*/ 	.word	0x00008c40


	//   ....[23]....
        /*0ef4*/ 	.word	0x00009aa0


	//   ....[24]....
        /*0ef8*/ 	.word	0x0000a1d0


	//   ....[25]....
        /*0efc*/ 	.word	0x0000a1e0


	//   ....[26]....
        /*0f00*/ 	.word	0x0000a1f0


	//   ....[27]....
        /*0f04*/ 	.word	0x0000a200


	//   ....[28]....
        /*0f08*/ 	.word	0x0000a820


	//   ....[29]....
        /*0f0c*/ 	.word	0x0000a830


	//   ....[30]....
        /*0f10*/ 	.word	0x0000a840


	//   ....[31]....
        /*0f14*/ 	.word	0x0000a850


	//   ....[32]....
        /*0f18*/ 	.word	0x0000add0


	//   ....[33]....
        /*0f1c*/ 	.word	0x0000ade0


	//   ....[34]....
        /*0f20*/ 	.word	0x0000adf0


	//   ....[35]....
        /*0f24*/ 	.word	0x0000ae00


	//   ....[36]....
        /*0f28*/ 	.word	0x0000b3a0


	//   ....[37]....
        /*0f2c*/ 	.word	0x0000b3b0


	//   ....[38]....
        /*0f30*/ 	.word	0x0000b3c0


	//   ....[39]....
        /*0f34*/ 	.word	0x0000b3d0


	//   ....[40]....
        /*0f38*/ 	.word	0x0000ebb0


	//   ....[41]....
        /*0f3c*/ 	.word	0x0000ebc0


	//   ....[42]....
        /*0f40*/ 	.word	0x0000ebd0


	//   ....[43]....
        /*0f44*/ 	.word	0x0000ebe0


	//   ....[44]....
        /*0f48*/ 	.word	0x0000f080


	//   ....[45]....
        /*0f4c*/ 	.word	0x0000f090


	//   ....[46]....
        /*0f50*/ 	.word	0x0000f0a0


	//   ....[47]....
        /*0f54*/ 	.word	0x0000f0b0


	//   ....[48]....
        /*0f58*/ 	.word	0x0000f4d0


	//   ....[49]....
        /*0f5c*/ 	.word	0x0000f4e0


	//   ....[50]....
        /*0f60*/ 	.word	0x0000f4f0


	//   ....[51]....
        /*0f64*/ 	.word	0x0000f500


	//   ....[52]....
        /*0f68*/ 	.word	0x0000f940


	//   ....[53]....
        /*0f6c*/ 	.word	0x0000f950


	//   ....[54]....
        /*0f70*/ 	.word	0x0000f960


	//   ....[55]....
        /*0f74*/ 	.word	0x0000f970


	//   ....[56]....
        /*0f78*/ 	.word	0x000141b0


	//   ....[57]....
        /*0f7c*/ 	.word	0x000143e0


	//   ....[58]....
        /*0f80*/ 	.word	0x00014c90


	//   ....[59]....
        /*0f84*/ 	.word	0x00014da0


	//   ....[60]....
        /*0f88*/ 	.word	0x00015170


	//   ....[61]....
        /*0f8c*/ 	.word	0x000151e0


	//   ....[62]....
        /*0f90*/ 	.word	0x000174e0


	//   ....[63]....
        /*0f94*/ 	.word	0x00017750


	//   ....[64]....
        /*0f98*/ 	.word	0x00017e30


	//   ....[65]....
        /*0f9c*/ 	.word	0x00017fd0


	//   ....[66]....
        /*0fa0*/ 	.word	0x000184b0


	//   ....[67]....
        /*0fa4*/ 	.word	0x00018510


	//   ....[68]....
        /*0fa8*/ 	.word	0x0001a690


	//   ....[69]....
        /*0fac*/ 	.word	0x0001a6c0


	//   ....[70]....
        /*0fb0*/ 	.word	0x0001a7e0


	//   ....[71]....
        /*0fb4*/ 	.word	0x0001a800


	//   ....[72]....
        /*0fb8*/ 	.word	0x0001c840


	//   ....[73]....
        /*0fbc*/ 	.word	0x0001ca90


	//   ....[74]....
        /*0fc0*/ 	.word	0x0001d200


	//   ....[75]....
        /*0fc4*/ 	.word	0x0001d300


	//   ....[76]....
        /*0fc8*/ 	.word	0x0001d770


	//   ....[77]....
        /*0fcc*/ 	.word	0x0001d7d0


	//   ....[78]....
        /*0fd0*/ 	.word	0x0001e800


	//   ....[79]....
        /*0fd4*/ 	.word	0x0001e9f0


	//   ....[80]....
        /*0fd8*/ 	.word	0x0001ea00


	//   ....[81]....
        /*0fdc*/ 	.word	0x0001ea30


	//   ....[82]....
        /*0fe0*/ 	.word	0x00020550


	//   ....[83]....
        /*0fe4*/ 	.word	0x00020560


	//   ....[84]....
        /*0fe8*/ 	.word	0x00020570


	//   ....[85]....
        /*0fec*/ 	.word	0x00020580


	//   ....[86]....
        /*0ff0*/ 	.word	0x00020fc0


	//   ....[87]....
        /*0ff4*/ 	.word	0x00020fe0


	//   ....[88]....
        /*0ff8*/ 	.word	0x00021130


	//   ....[89]....
        /*0ffc*/ 	.word	0x00021150


	//   ....[90]....
        /*1000*/ 	.word	0x00021290


	//   ....[91]....
        /*1004*/ 	.word	0x000212b0


	//   ....[92]....
        /*1008*/ 	.word	0x00021400


	//   ....[93]....
        /*100c*/ 	.word	0x00021420


	//   ....[94]....
        /*1010*/ 	.word	0x00021b40


	//   ....[95]....
        /*1014*/ 	.word	0x00021b80


	//   ....[96]....
        /*1018*/ 	.word	0x00022670


	//   ....[97]....
        /*101c*/ 	.word	0x00022680


	//   ....[98]....
        /*1020*/ 	.word	0x00023770


	//   ....[99]....
        /*1024*/ 	.word	0x00023780


	//   ....[100]....
        /*1028*/ 	.word	0x000238d0


	//   ....[101]....
        /*102c*/ 	.word	0x000238f0


	//   ....[102]....
        /*1030*/ 	.word	0x00023a30


	//   ....[103]....
        /*1034*/ 	.word	0x00023a50


	//   ....[104]....
        /*1038*/ 	.word	0x00023ba0


	//   ....[105]....
        /*103c*/ 	.word	0x00023bc0


	//   ....[106]....
        /*1040*/ 	.word	0x00023d90


	//   ....[107]....
        /*1044*/ 	.word	0x00023f80


	//   ....[108]....
        /*1048*/ 	.word	0x00023fb0


	//   ....[109]....
        /*104c*/ 	.word	0x00023fe0


	//   ....[110]....
        /*1050*/ 	.word	0x00024010


	//   ....[111]....
        /*1054*/ 	.word	0x00024040


	//   ....[112]....
        /*1058*/ 	.word	0x00024070


	//   ....[113]....
        /*105c*/ 	.word	0x00024200


	//   ....[114]....
        /*1060*/ 	.word	0x00024230


	//   ....[115]....
        /*1064*/ 	.word	0x00024260


	//   ....[116]....
        /*1068*/ 	.word	0x00024290


	//   ....[117]....
        /*106c*/ 	.word	0x000242c0


	//   ....[118]....
        /*1070*/ 	.word	0x000242f0


	//   ....[119]....
        /*1074*/ 	.word	0x00024380


	//   ....[120]....
        /*1078*/ 	.word	0x000243b0


	//   ....[121]....
        /*107c*/ 	.word	0x000243c0


	//   ....[122]....
        /*1080*/ 	.word	0x00024400


	//   ....[123]....
        /*1084*/ 	.word	0x00025b80


	//   ....[124]....
        /*1088*/ 	.word	0x00028640


	//   ....[125]....
        /*108c*/ 	.word	0x00028660


	//   ....[126]....
        /*1090*/ 	.word	0x00028670


	//   ....[127]....
        /*1094*/ 	.word	0x00028720


	//   ....[128]....
        /*1098*/ 	.word	0x00028760


	//   ....[129]....
        /*109c*/ 	.word	0x000287c0


	//   ....[130]....
        /*10a0*/ 	.word	0x000287e0


	//   ....[131]....
        /*10a4*/ 	.word	0x00028810


	//   ....[132]....
        /*10a8*/ 	.word	0x00028fb0


	//   ....[133]....
        /*10ac*/ 	.word	0x00028fe0


	//   ....[134]....
        /*10b0*/ 	.word	0x00029000


	//   ....[135]....
        /*10b4*/ 	.word	0x000290a0


	//   ....[136]....
        /*10b8*/ 	.word	0x000290b0


	//   ....[137]....
        /*10bc*/ 	.word	0x00029160


	//   ....[138]....
        /*10c0*/ 	.word	0x00029170


	//   ....[139]....
        /*10c4*/ 	.word	0x00029220


	//   ....[140]....
        /*10c8*/ 	.word	0x00029230


	//   ....[141]....
        /*10cc*/ 	.word	0x000292e0


	//   ....[142]....
        /*10d0*/ 	.word	0x000292f0


	//   ....[143]....
        /*10d4*/ 	.word	0x000293a0


	//   ....[144]....
        /*10d8*/ 	.word	0x000293b0


	//   ....[145]....
        /*10dc*/ 	.word	0x00029460


	//   ....[146]....
        /*10e0*/ 	.word	0x00029470


	//   ....[147]....
        /*10e4*/ 	.word	0x000294b0


	//   ....[148]....
        /*10e8*/ 	.word	0x00029ca0


	//   ....[149]....
        /*10ec*/ 	.word	0x00029cd0


	//   ....[150]....
        /*10f0*/ 	.word	0x00029d00


	//   ....[151]....
        /*10f4*/ 	.word	0x00029dc0


	//   ....[152]....
        /*10f8*/ 	.word	0x00029df0


	//   ....[153]....
        /*10fc*/ 	.word	0x00029e40


	//   ....[154]....
        /*1100*/ 	.word	0x00029e70


	//   ....[155]....
        /*1104*/ 	.word	0x00029ee0


	//   ....[156]....
        /*1108*/ 	.word	0x0002a1c0


	//   ....[157]....
        /*110c*/ 	.word	0x0002a1e0


	//   ....[158]....
        /*1110*/ 	.word	0x0002a2a0


	//   ....[159]....
        /*1114*/ 	.word	0x0002a2b0


	//   ....[160]....
        /*1118*/ 	.word	0x0002a360


	//   ....[161]....
        /*111c*/ 	.word	0x0002a370


	//   ....[162]....
        /*1120*/ 	.word	0x0002a380


	//   ....[163]....
        /*1124*/ 	.word	0x0002a430


	//   ....[164]....
        /*1128*/ 	.word	0x0002a9a0


	//   ....[165]....
        /*112c*/ 	.word	0x0002a9e0


	//   ....[166]....
        /*1130*/ 	.word	0x0002aa60


	//   ....[167]....
        /*1134*/ 	.word	0x0002aa90


	//   ....[168]....
        /*1138*/ 	.word	0x0002ab20


	//   ....[169]....
        /*113c*/ 	.word	0x0002ab50


	//   ....[170]....
        /*1140*/ 	.word	0x0002ab60


	//   ....[171]....
        /*1144*/ 	.word	0x0002abf0


	//   ....[172]....
        /*1148*/ 	.word	0x0002b060


	//   ....[173]....
        /*114c*/ 	.word	0x0002b090


	//   ....[174]....
        /*1150*/ 	.word	0x0002b0f0


	//   ....[175]....
        /*1154*/ 	.word	0x0002b120


	//   ....[176]....
        /*1158*/ 	.word	0x0002b150


	//   ....[177]....
        /*115c*/ 	.word	0x0002b180


	//   ....[178]....
        /*1160*/ 	.word	0x0002b1b0


	//   ....[179]....
        /*1164*/ 	.word	0x0002b1e0


	//   ....[180]....
        /*1168*/ 	.word	0x0002b380


	//   ....[181]....
        /*116c*/ 	.word	0x0002b3b0


	//   ....[182]....
        /*1170*/ 	.word	0x0002b3e0


	//   ....[183]....
        /*1174*/ 	.word	0x0002b410


	//   ....[184]....
        /*1178*/ 	.word	0x0002b440


	//   ....[185]....
        /*117c*/ 	.word	0x0002b470


	//   ....[186]....
        /*1180*/ 	.word	0x0002b530


	//   ....[187]....
        /*1184*/ 	.word	0x0002b550


	//   ....[188]....
        /*1188*/ 	.word	0x0002b570


	//   ....[189]....
        /*118c*/ 	.word	0x0002b5d0


	//   ....[190]....
        /*1190*/ 	.word	0x0002bff0


	//   ....[191]....
        /*1194*/ 	.word	0x0002c330


	//   ....[192]....
        /*1198*/ 	.word	0x0002c3c0


	//   ....[193]....
        /*119c*/ 	.word	0x0002c460


	//   ....[194]....
        /*11a0*/ 	.word	0x0002c4f0


	//   ....[195]....
        /*11a4*/ 	.word	0x0002c5e0


	//   ....[196]....
        /*11a8*/ 	.word	0x0002c670


	//   ....[197]....
        /*11ac*/ 	.word	0x0002c710


	//   ....[198]....
        /*11b0*/ 	.word	0x0002c7a0


	//   ....[199]....
        /*11b4*/ 	.word	0x0002c890


	//   ....[200]....
        /*11b8*/ 	.word	0x0002c920


	//   ....[201]....
        /*11bc*/ 	.word	0x0002c9c0


	//   ....[202]....
        /*11c0*/ 	.word	0x0002ca50


	//   ....[203]....
        /*11c4*/ 	.word	0x0002cb40


	//   ....[204]....
        /*11c8*/ 	.word	0x0002cbd0


	//   ....[205]....
        /*11cc*/ 	.word	0x0002cc20


	//   ....[206]....
        /*11d0*/ 	.word	0x0002cc70


	//   ....[207]....
        /*11d4*/ 	.word	0x0002cd10


	//   ....[208]....
        /*11d8*/ 	.word	0x0002cda0


	//   ....[209]....
        /*11dc*/ 	.word	0x0002cdf0


	//   ....[210]....
        /*11e0*/ 	.word	0x0002ce40


	//   ....[211]....
        /*11e4*/ 	.word	0x0002cee0


	//   ....[212]....
        /*11e8*/ 	.word	0x0002cf70


	//   ....[213]....
        /*11ec*/ 	.word	0x0002cfc0


	//   ....[214]....
        /*11f0*/ 	.word	0x0002d010


	//   ....[215]....
        /*11f4*/ 	.word	0x0002d0b0


	//   ....[216]....
        /*11f8*/ 	.word	0x0002d140


	//   ....[217]....
        /*11fc*/ 	.word	0x0002d190


	//   ....[218]....
        /*1200*/ 	.word	0x0002d1e0


	//   ....[219]....
        /*1204*/ 	.word	0x0002d2d0


	//   ....[220]....
        /*1208*/ 	.word	0x0002d360


	//   ....[221]....
        /*120c*/ 	.word	0x0002d3b0


	//   ....[222]....
        /*1210*/ 	.word	0x0002d400


	//   ....[223]....
        /*1214*/ 	.word	0x0002d490


	//   ....[224]....
        /*1218*/ 	.word	0x0002d520


	//   ....[225]....
        /*121c*/ 	.word	0x0002d570


	//   ....[226]....
        /*1220*/ 	.word	0x0002d5c0


	//   ....[227]....
        /*1224*/ 	.word	0x0002d650


	//   ....[228]....
        /*1228*/ 	.word	0x0002d6e0


	//   ....[229]....
        /*122c*/ 	.word	0x0002d730


	//   ....[230]....
        /*1230*/ 	.word	0x0002d780


	//   ....[231]....
        /*1234*/ 	.word	0x0002d810


	//   ....[232]....
        /*1238*/ 	.word	0x0002d8a0


	//   ....[233]....
        /*123c*/ 	.word	0x0002d8f0


	//   ....[234]....
        /*1240*/ 	.word	0x0002d940


	//   ....[235]....
        /*1244*/ 	.word	0x0002dce0


	//   ....[236]....
        /*1248*/ 	.word	0x0002dfc0


	//   ....[237]....
        /*124c*/ 	.word	0x0002e0b0


	//   ....[238]....
        /*1250*/ 	.word	0x0002e150


	//   ....[239]....
        /*1254*/ 	.word	0x0002e1b0


	//   ....[240]....
        /*1258*/ 	.word	0x0002e250


	//   ....[241]....
        /*125c*/ 	.word	0x0002e330


	//   ....[242]....
        /*1260*/ 	.word	0x0002e430


	//   ....[243]....
        /*1264*/ 	.word	0x0002e4a0


	//   ....[244]....
        /*1268*/ 	.word	0x0002e580


	//   ....[245]....
        /*126c*/ 	.word	0x0002e630


	//   ....[246]....
        /*1270*/ 	.word	0x0002e690


	//   ....[247]....
        /*1274*/ 	.word	0x0002e6f0


	//   ....[248]....
        /*1278*/ 	.word	0x0002e800


	//   ....[249]....
        /*127c*/ 	.word	0x0002e860


	//   ....[250]....
        /*1280*/ 	.word	0x0002e980


	//   ....[251]....
        /*1284*/ 	.word	0x0002e9e0


	//   ....[252]....
        /*1288*/ 	.word	0x0002eb00


	//   ....[253]....
        /*128c*/ 	.word	0x0002eb60


	//   ....[254]....
        /*1290*/ 	.word	0x0002ec80


	//   ....[255]....
        /*1294*/ 	.word	0x0002ece0


	//   ....[0]....
        /*1298*/ 	.word	0x0002ee00


	//   ....[1]....
        /*129c*/ 	.word	0x0002ee60


	//   ....[2]....
        /*12a0*/ 	.word	0x0002ef80


	//   ....[3]....
        /*12a4*/ 	.word	0x0002efe0


	//   ....[4]....
        /*12a8*/ 	.word	0x0002f0e0


	//   ....[5]....
        /*12ac*/ 	.word	0x0002f210


	//   ....[6]....
        /*12b0*/ 	.word	0x0002f2d0


	//   ....[7]....
        /*12b4*/ 	.word	0x0002f3b0


	//   ....[8]....
        /*12b8*/ 	.word	0x0002f490


	//   ....[9]....
        /*12bc*/ 	.word	0x0002f4f0


	//   ....[10]....
        /*12c0*/ 	.word	0x0002f5d0


	//   ....[11]....
        /*12c4*/ 	.word	0x0002f630


	//   ....[12]....
        /*12c8*/ 	.word	0x0002f740


	//   ....[13]....
        /*12cc*/ 	.word	0x0002f830


	//   ....[14]....
        /*12d0*/ 	.word	0x0002f8d0


	//   ....[15]....
        /*12d4*/ 	.word	0x0002f930


	//   ....[16]....
        /*12d8*/ 	.word	0x0002fa50


	//   ....[17]....
        /*12dc*/ 	.word	0x0002fab0


	//   ....[18]....
        /*12e0*/ 	.word	0x0002fbd0


	//   ....[19]....
        /*12e4*/ 	.word	0x0002fc30


	//   ....[20]....
        /*12e8*/ 	.word	0x0002fd00


	//   ....[21]....
        /*12ec*/ 	.word	0x0002fe70


	//   ....[22]....
        /*12f0*/ 	.word	0x0002ff30


	//   ....[23]....
        /*12f4*/ 	.word	0x00030080


	//   ....[24]....
        /*12f8*/ 	.word	0x00030130


	//   ....[25]....
        /*12fc*/ 	.word	0x00030190


	//   ....[26]....
        /*1300*/ 	.word	0x00030250


	//   ....[27]....
        /*1304*/ 	.word	0x00030330


	//   ....[28]....
        /*1308*/ 	.word	0x000303f0


	//   ....[29]....
        /*130c*/ 	.word	0x00030500


	//   ....[30]....
        /*1310*/ 	.word	0x000305a0


	//   ....[31]....
        /*1314*/ 	.word	0x00030710


	//   ....[32]....
        /*1318*/ 	.word	0x00030780


	//   ....[33]....
        /*131c*/ 	.word	0x000307f0


	//   ....[34]....
        /*1320*/ 	.word	0x00030860


	//   ....[35]....
        /*1324*/ 	.word	0x000308d0


	//   ....[36]....
        /*1328*/ 	.word	0x00030950


	//   ....[37]....
        /*132c*/ 	.word	0x000309d0


	//   ....[38]....
        /*1330*/ 	.word	0x00030a60


	//   ....[39]....
        /*1334*/ 	.word	0x00030ad0


	//   ....[40]....
        /*1338*/ 	.word	0x00030b40


	//   ....[41]....
        /*133c*/ 	.word	0x00030bb0


	//   ....[42]....
        /*1340*/ 	.word	0x00030c30


	//   ....[43]....
        /*1344*/ 	.word	0x00030ca0


	//   ....[44]....
        /*1348*/ 	.word	0x00030d30


	//   ....[45]....
        /*134c*/ 	.word	0x00030d90


	//   ....[46]....
        /*1350*/ 	.word	0x00030e20


	//   ....[47]....
        /*1354*/ 	.word	0x00030f50


	//----- nvinfo : EIATTR_REG_RECONFIG
	.align		4
.L_237:
        /*1358*/ 	.byte	0x01, 0x54
	.zero		2


	//----- nvinfo : EIATTR_SYSCALL_OFFSETS
	.align		4
        /*135c*/ 	.byte	0x04, 0x46
        /*135e*/ 	.short	(.L_239 - .L_238)


	//   ....[0]....
.L_238:
        /*1360*/ 	.word	0x00002730


	//   ....[1]....
        /*1364*/ 	.word	0x00002880


	//   ....[2]....
        /*1368*/ 	.word	0x00009c40


	//   ....[3]....
        /*136c*/ 	.word	0x00009f60


	//   ....[4]....
        /*1370*/ 	.word	0x00027c30


	//   ....[5]....
        /*1374*/ 	.word	0x00027d80


	//   ....[6]....
        /*1378*/ 	.word	0x00027e70


	//   ....[7]....
        /*137c*/ 	.word	0x00028c20


	//----- nvinfo : EIATTR_MBARRIER_INSTR_OFFSETS
	.align		4
.L_239:
        /*1380*/ 	.byte	0x04, 0x39
        /*1382*/ 	.short	(.L_241 - .L_240)


	//   ....[0]....
.L_240:
        /*1384*/ 	.word	0x00000270
        /*1388*/ 	.word	0x000000ff
        /*138c*/ 	.word	0x00030800
        /*1390*/ 	.short	0x0100
        /*1392*/ 	.byte	0x08
	.zero		1


	//   ....[1]....
        /*1394*/ 	.word	0x00000280
        /*1398*/ 	.word	0x000000ff
        /*139c*/ 	.word	0x00030820
        /*13a0*/ 	.short	0x0100
        /*13a2*/ 	.byte	0x08
	.zero		1


	//   ....[2]....
        /*13a4*/ 	.word	0x00000370
        /*13a8*/ 	.word	0x000000ff
        /*13ac*/ 	.word	0x00030830
        /*13b0*/ 	.short	0x0100
        /*13b2*/ 	.byte	0x08
	.zero		1


	//   ....[3]....
        /*13b4*/ 	.word	0x00000380
        /*13b8*/ 	.word	0x000000ff
        /*13bc*/ 	.word	0x00030840
        /*13c0*/ 	.short	0x0100
        /*13c2*/ 	.byte	0x08
	.zero		1


	//   ....[4]....
        /*13c4*/ 	.word	0x00000390
        /*13c8*/ 	.word	0x000000ff
        /*13cc*/ 	.word	0x00030838
        /*13d0*/ 	.short	0x0100
        /*13d2*/ 	.byte	0x08
	.zero		1


	//   ....[5]....
        /*13d4*/ 	.word	0x000003a0
        /*13d8*/ 	.word	0x000000ff
        /*13dc*/ 	.word	0x00030848
        /*13e0*/ 	.short	0x0100
        /*13e2*/ 	.byte	0x08
	.zero		1


	//   ....[6]....
        /*13e4*/ 	.word	0x000004d0
        /*13e8*/ 	.word	0x000000ff
        /*13ec*/ 	.word	0x00030850
        /*13f0*/ 	.short	0x0100
        /*13f2*/ 	.byte	0x08
	.zero		1


	//   ....[7]....
        /*13f4*/ 	.word	0x000004e0
        /*13f8*/ 	.word	0x000000ff
        /*13fc*/ 	.word	0x00030860
        /*1400*/ 	.short	0x0100
        /*1402*/ 	.byte	0x08
	.zero		1


	//   ....[8]....
        /*1404*/ 	.word	0x000004f0
        /*1408*/ 	.word	0x000000ff
        /*140c*/ 	.word	0x00030858
        /*1410*/ 	.short	0x0100
        /*1412*/ 	.byte	0x08
	.zero		1


	//   ....[9]....
        /*1414*/ 	.word	0x00000500
        /*1418*/ 	.word	0x000000ff
        /*141c*/ 	.word	0x00030868
        /*1420*/ 	.short	0x0100
        /*1422*/ 	.byte	0x08
	.zero		1


	//   ....[10]....
        /*1424*/ 	.word	0x000005f0
        /*1428*/ 	.word	0x000000ff
        /*142c*/ 	.word	0x00030870
        /*1430*/ 	.short	0x0100
        /*1432*/ 	.byte	0x06
	.zero		1


	//   ....[11]....
        /*1434*/ 	.word	0x00000600
        /*1438*/ 	.word	0x000000ff
        /*143c*/ 	.word	0x00030880
        /*1440*/ 	.short	0x0100
        /*1442*/ 	.byte	0x06
	.zero		1


	//   ....[12]....
        /*1444*/ 	.word	0x00000610
        /*1448*/ 	.word	0x000000ff
        /*144c*/ 	.word	0x00030878
        /*1450*/ 	.short	0x0100
        /*1452*/ 	.byte	0x06
	.zero		1


	//   ....[13]....
        /*1454*/ 	.word	0x00000620
        /*1458*/ 	.word	0x000000ff
        /*145c*/ 	.word	0x00030888
        /*1460*/ 	.short	0x0100
        /*1462*/ 	.byte	0x06
	.zero		1


	//   ....[14]....
        /*1464*/ 	.word	0x00000750
        /*1468*/ 	.word	0x000000ff
        /*146c*/ 	.word	0x00030890
        /*1470*/ 	.short	0x0100
        /*1472*/ 	.byte	0x08
	.zero		1


	//   ....[15]....
        /*1474*/ 	.word	0x00000760
        /*1478*/ 	.word	0x000000ff
        /*147c*/ 	.word	0x000308a0
        /*1480*/ 	.short	0x0100
        /*1482*/ 	.byte	0x08
	.zero		1


	//   ....[16]....
        /*1484*/ 	.word	0x00000770
        /*1488*/ 	.word	0x000000ff
        /*148c*/ 	.word	0x00030898
        /*1490*/ 	.short	0x0100
        /*1492*/ 	.byte	0x08
	.zero		1


	//   ....[17]....
        /*1494*/ 	.word	0x00000780
        /*1498*/ 	.word	0x000000ff
        /*149c*/ 	.word	0x000308a8
        /*14a0*/ 	.short	0x0100
        /*14a2*/ 	.byte	0x08
	.zero		1


	//   ....[18]....
        /*14a4*/ 	.word	0x000008b0
        /*14a8*/ 	.word	0x000000ff
        /*14ac*/ 	.word	0x000308b0
        /*14b0*/ 	.short	0x0100
        /*14b2*/ 	.byte	0x08
	.zero		1


	//   ....[19]....
        /*14b4*/ 	.word	0x000008c0
        /*14b8*/ 	.word	0x000000ff
        /*14bc*/ 	.word	0x000308c0
        /*14c0*/ 	.short	0x0100
        /*14c2*/ 	.byte	0x08
	.zero		1


	//   ....[20]....
        /*14c4*/ 	.word	0x000008d0
        /*14c8*/ 	.word	0x000000ff
        /*14cc*/ 	.word	0x000308b8
        /*14d0*/ 	.short	0x0100
        /*14d2*/ 	.byte	0x08
	.zero		1


	//   ....[21]....
        /*14d4*/ 	.word	0x000008e0
        /*14d8*/ 	.word	0x000000ff
        /*14dc*/ 	.word	0x000308c8
        /*14e0*/ 	.short	0x0100
        /*14e2*/ 	.byte	0x08
	.zero		1


	//   ....[22]....
        /*14e4*/ 	.word	0x00003d30
        /*14e8*/ 	.word	0x00000058
        /*14ec*/ 	.word	0x00030890
        /*14f0*/ 	.short	0x010a
        /*14f2*/ 	.byte	0x3f
	.zero		1


	//   ....[23]....
        /*14f4*/ 	.word	0x00006230
        /*14f8*/ 	.word	0x00000058
        /*14fc*/ 	.word	0x00030890
        /*1500*/ 	.short	0x010a
        /*1502*/ 	.byte	0x3f
	.zero		1


	//   ....[24]....
        /*1504*/ 	.word	0x00008270
        /*1508*/ 	.word	0x00000058
        /*150c*/ 	.word	0x00030890
        /*1510*/ 	.short	0x010a
        /*1512*/ 	.byte	0x3f
	.zero		1


	//   ....[25]....
        /*1514*/ 	.word	0x000088a0
        /*1518*/ 	.word	0x0000000b
        /*151c*/ 	.word	0x00000000
        /*1520*/ 	.short	0x0101
        /*1522*/ 	.byte	0x3f
	.zero		1


	//   ....[26]....
        /*1524*/ 	.word	0x000088e0
        /*1528*/ 	.word	0x00000058
        /*152c*/ 	.word	0x000308b0
        /*1530*/ 	.short	0x010a
        /*1532*/ 	.byte	0x3f
	.zero		1


	//   ....[27]....
        /*1534*/ 	.word	0x00008ea0
        /*1538*/ 	.word	0x00000058
        /*153c*/ 	.word	0x00000000
        /*1540*/ 	.short	0x0101
        /*1542*/ 	.byte	0x3f
	.zero		1


	//   ....[28]....
        /*1544*/ 	.word	0x00009ce0
        /*1548*/ 	.word	0x00000011
        /*154c*/ 	.word	0x00030800
        /*1550*/ 	.short	0x010a
        /*1552*/ 	.byte	0x3f
	.zero		1


	//   ....[29]....
        /*1554*/ 	.word	0x00009d30
        /*1558*/ 	.word	0x00000011
        /*155c*/ 	.word	0x00030800
        /*1560*/ 	.short	0x010a
        /*1562*/ 	.byte	0x3f
	.zero		1


	//   ....[30]....
        /*1564*/ 	.word	0x0000b830
        /*1568*/ 	.word	0x00000011
        /*156c*/ 	.word	0x00030800
        /*1570*/ 	.short	0x010a
        /*1572*/ 	.byte	0x3f
	.zero		1


	//   ....[31]....
        /*1574*/ 	.word	0x0000fc50
        /*1578*/ 	.word	0x00000011
        /*157c*/ 	.word	0x00030800
        /*1580*/ 	.short	0x010a
        /*1582*/ 	.byte	0x3f
	.zero		1


	//   ....[32]....
        /*1584*/ 	.word	0x00013430
        /*1588*/ 	.word	0x00000000
        /*158c*/ 	.word	0x00030830
        /*1590*/ 	.short	0x010a
        /*1592*/ 	.byte	0x3f
	.zero		1


	//   ....[33]....
        /*1594*/ 	.word	0x000134e0
        /*1598*/ 	.word	0x00000000
        /*159c*/ 	.word	0x00030830
        /*15a0*/ 	.short	0x010a
        /*15a2*/ 	.byte	0x3f
	.zero		1


	//   ....[34]....
        /*15a4*/ 	.word	0x000141e0
        /*15a8*/ 	.word	0x00000000
        /*15ac*/ 	.word	0x00000000
        /*15b0*/ 	.short	0x0101
        /*15b2*/ 	.byte	0x3f
	.zero		1


	//   ....[35]....
        /*15b4*/ 	.word	0x00015ec0
        /*15b8*/ 	.word	0x000000df
        /*15bc*/ 	.word	0x00030830
        /*15c0*/ 	.short	0x010a
        /*15c2*/ 	.byte	0x3f
	.zero		1


	//   ....[36]....
        /*15c4*/ 	.word	0x00015f50
        /*15c8*/ 	.word	0x000000df
        /*15cc*/ 	.word	0x00030830
        /*15d0*/ 	.short	0x010a
        /*15d2*/ 	.byte	0x3f
	.zero		1


	//   ....[37]....
        /*15d4*/ 	.word	0x00017140
        /*15d8*/ 	.word	0x000000da
        /*15dc*/ 	.word	0x00030850
        /*15e0*/ 	.short	0x010a
        /*15e2*/ 	.byte	0x3f
	.zero		1


	//   ....[38]....
        /*15e4*/ 	.word	0x00017190
        /*15e8*/ 	.word	0x000000da
        /*15ec*/ 	.word	0x00030850
        /*15f0*/ 	.short	0x010a
        /*15f2*/ 	.byte	0x3f
	.zero		1


	//   ....[39]....
        /*15f4*/ 	.word	0x00017500
        /*15f8*/ 	.word	0x00000000
        /*15fc*/ 	.word	0x00000000
        /*1600*/ 	.short	0x0101
        /*1602*/ 	.byte	0x3f
	.zero		1


	//   ....[40]....
        /*1604*/ 	.word	0x00018a80
        /*1608*/ 	.word	0x000000da
        /*160c*/ 	.word	0x00000000
        /*1610*/ 	.short	0x0101
        /*1612*/ 	.byte	0x3f
	.zero		1


	//   ....[41]....
        /*1614*/ 	.word	0x00018ff0
        /*1618*/ 	.word	0x000000de
        /*161c*/ 	.word	0x00030830
        /*1620*/ 	.short	0x010a
        /*1622*/ 	.byte	0x3f
	.zero		1


	//   ....[42]....
        /*1624*/ 	.word	0x00019080
        /*1628*/ 	.word	0x000000de
        /*162c*/ 	.word	0x00030830
        /*1630*/ 	.short	0x010a
        /*1632*/ 	.byte	0x3f
	.zero		1


	//   ....[43]....
        /*1634*/ 	.word	0x0001a290
        /*1638*/ 	.word	0x00000008
        /*163c*/ 	.word	0x00030850
        /*1640*/ 	.short	0x010a
        /*1642*/ 	.byte	0x3f
	.zero		1


	//   ....[44]....
        /*1644*/ 	.word	0x0001a2e0
        /*1648*/ 	.word	0x00000008
        /*164c*/ 	.word	0x00030850
        /*1650*/ 	.short	0x010a
        /*1652*/ 	.byte	0x3f
	.zero		1


	//   ....[45]....
        /*1654*/ 	.word	0x0001ab70
        /*1658*/ 	.word	0x000000de
        /*165c*/ 	.word	0x00000000
        /*1660*/ 	.short	0x0101
        /*1662*/ 	.byte	0x3f
	.zero		1


	//   ....[46]....
        /*1664*/ 	.word	0x0001af60
        /*1668*/ 	.word	0x00000008
        /*166c*/ 	.word	0x00000000
        /*1670*/ 	.short	0x0101
        /*1672*/ 	.byte	0x3f
	.zero		1


	//   ....[47]....
        /*1674*/ 	.word	0x0001b1e0
        /*1678*/ 	.word	0x000000df
        /*167c*/ 	.word	0x00030830
        /*1680*/ 	.short	0x010a
        /*1682*/ 	.byte	0x3f
	.zero		1


	//   ....[48]....
        /*1684*/ 	.word	0x0001b270
        /*1688*/ 	.word	0x000000df
        /*168c*/ 	.word	0x00030830
        /*1690*/ 	.short	0x010a
        /*1692*/ 	.byte	0x3f
	.zero		1


	//   ....[49]....
        /*1694*/ 	.word	0x0001c480
        /*1698*/ 	.word	0x000000de
        /*169c*/ 	.word	0x00030850
        /*16a0*/ 	.short	0x010a
        /*16a2*/ 	.byte	0x3f
	.zero		1


	//   ....[50]....
        /*16a4*/ 	.word	0x0001c4d0
        /*16a8*/ 	.word	0x000000de
        /*16ac*/ 	.word	0x00030850
        /*16b0*/ 	.short	0x010a
        /*16b2*/ 	.byte	0x3f
	.zero		1


	//   ....[51]....
        /*16b4*/ 	.word	0x0001c8b0
        /*16b8*/ 	.word	0x000000df
        /*16bc*/ 	.word	0x00000000
        /*16c0*/ 	.short	0x0101
        /*16c2*/ 	.byte	0x3f
	.zero		1


	//   ....[52]....
        /*16c4*/ 	.word	0x0001ddd0
        /*16c8*/ 	.word	0x000000de
        /*16cc*/ 	.word	0x00000000
        /*16d0*/ 	.short	0x0101
        /*16d2*/ 	.byte	0x3f
	.zero		1


	//   ....[53]....
        /*16d4*/ 	.word	0x0001e750
        /*16d8*/ 	.word	0x00000003
        /*16dc*/ 	.word	0x00030850
        /*16e0*/ 	.short	0x010a
        /*16e2*/ 	.byte	0x3f
	.zero		1


	//   ....[54]....
        /*16e4*/ 	.word	0x0001e7a0
        /*16e8*/ 	.word	0x00000003
        /*16ec*/ 	.word	0x00030850
        /*16f0*/ 	.short	0x010a
        /*16f2*/ 	.byte	0x3f
	.zero		1


	//   ....[55]....
        /*16f4*/ 	.word	0x0001f3f0
        /*16f8*/ 	.word	0x00000003
        /*16fc*/ 	.word	0x00000000
        /*1700*/ 	.short	0x0101
        /*1702*/ 	.byte	0x3f
	.zero		1


	//   ....[56]....
        /*1704*/ 	.word	0x00020fb0
        /*1708*/ 	.word	0x00000000
        /*170c*/ 	.word	0x00000000
        /*1710*/ 	.short	0x0101
        /*1712*/ 	.byte	0x3f
	.zero		1


	//   ....[57]....
        /*1714*/ 	.word	0x00021ba0
        /*1718*/ 	.word	0x00000006
        /*171c*/ 	.word	0x00000000
        /*1720*/ 	.short	0x0101
        /*1722*/ 	.byte	0x3f
	.zero		1


	//   ....[58]....
        /*1724*/ 	.word	0x00025c60
        /*1728*/ 	.word	0x00000011
        /*172c*/ 	.word	0x00030820
        /*1730*/ 	.short	0x010a
        /*1732*/ 	.byte	0x3f
	.zero		1


	//   ....[59]....
        /*1734*/ 	.word	0x00025cf0
        /*1738*/ 	.word	0x0000000c
        /*173c*/ 	.word	0x000308a0
        /*1740*/ 	.short	0x010a
        /*1742*/ 	.byte	0x3f
	.zero		1


	//   ....[60]....
        /*1744*/ 	.word	0x00026250
        /*1748*/ 	.word	0x0000000c
        /*174c*/ 	.word	0x000308c0
        /*1750*/ 	.short	0x010a
        /*1752*/ 	.byte	0x3f
	.zero		1


	//   ....[61]....
        /*1754*/ 	.word	0x00026860
        /*1758*/ 	.word	0x00000007
        /*175c*/ 	.word	0x000308a0
        /*1760*/ 	.short	0x010a
        /*1762*/ 	.byte	0x3f
	.zero		1


	//   ....[62]....
        /*1764*/ 	.word	0x00026da0
        /*1768*/ 	.word	0x00000007
        /*176c*/ 	.word	0x000308c0
        /*1770*/ 	.short	0x010a
        /*1772*/ 	.byte	0x3f
	.zero		1


	//   ....[63]....
        /*1774*/ 	.word	0x00028430
        /*1778*/ 	.word	0x00000004
        /*177c*/ 	.word	0x00030840
        /*1780*/ 	.short	0x010a
        /*1782*/ 	.byte	0x3f
	.zero		1


	//   ....[64]....
        /*1784*/ 	.word	0x00028920
        /*1788*/ 	.word	0x00000004
        /*178c*/ 	.word	0x00030830
        /*1790*/ 	.short	0x0107
        /*1792*/ 	.byte	0x3f
	.zero		1


	//   ....[65]....
        /*1794*/ 	.word	0x000289d0
        /*1798*/ 	.word	0x00000004
        /*179c*/ 	.word	0x00030830
        /*17a0*/ 	.short	0x0101
        /*17a2*/ 	.byte	0x3f
	.zero		1


	//   ....[66]....
        /*17a4*/ 	.word	0x000295f0
        /*17a8*/ 	.word	0x00000011
        /*17ac*/ 	.word	0x00030800
        /*17b0*/ 	.short	0x0107
        /*17b2*/ 	.byte	0x3f
	.zero		1


	//   ....[67]....
        /*17b4*/ 	.word	0x00029710
        /*17b8*/ 	.word	0x00000011
        /*17bc*/ 	.word	0x00030800
        /*17c0*/ 	.short	0x0101
        /*17c2*/ 	.byte	0x3f
	.zero		1


	//   ....[68]....
        /*17c4*/ 	.word	0x00029730
        /*17c8*/ 	.word	0x00000011
        /*17cc*/ 	.word	0x00030820
        /*17d0*/ 	.short	0x010a
        /*17d2*/ 	.byte	0x3f
	.zero		1


	//   ....[69]....
        /*17d4*/ 	.word	0x00029b10
        /*17d8*/ 	.word	0x00000007
        /*17dc*/ 	.word	0x00030840
        /*17e0*/ 	.short	0x010a
        /*17e2*/ 	.byte	0x3f
	.zero		1


	//   ....[70]....
        /*17e4*/ 	.word	0x00029ff0
        /*17e8*/ 	.word	0x00000007
        /*17ec*/ 	.word	0x00030830
        /*17f0*/ 	.short	0x0107
        /*17f2*/ 	.byte	0x3f
	.zero		1


	//   ....[71]....
        /*17f4*/ 	.word	0x0002a0a0
        /*17f8*/ 	.word	0x00000007
        /*17fc*/ 	.word	0x00030830
        /*1800*/ 	.short	0x0101
        /*1802*/ 	.byte	0x3f
	.zero		1


	//   ....[72]....
        /*1804*/ 	.word	0x0002a100
        /*1808*/ 	.word	0x00000007
        /*180c*/ 	.word	0x00030860
        /*1810*/ 	.short	0x010a
        /*1812*/ 	.byte	0x3f
	.zero		1


	//   ....[73]....
        /*1814*/ 	.word	0x0002a5c0
        /*1818*/ 	.word	0x00000007
        /*181c*/ 	.word	0x00030850
        /*1820*/ 	.short	0x0107
        /*1822*/ 	.byte	0x3f
	.zero		1


	//   ....[74]....
        /*1824*/ 	.word	0x0002a6e0
        /*1828*/ 	.word	0x00000007
        /*182c*/ 	.word	0x00030850
        /*1830*/ 	.short	0x0101
        /*1832*/ 	.byte	0x3f
	.zero		1


	//   ....[75]....
        /*1834*/ 	.word	0x0002a8f0
        /*1838*/ 	.word	0x00000004
        /*183c*/ 	.word	0x00030860
        /*1840*/ 	.short	0x010a
        /*1842*/ 	.byte	0x3f
	.zero		1


	//   ....[76]....
        /*1844*/ 	.word	0x0002ad70
        /*1848*/ 	.word	0x00000004
        /*184c*/ 	.word	0x00030850
        /*1850*/ 	.short	0x0107
        /*1852*/ 	.byte	0x3f
	.zero		1


	//   ....[77]....
        /*1854*/ 	.word	0x0002ae20
        /*1858*/ 	.word	0x00000004
        /*185c*/ 	.word	0x00030850
        /*1860*/ 	.short	0x0101
        /*1862*/ 	.byte	0x3f
	.zero		1


	//   ....[78]....
        /*1864*/ 	.word	0x0002bf70
        /*1868*/ 	.word	0x00000005
        /*186c*/ 	.word	0x00030820
        /*1870*/ 	.short	0x010a
        /*1872*/ 	.byte	0x3f
	.zero		1


	//   ....[79]....
        /*1874*/ 	.word	0x0002c100
        /*1878*/ 	.word	0x00000003
        /*187c*/ 	.word	0x00030840
        /*1880*/ 	.short	0x010a
        /*1882*/ 	.byte	0x3f
	.zero		1


	//   ....[80]....
        /*1884*/ 	.word	0x0002c1a0
        /*1888*/ 	.word	0x00000005
        /*188c*/ 	.word	0x00030840
        /*1890*/ 	.short	0x010a
        /*1892*/ 	.byte	0x3f
	.zero		1


	//   ....[81]....
        /*1894*/ 	.word	0x0002c1e0
        /*1898*/ 	.word	0x00000003
        /*189c*/ 	.word	0x00030860
        /*18a0*/ 	.short	0x010a
        /*18a2*/ 	.byte	0x3f
	.zero		1


	//   ....[82]....
        /*18a4*/ 	.word	0x0002c220
        /*18a8*/ 	.word	0x00000005
        /*18ac*/ 	.word	0x00030860
        /*18b0*/ 	.short	0x010a
        /*18b2*/ 	.byte	0x3f
	.zero		1


	//   ....[83]....
        /*18b4*/ 	.word	0x0002c280
        /*18b8*/ 	.word	0x00000058
        /*18bc*/ 	.word	0x00030890
        /*18c0*/ 	.short	0x010a
        /*18c2*/ 	.byte	0x3f
	.zero		1


	//   ....[84]....
        /*18c4*/ 	.word	0x0002c530
        /*18c8*/ 	.word	0x00000058
        /*18cc*/ 	.word	0x00030890
        /*18d0*/ 	.short	0x010a
        /*18d2*/ 	.byte	0x3f
	.zero		1


	//   ....[85]....
        /*18d4*/ 	.word	0x0002c7e0
        /*18d8*/ 	.word	0x00000058
        /*18dc*/ 	.word	0x00030890
        /*18e0*/ 	.short	0x010a
        /*18e2*/ 	.byte	0x3f
	.zero		1


	//   ....[86]....
        /*18e4*/ 	.word	0x0002ca90
        /*18e8*/ 	.word	0x00000058
        /*18ec*/ 	.word	0x000308b0
        /*18f0*/ 	.short	0x010a
        /*18f2*/ 	.byte	0x3f
	.zero		1


	//   ....[87]....
        /*18f4*/ 	.word	0x0002d220
        /*18f8*/ 	.word	0x00000011
        /*18fc*/ 	.word	0x00030800
        /*1900*/ 	.short	0x010a
        /*1902*/ 	.byte	0x3f
	.zero		1


	//   ....[88]....
        /*1904*/ 	.word	0x0002d980
        /*1908*/ 	.word	0x00000011
        /*190c*/ 	.word	0x00030800
        /*1910*/ 	.short	0x010a
        /*1912*/ 	.byte	0x3f
	.zero		1


	//   ....[89]....
        /*1914*/ 	.word	0x0002d9d0
        /*1918*/ 	.word	0x00000000
        /*191c*/ 	.word	0x00030830
        /*1920*/ 	.short	0x010a
        /*1922*/ 	.byte	0x3f
	.zero		1


	//   ....[90]....
        /*1924*/ 	.word	0x0002da20
        /*1928*/ 	.word	0x000000df
        /*192c*/ 	.word	0x00030830
        /*1930*/ 	.short	0x010a
        /*1932*/ 	.byte	0x3f
	.zero		1


	//   ....[91]....
        /*1934*/ 	.word	0x0002da70
        /*1938*/ 	.word	0x000000da
        /*193c*/ 	.word	0x00030850
        /*1940*/ 	.short	0x010a
        /*1942*/ 	.byte	0x3f
	.zero		1


	//   ....[92]....
        /*1944*/ 	.word	0x0002dac0
        /*1948*/ 	.word	0x000000de
        /*194c*/ 	.word	0x00030830
        /*1950*/ 	.short	0x010a
        /*1952*/ 	.byte	0x3f
	.zero		1


	//   ....[93]....
        /*1954*/ 	.word	0x0002db10
        /*1958*/ 	.word	0x00000008
        /*195c*/ 	.word	0x00030850
        /*1960*/ 	.short	0x010a
        /*1962*/ 	.byte	0x3f
	.zero		1


	//   ....[94]....
        /*1964*/ 	.word	0x0002db60
        /*1968*/ 	.word	0x000000df
        /*196c*/ 	.word	0x00030830
        /*1970*/ 	.short	0x010a
        /*1972*/ 	.byte	0x3f
	.zero		1


	//   ....[95]....
        /*1974*/ 	.word	0x0002dbb0
        /*1978*/ 	.word	0x000000de
        /*197c*/ 	.word	0x00030850
        /*1980*/ 	.short	0x010a
        /*1982*/ 	.byte	0x3f
	.zero		1


	//   ....[96]....
        /*1984*/ 	.word	0x0002dc00
        /*1988*/ 	.word	0x00000003
        /*198c*/ 	.word	0x00030850
        /*1990*/ 	.short	0x010a
        /*1992*/ 	.byte	0x3f
	.zero		1


	//   ....[97]....
        /*1994*/ 	.word	0x0002dda0
        /*1998*/ 	.word	0x00000011
        /*199c*/ 	.word	0x00030820
        /*19a0*/ 	.short	0x010a
        /*19a2*/ 	.byte	0x3f
	.zero		1


	//   ....[98]....
        /*19a4*/ 	.word	0x0002ddf0
        /*19a8*/ 	.word	0x0000000c
        /*19ac*/ 	.word	0x000308a0
        /*19b0*/ 	.short	0x010a
        /*19b2*/ 	.byte	0x3f
	.zero		1


	//   ....[99]....
        /*19b4*/ 	.word	0x0002de40
        /*19b8*/ 	.word	0x0000000c
        /*19bc*/ 	.word	0x000308c0
        /*19c0*/ 	.short	0x010a
        /*19c2*/ 	.byte	0x3f
	.zero		1


	//   ....[100]....
        /*19c4*/ 	.word	0x0002de90
        /*19c8*/ 	.word	0x00000007
        /*19cc*/ 	.word	0x000308a0
        /*19d0*/ 	.short	0x010a
        /*19d2*/ 	.byte	0x3f
	.zero		1


	//   ....[101]....
        /*19d4*/ 	.word	0x0002dee0
        /*19d8*/ 	.word	0x00000007
        /*19dc*/ 	.word	0x000308c0
        /*19e0*/ 	.short	0x010a
        /*19e2*/ 	.byte	0x3f
	.zero		1


	//   ....[102]....
        /*19e4*/ 	.word	0x0002e000
        /*19e8*/ 	.word	0x00000004
        /*19ec*/ 	.word	0x00030840
        /*19f0*/ 	.short	0x010a
        /*19f2*/ 	.byte	0x3f
	.zero		1


	//   ....[103]....
        /*19f4*/ 	.word	0x0002f110
        /*19f8*/ 	.word	0x00000011
        /*19fc*/ 	.word	0x00030820
        /*1a00*/ 	.short	0x010a
        /*1a02*/ 	.byte	0x3f
	.zero		1


	//   ....[104]....
        /*1a04*/ 	.word	0x0002f160
        /*1a08*/ 	.word	0x00000007
        /*1a0c*/ 	.word	0x00030840
        /*1a10*/ 	.short	0x010a
        /*1a12*/ 	.byte	0x3f
	.zero		1


	//   ....[105]....
        /*1a14*/ 	.word	0x0002f780
        /*1a18*/ 	.word	0x00000007
        /*1a1c*/ 	.word	0x00030860
        /*1a20*/ 	.short	0x010a
        /*1a22*/ 	.byte	0x3f
	.zero		1


	//   ....[106]....
        /*1a24*/ 	.word	0x0002fdc0
        /*1a28*/ 	.word	0x00000004
        /*1a2c*/ 	.word	0x00030860
        /*1a30*/ 	.short	0x010a
        /*1a32*/ 	.byte	0x3f
	.zero		1


	//   ....[107]....
        /*1a34*/ 	.word	0x00030e70
        /*1a38*/ 	.word	0x00000005
        /*1a3c*/ 	.word	0x00030820
        /*1a40*/ 	.short	0x010a
        /*1a42*/ 	.byte	0x3f
	.zero		1


	//   ....[108]....
        /*1a44*/ 	.word	0x00031010
        /*1a48*/ 	.word	0x00000003
        /*1a4c*/ 	.word	0x00030840
        /*1a50*/ 	.short	0x010a
        /*1a52*/ 	.byte	0x3f
	.zero		1


	//   ....[109]....
        /*1a54*/ 	.word	0x00031060
        /*1a58*/ 	.word	0x00000005
        /*1a5c*/ 	.word	0x00030840
        /*1a60*/ 	.short	0x010a
        /*1a62*/ 	.byte	0x3f
	.zero		1


	//   ....[110]....
        /*1a64*/ 	.word	0x000310b0
        /*1a68*/ 	.word	0x00000003
        /*1a6c*/ 	.word	0x00030860
        /*1a70*/ 	.short	0x010a
        /*1a72*/ 	.byte	0x3f
	.zero		1


	//----- nvinfo : EIATTR_NUM_MBARRIERS
	.align		4
.L_241:
        /*1a74*/ 	.byte	0x03, 0x38
        /*1a76*/ 	.short	0x0016


	//----- nvinfo : EIATTR_EXIT_INSTR_OFFSETS
	.align		4
        /*1a78*/ 	.byte	0x04, 0x1c
        /*1a7a*/ 	.short	(.L_243 - .L_242)


	//   ....[0]....
.L_242:
        /*1a7c*/ 	.word	0x0002c270


	//----- nvinfo : EIATTR_MAX_THREADS
	.align		4
.L_243:
        /*1a80*/ 	.byte	0x04, 0x05
        /*1a82*/ 	.short	(.L_245 - .L_244)
.L_244:
        /*1a84*/ 	.word	0x00000180
        /*1a88*/ 	.word	0x00000001
        /*1a8c*/ 	.word	0x00000001


	//----- nvinfo : EIATTR_CRS_STACK_SIZE
	.align		4
.L_245:
        /*1a90*/ 	.byte	0x04, 0x1e
        /*1a92*/ 	.short	(.L_247 - .L_246)
.L_246:
        /*1a94*/ 	.word	0x00000000


	//----- nvinfo : EIATTR_CBANK_PARAM_SIZE
	.align		4
.L_247:
        /*1a98*/ 	.byte	0x03, 0x19
        /*1a9a*/ 	.short	0x0af0


	//----- nvinfo : EIATTR_PARAM_CBANK
	.align		4
        /*1a9c*/ 	.byte	0x04, 0x0a
        /*1a9e*/ 	.short	(.L_249 - .L_248)
	.align		4
.L_248:
        /*1aa0*/ 	.word	index@(.nv.constant0._ZN7cutlass13device_kernelIN5flash11enable_sm90INS1_16FlashAttnFwdSm90INS1_25CollectiveMainloopFwdSm90ILi2EN4cute5tupleIJNS5_1CILi1EEES8_S8_EEENS6_IJNS7_ILi128EEENS7_ILi64EEENS7_ILi256EEEEEELi256ENS_6half_tEfNS_4arch4Sm90ELb0ELb1ELb0ELb1ELb1ELb1ELb0ELb1ELb1ELb1ELb1ELb0EEENS1_21CollectiveEpilogueFwdINS6_IJSA_SC_SB_EEES9_SE_SG_Li256ELb1ELb1ELb1ELb0EEENS1_36VarlenDynamicPersistentTileSchedulerILi128ELi64ELi256ELi128ELb1ELb1ELb1ELb1ELb0ELb1EEEEEEEEEvNT_6ParamsE)
        /*1aa4*/ 	.short	0x0210
        /*1aa6*/ 	.short	0x0af0


	//----- nvinfo : EIATTR_SW_WAR
	.align		4
.L_249:
        /*1aa8*/ 	.byte	0x04, 0x36
        /*1aaa*/ 	.short	(.L_251 - .L_250)
.L_250:
        /*1aac*/ 	.word	0x00000008
.L_251:


//--------------------- .nv.info._ZN7cutlass13device_kernelIN5flash11enable_sm90INS1_16FlashAttnFwdSm90INS1_25CollectiveMainloopFwdSm90ILi2EN4cute5tupleIJNS5_1CILi1EEES8_S8_EEENS6_IJNS7_ILi128EEENS7_ILi80EEENS7_ILi256EEEEEELi256ENS_6half_tEfNS_4arch4Sm90ELb1ELb0ELb0ELb0ELb1ELb0ELb0ELb1ELb1ELb1ELb1ELb0EEENS1_21CollectiveEpilogueFwdINS6_IJSA_SC_SB_EEES9_SE_SG_Li256ELb0ELb1ELb1ELb0EEENS1_19SingleTileSchedulerILb0ELb1ELb1ELi128EEEEEEEEEvNT_6ParamsE --------------------------
	.section	.nv.info._ZN7cutlass13device_kernelIN5flash11enable_sm90INS1_16FlashAttnFwdSm90INS1_25CollectiveMainloopFwdSm90ILi2EN4cute5tupleIJNS5_1CILi1EEES8_S8_EEENS6_IJNS7_ILi128EEENS7_ILi80EEENS7_ILi256EEEEEELi256ENS_6half_tEfNS_4arch4Sm90ELb1ELb0ELb0ELb0ELb1ELb0ELb0ELb1ELb1ELb1ELb1ELb0EEENS1_21CollectiveEpilogueFwdINS6_IJSA_SC_SB_EEES9_SE_SG_Li256ELb0ELb1ELb1ELb0EEENS1_19SingleTileSchedulerILb0ELb1ELb1ELi128EEEEEEEEEvNT_6ParamsE,"",@"SHT_CUDA_INFO"
	.sectionflags	@""
	.align	4


	//----- nvinfo : EIATTR_CUDA_API_VERSION
	.align		4
        /*0000*/ 	.byte	0x04, 0x37
        /*0002*/ 	.short	(.L_253 - .L_252)
.L_252:
        /*0004*/ 	.word	0x00000082


	//----- nvinfo : EIATTR_KPARAM_INFO
	.align		4
.L_253:
        /*0008*/ 	.byte	0x04, 0x17
        /*000a*/ 	.short	(.L_255 - .L_254)
.L_254:
        /*000c*/ 	.word	0x00000000
        /*0010*/ 	.short	0x0000
        /*0012*/ 	.short	0x0070
        /*0014*/ 	.byte	0x00, 0xf0, 0x01, 0x28


	//----- nvinfo : EIATTR_SPARSE_MMA_MASK
	.align		4
.L_255:
        /*0018*/ 	.byte	0x03, 0x50
        /*001a*/ 	.short	0x0000


	//----- nvinfo : EIATTR_MAXREG_COUNT
	.align		4
        /*001c*/ 	.byte	0x03, 0x1b
        /*001e*/ 	.short	0x00a8


	//----- nvinfo : EIATTR_NUM_BARRIERS
	.align		4
        /*0020*/ 	.byte	0x02, 0x4c
        /*0022*/ 	.byte	0x09
	.zero		1


	//----- nvinfo : EIATTR_EXTERNS
	.align		4
        /*0024*/ 	.byte	0x04, 0x0f
        /*0026*/ 	.short	(.L_257 - .L_256)


	//   ....[0]....
	.align		4
.L_256:
        /*0028*/ 	.word	index@(__assertfail)


	//----- nvinfo : EIATTR_ANNOTATIONS
	.align		4
.L_257:
        /*002c*/ 	.byte	0x04, 0x55
        /*002e*/ 	.short	(.L_259 - .L_258)


	//   ....[0]....
.L_258:
        /*0030*/ 	.word	0x00000001
        /*0034*/ 	.byte	0xa0, 0x08, 0x00, 0x00, 0x01, 0x00, 0x00, 0x00, 0xf0, 0x15, 0x00, 0x00, 0x01, 0x00, 0x00, 0x00
        /*0044*/ 	.byte	0x30, 0x19, 0x01, 0x00, 0x01, 0x00, 0x00, 0x00, 0xc0, 0x1a, 0x01, 0x00, 0x01, 0x00, 0x00, 0x00
        /*0054*/ 	.byte	0xd0, 0x30, 0x01, 0x00, 0x01, 0x00, 0x00, 0x00, 0x70, 0x49, 0x01, 0x00


	//----- nvinfo : EIATTR_MERCURY_ISA_VERSION
	.align		4
.L_259:
        /*0060*/ 	.byte	0x03, 0x5f
        /*0062*/ 	.short	0x0101


	//----- nvinfo : EIATTR_INT_WARP_WIDE_INSTR_OFFSETS
	.align		4
        /*0064*/ 	.byte	0x04, 0x31
        /*0066*/ 	.short	(.L_261 - .L_260)


	//   ....[0]....
.L_260:
        /*0068*/ 	.word	0x000000c0


	//   ....[1]....
        /*006c*/ 	.word	0x000000d0


	//   ....[2]....
        /*0070*/ 	.word	0x00000170


	//----- nvinfo : EIATTR_COOP_GROUP_MASK_REGIDS
	.align		4
.L_261:
        /*0074*/ 	.byte	0x04, 0x29
        /*0076*/ 	.short	(.L_263 - .L_262)


	//   ....[0]....
.L_262:
        /*0078*/ 	.word	0xffffffff


	//   ....[1]....
        /*007c*/ 	.word	0xffffffff


	//   ....[2]....
        /*0080*/ 	.word	0xffffffff


	//   ....[3]....
        /*0084*/ 	.word	0xffffffff


	//   ....[4]....
        /*0088*/ 	.word	0xffffffff


	//   ....[5]....
        /*008c*/ 	.word	0xffffffff


	//   ....[6]....
        /*0090*/ 	.word	0xffffffff


	//   ....[7]....
        /*0094*/ 	.word	0xffffffff


	//   ....[8]....
        /*0098*/ 	.word	0xffffffff


	//   ....[9]....
        /*009c*/ 	.word	0xffffffff


	//   ....[10]....
        /*00a0*/ 	.word	0xffffffff


	//   ....[11]....
        /*00a4*/ 	.word	0xffffffff


	//   ....[12]....
        /*00a8*/ 	.word	0xffffffff


	//   ....[13]....
        /*00ac*/ 	.word	0xffffffff


	//   ....[14]....
        /*00b0*/ 	.word	0xffffffff


	//   ....[15]....
        /*00b4*/ 	.word	0xffffffff


	//   ....[16]....
        /*00b8*/ 	.word	0xffffffff


	//   ....[17]....
        /*00bc*/ 	.word	0xffffffff


	//   ....[18]....
        /*00c0*/ 	.word	0xffffffff


	//   ....[19]....
        /*00c4*/ 	.word	0xffffffff


	//   ....[20]....
        /*00c8*/ 	.word	0xffffffff


	//   ....[21]....
        /*00cc*/ 	.word	0xffffffff


	//   ....[22]....
        /*00d0*/ 	.word	0xffffffff


	//   ....[23]....
        /*00d4*/ 	.word	0xffffffff


	//   ....[24]....
        /*00d8*/ 	.word	0xffffffff


	//   ....[25]....
        /*00dc*/ 	.word	0xffffffff


	//   ....[26]....
        /*00e0*/ 	.word	0xffffffff


	//   ....[27]....
        /*00e4*/ 	.word	0xffffffff


	//   ....[28]....
        /*00e8*/ 	.word	0xffffffff


	//   ....[29]....
        /*00ec*/ 	.word	0xffffffff


	//   ....[30]....
        /*00f0*/ 	.word	0xffffffff


	//   ....[31]....
        /*00f4*/ 	.word	0xffffffff


	//   ....[32]....
        /*00f8*/ 	.word	0xffffffff


	//   ....[33]....
        /*00fc*/ 	.word	0xffffffff


	//   ....[34]....
        /*0100*/ 	.word	0xffffffff


	//   ....[35]....
        /*0104*/ 	.word	0xffffffff


	//   ....[36]....
        /*0108*/ 	.word	0xffffffff


	//   ....[37]....
        /*010c*/ 	.word	0xffffffff


	//   ....[38]....
        /*0110*/ 	.word	0xffffffff


	//   ....[39]....
        /*0114*/ 	.word	0xffffffff


	//   ....[40]....
        /*0118*/ 	.word	0xffffffff


	//   ....[41]....
        /*011c*/ 	.word	0xffffffff


	//   ....[42]....
        /*0120*/ 	.word	0xffffffff


	//   ....[43]....
        /*0124*/ 	.word	0xffffffff


	//   ....[44]....
        /*0128*/ 	.word	0xffffffff


	//   ....[45]....
        /*012c*/ 	.word	0xffffffff


	//   ....[46]....
        /*0130*/ 	.word	0xffffffff


	//   ....[47]....
        /*0134*/ 	.word	0xffffffff


	//   ....[48]....
        /*0138*/ 	.word	0xffffffff


	//   ....[49]....
        /*013c*/ 	.word	0xffffffff


	//   ....[50]....
        /*0140*/ 	.word	0xffffffff


	//   ....[51]....
        /*0144*/ 	.word	0xffffffff


	//   ....[52]....
        /*0148*/ 	.word	0xffffffff


	//   ....[53]....
        /*014c*/ 	.word	0xffffffff


	//   ....[54]....
        /*0150*/ 	.word	0xffffffff


	//   ....[55]....
        /*0154*/ 	.word	0xffffffff


	//   ....[56]....
        /*0158*/ 	.word	0xffffffff


	//   ....[57]....
        /*015c*/ 	.word	0xffffffff


	//   ....[58]....
        /*0160*/ 	.word	0xffffffff


	//   ....[59]....
        /*0164*/ 	.word	0xffffffff


	//   ....[60]....
        /*0168*/ 	.word	0xffffffff


	//   ....[61]....
        /*016c*/ 	.word	0xffffffff


	//   ....[62]....
        /*0170*/ 	.word	0xffffffff


	//   ....[63]....
        /*0174*/ 	.word	0xffffffff


	//   ....[64]....
        /*0178*/ 	.word	0xffffffff


	//   ....[65]....
        /*017c*/ 	.word	0xffffffff


	//   ....[66]....
        /*0180*/ 	.word	0xffffffff


	//   ....[67]....
        /*0184*/ 	.word	0xffffffff


	//   ....[68]....
        /*0188*/ 	.word	0xffffffff


	//   ....[69]....
        /*018c*/ 	.word	0xffffffff


	//   ....[70]....
        /*0190*/ 	.word	0xffffffff


	//   ....[71]....
        /*0194*/ 	.word	0xffffffff


	//   ....[72]....
        /*0198*/ 	.word	0xffffffff


	//   ....[73]....
        /*019c*/ 	.word	0xffffffff


	//   ....[74]....
        /*01a0*/ 	.word	0xffffffff


	//   ....[75]....
        /*01a4*/ 	.word	0xffffffff


	//   ....[76]....
        /*01a8*/ 	.word	0xffffffff


	//   ....[77]....
        /*01ac*/ 	.word	0xffffffff


	//   ....[78]....
        /*01b0*/ 	.word	0xffffffff


	//   ....[79]....
        /*01b4*/ 	.word	0xffffffff


	//   ....[80]....
        /*01b8*/ 	.word	0xffffffff


	//   ....[81]....
        /*01bc*/ 	.word	0xffffffff


	//   ....[82]....
        /*01c0*/ 	.word	0xffffffff


	//   ....[83]....
        /*01c4*/ 	.word	0xffffffff


	//   ....[84]....
        /*01c8*/ 	.word	0xffffffff


	//   ....[85]....
        /*01cc*/ 	.word	0xffffffff


	//   ....[86]....
        /*01d0*/ 	.word	0xffffffff


	//   ....[87]....
        /*01d4*/ 	.word	0xffffffff


	//   ....[88]....
        /*01d8*/ 	.word	0xffffffff


	//   ....[89]....
        /*01dc*/ 	.word	0xffffffff


	//   ....[90]....
        /*01e0*/ 	.word	0xffffffff


	//   ....[91]....
        /*01e4*/ 	.word	0xffffffff


	//   ....[92]....
        /*01e8*/ 	.word	0xffffffff


	//   ....[93]....
        /*01ec*/ 	.word	0x0500000f


	//   ....[94]....
        /*01f0*/ 	.word	0x0500000f


	//   ....[95]....
        /*01f4*/ 	.word	0x0500000f


	//   ....[96]....
        /*01f8*/ 	.word	0x0500000f


	//   ....[97]....
        /*01fc*/ 	.word	0x0500000f


	//   ....[98]....
        /*0200*/ 	.word	0x0500000f


	//   ....[99]....
        /*0204*/ 	.word	0x0500000f


	//   ....[100]....
        /*0208*/ 	.word	0x0500000f


	//   ....[101]....
        /*020c*/ 	.word	0x0500000f


	//   ....[102]....
        /*0210*/ 	.word	0x0500000f


	//   ....[103]....
        /*0214*/ 	.word	0x0500000f


	//   ....[104]....
        /*0218*/ 	.word	0x0500000f


	//   ....[105]....
        /*021c*/ 	.word	0x0500000f


	//   ....[106]....
        /*0220*/ 	.word	0x0500000f


	//   ....[107]....
        /*0224*/ 	.word	0x0500000f


	//   ....[108]....
        /*0228*/ 	.word	0x0500000f


	//   ....[109]....
        /*022c*/ 	.word	0x0500000f


	//   ....[110]....
        /*0230*/ 	.word	0x0500000f


	//   ....[111]....
        /*0234*/ 	.word	0x0500000f


	//   ....[112]....
        /*0238*/ 	.word	0x0500000f


	//   ....[113]....
        /*023c*/ 	.word	0x0500000f


	//   ....[114]....
        /*0240*/ 	.word	0x0500000f


	//   ....[115]....
        /*0244*/ 	.word	0x0500000f


	//   ....[116]....
        /*0248*/ 	.word	0x0500000f


	//   ....[117]....
        /*024c*/ 	.word	0x0500000f


	//   ....[118]....
        /*0250*/ 	.word	0x0500000f


	//   ....[119]....
        /*0254*/ 	.word	0x0500000f


	//   ....[120]....
        /*0258*/ 	.word	0x0500000f


	//   ....[121]....
        /*025c*/ 	.word	0x0500000f


	//   ....[122]....
        /*0260*/ 	.word	0x0500000f


	//   ....[123]....
        /*0264*/ 	.word	0x0500000f


	//   ....[124]....
        /*0268*/ 	.word	0x0500000f


	//   ....[125]....
        /*026c*/ 	.word	0x0500000f


	//   ....[126]....
        /*0270*/ 	.word	0x0500000f


	//   ....[127]....
        /*0274*/ 	.word	0x0500000f


	//   ....[128]....
        /*0278*/ 	.word	0x0500000f


	//   ....[129]....
        /*027c*/ 	.word	0x0500000f


	//   ....[130]....
        /*0280*/ 	.word	0x0500000f


	//   ....[131]....
        /*0284*/ 	.word	0x0500000f


	//   ....[132]....
        /*0288*/ 	.word	0x0500000f


	//   ....[133]....
        /*028c*/ 	.word	0x0500000f


	//   ....[134]....
        /*0290*/ 	.word	0x0500000f


	//   ....[135]....
        /*0294*/ 	.word	0x0500000f


	//   ....[136]....
        /*0298*/ 	.word	0x0500000f


	//   ....[137]....
        /*029c*/ 	.word	0x0500000f


	//   ....[138]....
        /*02a0*/ 	.word	0x0500000f


	//   ....[139]....
        /*02a4*/ 	.word	0x0500000f


	//   ....[140]....
        /*02a8*/ 	.word	0x0500000f


	//   ....[141]....
        /*02ac*/ 	.word	0x0500000f


	//   ....[142]....
        /*02b0*/ 	.word	0x0500000f


	//   ....[143]....
        /*02b4*/ 	.word	0x0500000f


	//   ....[144]....
        /*02b8*/ 	.word	0x0500000f


	//   ....[145]....
        /*02bc*/ 	.word	0x0500000f


	//   ....[146]....
        /*02c0*/ 	.word	0x0500000f


	//   ....[147]....
        /*02c4*/ 	.word	0x0500000f


	//   ....[148]....
        /*02c8*/ 	.word	0x0500000f


	//   ....[149]....
        /*02cc*/ 	.word	0x0500000f


	//   ....[150]....
        /*02d0*/ 	.word	0x0500000f


	//----- nvinfo : EIATTR_COOP_GROUP_INSTR_OFFSETS
	.align		4
.L_263:
        /*02d4*/ 	.byte	0x04, 0x28
        /*02d6*/ 	.short	(.L_265 - .L_264)


	//   ....[0]....
.L_264:
        /*02d8*/ 	.word	0x00000070


	//   ....[1]....
        /*02dc*/ 	.word	0x000000b0


	//   ....[2]....
        /*02e0*/ 	.word	0x000002d0


	//   ....[3]....
        /*02e4*/ 	.word	0x00000430


	//   ....[4]....
        /*02e8*/ 	.word	0x00000550


	//   ....[5]....
        /*02ec*/ 	.word	0x000006b0


	//   ....[6]....
        /*02f0*/ 	.word	0x000013d0


	//   ....[7]....
        /*02f4*/ 	.word	0x00003e10


	//   ....[8]....
        /*02f8*/ 	.word	0x00004540


	//   ....[9]....
        /*02fc*/ 	.word	0x00004550


	//   ....[10]....
        /*0300*/ 	.word	0x00004920


	//   ....[11]....
        /*0304*/ 	.word	0x00004940


	//   ....[12]....
        /*0308*/ 	.word	0x000049a0


	//   ....[13]....
        /*030c*/ 	.word	0x000082a0


	//   ....[14]....
        /*0310*/ 	.word	0x000086c0


	//   ....[15]....
        /*0314*/ 	.word	0x000086e0


	//   ....[16]....
        /*0318*/ 	.word	0x00008760


	//   ....[17]....
        /*031c*/ 	.word	0x00008d20


	//   ....[18]....
        /*0320*/ 	.word	0x00008d90


	//   ....[19]....
        /*0324*/ 	.word	0x0000c6a0


	//   ....[20]....
        /*0328*/ 	.word	0x0000c6b0


	//   ....[21]....
        /*032c*/ 	.word	0x0000c6e0


	//   ....[22]....
        /*0330*/ 	.word	0x0000c6f0


	//   ....[23]....
        /*0334*/ 	.word	0x0000da90


	//   ....[24]....
        /*0338*/ 	.word	0x0000daa0


	//   ....[25]....
        /*033c*/ 	.word	0x0000db40


	//   ....[26]....
        /*0340*/ 	.word	0x0000dba0


	//   ....[27]....
        /*0344*/ 	.word	0x0000ee70


	//   ....[28]....
        /*0348*/ 	.word	0x0000eed0


	//   ....[29]....
        /*034c*/ 	.word	0x0000ef10


	//   ....[30]....
        /*0350*/ 	.word	0x0000ef50


	//   ....[31]....
        /*0354*/ 	.word	0x0000ef80


	//   ....[32]....
        /*0358*/ 	.word	0x0000efb0


	//   ....[33]....
        /*035c*/ 	.word	0x0000fc00


	//   ....[34]....
        /*0360*/ 	.word	0x0000fc10


	//   ....[35]....
        /*0364*/ 	.word	0x00010c80


	//   ....[36]....
        /*0368*/ 	.word	0x00011f60


	//   ....[37]....
        /*036c*/ 	.word	0x00011fa0


	//   ....[38]....
        /*0370*/ 	.word	0x00011fd0


	//   ....[39]....
        /*0374*/ 	.word	0x00011ff0


	//   ....[40]....
        /*0378*/ 	.word	0x00012000


	//   ....[41]....
        /*037c*/ 	.word	0x00012070


	//   ....[42]....
        /*0380*/ 	.word	0x000120a0


	//   ....[43]....
        /*0384*/ 	.word	0x00012100


	//   ....[44]....
        /*0388*/ 	.word	0x00012130


	//   ....[45]....
        /*038c*/ 	.word	0x00012190


	//   ....[46]....
        /*0390*/ 	.word	0x00012890


	//   ....[47]....
        /*0394*/ 	.word	0x000128d0


	//   ....[48]....
        /*0398*/ 	.word	0x00012900


	//   ....[49]....
        /*039c*/ 	.word	0x00012930


	//   ....[50]....
        /*03a0*/ 	.word	0x00012940


	//   ....[51]....
        /*03a4*/ 	.word	0x000129d0


	//   ....[52]....
        /*03a8*/ 	.word	0x00012a00


	//   ....[53]....
        /*03ac*/ 	.word	0x00012a70


	//   ....[54]....
        /*03b0*/ 	.word	0x00012aa0


	//   ....[55]....
        /*03b4*/ 	.word	0x00012b10


	//   ....[56]....
        /*03b8*/ 	.word	0x00012b40


	//   ....[57]....
        /*03bc*/ 	.word	0x00012bb0


	//   ....[58]....
        /*03c0*/ 	.word	0x00012be0


	//   ....[59]....
        /*03c4*/ 	.word	0x00012c50


	//   ....[60]....
        /*03c8*/ 	.word	0x00012c80


	//   ....[61]....
        /*03cc*/ 	.word	0x00012ce0


	//   ....[62]....
        /*03d0*/ 	.word	0x00013550


	//   ....[63]....
        /*03d4*/ 	.word	0x00013590


	//   ....[64]....
        /*03d8*/ 	.word	0x000135c0


	//   ....[65]....
        /*03dc*/ 	.word	0x000135e0


	//   ....[66]....
        /*03e0*/ 	.word	0x00013600


	//   ....[67]....
        /*03e4*/ 	.word	0x00013620


	//   ....[68]....
        /*03e8*/ 	.word	0x00013650


	//   ....[69]....
        /*03ec*/ 	.word	0x00013670


	//   ....[70]....
        /*03f0*/ 	.word	0x00013680


	//   ....[71]....
        /*03f4*/ 	.word	0x00013700


	//   ....[72]....
        /*03f8*/ 	.word	0x00013aa0


	//   ....[73]....
        /*03fc*/ 	.word	0x00013ad0


	//   ....[74]....
        /*0400*/ 	.word	0x00013af0


	//   ....[75]....
        /*0404*/ 	.word	0x00013b90


	//   ....[76]....
        /*0408*/ 	.word	0x00013bb0


	//   ....[77]....
        /*040c*/ 	.word	0x00013c50


	//   ....[78]....
        /*0410*/ 	.word	0x00013c70


	//   ....[79]....
        /*0414*/ 	.word	0x00013d10


	//   ....[80]....
        /*0418*/ 	.word	0x00013d30


	//   ....[81]....
        /*041c*/ 	.word	0x00013d40


	//   ....[82]....
        /*0420*/ 	.word	0x00014280


	//   ....[83]....
        /*0424*/ 	.word	0x000142c0


	//   ....[84]....
        /*0428*/ 	.word	0x000142f0


	//   ....[85]....
        /*042c*/ 	.word	0x00014320


	//   ....[86]....
        /*0430*/ 	.word	0x00014400


	//   ....[87]....
        /*0434*/ 	.word	0x00014420


	//   ....[88]....
        /*0438*/ 	.word	0x000144d0


	//   ....[89]....
        /*043c*/ 	.word	0x000144f0


	//   ....[90]....
        /*0440*/ 	.word	0x00014540


	//   ....[91]....
        /*0444*/ 	.word	0x000145b0


	//   ....[92]....
        /*0448*/ 	.word	0x00014900


	//   ....[93]....
        /*044c*/ 	.word	0x00014eb0


	//   ....[94]....
        /*0450*/ 	.word	0x00014fa0


	//   ....[95]....
        /*0454*/ 	.word	0x00015070


	//   ....[96]....
        /*0458*/ 	.word	0x00015180


	//   ....[97]....
        /*045c*/ 	.word	0x000151e0


	//   ....[98]....
        /*0460*/ 	.word	0x000152e0


	//   ....[99]....
        /*0464*/ 	.word	0x00015340


	//   ....[100]....
        /*0468*/ 	.word	0x00015440


	//   ....[101]....
        /*046c*/ 	.word	0x000154a0


	//   ....[102]....
        /*0470*/ 	.word	0x00015590


	//   ....[103]....
        /*0474*/ 	.word	0x000155e0


	//   ....[104]....
        /*0478*/ 	.word	0x00015670


	//   ....[105]....
        /*047c*/ 	.word	0x000156e0


	//   ....[106]....
        /*0480*/ 	.word	0x00015820


	//   ....[107]....
        /*0484*/ 	.word	0x00015890


	//   ....[108]....
        /*0488*/ 	.word	0x00015990


	//   ....[109]....
        /*048c*/ 	.word	0x00015a00


	//   ....[110]....
        /*0490*/ 	.word	0x00015b00


	//   ....[111]....
        /*0494*/ 	.word	0x00015b70


	//   ....[112]....
        /*0498*/ 	.word	0x00015c70


	//   ....[113]....
        /*049c*/ 	.word	0x00015ce0


	//   ....[114]....
        /*04a0*/ 	.word	0x00015de0


	//   ....[115]....
        /*04a4*/ 	.word	0x00015e50


	//   ....[116]....
        /*04a8*/ 	.word	0x00015f50


	//   ....[117]....
        /*04ac*/ 	.word	0x00015fb0


	//   ....[118]....
        /*04b0*/ 	.word	0x000160a0


	//   ....[119]....
        /*04b4*/ 	.word	0x000160f0


	//   ....[120]....
        /*04b8*/ 	.word	0x00016230


	//   ....[121]....
        /*04bc*/ 	.word	0x00016310


	//   ....[122]....
        /*04c0*/ 	.word	0x00016430


	//   ....[123]....
        /*04c4*/ 	.word	0x00016480


	//   ....[124]....
        /*04c8*/ 	.word	0x00016590


	//   ....[125]....
        /*04cc*/ 	.word	0x000165e0


	//   ....[126]....
        /*04d0*/ 	.word	0x00016700


	//   ....[127]....
        /*04d4*/ 	.word	0x00016750


	//   ....[128]....
        /*04d8*/ 	.word	0x00016880


	//   ....[129]....
        /*04dc*/ 	.word	0x000168d0


	//   ....[130]....
        /*04e0*/ 	.word	0x000169b0


	//   ....[131]....
        /*04e4*/ 	.word	0x00016a50


	//   ....[132]....
        /*04e8*/ 	.word	0x00016b80


	//   ....[133]....
        /*04ec*/ 	.word	0x00016bd0


	//   ....[134]....
        /*04f0*/ 	.word	0x00016d00


	//   ....[135]....
        /*04f4*/ 	.word	0x00016d50


	//   ....[136]....
        /*04f8*/ 	.word	0x00016e80


	//   ....[137]....
        /*04fc*/ 	.word	0x00016ed0


	//   ....[138]....
        /*0500*/ 	.word	0x00017000


	//   ....[139]....
        /*0504*/ 	.word	0x00017050


	//   ....[140]....
        /*0508*/ 	.word	0x00017130


	//   ....[141]....
        /*050c*/ 	.word	0x000171d0


	//   ....[142]....
        /*0510*/ 	.word	0x00017370


	//   ....[143]....
        /*0514*/ 	.word	0x000173c0


	//   ....[144]....
        /*0518*/ 	.word	0x00017500


	//   ....[145]....
        /*051c*/ 	.word	0x00017550


	//   ....[146]....
        /*0520*/ 	.word	0x00017690


	//   ....[147]....
        /*0524*/ 	.word	0x000176e0


	//   ....[148]....
        /*0528*/ 	.word	0x00017810


	//   ....[149]....
        /*052c*/ 	.word	0x00017860


	//   ....[150]....
        /*0530*/ 	.word	0x00017970


	//----- nvinfo : EIATTR_REG_RECONFIG
	.align		4
.L_265:
        /*0534*/ 	.byte	0x01, 0x54
	.zero		2


	//----- nvinfo : EIATTR_SYSCALL_OFFSETS
	.align		4
        /*0538*/ 	.byte	0x04, 0x46
        /*053a*/ 	.short	(.L_267 - .L_266)


	//   ....[0]....
.L_266:
        /*053c*/ 	.word	0x000015a0


	//   ....[1]....
        /*0540*/ 	.word	0x000114b0


	//   ....[2]....
        /*0544*/ 	.word	0x000115f0


	//   ....[3]....
        /*0548*/ 	.word	0x000116e0


	//   ....[4]....
        /*054c*/ 	.word	0x00012580


	//----- nvinfo : EIATTR_MBARRIER_INSTR_OFFSETS
	.align		4
.L_267:
        /*0550*/ 	.byte	0x04, 0x39
        /*0552*/ 	.short	(.L_269 - .L_268)


	//   ....[0]....
.L_268:
        /*0554*/ 	.word	0x00000180
        /*0558*/ 	.word	0x000000ff
        /*055c*/ 	.word	0x00038800
        /*0560*/ 	.short	0x0100
        /*0562*/ 	.byte	0x08
	.zero		1


	//   ....[1]....
        /*0564*/ 	.word	0x00000190
        /*0568*/ 	.word	0x000000ff
        /*056c*/ 	.word	0x00038820
        /*0570*/ 	.short	0x0100
        /*0572*/ 	.byte	0x08
	.zero		1


	//   ....[2]....
        /*0574*/ 	.word	0x00000280
        /*0578*/ 	.word	0x000000ff
        /*057c*/ 	.word	0x00038830
        /*0580*/ 	.short	0x0100
        /*0582*/ 	.byte	0x08
	.zero		1


	//   ....[3]....
        /*0584*/ 	.word	0x00000290
        /*0588*/ 	.word	0x000000ff
        /*058c*/ 	.word	0x00038840
        /*0590*/ 	.short	0x0100
        /*0592*/ 	.byte	0x08
	.zero		1


	//   ....[4]....
        /*0594*/ 	.word	0x000002a0
        /*0598*/ 	.word	0x000000ff
        /*059c*/ 	.word	0x00038838
        /*05a0*/ 	.short	0x0100
        /*05a2*/ 	.byte	0x08
	.zero		1


	//   ....[5]....
        /*05a4*/ 	.word	0x000002b0
        /*05a8*/ 	.word	0x000000ff
        /*05ac*/ 	.word	0x00038848
        /*05b0*/ 	.short	0x0100
        /*05b2*/ 	.byte	0x08
	.zero		1


	//   ....[6]....
        /*05b4*/ 	.word	0x000003e0
        /*05b8*/ 	.word	0x000000ff
        /*05bc*/ 	.word	0x00038850
        /*05c0*/ 	.short	0x0100
        /*05c2*/ 	.byte	0x08
	.zero		1


	//   ....[7]....
        /*05c4*/ 	.word	0x000003f0
        /*05c8*/ 	.word	0x000000ff
        /*05cc*/ 	.word	0x00038860
        /*05d0*/ 	.short	0x0100
        /*05d2*/ 	.byte	0x08
	.zero		1


	//   ....[8]....
        /*05d4*/ 	.word	0x00000400
        /*05d8*/ 	.word	0x000000ff
        /*05dc*/ 	.word	0x00038858
        /*05e0*/ 	.short	0x0100
        /*05e2*/ 	.byte	0x08
	.zero		1


	//   ....[9]....
        /*05e4*/ 	.word	0x00000410
        /*05e8*/ 	.word	0x000000ff
        /*05ec*/ 	.word	0x00038868
        /*05f0*/ 	.short	0x0100
        /*05f2*/ 	.byte	0x08
	.zero		1


	//   ....[10]....
        /*05f4*/ 	.word	0x00000500
        /*05f8*/ 	.word	0x000000ff
        /*05fc*/ 	.word	0x00038870
        /*0600*/ 	.short	0x0100
        /*0602*/ 	.byte	0x06
	.zero		1


	//   ....[11]....
        /*0604*/ 	.word	0x00000510
        /*0608*/ 	.word	0x000000ff
        /*060c*/ 	.word	0x00038880
        /*0610*/ 	.short	0x0100
        /*0612*/ 	.byte	0x06
	.zero		1


	//   ....[12]....
        /*0614*/ 	.word	0x00000520
        /*0618*/ 	.word	0x000000ff
        /*061c*/ 	.word	0x00038878
        /*0620*/ 	.short	0x0100
        /*0622*/ 	.byte	0x06
	.zero		1


	//   ....[13]....
        /*0624*/ 	.word	0x00000530
        /*0628*/ 	.word	0x000000ff
        /*062c*/ 	.word	0x00038888
        /*0630*/ 	.short	0x0100
        /*0632*/ 	.byte	0x06
	.zero		1


	//   ....[14]....
        /*0634*/ 	.word	0x00000660
        /*0638*/ 	.word	0x000000ff
        /*063c*/ 	.word	0x00038890
        /*0640*/ 	.short	0x0100
        /*0642*/ 	.byte	0x08
	.zero		1


	//   ....[15]....
        /*0644*/ 	.word	0x00000670
        /*0648*/ 	.word	0x000000ff
        /*064c*/ 	.word	0x000388a0
        /*0650*/ 	.short	0x0100
        /*0652*/ 	.byte	0x08
	.zero		1


	//   ....[16]....
        /*0654*/ 	.word	0x00000680
        /*0658*/ 	.word	0x000000ff
        /*065c*/ 	.word	0x00038898
        /*0660*/ 	.short	0x0100
        /*0662*/ 	.byte	0x08
	.zero		1


	//   ....[17]....
        /*0664*/ 	.word	0x00000690
        /*0668*/ 	.word	0x000000ff
        /*066c*/ 	.word	0x000388a8
        /*0670*/ 	.short	0x0100
        /*0672*/ 	.byte	0x08
	.zero		1


	//   ....[18]....
        /*0674*/ 	.word	0x000007d0
        /*0678*/ 	.word	0x000000ff
        /*067c*/ 	.word	0x000388b0
        /*0680*/ 	.short	0x0100
        /*0682*/ 	.byte	0x08
	.zero		1


	//   ....[19]....
        /*0684*/ 	.word	0x000007e0
        /*0688*/ 	.word	0x000000ff
        /*068c*/ 	.word	0x000388c0
        /*0690*/ 	.short	0x0100
        /*0692*/ 	.byte	0x08
	.zero		1


	//   ....[20]....
        /*0694*/ 	.word	0x000007f0
        /*0698*/ 	.word	0x000000ff
        /*069c*/ 	.word	0x000388b8
        /*06a0*/ 	.short	0x0100
        /*06a2*/ 	.byte	0x08
	.zero		1


	//   ....[21]....
        /*06a4*/ 	.word	0x00000800
        /*06a8*/ 	.word	0x000000ff
        /*06ac*/ 	.word	0x000388c8
        /*06b0*/ 	.short	0x0100
        /*06b2*/ 	.byte	0x08
	.zero		1


	//   ....[22]....
        /*06b4*/ 	.word	0x000015d0
        /*06b8*/ 	.word	0x000000ff
        /*06bc*/ 	.word	0x00038800
        /*06c0*/ 	.short	0x010a
        /*06c2*/ 	.byte	0x04
	.zero		1


	//   ....[23]....
        /*06c4*/ 	.word	0x00001670
        /*06c8*/ 	.word	0x000000ff
        /*06cc*/ 	.word	0x00038830
        /*06d0*/ 	.short	0x010a
        /*06d2*/ 	.byte	0x04
	.zero		1


	//   ....[24]....
        /*06d4*/ 	.word	0x000016e0
        /*06d8*/ 	.word	0x000000ff
        /*06dc*/ 	.word	0x00038830
        /*06e0*/ 	.short	0x010a
        /*06e2*/ 	.byte	0x04
	.zero		1


	//   ....[25]....
        /*06e4*/ 	.word	0x00004120
        /*06e8*/ 	.word	0x000000ff
        /*06ec*/ 	.word	0x00000000
        /*06f0*/ 	.short	0x0101
        /*06f2*/ 	.byte	0x07
	.zero		1


	//   ....[26]....
        /*06f4*/ 	.word	0x000055d0
        /*06f8*/ 	.word	0x000000ff
        /*06fc*/ 	.word	0x00038830
        /*0700*/ 	.short	0x010a
        /*0702*/ 	.byte	0x06
	.zero		1


	//   ....[27]....
        /*0704*/ 	.word	0x00005620
        /*0708*/ 	.word	0x000000ff
        /*070c*/ 	.word	0x00038830
        /*0710*/ 	.short	0x010a
        /*0712*/ 	.byte	0x06
	.zero		1


	//   ....[28]....
        /*0714*/ 	.word	0x00007ee0
        /*0718*/ 	.word	0x000000ff
        /*071c*/ 	.word	0x00038850
        /*0720*/ 	.short	0x010a
        /*0722*/ 	.byte	0x0a
	.zero		1


	//   ....[29]....
        /*0724*/ 	.word	0x00007f20
        /*0728*/ 	.word	0x000000ff
        /*072c*/ 	.word	0x00038850
        /*0730*/ 	.short	0x010a
        /*0732*/ 	.byte	0x0a
	.zero		1


	//   ....[30]....
        /*0734*/ 	.word	0x00008810
        /*0738*/ 	.word	0x000000ff
        /*073c*/ 	.word	0x00000000
        /*0740*/ 	.short	0x0101
        /*0742*/ 	.byte	0x07
	.zero		1


	//   ....[31]....
        /*0744*/ 	.word	0x00009570
        /*0748*/ 	.word	0x000000ff
        /*074c*/ 	.word	0x00000000
        /*0750*/ 	.short	0x0101
        /*0752*/ 	.byte	0x0a
	.zero		1


	//   ....[32]....
        /*0754*/ 	.word	0x000097c0
        /*0758*/ 	.word	0x000000ff
        /*075c*/ 	.word	0x00038830
        /*0760*/ 	.short	0x010a
        /*0762*/ 	.byte	0x3c
	.zero		1


	//   ....[33]....
        /*0764*/ 	.word	0x00009800
        /*0768*/ 	.word	0x000000ff
        /*076c*/ 	.word	0x00038830
        /*0770*/ 	.short	0x010a
        /*0772*/ 	.byte	0x3c
	.zero		1


	//   ....[34]....
        /*0774*/ 	.word	0x0000c120
        /*0778*/ 	.word	0x000000ff
        /*077c*/ 	.word	0x00038850
        /*0780*/ 	.short	0x010a
        /*0782*/ 	.byte	0x0a
	.zero		1


	//   ....[35]....
        /*0784*/ 	.word	0x0000c160
        /*0788*/ 	.word	0x000000ff
        /*078c*/ 	.word	0x00038850
        /*0790*/ 	.short	0x010a
        /*0792*/ 	.byte	0x0a
	.zero		1


	//   ....[36]....
        /*0794*/ 	.word	0x0000c540
        /*0798*/ 	.word	0x000000ff
        /*079c*/ 	.word	0x00000000
        /*07a0*/ 	.short	0x0101
        /*07a2*/ 	.byte	0x3c
	.zero		1


	//   ....[37]....
        /*07a4*/ 	.word	0x0000d0a0
        /*07a8*/ 	.word	0x000000ff
        /*07ac*/ 	.word	0x00000000
        /*07b0*/ 	.short	0x0101
        /*07b2*/ 	.byte	0x0a
	.zero		1


	//   ....[38]....
        /*07b4*/ 	.word	0x0000da00
        /*07b8*/ 	.word	0x000000ff
        /*07bc*/ 	.word	0x00038850
        /*07c0*/ 	.short	0x010a
        /*07c2*/ 	.byte	0x05
	.zero		1


	//   ....[39]....
        /*07c4*/ 	.word	0x0000da40
        /*07c8*/ 	.word	0x000000ff
        /*07cc*/ 	.word	0x00038850
        /*07d0*/ 	.short	0x010a
        /*07d2*/ 	.byte	0x05
	.zero		1


	//   ....[40]....
        /*07d4*/ 	.word	0x0000e080
        /*07d8*/ 	.word	0x000000ff
        /*07dc*/ 	.word	0x00000000
        /*07e0*/ 	.short	0x0101
        /*07e2*/ 	.byte	0x04
	.zero		1


	//   ....[41]....
        /*07e4*/ 	.word	0x0000efa0
        /*07e8*/ 	.word	0x000000ff
        /*07ec*/ 	.word	0x00000000
        /*07f0*/ 	.short	0x0101
        /*07f2*/ 	.byte	0x04
	.zero		1


	//   ....[42]....
        /*07f4*/ 	.word	0x00011d40
        /*07f8*/ 	.word	0x000000ff
        /*07fc*/ 	.word	0x00038840
        /*0800*/ 	.short	0x010a
        /*0802*/ 	.byte	0x2c
	.zero		1


	//   ....[43]....
        /*0804*/ 	.word	0x00012340
        /*0808*/ 	.word	0x000000ff
        /*080c*/ 	.word	0x00038830
        /*0810*/ 	.short	0x0107
        /*0812*/ 	.byte	0x2c
	.zero		1


	//   ....[44]....
        /*0814*/ 	.word	0x000123b0
        /*0818*/ 	.word	0x000000ff
        /*081c*/ 	.word	0x00038830
        /*0820*/ 	.short	0x0101
        /*0822*/ 	.byte	0x2c
	.zero		1


	//   ....[45]....
        /*0824*/ 	.word	0x00012e60
        /*0828*/ 	.word	0x000000ff
        /*082c*/ 	.word	0x00038800
        /*0830*/ 	.short	0x0107
        /*0832*/ 	.byte	0x2c
	.zero		1


	//   ....[46]....
        /*0834*/ 	.word	0x00012ee0
        /*0838*/ 	.word	0x000000ff
        /*083c*/ 	.word	0x00038800
        /*0840*/ 	.short	0x0101
        /*0842*/ 	.byte	0x2c
	.zero		1


	//   ....[47]....
        /*0844*/ 	.word	0x00012ef0
        /*0848*/ 	.word	0x000000ff
        /*084c*/ 	.word	0x00038820
        /*0850*/ 	.short	0x010a
        /*0852*/ 	.byte	0x2c
	.zero		1


	//   ....[48]....
        /*0854*/ 	.word	0x00013350
        /*0858*/ 	.word	0x00000013
        /*085c*/ 	.word	0x00038840
        /*0860*/ 	.short	0x010a
        /*0862*/ 	.byte	0x3f
	.zero		1


	//   ....[49]....
        /*0864*/ 	.word	0x00013920
        /*0868*/ 	.word	0x00000013
        /*086c*/ 	.word	0x00038830
        /*0870*/ 	.short	0x0107
        /*0872*/ 	.byte	0x3f
	.zero		1


	//   ....[50]....
        /*0874*/ 	.word	0x000139d0
        /*0878*/ 	.word	0x00000013
        /*087c*/ 	.word	0x00038830
        /*0880*/ 	.short	0x0101
        /*0882*/ 	.byte	0x3f
	.zero		1


	//   ....[51]....
        /*0884*/ 	.word	0x00013a30
        /*0888*/ 	.word	0x00000004
        /*088c*/ 	.word	0x00038860
        /*0890*/ 	.short	0x010a
        /*0892*/ 	.byte	0x3f
	.zero		1


	//   ....[52]....
        /*0894*/ 	.word	0x00013ef0
        /*0898*/ 	.word	0x00000004
        /*089c*/ 	.word	0x00038850
        /*08a0*/ 	.short	0x0107
        /*08a2*/ 	.byte	0x3f
	.zero		1


	//   ....[53]....
        /*08a4*/ 	.word	0x00014060
        /*08a8*/ 	.word	0x00000004
        /*08ac*/ 	.word	0x00038850
        /*08b0*/ 	.short	0x0101
        /*08b2*/ 	.byte	0x3f
	.zero		1


	//   ....[54]....
        /*08b4*/ 	.word	0x000141f0
        /*08b8*/ 	.word	0x00000000
        /*08bc*/ 	.word	0x00038860
        /*08c0*/ 	.short	0x010a
        /*08c2*/ 	.byte	0x3f
	.zero		1


	//   ....[55]....
        /*08c4*/ 	.word	0x00014740
        /*08c8*/ 	.word	0x00000000
        /*08cc*/ 	.word	0x00038850
        /*08d0*/ 	.short	0x0107
        /*08d2*/ 	.byte	0x3f
	.zero		1


	//   ....[56]....
        /*08d4*/ 	.word	0x00014800
        /*08d8*/ 	.word	0x00000000
        /*08dc*/ 	.word	0x00038850
        /*08e0*/ 	.short	0x0101
        /*08e2*/ 	.byte	0x3f
	.zero		1


	//   ....[57]....
        /*08e4*/ 	.word	0x00014890
        /*08e8*/ 	.word	0x00000007
        /*08ec*/ 	.word	0x00038820
        /*08f0*/ 	.short	0x010a
        /*08f2*/ 	.byte	0x3f
	.zero		1


	//   ....[58]....
        /*08f4*/ 	.word	0x00014a10
        /*08f8*/ 	.word	0x00000005
        /*08fc*/ 	.word	0x00038840
        /*0900*/ 	.short	0x010a
        /*0902*/ 	.byte	0x3f
	.zero		1


	//   ....[59]....
        /*0904*/ 	.word	0x00014ab0
        /*0908*/ 	.word	0x00000003
        /*090c*/ 	.word	0x00038840
        /*0910*/ 	.short	0x010a
        /*0912*/ 	.byte	0x3f
	.zero		1


	//   ....[60]....
        /*0914*/ 	.word	0x00014af0
        /*0918*/ 	.word	0x00000005
        /*091c*/ 	.word	0x00038860
        /*0920*/ 	.short	0x010a
        /*0922*/ 	.byte	0x3f
	.zero		1


	//   ....[61]....
        /*0924*/ 	.word	0x00014b30
        /*0928*/ 	.word	0x00000003
        /*092c*/ 	.word	0x00038860
        /*0930*/ 	.short	0x010a
        /*0932*/ 	.byte	0x3f
	.zero		1


	//   ....[62]....
        /*0934*/ 	.word	0x00014bb0
        /*0938*/ 	.word	0x00000003
        /*093c*/ 	.word	0x00038800
        /*0940*/ 	.short	0x010a
        /*0942*/ 	.byte	0x3f
	.zero		1


	//   ....[63]....
        /*0944*/ 	.word	0x00014c20
        /*0948*/ 	.word	0x00000003
        /*094c*/ 	.word	0x00038830
        /*0950*/ 	.short	0x010a
        /*0952*/ 	.byte	0x3f
	.zero		1


	//   ....[64]....
        /*0954*/ 	.word	0x00014c90
        /*0958*/ 	.word	0x00000099
        /*095c*/ 	.word	0x00038830
        /*0960*/ 	.short	0x010a
        /*0962*/ 	.byte	0x3f
	.zero		1


	//   ....[65]....
        /*0964*/ 	.word	0x00014cf0
        /*0968*/ 	.word	0x000000d7
        /*096c*/ 	.word	0x00038850
        /*0970*/ 	.short	0x010a
        /*0972*/ 	.byte	0x3f
	.zero		1


	//   ....[66]....
        /*0974*/ 	.word	0x00014d50
        /*0978*/ 	.word	0x00000006
        /*097c*/ 	.word	0x00038830
        /*0980*/ 	.short	0x010a
        /*0982*/ 	.byte	0x3f
	.zero		1


	//   ....[67]....
        /*0984*/ 	.word	0x00014db0
        /*0988*/ 	.word	0x00000003
        /*098c*/ 	.word	0x00038850
        /*0990*/ 	.short	0x010a
        /*0992*/ 	.byte	0x3f
	.zero		1


	//   ....[68]....
        /*0994*/ 	.word	0x00014e10
        /*0998*/ 	.word	0x00000005
        /*099c*/ 	.word	0x00038850
        /*09a0*/ 	.short	0x010a
        /*09a2*/ 	.byte	0x3f
	.zero		1


	//   ....[69]....
        /*09a4*/ 	.word	0x00014ef0
        /*09a8*/ 	.word	0x00000003
        /*09ac*/ 	.word	0x00038840
        /*09b0*/ 	.short	0x010a
        /*09b2*/ 	.byte	0x3f
	.zero		1


	//   ....[70]....
        /*09b4*/ 	.word	0x00016130
        /*09b8*/ 	.word	0x00000003
        /*09bc*/ 	.word	0x00038820
        /*09c0*/ 	.short	0x010a
        /*09c2*/ 	.byte	0x3f
	.zero		1


	//   ....[71]....
        /*09c4*/ 	.word	0x00016180
        /*09c8*/ 	.word	0x00000013
        /*09cc*/ 	.word	0x00038840
        /*09d0*/ 	.short	0x010a
        /*09d2*/ 	.byte	0x3f
	.zero		1


	//   ....[72]....
        /*09d4*/ 	.word	0x00016900
        /*09d8*/ 	.word	0x00000004
        /*09dc*/ 	.word	0x00038860
        /*09e0*/ 	.short	0x010a
        /*09e2*/ 	.byte	0x3f
	.zero		1


	//   ....[73]....
        /*09e4*/ 	.word	0x00017080
        /*09e8*/ 	.word	0x00000000
        /*09ec*/ 	.word	0x00038860
        /*09f0*/ 	.short	0x010a
        /*09f2*/ 	.byte	0x3f
	.zero		1


	//   ....[74]....
        /*09f4*/ 	.word	0x00017890
        /*09f8*/ 	.word	0x00000007
        /*09fc*/ 	.word	0x00038820
        /*0a00*/ 	.short	0x010a
        /*0a02*/ 	.byte	0x3f
	.zero		1


	//   ....[75]....
        /*0a04*/ 	.word	0x00017a30
        /*0a08*/ 	.word	0x00000005
        /*0a0c*/ 	.word	0x00038840
        /*0a10*/ 	.short	0x010a
        /*0a12*/ 	.byte	0x3f
	.zero		1


	//   ....[76]....
        /*0a14*/ 	.word	0x00017a80
        /*0a18*/ 	.word	0x00000003
        /*0a1c*/ 	.word	0x00038840
        /*0a20*/ 	.short	0x010a
        /*0a22*/ 	.byte	0x3f
	.zero		1


	//   ....[77]....
        /*0a24*/ 	.word	0x00017ad0
        /*0a28*/ 	.word	0x00000005
        /*0a2c*/ 	.word	0x00038860
        /*0a30*/ 	.short	0x010a
        /*0a32*/ 	.byte	0x3f
	.zero		1


	//----- nvinfo : EIATTR_NUM_MBARRIERS
	.align		4
.L_269:
        /*0a34*/ 	.byte	0x03, 0x38
        /*0a36*/ 	.short	0x0016


	//----- nvinfo : EIATTR_EXIT_INSTR_OFFSETS
	.align		4
        /*0a38*/ 	.byte	0x04, 0x1c
        /*0a3a*/ 	.short	(.L_271 - .L_270)


	//   ....[0]....
.L_270:
        /*0a3c*/ 	.word	0x00014b80


	//----- nvinfo : EIATTR_MAX_THREADS
	.align		4
.L_271:
        /*0a40*/ 	.byte	0x04, 0x05
        /*0a42*/ 	.short	(.L_273 - .L_272)
.L_272:
        /*0a44*/ 	.word	0x00000180
        /*0a48*/ 	.word	0x00000001
        /*0a4c*/ 	.word	0x00000001


	//----- nvinfo : EIATTR_CRS_STACK_SIZE
	.align		4
.L_273:
        /*0a50*/ 	.byte	0x04, 0x1e
        /*0a52*/ 	.short	(.L_275 - .L_274)
.L_274:
        /*0a54*/ 	.word	0x00000000


	//----- nvinfo : EIATTR_CBANK_PARAM_SIZE
	.align		4
.L_275:
        /*0a58*/ 	.byte	0x03, 0x19
        /*0a5a*/ 	.short	0x0a70


	//----- nvinfo : EIATTR_PARAM_CBANK
	.align		4
        /*0a5c*/ 	.byte	0x04, 0x0a
        /*0a5e*/ 	.short	(.L_277 - .L_276)
	.align		4
.L_276:
        /*0a60*/ 	.word	index@(.nv.constant0._ZN7cutlass13device_kernelIN5flash11enable_sm90INS1_16FlashAttnFwdSm90INS1_25CollectiveMainloopFwdSm90ILi2EN4cute5tupleIJNS5_1CILi1EEES8_S8_EEENS6_IJNS7_ILi128EEENS7_ILi80EEENS7_ILi256EEEEEELi256ENS_6half_tEfNS_4arch4Sm90ELb1ELb0ELb0ELb0ELb1ELb0ELb0ELb1ELb1ELb1ELb1ELb0EEENS1_21CollectiveEpilogueFwdINS6_IJSA_SC_SB_EEES9_SE_SG_Li256ELb0ELb1ELb1ELb0EEENS1_19SingleTileSchedulerILb0ELb1ELb1ELi128EEEEEEEEEvNT_6ParamsE)
        /*0a64*/ 	.short	0x0210
        /*0a66*/ 	.short	0x0a70


	//----- nvinfo : EIATTR_SW_WAR
	.align		4
.L_277:
        /*0a68*/ 	.byte	0x04, 0x36
        /*0a6a*/ 	.short	(.L_279 - .L_278)
.L_278:
        /*0a6c*/ 	.word	0x00000008
.L_279:


//--------------------- .nv.info._ZN7cutlass13device_kernelIN5flash11enable_sm90INS1_16FlashAttnFwdSm90INS1_25CollectiveMainloopFwdSm90ILi2EN4cute5tupleIJNS5_1CILi1EEES8_S8_EEENS6_IJNS7_ILi128EEENS7_ILi80EEENS7_ILi256EEEEEELi256ENS_6half_tEfNS_4arch4Sm90ELb1ELb0ELb0ELb1ELb1ELb0ELb0ELb1ELb1ELb1ELb1ELb0EEENS1_21CollectiveEpilogueFwdINS6_IJSA_SC_SB_EEES9_SE_SG_Li256ELb1ELb1ELb1ELb0EEENS1_36VarlenDynamicPersistentTileSchedulerILi128ELi80ELi256ELi128ELb1ELb1ELb1ELb1ELb1ELb1EEEEEEEEEvNT_6ParamsE --------------------------
	.section	.nv.info._ZN7cutlass13device_kernelIN5flash11enable_sm90INS1_16FlashAttnFwdSm90INS1_25CollectiveMainloopFwdSm90ILi2EN4cute5tupleIJNS5_1CILi1EEES8_S8_EEENS6_IJNS7_ILi128EEENS7_ILi80EEENS7_ILi256EEEEEELi256ENS_6half_tEfNS_4arch4Sm90ELb1ELb0ELb0ELb1ELb1ELb0ELb0ELb1ELb1ELb1ELb1ELb0EEENS1_21CollectiveEpilogueFwdINS6_IJSA_SC_SB_EEES9_SE_SG_Li256ELb1ELb1ELb1ELb0EEENS1_36VarlenDynamicPersistentTileSchedulerILi128ELi80ELi256ELi128ELb1ELb1ELb1ELb1ELb1ELb1EEEEEEEEEvNT_6ParamsE,"",@"SHT_CUDA_INFO"
	.sectionflags	@""
	.align	4


	//----- nvinfo : EIATTR_CUDA_API_VERSION
	.align		4
        /*0000*/ 	.byte	0x04, 0x37
        /*0002*/ 	.short	(.L_281 - .L_280)
.L_280:
        /*0004*/ 	.word	0x00000082


	//----- nvinfo : EIATTR_KPARAM_INFO
	.align		4
.L_281:
        /*0008*/ 	.byte	0x04, 0x17
        /*000a*/ 	.short	(.L_283 - .L_282)
.L_282:
        /*000c*/ 	.word	0x00000000
        /*0010*/ 	.short	0x0000
        /*0012*/ 	.short	0x0070
        /*0014*/ 	.byte	0x00, 0xf0, 0x01, 0x2a


	//----- nvinfo : EIATTR_SPARSE_MMA_MASK
	.align		4
.L_283:
        /*0018*/ 	.byte	0x03, 0x50
        /*001a*/ 	.short	0x0000


	//----- nvinfo : EIATTR_MAXREG_COUNT
	.align		4
        /*001c*/ 	.byte	0x03, 0x1b
        /*001e*/ 	.short	0x00a8


	//----- nvinfo : EIATTR_NUM_BARRIERS
	.align		4
        /*0020*/ 	.byte	0x02, 0x4c
        /*0022*/ 	.byte	0x09
	.zero		1


	//----- nvinfo : EIATTR_EXTERNS
	.align		4
        /*0024*/ 	.byte	0x04, 0x0f
        /*0026*/ 	.short	(.L_285 - .L_284)


	//   ....[0]....
	.align		4
.L_284:
        /*0028*/ 	.word	index@(__assertfail)


	//----- nvinfo : EIATTR_ANNOTATIONS
	.align		4
.L_285:
        /*002c*/ 	.byte	0x04, 0x55
        /*002e*/ 	.short	(.L_287 - .L_286)


	//   ....[0]....
.L_286:
        /* <DEDUP_REMOVED lines=27> */


	//----- nvinfo : EIATTR_MERCURY_ISA_VERSION
	.align		4
.L_287:
        /*01c8*/ 	.byte	0x03, 0x5f
        /*01ca*/ 	.short	0x0101


	//----- nvinfo : EIATTR_UNUSED_LOAD_BYTE_OFFSET
	.align		4
        /*01cc*/ 	.byte	0x04, 0x44
        /*01ce*/ 	.short	(.L_289 - .L_288)


	//   ....[0]....
.L_288:
        /*01d0*/ 	.word	0x00000950
        /*01d4*/ 	.word	0x0000fff0


	//   ....[1]....
        /*01d8*/ 	.word	0x0000ea30
        /*01dc*/ 	.word	0x0000fff0


	//----- nvinfo : EIATTR_INT_WARP_WIDE_INSTR_OFFSETS
	.align		4
.L_289:
        /*01e0*/ 	.byte	0x04, 0x31
        /*01e2*/ 	.short	(.L_291 - .L_290)


	//   ....[0]....
.L_290:
        /*01e4*/ 	.word	0x000000c0


	//   ....[1]....
        /*01e8*/ 	.word	0x000000d0


	//   ....[2]....
        /*01ec*/ 	.word	0x00000170


	//   ....[3]....
        /*01f0*/ 	.word	0x00015090


	//   ....[4]....
        /*01f4*/ 	.word	0x00015120


	//   ....[5]....
        /*01f8*/ 	.word	0x00018030


	//   ....[6]....
        /*01fc*/ 	.word	0x000180c0


	//----- nvinfo : EIATTR_COOP_GROUP_MASK_REGIDS
	.align		4
.L_291:
        /*0200*/ 	.byte	0x04, 0x29
        /*0202*/ 	.short	(.L_293 - .L_292)


	//   ....[0]....
.L_292:
        /*0204*/ 	.word	0xffffffff


	//   ....[1]....
        /*0208*/ 	.word	0xffffffff


	//   ....[2]....
        /*020c*/ 	.word	0xffffffff


	//   ....[3]....
        /*0210*/ 	.word	0xffffffff


	//   ....[4]....
        /*0214*/ 	.word	0xffffffff


	//   ....[5]....
        /*0218*/ 	.word	0xffffffff


	//   ....[6]....
        /*021c*/ 	.word	0xffffffff


	//   ....[7]....
        /*0220*/ 	.word	0xffffffff


	//   ....[8]....
        /*0224*/ 	.word	0xffffffff


	//   ....[9]....
        /*0228*/ 	.word	0xffffffff


	//   ....[10]....
        /*022c*/ 	.word	0xffffffff


	//   ....[11]....
        /*0230*/ 	.word	0xffffffff


	//   ....[12]....
        /*0234*/ 	.word	0xffffffff


	//   ....[13]....
        /*0238*/ 	.word	0xffffffff


	//   ....[14]....
        /*023c*/ 	.word	0xffffffff


	//   ....[15]....
        /*0240*/ 	.word	0xffffffff


	//   ....[16]....
        /*0244*/ 	.word	0xffffffff


	//   ....[17]....
        /*0248*/ 	.word	0xffffffff


	//   ....[18]....
        /*024c*/ 	.word	0xffffffff


	//   ....[19]....
        /*0250*/ 	.word	0xffffffff


	//   ....[20]....
        /*0254*/ 	.word	0xffffffff


	//   ....[21]....
        /*0258*/ 	.word	0xffffffff


	//   ....[22]....
        /*025c*/ 	.word	0xffffffff


	//   ....[23]....
        /*0260*/ 	.word	0xffffffff


	//   ....[24]....
        /*0264*/ 	.word	0xffffffff


	//   ....[25]....
        /*0268*/ 	.word	0xffffffff


	//   ....[26]....
        /*026c*/ 	.word	0xffffffff


	//   ....[27]....
        /*0270*/ 	.word	0xffffffff


	//   ....[28]....
        /*0274*/ 	.word	0xffffffff


	//   ....[29]....
        /*0278*/ 	.word	0xffffffff


	//   ....[30]....
        /*027c*/ 	.word	0xffffffff


	//   ....[31]....
        /*0280*/ 	.word	0xffffffff


	//   ....[32]....
        /*0284*/ 	.word	0xffffffff


	//   ....[33]....
        /*0288*/ 	.word	0xffffffff


	//   ....[34]....
        /*028c*/ 	.word	0xffffffff


	//   ....[35]....
        /*0290*/ 	.word	0xffffffff


	//   ....[36]....
        /*0294*/ 	.word	0xffffffff


	//   ....[37]....
        /*0298*/ 	.word	0xffffffff


	//   ....[38]....
        /*029c*/ 	.word	0xffffffff


	//   ....[39]....
        /*02a0*/ 	.word	0xffffffff


	//   ....[40]....
        /*02a4*/ 	.word	0xffffffff


	//   ....[41]....
        /*02a8*/ 	.word	0xffffffff


	//   ....[42]....
        /*02ac*/ 	.word	0xffffffff


	//   ....[43]....
        /*02b0*/ 	.word	0xffffffff


	//   ....[44]....
        /*02b4*/ 	.word	0xffffffff


	//   ....[45]....
        /*02b8*/ 	.word	0xffffffff


	//   ....[46]....
        /*02bc*/ 	.word	0xffffffff


	//   ....[47]....
        /*02c0*/ 	.word	0xffffffff


	//   ....[48]....
        /*02c4*/ 	.word	0xffffffff


	//   ....[49]....
        /*02c8*/ 	.word	0xffffffff


	//   ....[50]....
        /*02cc*/ 	.word	0xffffffff


	//   ....[51]....
        /*02d0*/ 	.word	0xffffffff


	//   ....[52]....
        /*02d4*/ 	.word	0xffffffff


	//   ....[53]....
        /*02d8*/ 	.word	0xffffffff


	//   ....[54]....
        /*02dc*/ 	.word	0xffffffff


	//   ....[55]....
        /*02e0*/ 	.word	0xffffffff


	//   ....[56]....
        /*02e4*/ 	.word	0xffffffff


	//   ....[57]....
        /*02e8*/ 	.word	0xffffffff


	//   ....[58]....
        /*02ec*/ 	.word	0xffffffff


	//   ....[59]....
        /*02f0*/ 	.word	0xffffffff


	//   ....[60]....
        /*02f4*/ 	.word	0xffffffff


	//   ....[61]....
        /*02f8*/ 	.word	0xffffffff


	//   ....[62]....
        /*02fc*/ 	.word	0xffffffff


	//   ....[63]....
        /*0300*/ 	.word	0xffffffff


	//   ....[64]....
        /*0304*/ 	.word	0xffffffff


	//   ....[65]....
        /*0308*/ 	.word	0xffffffff


	//   ....[66]....
        /*030c*/ 	.word	0xffffffff


	//   ....[67]....
        /*0310*/ 	.word	0xffffffff


	//   ....[68]....
        /*0314*/ 	.word	0xffffffff


	//   ....[69]....
        /*0318*/ 	.word	0xffffffff


	//   ....[70]....
        /*031c*/ 	.word	0xffffffff


	//   ....[71]....
        /*0320*/ 	.word	0xffffffff


	//   ....[72]....
        /*0324*/ 	.word	0xffffffff


	//   ....[73]....
        /*0328*/ 	.word	0xffffffff


	//   ....[74]....
        /*032c*/ 	.word	0xffffffff


	//   ....[75]....
        /*0330*/ 	.word	0xffffffff


	//   ....[76]....
        /*0334*/ 	.word	0xffffffff


	//   ....[77]....
        /*0338*/ 	.word	0xffffffff


	//   ....[78]....
        /*033c*/ 	.word	0xffffffff


	//   ....[79]....
        /*0340*/ 	.word	0xffffffff


	//   ....[80]....
        /*0344*/ 	.word	0xffffffff


	//   ....[81]....
        /*0348*/ 	.word	0xffffffff


	//   ....[82]....
        /*034c*/ 	.word	0xffffffff


	//   ....[83]....
        /*0350*/ 	.word	0xffffffff


	//   ....[84]....
        /*0354*/ 	.word	0xffffffff


	//   ....[85]....
        /*0358*/ 	.word	0xffffffff


	//   ....[86]....
        /*035c*/ 	.word	0xffffffff


	//   ....[87]....
        /*0360*/ 	.word	0xffffffff


	//   ....[88]....
        /*0364*/ 	.word	0xffffffff


	//   ....[89]....
        /*0368*/ 	.word	0xffffffff


	//   ....[90]....
        /*036c*/ 	.word	0xffffffff


	//   ....[91]....
        /*0370*/ 	.word	0xffffffff


	//   ....[92]....
        /*0374*/ 	.word	0xffffffff


	//   ....[93]....
        /*0378*/ 	.word	0xffffffff


	//   ....[94]....
        /*037c*/ 	.word	0xffffffff


	//   ....[95]....
        /*0380*/ 	.word	0xffffffff


	//   ....[96]....
        /*0384*/ 	.word	0xffffffff


	//   ....[97]....
        /*0388*/ 	.word	0xffffffff


	//   ....[98]....
        /*038c*/ 	.word	0xffffffff


	//   ....[99]....
        /*0390*/ 	.word	0xffffffff


	//   ....[100]....
        /*0394*/ 	.word	0xffffffff


	//   ....[101]....
        /*0398*/ 	.word	0xffffffff


	//   ....[102]....
        /*039c*/ 	.word	0xffffffff


	//   ....[103]....
        /*03a0*/ 	.word	0xffffffff


	//   ....[104]....
        /*03a4*/ 	.word	0xffffffff


	//   ....[105]....
        /*03a8*/ 	.word	0xffffffff


	//   ....[106]....
        /*03ac*/ 	.word	0xffffffff


	//   ....[107]....
        /*03b0*/ 	.word	0xffffffff


	//   ....[108]....
        /*03b4*/ 	.word	0xffffffff


	//   ....[109]....
        /*03b8*/ 	.word	0xffffffff


	//   ....[110]....
        /*03bc*/ 	.word	0xffffffff


	//   ....[111]....
        /*03c0*/ 	.word	0xffffffff


	//   ....[112]....
        /*03c4*/ 	.word	0xffffffff


	//   ....[113]....
        /*03c8*/ 	.word	0xffffffff


	//   ....[114]....
        /*03cc*/ 	.word	0xffffffff


	//   ....[115]....
        /*03d0*/ 	.word	0xffffffff


	//   ....[116]....
        /*03d4*/ 	.word	0xffffffff


	//   ....[117]....
        /*03d8*/ 	.word	0xffffffff


	//   ....[118]....
        /*03dc*/ 	.word	0xffffffff


	//   ....[119]....
        /*03e0*/ 	.word	0xffffffff


	//   ....[120]....
        /*03e4*/ 	.word	0xffffffff


	//   ....[121]....
        /*03e8*/ 	.word	0xffffffff


	//   ....[122]....
        /*03ec*/ 	.word	0xffffffff


	//   ....[123]....
        /*03f0*/ 	.word	0xffffffff


	//   ....[124]....
        /*03f4*/ 	.word	0xffffffff


	//   ....[125]....
        /*03f8*/ 	.word	0xffffffff


	//   ....[126]....
        /*03fc*/ 	.word	0xffffffff


	//   ....[127]....
        /*0400*/ 	.word	0xffffffff


	//   ....[128]....
        /*0404*/ 	.word	0xffffffff


	//   ....[129]....
        /*0408*/ 	.word	0xffffffff


	//   ....[130]....
        /*040c*/ 	.word	0xffffffff


	//   ....[131]....
        /*0410*/ 	.word	0xffffffff


	//   ....[132]....
        /*0414*/ 	.word	0xffffffff


	//   ....[133]....
        /*0418*/ 	.word	0xffffffff


	//   ....[134]....
        /*041c*/ 	.word	0xffffffff


	//   ....[135]....
        /*0420*/ 	.word	0xffffffff


	//   ....[136]....
        /*0424*/ 	.word	0xffffffff


	//   ....[137]....
        /*0428*/ 	.word	0xffffffff


	//   ....[138]....
        /*042c*/ 	.word	0xffffffff


	//   ....[139]....
        /*0430*/ 	.word	0xffffffff


	//   ....[140]....
        /*0434*/ 	.word	0xffffffff


	//   ....[141]....
        /*0438*/ 	.word	0xffffffff


	//   ....[142]....
        /*043c*/ 	.word	0xffffffff


	//   ....[143]....
        /*0440*/ 	.word	0x0500000f


	//   ....[144]....
        /*0444*/ 	.word	0x0500000f


	//   ....[145]....
        /*0448*/ 	.word	0x0500000f


	//   ....[146]....
        /*044c*/ 	.word	0x0500000f


	//   ....[147]....
        /*0450*/ 	.word	0x0500000f


	//   ....[148]....
        /*0454*/ 	.word	0x0500000f


	//   ....[149]....
        /*0458*/ 	.word	0x0500000f


	//   ....[150]....
        /*045c*/ 	.word	0x0500000f


	//   ....[151]....
        /*0460*/ 	.word	0x0500000f


	//   ....[152]....
        /*0464*/ 	.word	0x0500000f


	//   ....[153]....
        /*0468*/ 	.word	0x0500000f


	//   ....[154]....
        /*046c*/ 	.word	0x0500000f


	//   ....[155]....
        /*0470*/ 	.word	0x0500000f


	//   ....[156]....
        /*0474*/ 	.word	0x0500000f


	//   ....[157]....
        /*0478*/ 	.word	0x0500000f


	//   ....[158]....
        /*047c*/ 	.word	0x0500000f


	//   ....[159]....
        /*0480*/ 	.word	0x0500000f


	//   ....[160]....
        /*0484*/ 	.word	0x0500000f


	//   ....[161]....
        /*0488*/ 	.word	0x0500000f


	//   ....[162]....
        /*048c*/ 	.word	0x0500000f


	//   ....[163]....
        /*0490*/ 	.word	0x0500000f


	//   ....[164]....
        /*0494*/ 	.word	0x0500000f


	//   ....[165]....
        /*0498*/ 	.word	0x0500000f


	//   ....[166]....
        /*049c*/ 	.word	0x0500000f


	//   ....[167]....
        /*04a0*/ 	.word	0x0500000f


	//   ....[168]....
        /*04a4*/ 	.word	0x0500000f


	//   ....[169]....
        /*04a8*/ 	.word	0x0500000f


	//   ....[170]....
        /*04ac*/ 	.word	0x0500000f


	//   ....[171]....
        /*04b0*/ 	.word	0x0500000f


	//   ....[172]....
        /*04b4*/ 	.word	0x0500000f


	//   ....[173]....
        /*04b8*/ 	.word	0x0500000f


	//   ....[174]....
        /*04bc*/ 	.word	0x0500000f


	//   ....[175]....
        /*04c0*/ 	.word	0x0500000f


	//   ....[176]....
        /*04c4*/ 	.word	0x0500000f


	//   ....[177]....
        /*04c8*/ 	.word	0x0500000f


	//   ....[178]....
        /*04cc*/ 	.word	0x0500000f


	//   ....[179]....
        /*04d0*/ 	.word	0x0500000f


	//   ....[180]....
        /*04d4*/ 	.word	0x0500000f


	//   ....[181]....
        /*04d8*/ 	.word	0x0500000f


	//   ....[182]....
        /*04dc*/ 	.word	0x0500000f


	//   ....[183]....
        /*04e0*/ 	.word	0x0500000f


	//   ....[184]....
        /*04e4*/ 	.word	0x0500000f


	//   ....[185]....
        /*04e8*/ 	.word	0x0500000f


	//   ....[186]....
        /*04ec*/ 	.word	0x0500000f


	//   ....[187]....
        /*04f0*/ 	.word	0x0500000f


	//   ....[188]....
        /*04f4*/ 	.word	0x0500000f


	//   ....[189]....
        /*04f8*/ 	.word	0x0500000f


	//   ....[190]....
        /*04fc*/ 	.word	0x0500000f


	//   ....[191]....
        /*0500*/ 	.word	0x0500000f


	//   ....[192]....
        /*0504*/ 	.word	0x0500000f


	//   ....[193]....
        /*0508*/ 	.word	0x0500000f


	//   ....[194]....
        /*050c*/ 	.word	0x0500000f


	//   ....[195]....
        /*0510*/ 	.word	0x0500000f


	//   ....[196]....
        /*0514*/ 	.word	0x0500000f


	//   ....[197]....
        /*0518*/ 	.word	0x0500000f


	//   ....[198]....
        /*051c*/ 	.word	0x0500000f


	//   ....[199]....
        /*0520*/ 	.word	0x0500000f


	//   ....[200]....
        /*0524*/ 	.word	0x0500000f


	//   ....[201]....
        /*0528*/ 	.word	0x0500000f


	//   ....[202]....
        /*052c*/ 	.word	0x0500000f


	//   ....[203]....
        /*0530*/ 	.word	0x0500000f


	//   ....[204]....
        /*0534*/ 	.word	0x0500000f


	//   ....[205]....
        /*0538*/ 	.word	0x0500000f


	//   ....[206]....
        /*053c*/ 	.word	0x0500000f


	//   ....[207]....
        /*0540*/ 	.word	0x0500000f


	//   ....[208]....
        /*0544*/ 	.word	0x0500000f


	//   ....[209]....
        /*0548*/ 	.word	0x0500000f


	//   ....[210]....
        /*054c*/ 	.word	0x0500000f


	//   ....[211]....
        /*0550*/ 	.word	0x0500000f


	//   ....[212]....
        /*0554*/ 	.word	0x0500000f


	//   ....[213]....
        /*0558*/ 	.word	0x0500000f


	//   ....[214]....
        /*055c*/ 	.word	0x0500000f


	//   ....[215]....
        /*0560*/ 	.word	0x0500000f


	//   ....[216]....
        /*0564*/ 	.word	0x0500000f


	//   ....[217]....
        /*0568*/ 	.word	0x0500000f


	//   ....[218]....
        /*056c*/ 	.word	0x0500000f


	//----- nvinfo : EIATTR_COOP_GROUP_INSTR_OFFSETS
	.align		4
.L_293:
        /*0570*/ 	.byte	0x04, 0x28
        /*0572*/ 	.short	(.L_295 - .L_294)


	//   ....[0]....
.L_294:
        /*0574*/ 	.word	0x00000070


	//   ....[1]....
        /*0578*/ 	.word	0x000000b0


	//   ....[2]....
        /*057c*/ 	.word	0x000002d0


	//   ....[3]....
        /*0580*/ 	.word	0x00000430


	//   ....[4]....
        /*0584*/ 	.word	0x00000550


	//   ....[5]....
        /*0588*/ 	.word	0x000006b0


	//   ....[6]....
        /*058c*/ 	.word	0x00002010


	//   ....[7]....
        /*0590*/ 	.word	0x000048f0


	//   ....[8]....
        /*0594*/ 	.word	0x00004930


	//   ....[9]....
        /*0598*/ 	.word	0x00004f10


	//   ....[10]....
        /*059c*/ 	.word	0x00005010


	//   ....[11]....
        /*05a0*/ 	.word	0x00005510


	//   ....[12]....
        /*05a4*/ 	.word	0x00005580


	//   ....[13]....
        /*05a8*/ 	.word	0x00008970


	//   ....[14]....
        /*05ac*/ 	.word	0x00008980


	//   ....[15]....
        /*05b0*/ 	.word	0x00008e80


	//   ....[16]....
        /*05b4*/ 	.word	0x00008f80


	//   ....[17]....
        /*05b8*/ 	.word	0x00009430


	//   ....[18]....
        /*05bc*/ 	.word	0x00009490


	//   ....[19]....
        /*05c0*/ 	.word	0x0000c820


	//   ....[20]....
        /*05c4*/ 	.word	0x0000c850


	//   ....[21]....
        /*05c8*/ 	.word	0x0000cb40


	//   ....[22]....
        /*05cc*/ 	.word	0x0000cbb0


	//   ....[23]....
        /*05d0*/ 	.word	0x0000dd20


	//   ....[24]....
        /*05d4*/ 	.word	0x0000dd50


	//   ....[25]....
        /*05d8*/ 	.word	0x0000dde0


	//   ....[26]....
        /*05dc*/ 	.word	0x0000de10


	//   ....[27]....
        /*05e0*/ 	.word	0x0000fc00


	//   ....[28]....
        /*05e4*/ 	.word	0x0000fc10


	//   ....[29]....
        /*05e8*/ 	.word	0x0000fc20


	//   ....[30]....
        /*05ec*/ 	.word	0x0000fc30


	//   ....[31]....
        /*05f0*/ 	.word	0x00010720


	//   ....[32]....
        /*05f4*/ 	.word	0x00010750


	//   ....[33]....
        /*05f8*/ 	.word	0x000108e0


	//   ....[34]....
        /*05fc*/ 	.word	0x00010900


	//   ....[35]....
        /*0600*/ 	.word	0x00010a40


	//   ....[36]....
        /*0604*/ 	.word	0x00010a60


	//   ....[37]....
        /*0608*/ 	.word	0x00010bb0


	//   ....[38]....
        /*060c*/ 	.word	0x00010bd0


	//   ....[39]....
        /*0610*/ 	.word	0x000111a0


	//   ....[40]....
        /*0614*/ 	.word	0x000111e0


	//   ....[41]....
        /*0618*/ 	.word	0x00011d30


	//   ....[42]....
        /*061c*/ 	.word	0x00011d40


	//   ....[43]....
        /*0620*/ 	.word	0x00013070


	//   ....[44]....
        /*0624*/ 	.word	0x000130a0


	//   ....[45]....
        /*0628*/ 	.word	0x00013210


	//   ....[46]....
        /*062c*/ 	.word	0x00013230


	//   ....[47]....
        /*0630*/ 	.word	0x00013370


	//   ....[48]....
        /*0634*/ 	.word	0x00013390


	//   ....[49]....
        /*0638*/ 	.word	0x000134e0


	//   ....[50]....
        /*063c*/ 	.word	0x00013500


	//   ....[51]....
        /*0640*/ 	.word	0x000136e0


	//   ....[52]....
        /*0644*/ 	.word	0x000138d0


	//   ....[53]....
        /*0648*/ 	.word	0x00013900


	//   ....[54]....
        /*064c*/ 	.word	0x00013930


	//   ....[55]....
        /*0650*/ 	.word	0x00013960


	//   ....[56]....
        /*0654*/ 	.word	0x00013990


	//   ....[57]....
        /*0658*/ 	.word	0x000139c0


	//   ....[58]....
        /*065c*/ 	.word	0x00013b30


	//   ....[59]....
        /*0660*/ 	.word	0x00013b60


	//   ....[60]....
        /*0664*/ 	.word	0x00013b90


	//   ....[61]....
        /*0668*/ 	.word	0x00013bc0


	//   ....[62]....
        /*066c*/ 	.word	0x00013bf0


	//   ....[63]....
        /*0670*/ 	.word	0x00013c20


	//   ....[64]....
        /*0674*/ 	.word	0x00013cb0


	//   ....[65]....
        /*0678*/ 	.word	0x00013ce0


	//   ....[66]....
        /*067c*/ 	.word	0x00013cf0


	//   ....[67]....
        /*0680*/ 	.word	0x00013d30


	//   ....[68]....
        /*0684*/ 	.word	0x00015c60


	//   ....[69]....
        /*0688*/ 	.word	0x00015ca0


	//   ....[70]....
        /*068c*/ 	.word	0x00015cd0


	//   ....[71]....
        /*0690*/ 	.word	0x00015d80


	//   ....[72]....
        /*0694*/ 	.word	0x00015dc0


	//   ....[73]....
        /*0698*/ 	.word	0x00015e20


	//   ....[74]....
        /*069c*/ 	.word	0x00015e60


	//   ....[75]....
        /*06a0*/ 	.word	0x00015ec0


	//   ....[76]....
        /*06a4*/ 	.word	0x00015ee0


	//   ....[77]....
        /*06a8*/ 	.word	0x00015f10


	//   ....[78]....
        /*06ac*/ 	.word	0x00016700


	//   ....[79]....
        /*06b0*/ 	.word	0x00016730


	//   ....[80]....
        /*06b4*/ 	.word	0x00016790


	//   ....[81]....
        /*06b8*/ 	.word	0x00016800


	//   ....[82]....
        /*06bc*/ 	.word	0x00016850


	//   ....[83]....
        /*06c0*/ 	.word	0x000168c0


	//   ....[84]....
        /*06c4*/ 	.word	0x00016910


	//   ....[85]....
        /*06c8*/ 	.word	0x00016980


	//   ....[86]....
        /*06cc*/ 	.word	0x000169d0


	//   ....[87]....
        /*06d0*/ 	.word	0x00016a40


	//   ....[88]....
        /*06d4*/ 	.word	0x00016a90


	//   ....[89]....
        /*06d8*/ 	.word	0x00016b00


	//   ....[90]....
        /*06dc*/ 	.word	0x00016b50


	//   ....[91]....
        /*06e0*/ 	.word	0x00016bb0


	//   ....[92]....
        /*06e4*/ 	.word	0x00016bc0


	//   ....[93]....
        /*06e8*/ 	.word	0x00016c10


	//   ....[94]....
        /*06ec*/ 	.word	0x000173e0


	//   ....[95]....
        /*06f0*/ 	.word	0x00017410


	//   ....[96]....
        /*06f4*/ 	.word	0x00017440


	//   ....[97]....
        /*06f8*/ 	.word	0x00017500


	//   ....[98]....
        /*06fc*/ 	.word	0x00017530


	//   ....[99]....
        /*0700*/ 	.word	0x00017580


	//   ....[100]....
        /*0704*/ 	.word	0x000175b0


	//   ....[101]....
        /*0708*/ 	.word	0x00017600


	//   ....[102]....
        /*070c*/ 	.word	0x00017630


	//   ....[103]....
        /*0710*/ 	.word	0x000176a0


	//   ....[104]....
        /*0714*/ 	.word	0x00017980


	//   ....[105]....
        /*0718*/ 	.word	0x000179a0


	//   ....[106]....
        /*071c*/ 	.word	0x000179b0


	//   ....[107]....
        /*0720*/ 	.word	0x00017a60


	//   ....[108]....
        /*0724*/ 	.word	0x00017a70


	//   ....[109]....
        /*0728*/ 	.word	0x00017b20


	//   ....[110]....
        /*072c*/ 	.word	0x00017b30


	//   ....[111]....
        /*0730*/ 	.word	0x00017be0


	//   ....[112]....
        /*0734*/ 	.word	0x00017bf0


	//   ....[113]....
        /*0738*/ 	.word	0x00017c00


	//   ....[114]....
        /*073c*/ 	.word	0x00018210


	//   ....[115]....
        /*0740*/ 	.word	0x00018250


	//   ....[116]....
        /*0744*/ 	.word	0x00018290


	//   ....[117]....
        /*0748*/ 	.word	0x000182b0


	//   ....[118]....
        /*074c*/ 	.word	0x000182d0


	//   ....[119]....
        /*0750*/ 	.word	0x00018380


	//   ....[120]....
        /*0754*/ 	.word	0x00018430


	//   ....[121]....
        /*0758*/ 	.word	0x00018460


	//   ....[122]....
        /*075c*/ 	.word	0x00018470


	//   ....[123]....
        /*0760*/ 	.word	0x00018500


	//   ....[124]....
        /*0764*/ 	.word	0x00018970


	//   ....[125]....
        /*0768*/ 	.word	0x000189a0


	//   ....[126]....
        /*076c*/ 	.word	0x00018a00


	//   ....[127]....
        /*0770*/ 	.word	0x00018a30


	//   ....[128]....
        /*0774*/ 	.word	0x00018a60


	//   ....[129]....
        /*0778*/ 	.word	0x00018a90


	//   ....[130]....
        /*077c*/ 	.word	0x00018ac0


	//   ....[131]....
        /*0780*/ 	.word	0x00018af0


	//   ....[132]....
        /*0784*/ 	.word	0x00018c90


	//   ....[133]....
        /*0788*/ 	.word	0x00018cc0


	//   ....[134]....
        /*078c*/ 	.word	0x00018cf0


	//   ....[135]....
        /*0790*/ 	.word	0x00018d20


	//   ....[136]....
        /*0794*/ 	.word	0x00018d50


	//   ....[137]....
        /*0798*/ 	.word	0x00018d80


	//   ....[138]....
        /*079c*/ 	.word	0x00018e40


	//   ....[139]....
        /*07a0*/ 	.word	0x00018e60


	//   ....[140]....
        /*07a4*/ 	.word	0x00018e80


	//   ....[141]....
        /*07a8*/ 	.word	0x00018ee0


	//   ....[142]....
        /*07ac*/ 	.word	0x00019900


	//   ....[143]....
        /*07b0*/ 	.word	0x00019ed0


	//   ....[144]....
        /*07b4*/ 	.word	0x00019fc0


	//   ....[145]....
        /*07b8*/ 	.word	0x0001a0a0


	//   ....[146]....
        /*07bc*/ 	.word	0x0001a100


	//   ....[147]....
        /*07c0*/ 	.word	0x0001a1a0


	//   ....[148]....
        /*07c4*/ 	.word	0x0001a280


	//   ....[149]....
        /*07c8*/ 	.word	0x0001a380


	//   ....[150]....
        /*07cc*/ 	.word	0x0001a3f0


	//   ....[151]....
        /*07d0*/ 	.word	0x0001a4e0


	//   ....[152]....
        /*07d4*/ 	.word	0x0001a550


	//   ....[153]....
        /*07d8*/ 	.word	0x0001a630


	//   ....[154]....
        /*07dc*/ 	.word	0x0001a6e0


	//   ....[155]....
        /*07e0*/ 	.word	0x0001a750


	//   ....[156]....
        /*07e4*/ 	.word	0x0001a7d0


	//   ....[157]....
        /*07e8*/ 	.word	0x0001a8b0


	//   ....[158]....
        /*07ec*/ 	.word	0x0001a930


	//   ....[159]....
        /*07f0*/ 	.word	0x0001aa20


	//   ....[160]....
        /*07f4*/ 	.word	0x0001aaa0


	//   ....[161]....
        /*07f8*/ 	.word	0x0001ab90


	//   ....[162]....
        /*07fc*/ 	.word	0x0001ac10


	//   ....[163]....
        /*0800*/ 	.word	0x0001ad00


	//   ....[164]....
        /*0804*/ 	.word	0x0001ad80


	//   ....[165]....
        /*0808*/ 	.word	0x0001ae70


	//   ....[166]....
        /*080c*/ 	.word	0x0001aef0


	//   ....[167]....
        /*0810*/ 	.word	0x0001afd0


	//   ....[168]....
        /*0814*/ 	.word	0x0001b050


	//   ....[169]....
        /*0818*/ 	.word	0x0001b120


	//   ....[170]....
        /*081c*/ 	.word	0x0001b250


	//   ....[171]....
        /*0820*/ 	.word	0x0001b320


	//   ....[172]....
        /*0824*/ 	.word	0x0001b3f0


	//   ....[173]....
        /*0828*/ 	.word	0x0001b4d0


	//   ....[174]....
        /*082c*/ 	.word	0x0001b530


	//   ....[175]....
        /*0830*/ 	.word	0x0001b610


	//   ....[176]....
        /*0834*/ 	.word	0x0001b670


	//   ....[177]....
        /*0838*/ 	.word	0x0001b750


	//   ....[178]....
        /*083c*/ 	.word	0x0001b7b0


	//   ....[179]....
        /*0840*/ 	.word	0x0001b8c0


	//   ....[180]....
        /*0844*/ 	.word	0x0001b9b0


	//   ....[181]....
        /*0848*/ 	.word	0x0001ba50


	//   ....[182]....
        /*084c*/ 	.word	0x0001bab0


	//   ....[183]....
        /*0850*/ 	.word	0x0001bbd0


	//   ....[184]....
        /*0854*/ 	.word	0x0001bc30


	//   ....[185]....
        /*0858*/ 	.word	0x0001bd50


	//   ....[186]....
        /*085c*/ 	.word	0x0001bdb0


	//   ....[187]....
        /*0860*/ 	.word	0x0001bed0


	//   ....[188]....
        /*0864*/ 	.word	0x0001bf30


	//   ....[189]....
        /*0868*/ 	.word	0x0001c000


	//   ....[190]....
        /*086c*/ 	.word	0x0001c160


	//   ....[191]....
        /*0870*/ 	.word	0x0001c200


	//   ....[192]....
        /*0874*/ 	.word	0x0001c350


	//   ....[193]....
        /*0878*/ 	.word	0x0001c400


	//   ....[194]....
        /*087c*/ 	.word	0x0001c460


	//   ....[195]....
        /*0880*/ 	.word	0x0001c520


	//   ....[196]....
        /*0884*/ 	.word	0x0001c600


	//   ....[197]....
        /*0888*/ 	.word	0x0001c6c0


	//   ....[198]....
        /*088c*/ 	.word	0x0001c7a0


	//   ....[199]....
        /*0890*/ 	.word	0x0001c860


	//   ....[200]....
        /*0894*/ 	.word	0x0001c970


	//   ....[201]....
        /*0898*/ 	.word	0x0001ca10


	//   ....[202]....
        /*089c*/ 	.word	0x0001cb90


	//   ....[203]....
        /*08a0*/ 	.word	0x0001cc00


	//   ....[204]....
        /*08a4*/ 	.word	0x0001cc70


	//   ....[205]....
        /*08a8*/ 	.word	0x0001cce0


	//   ....[206]....
        /*08ac*/ 	.word	0x0001cd50


	//   ....[207]....
        /*08b0*/ 	.word	0x0001cdd0


	//   ....[208]....
        /*08b4*/ 	.word	0x0001ce50


	//   ....[209]....
        /*08b8*/ 	.word	0x0001cee0


	//   ....[210]....
        /*08bc*/ 	.word	0x0001cf50


	//   ....[211]....
        /*08c0*/ 	.word	0x0001cfc0


	//   ....[212]....
        /*08c4*/ 	.word	0x0001d030


	//   ....[213]....
        /*08c8*/ 	.word	0x0001d0b0


	//   ....[214]....
        /*08cc*/ 	.word	0x0001d120


	//   ....[215]....
        /*08d0*/ 	.word	0x0001d1b0


	//   ....[216]....
        /*08d4*/ 	.word	0x0001d210


	//   ....[217]....
        /*08d8*/ 	.word	0x0001d2a0


	//   ....[218]....
        /*08dc*/ 	.word	0x0001d3d0


	//----- nvinfo : EIATTR_REG_RECONFIG
	.align		4
.L_295:
        /*08e0*/ 	.byte	0x01, 0x54
	.zero		2


	//----- nvinfo : EIATTR_SYSCALL_OFFSETS
	.align		4
        /*08e4*/ 	.byte	0x04, 0x46
        /*08e6*/ 	.short	(.L_297 - .L_296)


	//   ....[0]....
.L_296:
        /*08e8*/ 	.word	0x00002190


	//   ....[1]....
        /*08ec*/ 	.word	0x00015280


	//   ....[2]....
        /*08f0*/ 	.word	0x000153d0


	//   ....[3]....
        /*08f4*/ 	.word	0x000154c0


	//   ....[4]....
        /*08f8*/ 	.word	0x00016360


	//----- nvinfo : EIATTR_MBARRIER_INSTR_OFFSETS
	.align		4
.L_297:
        /*08fc*/ 	.byte	0x04, 0x39
        /*08fe*/ 	.short	(.L_299 - .L_298)


	//   ....[0]....
.L_298:
        /*0900*/ 	.word	0x00000180
        /*0904*/ 	.word	0x000000ff
        /*0908*/ 	.word	0x00038800
        /*090c*/ 	.short	0x0100
        /*090e*/ 	.byte	0x08
	.zero		1


	//   ....[1]....
        /*0910*/ 	.word	0x00000190
        /*0914*/ 	.word	0x000000ff
        /*0918*/ 	.word	0x00038820
        /*091c*/ 	.short	0x0100
        /*091e*/ 	.byte	0x08
	.zero		1


	//   ....[2]....
        /*0920*/ 	.word	0x00000280
        /*0924*/ 	.word	0x000000ff
        /*0928*/ 	.word	0x00038830
        /*092c*/ 	.short	0x0100
        /*092e*/ 	.byte	0x08
	.zero		1


	//   ....[3]....
        /*0930*/ 	.word	0x00000290
        /*0934*/ 	.word	0x000000ff
        /*0938*/ 	.word	0x00038840
        /*093c*/ 	.short	0x0100
        /*093e*/ 	.byte	0x08
	.zero		1


	//   ....[4]....
        /*0940*/ 	.word	0x000002a0
        /*0944*/ 	.word	0x000000ff
        /*0948*/ 	.word	0x00038838
        /*094c*/ 	.short	0x0100
        /*094e*/ 	.byte	0x08
	.zero		1


	//   ....[5]....
        /*0950*/ 	.word	0x000002b0
        /*0954*/ 	.word	0x000000ff
        /*0958*/ 	.word	0x00038848
        /*095c*/ 	.short	0x0100
        /*095e*/ 	.byte	0x08
	.zero		1


	//   ....[6]....
        /*0960*/ 	.word	0x000003e0
        /*0964*/ 	.word	0x000000ff
        /*0968*/ 	.word	0x00038850
        /*096c*/ 	.short	0x0100
        /*096e*/ 	.byte	0x08
	.zero		1


	//   ....[7]....
        /*0970*/ 	.word	0x000003f0
        /*0974*/ 	.word	0x000000ff
        /*0978*/ 	.word	0x00038860
        /*097c*/ 	.short	0x0100
        /*097e*/ 	.byte	0x08
	.zero		1


	//   ....[8]....
        /*0980*/ 	.word	0x00000400
        /*0984*/ 	.word	0x000000ff
        /*0988*/ 	.word	0x00038858
        /*098c*/ 	.short	0x0100
        /*098e*/ 	.byte	0x08
	.zero		1


	//   ....[9]....
        /*0990*/ 	.word	0x00000410
        /*0994*/ 	.word	0x000000ff
        /*0998*/ 	.word	0x00038868
        /*099c*/ 	.short	0x0100
        /*099e*/ 	.byte	0x08
	.zero		1


	//   ....[10]....
        /*09a0*/ 	.word	0x00000500
        /*09a4*/ 	.word	0x000000ff
        /*09a8*/ 	.word	0x00038870
        /*09ac*/ 	.short	0x0100
        /*09ae*/ 	.byte	0x06
	.zero		1


	//   ....[11]....
        /*09b0*/ 	.word	0x00000510
        /*09b4*/ 	.word	0x000000ff
        /*09b8*/ 	.word	0x00038880
        /*09bc*/ 	.short	0x0100
        /*09be*/ 	.byte	0x06
	.zero		1


	//   ....[12]....
        /*09c0*/ 	.word	0x00000520
        /*09c4*/ 	.word	0x000000ff
        /*09c8*/ 	.word	0x00038878
        /*09cc*/ 	.short	0x0100
        /*09ce*/ 	.byte	0x06
	.zero		1


	//   ....[13]....
        /*09d0*/ 	.word	0x00000530
        /*09d4*/ 	.word	0x000000ff
        /*09d8*/ 	.word	0x00038888
        /*09dc*/ 	.short	0x0100
        /*09de*/ 	.byte	0x06
	.zero		1


	//   ....[14]....
        /*09e0*/ 	.word	0x00000660
        /*09e4*/ 	.word	0x000000ff
        /*09e8*/ 	.word	0x00038890
        /*09ec*/ 	.short	0x0100
        /*09ee*/ 	.byte	0x08
	.zero		1


	//   ....[15]....
        /*09f0*/ 	.word	0x00000670
        /*09f4*/ 	.word	0x000000ff
        /*09f8*/ 	.word	0x000388a0
        /*09fc*/ 	.short	0x0100
        /*09fe*/ 	.byte	0x08
	.zero		1


	//   ....[16]....
        /*0a00*/ 	.word	0x00000680
        /*0a04*/ 	.word	0x000000ff
        /*0a08*/ 	.word	0x00038898
        /*0a0c*/ 	.short	0x0100
        /*0a0e*/ 	.byte	0x08
	.zero		1


	//   ....[17]....
        /*0a10*/ 	.word	0x00000690
        /*0a14*/ 	.word	0x000000ff
        /*0a18*/ 	.word	0x000388a8
        /*0a1c*/ 	.short	0x0100
        /*0a1e*/ 	.byte	0x08
	.zero		1


	//   ....[18]....
        /*0a20*/ 	.word	0x000007d0
        /*0a24*/ 	.word	0x000000ff
        /*0a28*/ 	.word	0x000388b0
        /*0a2c*/ 	.short	0x0100
        /*0a2e*/ 	.byte	0x08
	.zero		1


	//   ....[19]....
        /*0a30*/ 	.word	0x000007e0
        /*0a34*/ 	.word	0x000000ff
        /*0a38*/ 	.word	0x000388c0
        /*0a3c*/ 	.short	0x0100
        /*0a3e*/ 	.byte	0x08
	.zero		1


	//   ....[20]....
        /*0a40*/ 	.word	0x000007f0
        /*0a44*/ 	.word	0x000000ff
        /*0a48*/ 	.word	0x000388b8
        /*0a4c*/ 	.short	0x0100
        /*0a4e*/ 	.byte	0x08
	.zero		1


	//   ....[21]....
        /*0a50*/ 	.word	0x00000800
        /*0a54*/ 	.word	0x000000ff
        /*0a58*/ 	.word	0x000388c8
        /*0a5c*/ 	.short	0x0100
        /*0a5e*/ 	.byte	0x08
	.zero		1


	//   ....[22]....
        /*0a60*/ 	.word	0x00002260
        /*0a64*/ 	.word	0x000000ff
        /*0a68*/ 	.word	0x00038800
        /*0a6c*/ 	.short	0x010a
        /*0a6e*/ 	.byte	0x06
	.zero		1


	//   ....[23]....
        /*0a70*/ 	.word	0x00002300
        /*0a74*/ 	.word	0x00000000
        /*0a78*/ 	.word	0x00038830
        /*0a7c*/ 	.short	0x010a
        /*0a7e*/ 	.byte	0x3f
	.zero		1


	//   ....[24]....
        /*0a80*/ 	.word	0x00002340
        /*0a84*/ 	.word	0x00000000
        /*0a88*/ 	.word	0x00038830
        /*0a8c*/ 	.short	0x010a
        /*0a8e*/ 	.byte	0x3f
	.zero		1


	//   ....[25]....
        /*0a90*/ 	.word	0x00004bc0
        /*0a94*/ 	.word	0x000000ff
        /*0a98*/ 	.word	0x00000000
        /*0a9c*/ 	.short	0x0101
        /*0a9e*/ 	.byte	0x04
	.zero		1


	//   ....[26]....
        /*0aa0*/ 	.word	0x00005fa0
        /*0aa4*/ 	.word	0x000000ff
        /*0aa8*/ 	.word	0x00038830
        /*0aac*/ 	.short	0x010a
        /*0aae*/ 	.byte	0x3d
	.zero		1


	//   ....[27]....
        /*0ab0*/ 	.word	0x00005fe0
        /*0ab4*/ 	.word	0x000000ff
        /*0ab8*/ 	.word	0x00038830
        /*0abc*/ 	.short	0x010a
        /*0abe*/ 	.byte	0x3d
	.zero		1


	//   ....[28]....
        /*0ac0*/ 	.word	0x00008550
        /*0ac4*/ 	.word	0x000000ff
        /*0ac8*/ 	.word	0x00038850
        /*0acc*/ 	.short	0x010a
        /*0ace*/ 	.byte	0x04
	.zero		1


	//   ....[29]....
        /*0ad0*/ 	.word	0x00008590
        /*0ad4*/ 	.word	0x000000ff
        /*0ad8*/ 	.word	0x00038850
        /*0adc*/ 	.short	0x010a
        /*0ade*/ 	.byte	0x04
	.zero		1


	//   ....[30]....
        /*0ae0*/ 	.word	0x000089b0
        /*0ae4*/ 	.word	0x000000ff
        /*0ae8*/ 	.word	0x00000000
        /*0aec*/ 	.short	0x0101
        /*0aee*/ 	.byte	0x3d
	.zero		1


	//   ....[31]....
        /*0af0*/ 	.word	0x00009c30
        /*0af4*/ 	.word	0x000000ff
        /*0af8*/ 	.word	0x00000000
        /*0afc*/ 	.short	0x0101
        /*0afe*/ 	.byte	0x04
	.zero		1


	//   ....[32]....
        /*0b00*/ 	.word	0x00009e20
        /*0b04*/ 	.word	0x000000ff
        /*0b08*/ 	.word	0x00038830
        /*0b0c*/ 	.short	0x010a
        /*0b0e*/ 	.byte	0x04
	.zero		1


	//   ....[33]....
        /*0b10*/ 	.word	0x00009e60
        /*0b14*/ 	.word	0x000000ff
        /*0b18*/ 	.word	0x00038830
        /*0b1c*/ 	.short	0x010a
        /*0b1e*/ 	.byte	0x04
	.zero		1


	//   ....[34]....
        /*0b20*/ 	.word	0x0000c3c0
        /*0b24*/ 	.word	0x000000ff
        /*0b28*/ 	.word	0x00038850
        /*0b2c*/ 	.short	0x010a
        /*0b2e*/ 	.byte	0x04
	.zero		1


	//   ....[35]....
        /*0b30*/ 	.word	0x0000c400
        /*0b34*/ 	.word	0x000000ff
        /*0b38*/ 	.word	0x00038850
        /*0b3c*/ 	.short	0x010a
        /*0b3e*/ 	.byte	0x04
	.zero		1


	//   ....[36]....
        /*0b40*/ 	.word	0x0000c760
        /*0b44*/ 	.word	0x000000ff
        /*0b48*/ 	.word	0x00000000
        /*0b4c*/ 	.short	0x0101
        /*0b4e*/ 	.byte	0x06
	.zero		1


	//   ....[37]....
        /*0b50*/ 	.word	0x0000d380
        /*0b54*/ 	.word	0x000000ff
        /*0b58*/ 	.word	0x00000000
        /*0b5c*/ 	.short	0x0101
        /*0b5e*/ 	.byte	0x04
	.zero		1


	//   ....[38]....
        /*0b60*/ 	.word	0x0000dc90
        /*0b64*/ 	.word	0x000000ff
        /*0b68*/ 	.word	0x00038850
        /*0b6c*/ 	.short	0x010a
        /*0b6e*/ 	.byte	0x08
	.zero		1


	//   ....[39]....
        /*0b70*/ 	.word	0x0000dcd0
        /*0b74*/ 	.word	0x000000ff
        /*0b78*/ 	.word	0x00038850
        /*0b7c*/ 	.short	0x010a
        /*0b7e*/ 	.byte	0x08
	.zero		1


	//   ....[40]....
        /*0b80*/ 	.word	0x0000e2f0
        /*0b84*/ 	.word	0x000000ff
        /*0b88*/ 	.word	0x00000000
        /*0b8c*/ 	.short	0x0101
        /*0b8e*/ 	.byte	0x04
	.zero		1


	//   ....[41]....
        /*0b90*/ 	.word	0x00010730
        /*0b94*/ 	.word	0x000000ff
        /*0b98*/ 	.word	0x00000000
        /*0b9c*/ 	.short	0x0101
        /*0b9e*/ 	.byte	0x08
	.zero		1


	//   ....[42]....
        /*0ba0*/ 	.word	0x00010fc0
        /*0ba4*/ 	.word	0x000000ff
        /*0ba8*/ 	.word	0x00000000
        /*0bac*/ 	.short	0x0101
        /*0bae*/ 	.byte	0x08
	.zero		1


	//   ....[43]....
        /*0bb0*/ 	.word	0x00015a90
        /*0bb4*/ 	.word	0x00000005
        /*0bb8*/ 	.word	0x00038840
        /*0bbc*/ 	.short	0x010a
        /*0bbe*/ 	.byte	0x3f
	.zero		1


	//   ....[44]....
        /*0bc0*/ 	.word	0x00016080
        /*0bc4*/ 	.word	0x00000005
        /*0bc8*/ 	.word	0x00038830
        /*0bcc*/ 	.short	0x0107
        /*0bce*/ 	.byte	0x3f
	.zero		1


	//   ....[45]....
        /*0bd0*/ 	.word	0x00016160
        /*0bd4*/ 	.word	0x00000005
        /*0bd8*/ 	.word	0x00038830
        /*0bdc*/ 	.short	0x0101
        /*0bde*/ 	.byte	0x3f
	.zero		1


	//   ....[46]....
        /*0be0*/ 	.word	0x00016d40
        /*0be4*/ 	.word	0x00000011
        /*0be8*/ 	.word	0x00038800
        /*0bec*/ 	.short	0x0107
        /*0bee*/ 	.byte	0x3f
	.zero		1


	//   ....[47]....
        /*0bf0*/ 	.word	0x00016e60
        /*0bf4*/ 	.word	0x00000011
        /*0bf8*/ 	.word	0x00038800
        /*0bfc*/ 	.short	0x0101
        /*0bfe*/ 	.byte	0x3f
	.zero		1


	//   ....[48]....
        /*0c00*/ 	.word	0x00016e80
        /*0c04*/ 	.word	0x00000011
        /*0c08*/ 	.word	0x00038820
        /*0c0c*/ 	.short	0x010a
        /*0c0e*/ 	.byte	0x3f
	.zero		1


	//   ....[49]....
        /*0c10*/ 	.word	0x00017250
        /*0c14*/ 	.word	0x00000006
        /*0c18*/ 	.word	0x00038840
        /*0c1c*/ 	.short	0x010a
        /*0c1e*/ 	.byte	0x3f
	.zero		1


	//   ....[50]....
        /*0c20*/ 	.word	0x000177b0
        /*0c24*/ 	.word	0x00000006
        /*0c28*/ 	.word	0x00038830
        /*0c2c*/ 	.short	0x0107
        /*0c2e*/ 	.byte	0x3f
	.zero		1


	//   ....[51]....
        /*0c30*/ 	.word	0x00017860
        /*0c34*/ 	.word	0x00000006
        /*0c38*/ 	.word	0x00038830
        /*0c3c*/ 	.short	0x0101
        /*0c3e*/ 	.byte	0x3f
	.zero		1


	//   ....[52]....
        /*0c40*/ 	.word	0x000178c0
        /*0c44*/ 	.word	0x00000006
        /*0c48*/ 	.word	0x00038860
        /*0c4c*/ 	.short	0x010a
        /*0c4e*/ 	.byte	0x3f
	.zero		1


	//   ....[53]....
        /*0c50*/ 	.word	0x00017dc0
        /*0c54*/ 	.word	0x00000006
        /*0c58*/ 	.word	0x00038850
        /*0c5c*/ 	.short	0x0107
        /*0c5e*/ 	.byte	0x3f
	.zero		1


	//   ....[54]....
        /*0c60*/ 	.word	0x00017f50
        /*0c64*/ 	.word	0x00000006
        /*0c68*/ 	.word	0x00038850
        /*0c6c*/ 	.short	0x0101
        /*0c6e*/ 	.byte	0x3f
	.zero		1


	//   ....[55]....
        /*0c70*/ 	.word	0x00018160
        /*0c74*/ 	.word	0x00000004
        /*0c78*/ 	.word	0x00038860
        /*0c7c*/ 	.short	0x010a
        /*0c7e*/ 	.byte	0x3f
	.zero		1


	//   ....[56]....
        /*0c80*/ 	.word	0x00018680
        /*0c84*/ 	.word	0x00000004
        /*0c88*/ 	.word	0x00038850
        /*0c8c*/ 	.short	0x0107
        /*0c8e*/ 	.byte	0x3f
	.zero		1


	//   ....[57]....
        /*0c90*/ 	.word	0x00018730
        /*0c94*/ 	.word	0x00000004
        /*0c98*/ 	.word	0x00038850
        /*0c9c*/ 	.short	0x0101
        /*0c9e*/ 	.byte	0x3f
	.zero		1


	//   ....[58]....
        /*0ca0*/ 	.word	0x00019880
        /*0ca4*/ 	.word	0x00000004
        /*0ca8*/ 	.word	0x00038820
        /*0cac*/ 	.short	0x010a
        /*0cae*/ 	.byte	0x3f
	.zero		1


	//   ....[59]....
        /*0cb0*/ 	.word	0x00019a20
        /*0cb4*/ 	.word	0x00000005
        /*0cb8*/ 	.word	0x00038840
        /*0cbc*/ 	.short	0x010a
        /*0cbe*/ 	.byte	0x3f
	.zero		1


	//   ....[60]....
        /*0cc0*/ 	.word	0x00019ac0
        /*0cc4*/ 	.word	0x00000017
        /*0cc8*/ 	.word	0x00038840
        /*0ccc*/ 	.short	0x010a
        /*0cce*/ 	.byte	0x3f
	.zero		1


	//   ....[61]....
        /*0cd0*/ 	.word	0x00019b00
        /*0cd4*/ 	.word	0x00000005
        /*0cd8*/ 	.word	0x00038860
        /*0cdc*/ 	.short	0x010a
        /*0cde*/ 	.byte	0x3f
	.zero		1


	//   ....[62]....
        /*0ce0*/ 	.word	0x00019b40
        /*0ce4*/ 	.word	0x00000017
        /*0ce8*/ 	.word	0x00038860
        /*0cec*/ 	.short	0x010a
        /*0cee*/ 	.byte	0x3f
	.zero		1


	//   ....[63]....
        /*0cf0*/ 	.word	0x00019bc0
        /*0cf4*/ 	.word	0x00000003
        /*0cf8*/ 	.word	0x00038800
        /*0cfc*/ 	.short	0x010a
        /*0cfe*/ 	.byte	0x3f
	.zero		1


	//   ....[64]....
        /*0d00*/ 	.word	0x00019c10
        /*0d04*/ 	.word	0x00000000
        /*0d08*/ 	.word	0x00038830
        /*0d0c*/ 	.short	0x010a
        /*0d0e*/ 	.byte	0x3f
	.zero		1


	//   ....[65]....
        /*0d10*/ 	.word	0x00019c70
        /*0d14*/ 	.word	0x00000004
        /*0d18*/ 	.word	0x00038830
        /*0d1c*/ 	.short	0x010a
        /*0d1e*/ 	.byte	0x3f
	.zero		1


	//   ....[66]....
        /*0d20*/ 	.word	0x00019cd0
        /*0d24*/ 	.word	0x00000002
        /*0d28*/ 	.word	0x00038850
        /*0d2c*/ 	.short	0x010a
        /*0d2e*/ 	.byte	0x3f
	.zero		1


	//   ....[67]....
        /*0d30*/ 	.word	0x00019d30
        /*0d34*/ 	.word	0x00000004
        /*0d38*/ 	.word	0x00038830
        /*0d3c*/ 	.short	0x010a
        /*0d3e*/ 	.byte	0x3f
	.zero		1


	//   ....[68]....
        /*0d40*/ 	.word	0x00019d90
        /*0d44*/ 	.word	0x00000002
        /*0d48*/ 	.word	0x00038850
        /*0d4c*/ 	.short	0x010a
        /*0d4e*/ 	.byte	0x3f
	.zero		1


	//   ....[69]....
        /*0d50*/ 	.word	0x00019df0
        /*0d54*/ 	.word	0x00000007
        /*0d58*/ 	.word	0x00038850
        /*0d5c*/ 	.short	0x010a
        /*0d5e*/ 	.byte	0x3f
	.zero		1


	//   ....[70]....
        /*0d60*/ 	.word	0x00019f10
        /*0d64*/ 	.word	0x00000005
        /*0d68*/ 	.word	0x00038840
        /*0d6c*/ 	.short	0x010a
        /*0d6e*/ 	.byte	0x3f
	.zero		1


	//   ....[71]....
        /*0d70*/ 	.word	0x0001b150
        /*0d74*/ 	.word	0x00000011
        /*0d78*/ 	.word	0x00038820
        /*0d7c*/ 	.short	0x010a
        /*0d7e*/ 	.byte	0x3f
	.zero		1


	//   ....[72]....
        /*0d80*/ 	.word	0x0001b1a0
        /*0d84*/ 	.word	0x00000006
        /*0d88*/ 	.word	0x00038840
        /*0d8c*/ 	.short	0x010a
        /*0d8e*/ 	.byte	0x3f
	.zero		1


	//   ....[73]....
        /*0d90*/ 	.word	0x0001b900
        /*0d94*/ 	.word	0x00000006
        /*0d98*/ 	.word	0x00038860
        /*0d9c*/ 	.short	0x010a
        /*0d9e*/ 	.byte	0x3f
	.zero		1


	//   ....[74]....
        /*0da0*/ 	.word	0x0001c0b0
        /*0da4*/ 	.word	0x00000004
        /*0da8*/ 	.word	0x00038860
        /*0dac*/ 	.short	0x010a
        /*0dae*/ 	.byte	0x3f
	.zero		1


	//   ....[75]....
        /*0db0*/ 	.word	0x0001d2f0
        /*0db4*/ 	.word	0x00000004
        /*0db8*/ 	.word	0x00038820
        /*0dbc*/ 	.short	0x010a
        /*0dbe*/ 	.byte	0x3f
	.zero		1


	//   ....[76]....
        /*0dc0*/ 	.word	0x0001d490
        /*0dc4*/ 	.word	0x00000005
        /*0dc8*/ 	.word	0x00038840
        /*0dcc*/ 	.short	0x010a
        /*0dce*/ 	.byte	0x3f
	.zero		1


	//   ....[77]....
        /*0dd0*/ 	.word	0x0001d4e0
        /*0dd4*/ 	.word	0x00000017
        /*0dd8*/ 	.word	0x00038840
        /*0ddc*/ 	.short	0x010a
        /*0dde*/ 	.byte	0x3f
	.zero		1


	//   ....[78]....
        /*0de0*/ 	.word	0x0001d530
        /*0de4*/ 	.word	0x00000005
        /*0de8*/ 	.word	0x00038860
        /*0dec*/ 	.short	0x010a
        /*0dee*/ 	.byte	0x3f
	.zero		1


	//----- nvinfo : EIATTR_NUM_MBARRIERS
	.align		4
.L_299:
        /*0df0*/ 	.byte	0x03, 0x38
        /*0df2*/ 	.short	0x0016


	//----- nvinfo : EIATTR_EXIT_INSTR_OFFSETS
	.align		4
        /*0df4*/ 	.byte	0x04, 0x1c
        /*0df6*/ 	.short	(.L_301 - .L_300)


	//   ....[0]....
.L_300:
        /*0df8*/ 	.word	0x00000990


	//   ....[1]....
        /*0dfc*/ 	.word	0x00013680


	//   ....[2]....
        /*0e00*/ 	.word	0x00019b90


	//----- nvinfo : EIATTR_MAX_THREADS
	.align		4
.L_301:
        /*0e04*/ 	.byte	0x04, 0x05
        /*0e06*/ 	.short	(.L_303 - .L_302)
.L_302:
        /*0e08*/ 	.word	0x00000180
        /*0e0c*/ 	.word	0x00000001
        /*0e10*/ 	.word	0x00000001


	//----- nvinfo : EIATTR_CRS_STACK_SIZE
	.align		4
.L_303:
        /*0e14*/ 	.byte	0x04, 0x1e
        /*0e16*/ 	.short	(.L_305 - .L_304)
.L_304:
        /*0e18*/ 	.word	0x00000000


	//----- nvinfo : EIATTR_CBANK_PARAM_SIZE
	.align		4
.L_305:
        /*0e1c*/ 	.byte	0x03, 0x19
        /*0e1e*/ 	.short	0x0af0


	//----- nvinfo : EIATTR_PARAM_CBANK
	.align		4
        /*0e20*/ 	.byte	0x04, 0x0a
        /*0e22*/ 	.short	(.L_307 - .L_306)
	.align		4
.L_306:
        /*0e24*/ 	.word	index@(.nv.constant0._ZN7cutlass13device_kernelIN5flash11enable_sm90INS1_16FlashAttnFwdSm90INS1_25CollectiveMainloopFwdSm90ILi2EN4cute5tupleIJNS5_1CILi1EEES8_S8_EEENS6_IJNS7_ILi128EEENS7_ILi80EEENS7_ILi256EEEEEELi256ENS_6half_tEfNS_4arch4Sm90ELb1ELb0ELb0ELb1ELb1ELb0ELb0ELb1ELb1ELb1ELb1ELb0EEENS1_21CollectiveEpilogueFwdINS6_IJSA_SC_SB_EEES9_SE_SG_Li256ELb1ELb1ELb1ELb0EEENS1_36VarlenDynamicPersistentTileSchedulerILi128ELi80ELi256ELi128ELb1ELb1ELb1ELb1ELb1ELb1EEEEEEEEEvNT_6ParamsE)
        /*0e28*/ 	.short	0x0210
        /*0e2a*/ 	.short	0x0af0


	//----- nvinfo : EIATTR_SW_WAR
	.align		4
.L_307:
        /*0e2c*/ 	.byte	0x04, 0x36
        /*0e2e*/ 	.short	(.L_309 - .L_308)
.L_308:
        /*0e30*/ 	.word	0x00000008
.L_309:


//--------------------- .nv.info._ZN7cutlass13device_kernelIN5flash11enable_sm90INS1_16FlashAttnFwdSm90INS1_25CollectiveMainloopFwdSm90ILi2EN4cute5tupleIJNS5_1CILi1EEES8_S8_EEENS6_IJNS7_ILi128EEENS7_ILi80EEENS7_ILi256EEEEEELi256ENS_6half_tEfNS_4arch4Sm90ELb1ELb0ELb0ELb1ELb1ELb1ELb0ELb1ELb1ELb1ELb1ELb0EEENS1_21CollectiveEpilogueFwdINS6_IJSA_SC_SB_EEES9_SE_SG_Li256ELb1ELb1ELb1ELb0EEENS1_36VarlenDynamicPersistentTileSchedulerILi128ELi80ELi256ELi128ELb1ELb1ELb1ELb1ELb1ELb1EEEEEEEEEvNT_6ParamsE --------------------------
	.section	.nv.info._ZN7cutlass13device_kernelIN5flash11enable_sm90INS1_16FlashAttnFwdSm90INS1_25CollectiveMainloopFwdSm90ILi2EN4cute5tupleIJNS5_1CILi1EEES8_S8_EEENS6_IJNS7_ILi128EEENS7_ILi80EEENS7_ILi256EEEEEELi256ENS_6half_tEfNS_4arch4Sm90ELb1ELb0ELb0ELb1ELb1ELb1ELb0ELb1ELb1ELb1ELb1ELb0EEENS1_21CollectiveEpilogueFwdINS6_IJSA_SC_SB_EEES9_SE_SG_Li256ELb1ELb1ELb1ELb0EEENS1_36VarlenDynamicPersistentTileSchedulerILi128ELi80ELi256ELi128ELb1ELb1ELb1ELb1ELb1ELb1EEEEEEEEEvNT_6ParamsE,"",@"SHT_CUDA_INFO"
	.sectionflags	@""
	.align	4


	//----- nvinfo : EIATTR_CUDA_API_VERSION
	.align		4
        /*0000*/ 	.byte	0x04, 0x37
        /*0002*/ 	.short	(.L_311 - .L_310)
.L_310:
        /*0004*/ 	.word	0x00000082


	//----- nvinfo : EIATTR_KPARAM_INFO
	.align		4
.L_311:
        /*0008*/ 	.byte	0x04, 0x17
        /*000a*/ 	.short	(.L_313 - .L_312)
.L_312:
        /*000c*/ 	.word	0x00000000
        /*0010*/ 	.short	0x0000
        /*0012*/ 	.short	0x0070
        /*0014*/ 	.byte	0x00, 0xf0, 0x01, 0x2a


	//----- nvinfo : EIATTR_SPARSE_MMA_MASK
	.align		4
.L_313:
        /*0018*/ 	.byte	0x03, 0x50
        /*001a*/ 	.short	0x0000


	//----- nvinfo : EIATTR_MAXREG_COUNT
	.align		4
        /*001c*/ 	.byte	0x03, 0x1b
        /*001e*/ 	.short	0x00a8


	//----- nvinfo : EIATTR_NUM_BARRIERS
	.align		4
        /*0020*/ 	.byte	0x02, 0x4c
        /*0022*/ 	.byte	0x10
	.zero		1


	//----- nvinfo : EIATTR_EXTERNS
	.align		4
        /*0024*/ 	.byte	0x04, 0x0f
        /*0026*/ 	.short	(.L_315 - .L_314)


	//   ....[0]....
	.align		4
.L_314:
        /*0028*/ 	.word	index@(__assertfail)


	//----- nvinfo : EIATTR_ANNOTATIONS
	.align		4
.L_315:
        /*002c*/ 	.byte	0x04, 0x55
        /*002e*/ 	.short	(.L_317 - .L_316)


	//   ....[0]....
.L_316:
        /* <DEDUP_REMOVED lines=160> */


	//----- nvinfo : EIATTR_MERCURY_ISA_VERSION
	.align		4
.L_317:
        /*0a18*/ 	.byte	0x03, 0x5f
        /*0a1a*/ 	.short	0x0101


	//----- nvinfo : EIATTR_UNUSED_LOAD_BYTE_OFFSET
	.align		4
        /*0a1c*/ 	.byte	0x04, 0x44
        /*0a1e*/ 	.short	(.L_319 - .L_318)


	//   ....[0]....
.L_318:
        /*0a20*/ 	.word	0x00000a20
        /*0a24*/ 	.word	0x0000fff0


	//   ....[1]....
        /*0a28*/ 	.word	0x000257f0
        /*0a2c*/ 	.word	0x0000fff0


	//----- nvinfo : EIATTR_INT_WARP_WIDE_INSTR_OFFSETS
	.align		4
.L_319:
        /*0a30*/ 	.byte	0x04, 0x31
        /*0a32*/ 	.short	(.L_321 - .L_320)


	//   ....[0]....
.L_320:
        /*0a34*/ 	.word	0x00000130


	//   ....[1]....
        /*0a38*/ 	.word	0x00000170


	//   ....[2]....
        /*0a3c*/ 	.word	0x000001e0


	//   ....[3]....
        /*0a40*/ 	.word	0x0002d6f0


	//   ....[4]....
        /*0a44*/ 	.word	0x0002d790


	//   ....[5]....
        /*0a48*/ 	.word	0x00030790


	//   ....[6]....
        /*0a4c*/ 	.word	0x00030830


	//----- nvinfo : EIATTR_COOP_GROUP_MASK_REGIDS
	.align		4
.L_321:
        /*0a50*/ 	.byte	0x04, 0x29
        /*0a52*/ 	.short	(.L_323 - .L_322)


	//   ....[0]....
.L_322:
        /*0a54*/ 	.word	0xffffffff


	//   ....[1]....
        /*0a58*/ 	.word	0xffffffff


	//   ....[2]....
        /*0a5c*/ 	.word	0xffffffff


	//   ....[3]....
        /*0a60*/ 	.word	0xffffffff


	//   ....[4]....
        /*0a64*/ 	.word	0xffffffff


	//   ....[5]....
        /*0a68*/ 	.word	0xffffffff


	//   ....[6]....
        /*0a6c*/ 	.word	0xffffffff


	//   ....[7]....
        /*0a70*/ 	.word	0xffffffff


	//   ....[8]....
        /*0a74*/ 	.word	0xffffffff


	//   ....[9]....
        /*0a78*/ 	.word	0xffffffff


	//   ....[10]....
        /*0a7c*/ 	.word	0xffffffff


	//   ....[11]....
        /*0a80*/ 	.word	0xffffffff


	//   ....[12]....
        /*0a84*/ 	.word	0xffffffff


	//   ....[13]....
        /*0a88*/ 	.word	0xffffffff


	//   ....[14]....
        /*0a8c*/ 	.word	0xffffffff


	//   ....[15]....
        /*0a90*/ 	.word	0xffffffff


	//   ....[16]....
        /*0a94*/ 	.word	0xffffffff


	//   ....[17]....
        /*0a98*/ 	.word	0xffffffff


	//   ....[18]....
        /*0a9c*/ 	.word	0xffffffff


	//   ....[19]....
        /*0aa0*/ 	.word	0xffffffff


	//   ....[20]....
        /*0aa4*/ 	.word	0xffffffff


	//   ....[21]....
        /*0aa8*/ 	.word	0xffffffff


	//   ....[22]....
        /*0aac*/ 	.word	0xffffffff


	//   ....[23]....
        /*0ab0*/ 	.word	0xffffffff


	//   ....[24]....
        /*0ab4*/ 	.word	0xffffffff


	//   ....[25]....
        /*0ab8*/ 	.word	0xffffffff


	//   ....[26]....
        /*0abc*/ 	.word	0xffffffff


	//   ....[27]....
        /*0ac0*/ 	.word	0xffffffff


	//   ....[28]....
        /*0ac4*/ 	.word	0xffffffff


	//   ....[29]....
        /*0ac8*/ 	.word	0xffffffff


	//   ....[30]....
        /*0acc*/ 	.word	0xffffffff


	//   ....[31]....
        /*0ad0*/ 	.word	0xffffffff


	//   ....[32]....
        /*0ad4*/ 	.word	0xffffffff


	//   ....[33]....
        /*0ad8*/ 	.word	0xffffffff


	//   ....[34]....
        /*0adc*/ 	.word	0xffffffff


	//   ....[35]....
        /*0ae0*/ 	.word	0xffffffff


	//   ....[36]....
        /*0ae4*/ 	.word	0xffffffff


	//   ....[37]....
        /*0ae8*/ 	.word	0xffffffff


	//   ....[38]....
        /*0aec*/ 	.word	0xffffffff


	//   ....[39]....
        /*0af0*/ 	.word	0xffffffff


	//   ....[40]....
        /*0af4*/ 	.word	0xffffffff


	//   ....[41]....
        /*0af8*/ 	.word	0xffffffff


	//   ....[42]....
        /*0afc*/ 	.word	0xffffffff


	//   ....[43]....
        /*0b00*/ 	.word	0xffffffff


	//   ....[44]....
        /*0b04*/ 	.word	0xffffffff


	//   ....[45]....
        /*0b08*/ 	.word	0xffffffff


	//   ....[46]....
        /*0b0c*/ 	.word	0xffffffff


	//   ....[47]....
        /*0b10*/ 	.word	0xffffffff


	//   ....[48]....
        /*0b14*/ 	.word	0xffffffff


	//   ....[49]....
        /*0b18*/ 	.word	0xffffffff


	//   ....[50]....
        /*0b1c*/ 	.word	0xffffffff


	//   ....[51]....
        /*0b20*/ 	.word	0xffffffff


	//   ....[52]....
        /*0b24*/ 	.word	0xffffffff


	//   ....[53]....
        /*0b28*/ 	.word	0xffffffff


	//   ....[54]....
        /*0b2c*/ 	.word	0xffffffff


	//   ....[55]....
        /*0b30*/ 	.word	0xffffffff


	//   ....[56]....
        /*0b34*/ 	.word	0xffffffff


	//   ....[57]....
        /*0b38*/ 	.word	0xffffffff


	//   ....[58]....
        /*0b3c*/ 	.word	0xffffffff


	//   ....[59]....
        /*0b40*/ 	.word	0xffffffff


	//   ....[60]....
        /*0b44*/ 	.word	0xffffffff


	//   ....[61]....
        /*0b48*/ 	.word	0xffffffff


	//   ....[62]....
        /*0b4c*/ 	.word	0xffffffff


	//   ....[63]....
        /*0b50*/ 	.word	0xffffffff


	//   ....[64]....
        /*0b54*/ 	.word	0xffffffff


	//   ....[65]....
        /*0b58*/ 	.word	0xffffffff


	//   ....[66]....
        /*0b5c*/ 	.word	0xffffffff


	//   ....[67]....
        /*0b60*/ 	.word	0xffffffff


	//   ....[68]....
        /*0b64*/ 	.word	0xffffffff


	//   ....[69]....
        /*0b68*/ 	.word	0xffffffff


	//   ....[70]....
        /*0b6c*/ 	.word	0xffffffff


	//   ....[71]....
        /*0b70*/ 	.word	0xffffffff


	//   ....[72]....
        /*0b74*/ 	.word	0xffffffff


	//   ....[73]....
        /*0b78*/ 	.word	0xffffffff


	//   ....[74]....
        /*0b7c*/ 	.word	0xffffffff


	//   ....[75]....
        /*0b80*/ 	.word	0xffffffff


	//   ....[76]....
        /*0b84*/ 	.word	0xffffffff


	//   ....[77]....
        /*0b88*/ 	.word	0xffffffff


	//   ....[78]....
        /*0b8c*/ 	.word	0xffffffff


	//   ....[79]....
        /*0b90*/ 	.word	0xffffffff


	//   ....[80]....
        /*0b94*/ 	.word	0xffffffff


	//   ....[81]....
        /*0b98*/ 	.word	0xffffffff


	//   ....[82]....
        /*0b9c*/ 	.word	0xffffffff


	//   ....[83]....
        /*0ba0*/ 	.word	0xffffffff


	//   ....[84]....
        /*0ba4*/ 	.word	0xffffffff


	//   ....[85]....
        /*0ba8*/ 	.word	0xffffffff


	//   ....[86]....
        /*0bac*/ 	.word	0xffffffff


	//   ....[87]....
        /*0bb0*/ 	.word	0xffffffff


	//   ....[88]....
        /*0bb4*/ 	.word	0xffffffff


	//   ....[89]....
        /*0bb8*/ 	.word	0xffffffff


	//   ....[90]....
        /*0bbc*/ 	.word	0xffffffff


	//   ....[91]....
        /*0bc0*/ 	.word	0xffffffff


	//   ....[92]....
        /*0bc4*/ 	.word	0xffffffff


	//   ....[93]....
        /*0bc8*/ 	.word	0xffffffff


	//   ....[94]....
        /*0bcc*/ 	.word	0xffffffff


	//   ....[95]....
        /*0bd0*/ 	.word	0xffffffff


	//   ....[96]....
        /*0bd4*/ 	.word	0xffffffff


	//   ....[97]....
        /*0bd8*/ 	.word	0xffffffff


	//   ....[98]....
        /*0bdc*/ 	.word	0xffffffff


	//   ....[99]....
        /*0be0*/ 	.word	0xffffffff


	//   ....[100]....
        /*0be4*/ 	.word	0xffffffff


	//   ....[101]....
        /*0be8*/ 	.word	0xffffffff


	//   ....[102]....
        /*0bec*/ 	.word	0xffffffff


	//   ....[103]....
        /*0bf0*/ 	.word	0xffffffff


	//   ....[104]....
        /*0bf4*/ 	.word	0xffffffff


	//   ....[105]....
        /*0bf8*/ 	.word	0xffffffff


	//   ....[106]....
        /*0bfc*/ 	.word	0xffffffff


	//   ....[107]....
        /*0c00*/ 	.word	0xffffffff


	//   ....[108]....
        /*0c04*/ 	.word	0xffffffff


	//   ....[109]....
        /*0c08*/ 	.word	0xffffffff


	//   ....[110]....
        /*0c0c*/ 	.word	0xffffffff


	//   ....[111]....
        /*0c10*/ 	.word	0xffffffff


	//   ....[112]....
        /*0c14*/ 	.word	0xffffffff


	//   ....[113]....
        /*0c18*/ 	.word	0xffffffff


	//   ....[114]....
        /*0c1c*/ 	.word	0xffffffff


	//   ....[115]....
        /*0c20*/ 	.word	0xffffffff


	//   ....[116]....
        /*0c24*/ 	.word	0xffffffff


	//   ....[117]....
        /*0c28*/ 	.word	0xffffffff


	//   ....[118]....
        /*0c2c*/ 	.word	0xffffffff


	//   ....[119]....
        /*0c30*/ 	.word	0xffffffff


	//   ....[120]....
        /*0c34*/ 	.word	0xffffffff


	//   ....[121]....
        /*0c38*/ 	.word	0xffffffff


	//   ....[122]....
        /*0c3c*/ 	.word	0xffffffff


	//   ....[123]....
        /*0c40*/ 	.word	0xffffffff


	//   ....[124]....
        /*0c44*/ 	.word	0xffffffff


	//   ....[125]....
        /*0c48*/ 	.word	0xffffffff


	//   ....[126]....
        /*0c4c*/ 	.word	0xffffffff


	//   ....[127]....
        /*0c50*/ 	.word	0xffffffff


	//   ....[128]....
        /*0c54*/ 	.word	0xffffffff


	//   ....[129]....
        /*0c58*/ 	.word	0xffffffff


	//   ....[130]....
        /*0c5c*/ 	.word	0xffffffff


	//   ....[131]....
        /*0c60*/ 	.word	0xffffffff


	//   ....[132]....
        /*0c64*/ 	.word	0xffffffff


	//   ....[133]....
        /*0c68*/ 	.word	0xffffffff


	//   ....[134]....
        /*0c6c*/ 	.word	0xffffffff


	//   ....[135]....
        /*0c70*/ 	.word	0xffffffff


	//   ....[136]....
        /*0c74*/ 	.word	0xffffffff


	//   ....[137]....
        /*0c78*/ 	.word	0xffffffff


	//   ....[138]....
        /*0c7c*/ 	.word	0xffffffff


	//   ....[139]....
        /*0c80*/ 	.word	0xffffffff


	//   ....[140]....
        /*0c84*/ 	.word	0xffffffff


	//   ....[141]....
        /*0c88*/ 	.word	0xffffffff


	//   ....[142]....
        /*0c8c*/ 	.word	0xffffffff


	//   ....[143]....
        /*0c90*/ 	.word	0xffffffff


	//   ....[144]....
        /*0c94*/ 	.word	0xffffffff


	//   ....[145]....
        /*0c98*/ 	.word	0xffffffff


	//   ....[146]....
        /*0c9c*/ 	.word	0xffffffff


	//   ....[147]....
        /*0ca0*/ 	.word	0xffffffff


	//   ....[148]....
        /*0ca4*/ 	.word	0xffffffff


	//   ....[149]....
        /*0ca8*/ 	.word	0xffffffff


	//   ....[150]....
        /*0cac*/ 	.word	0xffffffff


	//   ....[151]....
        /*0cb0*/ 	.word	0xffffffff


	//   ....[152]....
        /*0cb4*/ 	.word	0xffffffff


	//   ....[153]....
        /*0cb8*/ 	.word	0xffffffff


	//   ....[154]....
        /*0cbc*/ 	.word	0xffffffff


	//   ....[155]....
        /*0cc0*/ 	.word	0xffffffff


	//   ....[156]....
        /*0cc4*/ 	.word	0xffffffff


	//   ....[157]....
        /*0cc8*/ 	.word	0xffffffff


	//   ....[158]....
        /*0ccc*/ 	.word	0xffffffff


	//   ....[159]....
        /*0cd0*/ 	.word	0xffffffff


	//   ....[160]....
        /*0cd4*/ 	.word	0xffffffff


	//   ....[161]....
        /*0cd8*/ 	.word	0xffffffff


	//   ....[162]....
        /*0cdc*/ 	.word	0xffffffff


	//   ....[163]....
        /*0ce0*/ 	.word	0xffffffff


	//   ....[164]....
        /*0ce4*/ 	.word	0xffffffff


	//   ....[165]....
        /*0ce8*/ 	.word	0xffffffff


	//   ....[166]....
        /*0cec*/ 	.word	0xffffffff


	//   ....[167]....
        /*0cf0*/ 	.word	0xffffffff


	//   ....[168]....
        /*0cf4*/ 	.word	0xffffffff


	//   ....[169]....
        /*0cf8*/ 	.word	0xffffffff


	//   ....[170]....
        /*0cfc*/ 	.word	0xffffffff


	//   ....[171]....
        /*0d00*/ 	.word	0xffffffff


	//   ....[172]....
        /*0d04*/ 	.word	0xffffffff


	//   ....[173]....
        /*0d08*/ 	.word	0xffffffff


	//   ....[174]....
        /*0d0c*/ 	.word	0xffffffff


	//   ....[175]....
        /*0d10*/ 	.word	0xffffffff


	//   ....[176]....
        /*0d14*/ 	.word	0xffffffff


	//   ....[177]....
        /*0d18*/ 	.word	0xffffffff


	//   ....[178]....
        /*0d1c*/ 	.word	0xffffffff


	//   ....[179]....
        /*0d20*/ 	.word	0xffffffff


	//   ....[180]....
        /*0d24*/ 	.word	0xffffffff


	//   ....[181]....
        /*0d28*/ 	.word	0xffffffff


	//   ....[182]....
        /*0d2c*/ 	.word	0xffffffff


	//   ....[183]....
        /*0d30*/ 	.word	0xffffffff


	//   ....[184]....
        /*0d34*/ 	.word	0xffffffff


	//   ....[185]....
        /*0d38*/ 	.word	0xffffffff


	//   ....[186]....
        /*0d3c*/ 	.word	0xffffffff


	//   ....[187]....
        /*0d40*/ 	.word	0xffffffff


	//   ....[188]....
        /*0d44*/ 	.word	0xffffffff


	//   ....[189]....
        /*0d48*/ 	.word	0xffffffff


	//   ....[190]....
        /*0d4c*/ 	.word	0xffffffff


	//   ....[191]....
        /*0d50*/ 	.word	0xffffffff


	//   ....[192]....
        /*0d54*/ 	.word	0xffffffff


	//   ....[193]....
        /*0d58*/ 	.word	0xffffffff


	//   ....[194]....
        /*0d5c*/ 	.word	0xffffffff


	//   ....[195]....
        /*0d60*/ 	.word	0xffffffff


	//   ....[196]....
        /*0d64*/ 	.word	0xffffffff


	//   ....[197]....
        /*0d68*/ 	.word	0xffffffff


	//   ....[198]....
        /*0d6c*/ 	.word	0xffffffff


	//   ....[199]....
        /*0d70*/ 	.word	0xffffffff


	//   ....[200]....
        /*0d74*/ 	.word	0xffffffff


	//   ....[201]....
        /*0d78*/ 	.word	0x0500000f


	//   ....[202]....
        /*0d7c*/ 	.word	0x0500000f


	//   ....[203]....
        /*0d80*/ 	.word	0x0500000f


	//   ....[204]....
        /*0d84*/ 	.word	0x0500000f


	//   ....[205]....
        /*0d88*/ 	.word	0x0500000f


	//   ....[206]....
        /*0d8c*/ 	.word	0x0500000f


	//   ....[207]....
        /*0d90*/ 	.word	0x0500000f


	//   ....[208]....
        /*0d94*/ 	.word	0x0500000f


	//   ....[209]....
        /*0d98*/ 	.word	0x0500000f


	//   ....[210]....
        /*0d9c*/ 	.word	0x0500000f


	//   ....[211]....
        /*0da0*/ 	.word	0x0500000f


	//   ....[212]....
        /*0da4*/ 	.word	0x0500000f


	//   ....[213]....
        /*0da8*/ 	.word	0x0500000f


	//   ....[214]....
        /*0dac*/ 	.word	0x0500000f


	//   ....[215]....
        /*0db0*/ 	.word	0x0500000f


	//   ....[216]....
        /*0db4*/ 	.word	0x0500000f


	//   ....[217]....
        /*0db8*/ 	.word	0x0500000f


	//   ....[218]....
        /*0dbc*/ 	.word	0x0500000f


	//   ....[219]....
        /*0dc0*/ 	.word	0x0500000f


	//   ....[220]....
        /*0dc4*/ 	.word	0x0500000f


	//   ....[221]....
        /*0dc8*/ 	.word	0x0500000f


	//   ....[222]....
        /*0dcc*/ 	.word	0x0500000f


	//   ....[223]....
        /*0dd0*/ 	.word	0x0500000f


	//   ....[224]....
        /*0dd4*/ 	.word	0x0500000f


	//   ....[225]....
        /*0dd8*/ 	.word	0x0500000f


	//   ....[226]....
        /*0ddc*/ 	.word	0x0500000f


	//   ....[227]....
        /*0de0*/ 	.word	0x0500000f


	//   ....[228]....
        /*0de4*/ 	.word	0x0500000f


	//   ....[229]....
        /*0de8*/ 	.word	0x0500000f


	//   ....[230]....
        /*0dec*/ 	.word	0x0500000f


	//   ....[231]....
        /*0df0*/ 	.word	0x0500000f


	//   ....[232]....
        /*0df4*/ 	.word	0x0500000f


	//   ....[233]....
        /*0df8*/ 	.word	0x0500000f


	//   ....[234]....
        /*0dfc*/ 	.word	0x0500000f


	//   ....[235]....
        /*0e00*/ 	.word	0x0500000f


	//   ....[236]....
        /*0e04*/ 	.word	0x0500000f


	//   ....[237]....
        /*0e08*/ 	.word	0x0500000f


	//   ....[238]....
        /*0e0c*/ 	.word	0x0500000f


	//   ....[239]....
        /*0e10*/ 	.word	0x0500000f


	//   ....[240]....
        /*0e14*/ 	.word	0x0500000f


	//   ....[241]....
        /*0e18*/ 	.word	0x0500000f


	//   ....[242]....
        /*0e1c*/ 	.word	0x0500000f


	//   ....[243]....
        /*0e20*/ 	.word	0x0500000f


	//   ....[244]....
        /*0e24*/ 	.word	0x0500000f


	//   ....[245]....
        /*0e28*/ 	.word	0x0500000f


	//   ....[246]....
        /*0e2c*/ 	.word	0x0500000f


	//   ....[247]....
        /*0e30*/ 	.word	0x0500000f


	//   ....[248]....
        /*0e34*/ 	.word	0x0500000f


	//   ....[249]....
        /*0e38*/ 	.word	0x0500000f


	//   ....[250]....
        /*0e3c*/ 	.word	0x0500000f


	//   ....[251]....
        /*0e40*/ 	.word	0x0500000f


	//   ....[252]....
        /*0e44*/ 	.word	0x0500000f


	//   ....[253]....
        /*0e48*/ 	.word	0x0500000f


	//   ....[254]....
        /*0e4c*/ 	.word	0x0500000f


	//   ....[255]....
        /*0e50*/ 	.word	0x0500000f


	//   ....[0]....
        /*0e54*/ 	.word	0x0500000f


	//   ....[1]....
        /*0e58*/ 	.word	0x0500000f


	//   ....[2]....
        /*0e5c*/ 	.word	0x0500000f


	//   ....[3]....
        /*0e60*/ 	.word	0x0500000f


	//   ....[4]....
        /*0e64*/ 	.word	0x0500000f


	//   ....[5]....
        /*0e68*/ 	.word	0x0500000f


	//   ....[6]....
        /*0e6c*/ 	.word	0x0500000f


	//   ....[7]....
        /*0e70*/ 	.word	0x0500000f


	//   ....[8]....
        /*0e74*/ 	.word	0x0500000f


	//   ....[9]....
        /*0e78*/ 	.word	0x0500000f


	//   ....[10]....
        /*0e7c*/ 	.word	0x0500000f


	//   ....[11]....
        /*0e80*/ 	.word	0x0500000f


	//   ....[12]....
        /*0e84*/ 	.word	0x0500000f


	//   ....[13]....
        /*0e88*/ 	.word	0x0500000f


	//   ....[14]....
        /*0e8c*/ 	.word	0x0500000f


	//   ....[15]....
        /*0e90*/ 	.word	0x0500000f


	//   ....[16]....
        /*0e94*/ 	.word	0x0500000f


	//   ....[17]....
        /*0e98*/ 	.word	0x0500000f


	//   ....[18]....
        /*0e9c*/ 	.word	0x0500000f


	//   ....[19]....
        /*0ea0*/ 	.word	0x0500000f


	//   ....[20]....
        /*0ea4*/ 	.word	0x0500000f


	//   ....[21]....
        /*0ea8*/ 	.word	0x0500000f


	//   ....[22]....
        /*0eac*/ 	.word	0x0500000f


	//   ....[23]....
        /*0eb0*/ 	.word	0x0500000f


	//   ....[24]....
        /*0eb4*/ 	.word	0x0500000f


	//   ....[25]....
        /*0eb8*/ 	.word	0x0500000f


	//   ....[26]....
        /*0ebc*/ 	.word	0x0500000f


	//   ....[27]....
        /*0ec0*/ 	.word	0x0500000f


	//   ....[28]....
        /*0ec4*/ 	.word	0x0500000f


	//   ....[29]....
        /*0ec8*/ 	.word	0x0500000f


	//   ....[30]....
        /*0ecc*/ 	.word	0x0500000f


	//   ....[31]....
        /*0ed0*/ 	.word	0x0500000f


	//   ....[32]....
        /*0ed4*/ 	.word	0x0500000f


	//   ....[33]....
        /*0ed8*/ 	.word	0x0500000f


	//   ....[34]....
        /*0edc*/ 	.word	0x0500000f


	//   ....[35]....
        /*0ee0*/ 	.word	0x0500000f


	//   ....[36]....
        /*0ee4*/ 	.word	0x0500000f


	//   ....[37]....
        /*0ee8*/ 	.word	0x0500000f


	//   ....[38]....
        /*0eec*/ 	.word	0x0500000f


	//   ....[39]....
        /*0ef0*/ 	.word	0x0500000f


	//   ....[40]....
        /*0ef4*/ 	.word	0x0500000f


	//   ....[41]....
        /*0ef8*/ 	.word	0x0500000f


	//   ....[42]....
        /*0efc*/ 	.word	0x0500000f


	//   ....[43]....
        /*0f00*/ 	.word	0x0500000f


	//   ....[44]....
        /*0f04*/ 	.word	0x0500000f


	//   ....[45]....
        /*0f08*/ 	.word	0x0500000f


	//   ....[46]....
        /*0f0c*/ 	.word	0x0500000f


	//   ....[47]....
        /*0f10*/ 	.word	0x0500000f


	//   ....[48]....
        /*0f14*/ 	.word	0x0500000f


	//   ....[49]....
        /*0f18*/ 	.word	0x0500000f


	//   ....[50]....
        /*0f1c*/ 	.word	0x0500000f


	//   ....[51]....
        /*0f20*/ 	.word	0x0500000f


	//   ....[52]....
        /*0f24*/ 	.word	0x0500000f


	//   ....[53]....
        /*0f28*/ 	.word	0x0500000f


	//   ....[54]....
        /*0f2c*/ 	.word	0x0500000f


	//   ....[55]....
        /*0f30*/ 	.word	0x0500000f


	//   ....[56]....
        /*0f34*/ 	.word	0x0500000f


	//   ....[57]....
        /*0f38*/ 	.word	0x0500000f


	//   ....[58]....
        /*0f3c*/ 	.word	0x0500000f


	//   ....[59]....
        /*0f40*/ 	.word	0x0500000f


	//   ....[60]....
        /*0f44*/ 	.word	0x0500000f


	//   ....[61]....
        /*0f48*/ 	.word	0x0500000f


	//   ....[62]....
        /*0f4c*/ 	.word	0x0500000f


	//   ....[63]....
        /*0f50*/ 	.word	0x0500000f


	//   ....[64]....
        /*0f54*/ 	.word	0x0500000f


	//   ....[65]....
        /*0f58*/ 	.word	0x0500000f


	//   ....[66]....
        /*0f5c*/ 	.word	0x0500000f


	//   ....[67]....
        /*0f60*/ 	.word	0x0500000f


	//   ....[68]....
        /*0f64*/ 	.word	0x0500000f


	//   ....[69]....
        /*0f68*/ 	.word	0x0500000f


	//   ....[70]....
        /*0f6c*/ 	.word	0x0500000f


	//   ....[71]....
        /*0f70*/ 	.word	0x0500000f


	//----- nvinfo : EIATTR_COOP_GROUP_INSTR_OFFSETS
	.align		4
.L_323:
        /*0f74*/ 	.byte	0x04, 0x28
        /*0f76*/ 	.short	(.L_325 - .L_324)


	//   ....[0]....
.L_324:
        /*0f78*/ 	.word	0x00000060


	//   ....[1]....
        /*0f7c*/ 	.word	0x00000140


	//   ....[2]....
        /*0f80*/ 	.word	0x00000190


	//   ....[3]....
        /*0f84*/ 	.word	0x000003c0


	//   ....[4]....
        /*0f88*/ 	.word	0x00000520


	//   ....[5]....
        /*0f8c*/ 	.word	0x00000640


	//   ....[6]....
        /*0f90*/ 	.word	0x000007a0


	//   ....[7]....
        /*0f94*/ 	.word	0x00004370


	//   ....[8]....
        /*0f98*/ 	.word	0x00004380


	//   ....[9]....
        /*0f9c*/ 	.word	0x00005190


	//   ....[10]....
        /*0fa0*/ 	.word	0x000051a0


	//   ....[11]....
        /*0fa4*/ 	.word	0x00006030


	//   ....[12]....
        /*0fa8*/ 	.word	0x00006040


	//   ....[13]....
        /*0fac*/ 	.word	0x00007b80


	//   ....[14]....
        /*0fb0*/ 	.word	0x00007b90


	//   ....[15]....
        /*0fb4*/ 	.word	0x00008be0


	//   ....[16]....
        /*0fb8*/ 	.word	0x00008bf0


	//   ....[17]....
        /*0fbc*/ 	.word	0x00009c60


	//   ....[18]....
        /*0fc0*/ 	.word	0x00009c70


	//   ....[19]....
        /*0fc4*/ 	.word	0x0000aee0


	//   ....[20]....
        /*0fc8*/ 	.word	0x0000aef0


	//   ....[21]....
        /*0fcc*/ 	.word	0x0000b0b0


	//   ....[22]....
        /*0fd0*/ 	.word	0x0000b0c0


	//   ....[23]....
        /*0fd4*/ 	.word	0x0000b290


	//   ....[24]....
        /*0fd8*/ 	.word	0x0000b2a0


	//   ....[25]....
        /*0fdc*/ 	.word	0x0000b6f0


	//   ....[26]....
        /*0fe0*/ 	.word	0x0000b700


	//   ....[27]....
        /*0fe4*/ 	.word	0x0000b880


	//   ....[28]....
        /*0fe8*/ 	.word	0x0000b8a0


	//   ....[29]....
        /*0fec*/ 	.word	0x0000ba30


	//   ....[30]....
        /*0ff0*/ 	.word	0x0000ba50


	//   ....[31]....
        /*0ff4*/ 	.word	0x0000c570


	//   ....[32]....
        /*0ff8*/ 	.word	0x0000cc70


	//   ....[33]....
        /*0ffc*/ 	.word	0x0000cc80


	//   ....[34]....
        /*1000*/ 	.word	0x0000cc90


	//   ....[35]....
        /*1004*/ 	.word	0x0000cca0


	//   ....[36]....
        /*1008*/ 	.word	0x0000d2b0


	//   ....[37]....
        /*100c*/ 	.word	0x0000d2c0


	//   ....[38]....
        /*1010*/ 	.word	0x0000d2d0


	//   ....[39]....
        /*1014*/ 	.word	0x0000d2e0


	//   ....[40]....
        /*1018*/ 	.word	0x0000d880


	//   ....[41]....
        /*101c*/ 	.word	0x0000d890


	//   ....[42]....
        /*1020*/ 	.word	0x0000d8a0


	//   ....[43]....
        /*1024*/ 	.word	0x0000d8b0


	//   ....[44]....
        /*1028*/ 	.word	0x0000de70


	//   ....[45]....
        /*102c*/ 	.word	0x0000de80


	//   ....[46]....
        /*1030*/ 	.word	0x0000de90


	//   ....[47]....
        /*1034*/ 	.word	0x0000dea0


	//   ....[48]....
        /*1038*/ 	.word	0x000115a0


	//   ....[49]....
        /*103c*/ 	.word	0x000115b0


	//   ....[50]....
        /*1040*/ 	.word	0x000115c0


	//   ....[51]....
        /*1044*/ 	.word	0x000115d0


	//   ....[52]....
        /*1048*/ 	.word	0x00011a90


	//   ....[53]....
        /*104c*/ 	.word	0x00011aa0


	//   ....[54]....
        /*1050*/ 	.word	0x00011ab0


	//   ....[55]....
        /*1054*/ 	.word	0x00011ac0


	//   ....[56]....
        /*1058*/ 	.word	0x00011ef0


	//   ....[57]....
        /*105c*/ 	.word	0x00011f00


	//   ....[58]....
        /*1060*/ 	.word	0x00011f10


	//   ....[59]....
        /*1064*/ 	.word	0x00011f20


	//   ....[60]....
        /*1068*/ 	.word	0x00012370


	//   ....[61]....
        /*106c*/ 	.word	0x00012380


	//   ....[62]....
        /*1070*/ 	.word	0x00012390


	//   ....[63]....
        /*1074*/ 	.word	0x000123a0


	//   ....[64]....
        /*1078*/ 	.word	0x00019130


	//   ....[65]....
        /*107c*/ 	.word	0x00019520


	//   ....[66]....
        /*1080*/ 	.word	0x00019570


	//   ....[67]....
        /*1084*/ 	.word	0x00019620


	//   ....[68]....
        /*1088*/ 	.word	0x000199f0


	//   ....[69]....
        /*108c*/ 	.word	0x00019a10


	//   ....[70]....
        /*1090*/ 	.word	0x0001e510


	//   ....[71]....
        /*1094*/ 	.word	0x0001e530


	//   ....[72]....
        /*1098*/ 	.word	0x0001ea30


	//   ....[73]....
        /*109c*/ 	.word	0x0001eb30


	//   ....[74]....
        /*10a0*/ 	.word	0x0001efb0


	//   ....[75]....
        /*10a4*/ 	.word	0x0001f000


	//   ....[76]....
        /*10a8*/ 	.word	0x000235f0


	//   ....[77]....
        /*10ac*/ 	.word	0x00023620


	//   ....[78]....
        /*10b0*/ 	.word	0x00023910


	//   ....[79]....
        /*10b4*/ 	.word	0x00023980


	//   ....[80]....
        /*10b8*/ 	.word	0x00024ad0


	//   ....[81]....
        /*10bc*/ 	.word	0x00024ba0


	//   ....[82]....
        /*10c0*/ 	.word	0x00024d80


	//   ....[83]....
        /*10c4*/ 	.word	0x00024da0


	//   ....[84]....
        /*10c8*/ 	.word	0x000268d0


	//   ....[85]....
        /*10cc*/ 	.word	0x000268e0


	//   ....[86]....
        /*10d0*/ 	.word	0x000268f0


	//   ....[87]....
        /*10d4*/ 	.word	0x00026900


	//   ....[88]....
        /*10d8*/ 	.word	0x00027310


	//   ....[89]....
        /*10dc*/ 	.word	0x00027320


	//   ....[90]....
        /*10e0*/ 	.word	0x00027490


	//   ....[91]....
        /*10e4*/ 	.word	0x000274b0


	//   ....[92]....
        /*10e8*/ 	.word	0x00027600


	//   ....[93]....
        /*10ec*/ 	.word	0x00027620


	//   ....[94]....
        /*10f0*/ 	.word	0x00027780


	//   ....[95]....
        /*10f4*/ 	.word	0x000277a0


	//   ....[96]....
        /*10f8*/ 	.word	0x00027f90


	//   ....[97]....
        /*10fc*/ 	.word	0x00027fc0


	//   ....[98]....
        /*1100*/ 	.word	0x00028820


	//   ....[99]....
        /*1104*/ 	.word	0x00028830


	//   ....[100]....
        /*1108*/ 	.word	0x00029970


	//   ....[101]....
        /*110c*/ 	.word	0x00029990


	//   ....[102]....
        /*1110*/ 	.word	0x00029ae0


	//   ....[103]....
        /*1114*/ 	.word	0x00029b00


	//   ....[104]....
        /*1118*/ 	.word	0x00029c50


	//   ....[105]....
        /*111c*/ 	.word	0x00029c70


	//   ....[106]....
        /*1120*/ 	.word	0x00029dd0


	//   ....[107]....
        /*1124*/ 	.word	0x00029df0


	//   ....[108]....
        /*1128*/ 	.word	0x00029fd0


	//   ....[109]....
        /*112c*/ 	.word	0x0002a1d0


	//   ....[110]....
        /*1130*/ 	.word	0x0002a200


	//   ....[111]....
        /*1134*/ 	.word	0x0002a230


	//   ....[112]....
        /*1138*/ 	.word	0x0002a260


	//   ....[113]....
        /*113c*/ 	.word	0x0002a290


	//   ....[114]....
        /*1140*/ 	.word	0x0002a2c0


	//   ....[115]....
        /*1144*/ 	.word	0x0002a460


	//   ....[116]....
        /*1148*/ 	.word	0x0002a490


	//   ....[117]....
        /*114c*/ 	.word	0x0002a4c0


	//   ....[118]....
        /*1150*/ 	.word	0x0002a4f0


	//   ....[119]....
        /*1154*/ 	.word	0x0002a520


	//   ....[120]....
        /*1158*/ 	.word	0x0002a550


	//   ....[121]....
        /*115c*/ 	.word	0x0002a5e0


	//   ....[122]....
        /*1160*/ 	.word	0x0002a610


	//   ....[123]....
        /*1164*/ 	.word	0x0002a620


	//   ....[124]....
        /*1168*/ 	.word	0x0002a660


	//   ....[125]....
        /*116c*/ 	.word	0x0002bb90


	//   ....[126]....
        /*1170*/ 	.word	0x0002e2c0


	//   ....[127]....
        /*1174*/ 	.word	0x0002e300


	//   ....[128]....
        /*1178*/ 	.word	0x0002e330


	//   ....[129]....
        /*117c*/ 	.word	0x0002e400


	//   ....[130]....
        /*1180*/ 	.word	0x0002e430


	//   ....[131]....
        /*1184*/ 	.word	0x0002e490


	//   ....[132]....
        /*1188*/ 	.word	0x0002e4d0


	//   ....[133]....
        /*118c*/ 	.word	0x0002e530


	//   ....[134]....
        /*1190*/ 	.word	0x0002e550


	//   ....[135]....
        /*1194*/ 	.word	0x0002e580


	//   ....[136]....
        /*1198*/ 	.word	0x0002eda0


	//   ....[137]....
        /*119c*/ 	.word	0x0002ede0


	//   ....[138]....
        /*11a0*/ 	.word	0x0002ee00


	//   ....[139]....
        /*11a4*/ 	.word	0x0002eea0


	//   ....[140]....
        /*11a8*/ 	.word	0x0002eeb0


	//   ....[141]....
        /*11ac*/ 	.word	0x0002ef60


	//   ....[142]....
        /*11b0*/ 	.word	0x0002ef70


	//   ....[143]....
        /*11b4*/ 	.word	0x0002f020


	//   ....[144]....
        /*11b8*/ 	.word	0x0002f030


	//   ....[145]....
        /*11bc*/ 	.word	0x0002f0e0


	//   ....[146]....
        /*11c0*/ 	.word	0x0002f0f0


	//   ....[147]....
        /*11c4*/ 	.word	0x0002f1a0


	//   ....[148]....
        /*11c8*/ 	.word	0x0002f1b0


	//   ....[149]....
        /*11cc*/ 	.word	0x0002f260


	//   ....[150]....
        /*11d0*/ 	.word	0x0002f270


	//   ....[151]....
        /*11d4*/ 	.word	0x0002f2c0


	//   ....[152]....
        /*11d8*/ 	.word	0x0002fad0


	//   ....[153]....
        /*11dc*/ 	.word	0x0002fb10


	//   ....[154]....
        /*11e0*/ 	.word	0x0002fb40


	//   ....[155]....
        /*11e4*/ 	.word	0x0002fc00


	//   ....[156]....
        /*11e8*/ 	.word	0x0002fc30


	//   ....[157]....
        /*11ec*/ 	.word	0x0002fc80


	//   ....[158]....
        /*11f0*/ 	.word	0x0002fcb0


	//   ....[159]....
        /*11f4*/ 	.word	0x0002fd00


	//   ....[160]....
        /*11f8*/ 	.word	0x0002fd30


	//   ....[161]....
        /*11fc*/ 	.word	0x0002fda0


	//   ....[162]....
        /*1200*/ 	.word	0x000300a0


	//   ....[163]....
        /*1204*/ 	.word	0x000300d0


	//   ....[164]....
        /*1208*/ 	.word	0x00030190


	//   ....[165]....
        /*120c*/ 	.word	0x000301a0


	//   ....[166]....
        /*1210*/ 	.word	0x00030250


	//   ....[167]....
        /*1214*/ 	.word	0x00030260


	//   ....[168]....
        /*1218*/ 	.word	0x00030310


	//   ....[169]....
        /*121c*/ 	.word	0x00030320


	//   ....[170]....
        /*1220*/ 	.word	0x00030330


	//   ....[171]....
        /*1224*/ 	.word	0x000303e0


	//   ....[172]....
        /*1228*/ 	.word	0x00030990


	//   ....[173]....
        /*122c*/ 	.word	0x000309d0


	//   ....[174]....
        /*1230*/ 	.word	0x00030a60


	//   ....[175]....
        /*1234*/ 	.word	0x00030a90


	//   ....[176]....
        /*1238*/ 	.word	0x00030b20


	//   ....[177]....
        /*123c*/ 	.word	0x00030b50


	//   ....[178]....
        /*1240*/ 	.word	0x00030be0


	//   ....[179]....
        /*1244*/ 	.word	0x00030c10


	//   ....[180]....
        /*1248*/ 	.word	0x00030c20


	//   ....[181]....
        /*124c*/ 	.word	0x00030cb0


	//   ....[182]....
        /*1250*/ 	.word	0x00031140


	//   ....[183]....
        /*1254*/ 	.word	0x00031170


	//   ....[184]....
        /*1258*/ 	.word	0x000311e0


	//   ....[185]....
        /*125c*/ 	.word	0x00031210


	//   ....[186]....
        /*1260*/ 	.word	0x00031240


	//   ....[187]....
        /*1264*/ 	.word	0x00031270


	//   ....[188]....
        /*1268*/ 	.word	0x000312a0


	//   ....[189]....
        /*126c*/ 	.word	0x000312d0


	//   ....[190]....
        /*1270*/ 	.word	0x00031480


	//   ....[191]....
        /*1274*/ 	.word	0x000314b0


	//   ....[192]....
        /*1278*/ 	.word	0x000314e0


	//   ....[193]....
        /*127c*/ 	.word	0x00031510


	//   ....[194]....
        /*1280*/ 	.word	0x00031540


	//   ....[195]....
        /*1284*/ 	.word	0x00031570


	//   ....[196]....
        /*1288*/ 	.word	0x00031630


	//   ....[197]....
        /*128c*/ 	.word	0x00031650


	//   ....[198]....
        /*1290*/ 	.word	0x00031670


	//   ....[199]....
        /*1294*/ 	.word	0x000316d0


	//   ....[200]....
        /*1298*/ 	.word	0x00032100


	//   ....[201]....
        /*129c*/ 	.word	0x00032420


	//   ....[202]....
        /*12a0*/ 	.word	0x000324b0


	//   ....[203]....
        /*12a4*/ 	.word	0x00032550


	//   ....[204]....
        /*12a8*/ 	.word	0x000325e0


	//   ....[205]....
        /*12ac*/ 	.word	0x00032680


	//   ....[206]....
        /*12b0*/ 	.word	0x00032710


	//   ....[207]....
        /*12b4*/ 	.word	0x00032800


	//   ....[208]....
        /*12b8*/ 	.word	0x00032890


	//   ....[209]....
        /*12bc*/ 	.word	0x00032930


	//   ....[210]....
        /*12c0*/ 	.word	0x000329c0


	//   ....[211]....
        /*12c4*/ 	.word	0x00032a60


	//   ....[212]....
        /*12c8*/ 	.word	0x00032af0


	//   ....[213]....
        /*12cc*/ 	.word	0x00032be0


	//   ....[214]....
        /*12d0*/ 	.word	0x00032c70


	//   ....[215]....
        /*12d4*/ 	.word	0x00032d10


	//   ....[216]....
        /*12d8*/ 	.word	0x00032da0


	//   ....[217]....
        /*12dc*/ 	.word	0x00032e40


	//   ....[218]....
        /*12e0*/ 	.word	0x00032ed0


	//   ....[219]....
        /*12e4*/ 	.word	0x00032fc0


	//   ....[220]....
        /*12e8*/ 	.word	0x00033050


	//   ....[221]....
        /*12ec*/ 	.word	0x000330a0


	//   ....[222]....
        /*12f0*/ 	.word	0x000330f0


	//   ....[223]....
        /*12f4*/ 	.word	0x00033190


	//   ....[224]....
        /*12f8*/ 	.word	0x00033220


	//   ....[225]....
        /*12fc*/ 	.word	0x00033270


	//   ....[226]....
        /*1300*/ 	.word	0x000332c0


	//   ....[227]....
        /*1304*/ 	.word	0x00033360


	//   ....[228]....
        /*1308*/ 	.word	0x000333f0


	//   ....[229]....
        /*130c*/ 	.word	0x00033440


	//   ....[230]....
        /*1310*/ 	.word	0x00033490


	//   ....[231]....
        /*1314*/ 	.word	0x00033530


	//   ....[232]....
        /*1318*/ 	.word	0x000335c0


	//   ....[233]....
        /*131c*/ 	.word	0x00033610


	//   ....[234]....
        /*1320*/ 	.word	0x00033660


	//   ....[235]....
        /*1324*/ 	.word	0x00033750


	//   ....[236]....
        /*1328*/ 	.word	0x000337e0


	//   ....[237]....
        /*132c*/ 	.word	0x00033830


	//   ....[238]....
        /*1330*/ 	.word	0x00033880


	//   ....[239]....
        /*1334*/ 	.word	0x00033910


	//   ....[240]....
        /*1338*/ 	.word	0x000339a0


	//   ....[241]....
        /*133c*/ 	.word	0x000339f0


	//   ....[242]....
        /*1340*/ 	.word	0x00033a40


	//   ....[243]....
        /*1344*/ 	.word	0x00033ad0


	//   ....[244]....
        /*1348*/ 	.word	0x00033b60


	//   ....[245]....
        /*134c*/ 	.word	0x00033bb0


	//   ....[246]....
        /*1350*/ 	.word	0x00033c00


	//   ....[247]....
        /*1354*/ 	.word	0x00033ca0


	//   ....[248]....
        /*1358*/ 	.word	0x00033d30


	//   ....[249]....
        /*135c*/ 	.word	0x00033d80


	//   ....[250]....
        /*1360*/ 	.word	0x00033dd0


	//   ....[251]....
        /*1364*/ 	.word	0x000340d0


	//   ....[252]....
        /*1368*/ 	.word	0x000343b0


	//   ....[253]....
        /*136c*/ 	.word	0x000344a0


	//   ....[254]....
        /*1370*/ 	.word	0x00034560


	//   ....[255]....
        /*1374*/ 	.word	0x000346d0


	//   ....[0]....
        /*1378*/ 	.word	0x00034720


	//   ....[1]....
        /*137c*/ 	.word	0x00034830


	//   ....[2]....
        /*1380*/ 	.word	0x00034890


	//   ....[3]....
        /*1384*/ 	.word	0x000349a0


	//   ....[4]....
        /*1388*/ 	.word	0x00034a00


	//   ....[5]....
        /*138c*/ 	.word	0x00034b00


	//   ....[6]....
        /*1390*/ 	.word	0x00034b50


	//   ....[7]....
        /*1394*/ 	.word	0x00034c00


	//   ....[8]....
        /*1398*/ 	.word	0x00034c60


	//   ....[9]....
        /*139c*/ 	.word	0x00034d90


	//   ....[10]....
        /*13a0*/ 	.word	0x00034de0


	//   ....[11]....
        /*13a4*/ 	.word	0x00034f20


	//   ....[12]....
        /*13a8*/ 	.word	0x00034f70


	//   ....[13]....
        /*13ac*/ 	.word	0x000350b0


	//   ....[14]....
        /*13b0*/ 	.word	0x00035100


	//   ....[15]....
        /*13b4*/ 	.word	0x00035240


	//   ....[16]....
        /*13b8*/ 	.word	0x00035290


	//   ....[17]....
        /*13bc*/ 	.word	0x000353d0


	//   ....[18]....
        /*13c0*/ 	.word	0x00035420


	//   ....[19]....
        /*13c4*/ 	.word	0x00035560


	//   ....[20]....
        /*13c8*/ 	.word	0x000355b0


	//   ....[21]....
        /*13cc*/ 	.word	0x000356d0


	//   ....[22]....
        /*13d0*/ 	.word	0x00035720


	//   ....[23]....
        /*13d4*/ 	.word	0x00035850


	//   ....[24]....
        /*13d8*/ 	.word	0x00035920


	//   ....[25]....
        /*13dc*/ 	.word	0x00035a90


	//   ....[26]....
        /*13e0*/ 	.word	0x00035ae0


	//   ....[27]....
        /*13e4*/ 	.word	0x00035be0


	//   ....[28]....
        /*13e8*/ 	.word	0x00035c30


	//   ....[29]....
        /*13ec*/ 	.word	0x00035d30


	//   ....[30]....
        /*13f0*/ 	.word	0x00035d80


	//   ....[31]....
        /*13f4*/ 	.word	0x00035eb0


	//   ....[32]....
        /*13f8*/ 	.word	0x00035f00


	//   ....[33]....
        /*13fc*/ 	.word	0x00035ff0


	//   ....[34]....
        /*1400*/ 	.word	0x00036090


	//   ....[35]....
        /*1404*/ 	.word	0x000361d0


	//   ....[36]....
        /*1408*/ 	.word	0x00036220


	//   ....[37]....
        /*140c*/ 	.word	0x00036360


	//   ....[38]....
        /*1410*/ 	.word	0x000363b0


	//   ....[39]....
        /*1414*/ 	.word	0x000364f0


	//   ....[40]....
        /*1418*/ 	.word	0x00036540


	//   ....[41]....
        /*141c*/ 	.word	0x00036680


	//   ....[42]....
        /*1420*/ 	.word	0x000366d0


	//   ....[43]....
        /*1424*/ 	.word	0x000367c0


	//   ....[44]....
        /*1428*/ 	.word	0x00036880


	//   ....[45]....
        /*142c*/ 	.word	0x00036a10


	//   ....[46]....
        /*1430*/ 	.word	0x00036a60


	//   ....[47]....
        /*1434*/ 	.word	0x00036b90


	//   ....[48]....
        /*1438*/ 	.word	0x00036be0


	//   ....[49]....
        /*143c*/ 	.word	0x00036d10


	//   ....[50]....
        /*1440*/ 	.word	0x00036d60


	//   ....[51]....
        /*1444*/ 	.word	0x00036e90


	//   ....[52]....
        /*1448*/ 	.word	0x00036ee0


	//   ....[53]....
        /*144c*/ 	.word	0x00036f70


	//   ....[54]....
        /*1450*/ 	.word	0x00037010


	//   ....[55]....
        /*1454*/ 	.word	0x000371a0


	//   ....[56]....
        /*1458*/ 	.word	0x00037210


	//   ....[57]....
        /*145c*/ 	.word	0x00037280


	//   ....[58]....
        /*1460*/ 	.word	0x000372f0


	//   ....[59]....
        /*1464*/ 	.word	0x00037360


	//   ....[60]....
        /*1468*/ 	.word	0x000373e0


	//   ....[61]....
        /*146c*/ 	.word	0x00037460


	//   ....[62]....
        /*1470*/ 	.word	0x000374f0


	//   ....[63]....
        /*1474*/ 	.word	0x00037560


	//   ....[64]....
        /*1478*/ 	.word	0x000375d0


	//   ....[65]....
        /*147c*/ 	.word	0x00037640


	//   ....[66]....
        /*1480*/ 	.word	0x000376c0


	//   ....[67]....
        /*1484*/ 	.word	0x00037730


	//   ....[68]....
        /*1488*/ 	.word	0x000377c0


	//   ....[69]....
        /*148c*/ 	.word	0x00037820


	//   ....[70]....
        /*1490*/ 	.word	0x000378b0


	//   ....[71]....
        /*1494*/ 	.word	0x000379e0


	//----- nvinfo : EIATTR_REG_RECONFIG
	.align		4
.L_325:
        /*1498*/ 	.byte	0x01, 0x54
	.zero		2


	//----- nvinfo : EIATTR_SYSCALL_OFFSETS
	.align		4
        /*149c*/ 	.byte	0x04, 0x46
        /*149e*/ 	.short	(.L_327 - .L_326)


	//   ....[0]....
.L_326:
        /*14a0*/ 	.word	0x000026b0


	//   ....[1]....
        /*14a4*/ 	.word	0x00002800


	//   ....[2]....
        /*14a8*/ 	.word	0x0000c6e0


	//   ....[3]....
        /*14ac*/ 	.word	0x0000ca10


	//   ....[4]....
        /*14b0*/ 	.word	0x0002d8f0


	//   ....[5]....
        /*14b4*/ 	.word	0x0002da40


	//   ....[6]....
        /*14b8*/ 	.word	0x0002db30


	//   ....[7]....
        /*14bc*/ 	.word	0x0002ea10


	//----- nvinfo : EIATTR_MBARRIER_INSTR_OFFSETS
	.align		4
.L_327:
        /*14c0*/ 	.byte	0x04, 0x39
        /*14c2*/ 	.short	(.L_329 - .L_328)


	//   ....[0]....
.L_328:
        /*14c4*/ 	.word	0x00000270
        /*14c8*/ 	.word	0x000000ff
        /*14cc*/ 	.word	0x00038800
        /*14d0*/ 	.short	0x0100
        /*14d2*/ 	.byte	0x08
	.zero		1


	//   ....[1]....
        /*14d4*/ 	.word	0x00000280
        /*14d8*/ 	.word	0x000000ff
        /*14dc*/ 	.word	0x00038820
        /*14e0*/ 	.short	0x0100
        /*14e2*/ 	.byte	0x08
	.zero		1


	//   ....[2]....
        /*14e4*/ 	.word	0x00000370
        /*14e8*/ 	.word	0x000000ff
        /*14ec*/ 	.word	0x00038830
        /*14f0*/ 	.short	0x0100
        /*14f2*/ 	.byte	0x08
	.zero		1


	//   ....[3]....
        /*14f4*/ 	.word	0x00000380
        /*14f8*/ 	.word	0x000000ff
        /*14fc*/ 	.word	0x00038840
        /*1500*/ 	.short	0x0100
        /*1502*/ 	.byte	0x08
	.zero		1


	//   ....[4]....
        /*1504*/ 	.word	0x00000390
        /*1508*/ 	.word	0x000000ff
        /*150c*/ 	.word	0x00038838
        /*1510*/ 	.short	0x0100
        /*1512*/ 	.byte	0x08
	.zero		1


	//   ....[5]....
        /*1514*/ 	.word	0x000003a0
        /*1518*/ 	.word	0x000000ff
        /*151c*/ 	.word	0x00038848
        /*1520*/ 	.short	0x0100
        /*1522*/ 	.byte	0x08
	.zero		1


	//   ....[6]....
        /*1524*/ 	.word	0x000004d0
        /*1528*/ 	.word	0x000000ff
        /*152c*/ 	.word	0x00038850
        /*1530*/ 	.short	0x0100
        /*1532*/ 	.byte	0x08
	.zero		1


	//   ....[7]....
        /*1534*/ 	.word	0x000004e0
        /*1538*/ 	.word	0x000000ff
        /*153c*/ 	.word	0x00038860
        /*1540*/ 	.short	0x0100
        /*1542*/ 	.byte	0x08
	.zero		1


	//   ....[8]....
        /*1544*/ 	.word	0x000004f0
        /*1548*/ 	.word	0x000000ff
        /*154c*/ 	.word	0x00038858
        /*1550*/ 	.short	0x0100
        /*1552*/ 	.byte	0x08
	.zero		1


	//   ....[9]....
        /*1554*/ 	.word	0x00000500
        /*1558*/ 	.word	0x000000ff
        /*155c*/ 	.word	0x00038868
        /*1560*/ 	.short	0x0100
        /*1562*/ 	.byte	0x08
	.zero		1


	//   ....[10]....
        /*1564*/ 	.word	0x000005f0
        /*1568*/ 	.word	0x000000ff
        /*156c*/ 	.word	0x00038870
        /*1570*/ 	.short	0x0100
        /*1572*/ 	.byte	0x06
	.zero		1


	//   ....[11]....
        /*1574*/ 	.word	0x00000600
        /*1578*/ 	.word	0x000000ff
        /*157c*/ 	.word	0x00038880
        /*1580*/ 	.short	0x0100
        /*1582*/ 	.byte	0x06
	.zero		1


	//   ....[12]....
        /*1584*/ 	.word	0x00000610
        /*1588*/ 	.word	0x000000ff
        /*158c*/ 	.word	0x00038878
        /*1590*/ 	.short	0x0100
        /*1592*/ 	.byte	0x06
	.zero		1


	//   ....[13]....
        /*1594*/ 	.word	0x00000620
        /*1598*/ 	.word	0x000000ff
        /*159c*/ 	.word	0x00038888
        /*15a0*/ 	.short	0x0100
        /*15a2*/ 	.byte	0x06
	.zero		1


	//   ....[14]....
        /*15a4*/ 	.word	0x00000750
        /*15a8*/ 	.word	0x000000ff
        /*15ac*/ 	.word	0x00038890
        /*15b0*/ 	.short	0x0100
        /*15b2*/ 	.byte	0x08
	.zero		1


	//   ....[15]....
        /*15b4*/ 	.word	0x00000760
        /*15b8*/ 	.word	0x000000ff
        /*15bc*/ 	.word	0x000388a0
        /*15c0*/ 	.short	0x0100
        /*15c2*/ 	.byte	0x08
	.zero		1


	//   ....[16]....
        /*15c4*/ 	.word	0x00000770
        /*15c8*/ 	.word	0x000000ff
        /*15cc*/ 	.word	0x00038898
        /*15d0*/ 	.short	0x0100
        /*15d2*/ 	.byte	0x08
	.zero		1


	//   ....[17]....
        /*15d4*/ 	.word	0x00000780
        /*15d8*/ 	.word	0x000000ff
        /*15dc*/ 	.word	0x000388a8
        /*15e0*/ 	.short	0x0100
        /*15e2*/ 	.byte	0x08
	.zero		1


	//   ....[18]....
        /*15e4*/ 	.word	0x000008b0
        /*15e8*/ 	.word	0x000000ff
        /*15ec*/ 	.word	0x000388b0
        /*15f0*/ 	.short	0x0100
        /*15f2*/ 	.byte	0x08
	.zero		1


	//   ....[19]....
        /*15f4*/ 	.word	0x000008c0
        /*15f8*/ 	.word	0x000000ff
        /*15fc*/ 	.word	0x000388c0
        /*1600*/ 	.short	0x0100
        /*1602*/ 	.byte	0x08
	.zero		1


	//   ....[20]....
        /*1604*/ 	.word	0x000008d0
        /*1608*/ 	.word	0x000000ff
        /*160c*/ 	.word	0x000388b8
        /*1610*/ 	.short	0x0100
        /*1612*/ 	.byte	0x08
	.zero		1


	//   ....[21]....
        /*1614*/ 	.word	0x000008e0
        /*1618*/ 	.word	0x000000ff
        /*161c*/ 	.word	0x000388c8
        /*1620*/ 	.short	0x0100
        /*1622*/ 	.byte	0x08
	.zero		1


	//   ....[22]....
        /*1624*/ 	.word	0x00004320
        /*1628*/ 	.word	0x00000058
        /*162c*/ 	.word	0x00038890
        /*1630*/ 	.short	0x010a
        /*1632*/ 	.byte	0x3f
	.zero		1


	//   ....[23]....
        /*1634*/ 	.word	0x00007b10
        /*1638*/ 	.word	0x00000058
        /*163c*/ 	.word	0x00038890
        /*1640*/ 	.short	0x010a
        /*1642*/ 	.byte	0x3f
	.zero		1


	//   ....[24]....
        /*1644*/ 	.word	0x0000ad40
        /*1648*/ 	.word	0x00000058
        /*164c*/ 	.word	0x00038890
        /*1650*/ 	.short	0x010a
        /*1652*/ 	.byte	0x3f
	.zero		1


	//   ....[25]....
        /*1654*/ 	.word	0x0000b520
        /*1658*/ 	.word	0x0000000b
        /*165c*/ 	.word	0x00000000
        /*1660*/ 	.short	0x0101
        /*1662*/ 	.byte	0x3f
	.zero		1


	//   ....[26]....
        /*1664*/ 	.word	0x0000b560
        /*1668*/ 	.word	0x00000058
        /*166c*/ 	.word	0x000388b0
        /*1670*/ 	.short	0x010a
        /*1672*/ 	.byte	0x3f
	.zero		1


	//   ....[27]....
        /*1674*/ 	.word	0x0000bc90
        /*1678*/ 	.word	0x00000058
        /*167c*/ 	.word	0x00000000
        /*1680*/ 	.short	0x0101
        /*1682*/ 	.byte	0x3f
	.zero		1


	//   ....[28]....
        /*1684*/ 	.word	0x0000c770
        /*1688*/ 	.word	0x00000017
        /*168c*/ 	.word	0x00038800
        /*1690*/ 	.short	0x010a
        /*1692*/ 	.byte	0x3f
	.zero		1


	//   ....[29]....
        /*1694*/ 	.word	0x0000c7c0
        /*1698*/ 	.word	0x00000017
        /*169c*/ 	.word	0x00038800
        /*16a0*/ 	.short	0x010a
        /*16a2*/ 	.byte	0x3f
	.zero		1


	//   ....[30]....
        /*16a4*/ 	.word	0x0000e2e0
        /*16a8*/ 	.word	0x00000017
        /*16ac*/ 	.word	0x00038800
        /*16b0*/ 	.short	0x010a
        /*16b2*/ 	.byte	0x3f
	.zero		1


	//   ....[31]....
        /*16b4*/ 	.word	0x00012690
        /*16b8*/ 	.word	0x00000017
        /*16bc*/ 	.word	0x00038800
        /*16c0*/ 	.short	0x010a
        /*16c2*/ 	.byte	0x3f
	.zero		1


	//   ....[32]....
        /*16c4*/ 	.word	0x00015ff0
        /*16c8*/ 	.word	0x00000000
        /*16cc*/ 	.word	0x00038830
        /*16d0*/ 	.short	0x010a
        /*16d2*/ 	.byte	0x3f
	.zero		1


	//   ....[33]....
        /*16d4*/ 	.word	0x00016030
        /*16d8*/ 	.word	0x00000000
        /*16dc*/ 	.word	0x00038830
        /*16e0*/ 	.short	0x010a
        /*16e2*/ 	.byte	0x3f
	.zero		1


	//   ....[34]....
        /*16e4*/ 	.word	0x00019d50
        /*16e8*/ 	.word	0x00000000
        /*16ec*/ 	.word	0x00000000
        /*16f0*/ 	.short	0x0101
        /*16f2*/ 	.byte	0x3f
	.zero		1


	//   ....[35]....
        /*16f4*/ 	.word	0x0001a920
        /*16f8*/ 	.word	0x0000000a
        /*16fc*/ 	.word	0x00038830
        /*1700*/ 	.short	0x010a
        /*1702*/ 	.byte	0x3f
	.zero		1


	//   ....[36]....
        /*1704*/ 	.word	0x0001a9a0
        /*1708*/ 	.word	0x0000000a
        /*170c*/ 	.word	0x00038830
        /*1710*/ 	.short	0x010a
        /*1712*/ 	.byte	0x3f
	.zero		1


	//   ....[37]....
        /*1714*/ 	.word	0x0001e090
        /*1718*/ 	.word	0x00000006
        /*171c*/ 	.word	0x00038850
        /*1720*/ 	.short	0x010a
        /*1722*/ 	.byte	0x3f
	.zero		1


	//   ....[38]....
        /*1724*/ 	.word	0x0001e0e0
        /*1728*/ 	.word	0x00000006
        /*172c*/ 	.word	0x00038850
        /*1730*/ 	.short	0x010a
        /*1732*/ 	.byte	0x3f
	.zero		1


	//   ....[39]....
        /*1734*/ 	.word	0x0001e4a0
        /*1738*/ 	.word	0x0000000a
        /*173c*/ 	.word	0x00000000
        /*1740*/ 	.short	0x0101
        /*1742*/ 	.byte	0x3f
	.zero		1


	//   ....[40]....
        /*1744*/ 	.word	0x0001f6f0
        /*1748*/ 	.word	0x00000006
        /*174c*/ 	.word	0x00000000
        /*1750*/ 	.short	0x0101
        /*1752*/ 	.byte	0x3f
	.zero		1


	//   ....[41]....
        /*1754*/ 	.word	0x0001f990
        /*1758*/ 	.word	0x00000003
        /*175c*/ 	.word	0x00038830
        /*1760*/ 	.short	0x010a
        /*1762*/ 	.byte	0x3f
	.zero		1


	//   ....[42]....
        /*1764*/ 	.word	0x0001fa10
        /*1768*/ 	.word	0x00000003
        /*176c*/ 	.word	0x00038830
        /*1770*/ 	.short	0x010a
        /*1772*/ 	.byte	0x3f
	.zero		1


	//   ....[43]....
        /*1774*/ 	.word	0x00023110
        /*1778*/ 	.word	0x00000006
        /*177c*/ 	.word	0x00038850
        /*1780*/ 	.short	0x010a
        /*1782*/ 	.byte	0x3f
	.zero		1


	//   ....[44]....
        /*1784*/ 	.word	0x00023160
        /*1788*/ 	.word	0x00000006
        /*178c*/ 	.word	0x00038850
        /*1790*/ 	.short	0x010a
        /*1792*/ 	.byte	0x3f
	.zero		1


	//   ....[45]....
        /*1794*/ 	.word	0x000234e0
        /*1798*/ 	.word	0x00000002
        /*179c*/ 	.word	0x00000000
        /*17a0*/ 	.short	0x0101
        /*17a2*/ 	.byte	0x3f
	.zero		1


	//   ....[46]....
        /*17a4*/ 	.word	0x00024070
        /*17a8*/ 	.word	0x00000006
        /*17ac*/ 	.word	0x00000000
        /*17b0*/ 	.short	0x0101
        /*17b2*/ 	.byte	0x3f
	.zero		1


	//   ....[47]....
        /*17b4*/ 	.word	0x00024a20
        /*17b8*/ 	.word	0x0000000a
        /*17bc*/ 	.word	0x00038850
        /*17c0*/ 	.short	0x010a
        /*17c2*/ 	.byte	0x3f
	.zero		1


	//   ....[48]....
        /*17c4*/ 	.word	0x00024a70
        /*17c8*/ 	.word	0x0000000a
        /*17cc*/ 	.word	0x00038850
        /*17d0*/ 	.short	0x010a
        /*17d2*/ 	.byte	0x3f
	.zero		1


	//   ....[49]....
        /*17d4*/ 	.word	0x00024f60
        /*17d8*/ 	.word	0x0000000a
        /*17dc*/ 	.word	0x00000000
        /*17e0*/ 	.short	0x0101
        /*17e2*/ 	.byte	0x3f
	.zero		1


	//   ....[50]....
        /*17e4*/ 	.word	0x000272f0
        /*17e8*/ 	.word	0x00000014
        /*17ec*/ 	.word	0x00000000
        /*17f0*/ 	.short	0x0101
        /*17f2*/ 	.byte	0x3f
	.zero		1


	//   ....[51]....
        /*17f4*/ 	.word	0x00027fb0
        /*17f8*/ 	.word	0x00000002
        /*17fc*/ 	.word	0x00000000
        /*1800*/ 	.short	0x0101
        /*1802*/ 	.byte	0x3f
	.zero		1


	//   ....[52]....
        /*1804*/ 	.word	0x0002bc70
        /*1808*/ 	.word	0x00000010
        /*180c*/ 	.word	0x00038820
        /*1810*/ 	.short	0x010a
        /*1812*/ 	.byte	0x3f
	.zero		1


	//   ....[53]....
        /*1814*/ 	.word	0x0002bd00
        /*1818*/ 	.word	0x0000000b
        /*181c*/ 	.word	0x000388a0
        /*1820*/ 	.short	0x010a
        /*1822*/ 	.byte	0x3f
	.zero		1


	//   ....[54]....
        /*1824*/ 	.word	0x0002c250
        /*1828*/ 	.word	0x0000000b
        /*182c*/ 	.word	0x000388c0
        /*1830*/ 	.short	0x010a
        /*1832*/ 	.byte	0x3f
	.zero		1


	//   ....[55]....
        /*1834*/ 	.word	0x0002c860
        /*1838*/ 	.word	0x0000000a
        /*183c*/ 	.word	0x000388a0
        /*1840*/ 	.short	0x010a
        /*1842*/ 	.byte	0x3f
	.zero		1


	//   ....[56]....
        /*1844*/ 	.word	0x0002cda0
        /*1848*/ 	.word	0x0000000a
        /*184c*/ 	.word	0x000388c0
        /*1850*/ 	.short	0x010a
        /*1852*/ 	.byte	0x3f
	.zero		1


	//   ....[57]....
        /*1854*/ 	.word	0x0002e0f0
        /*1858*/ 	.word	0x00000005
        /*185c*/ 	.word	0x00038840
        /*1860*/ 	.short	0x010a
        /*1862*/ 	.byte	0x3f
	.zero		1


	//   ....[58]....
        /*1864*/ 	.word	0x0002e700
        /*1868*/ 	.word	0x00000005
        /*186c*/ 	.word	0x00038830
        /*1870*/ 	.short	0x0107
        /*1872*/ 	.byte	0x3f
	.zero		1


	//   ....[59]....
        /*1874*/ 	.word	0x0002e7e0
        /*1878*/ 	.word	0x00000005
        /*187c*/ 	.word	0x00038830
        /*1880*/ 	.short	0x0101
        /*1882*/ 	.byte	0x3f
	.zero		1


	//   ....[60]....
        /*1884*/ 	.word	0x0002f400
        /*1888*/ 	.word	0x00000010
        /*188c*/ 	.word	0x00038800
        /*1890*/ 	.short	0x0107
        /*1892*/ 	.byte	0x3f
	.zero		1


	//   ....[61]....
        /*1894*/ 	.word	0x0002f520
        /*1898*/ 	.word	0x00000010
        /*189c*/ 	.word	0x00038800
        /*18a0*/ 	.short	0x0101
        /*18a2*/ 	.byte	0x3f
	.zero		1


	//   ....[62]....
        /*18a4*/ 	.word	0x0002f540
        /*18a8*/ 	.word	0x00000010
        /*18ac*/ 	.word	0x00038820
        /*18b0*/ 	.short	0x010a
        /*18b2*/ 	.byte	0x3f
	.zero		1


	//   ....[63]....
        /*18b4*/ 	.word	0x0002f940
        /*18b8*/ 	.word	0x00000006
        /*18bc*/ 	.word	0x00038840
        /*18c0*/ 	.short	0x010a
        /*18c2*/ 	.byte	0x3f
	.zero		1


	//   ....[64]....
        /*18c4*/ 	.word	0x0002fec0
        /*18c8*/ 	.word	0x00000006
        /*18cc*/ 	.word	0x00038830
        /*18d0*/ 	.short	0x0107
        /*18d2*/ 	.byte	0x3f
	.zero		1


	//   ....[65]....
        /*18d4*/ 	.word	0x0002ff80
        /*18d8*/ 	.word	0x00000006
        /*18dc*/ 	.word	0x00038830
        /*18e0*/ 	.short	0x0101
        /*18e2*/ 	.byte	0x3f
	.zero		1


	//   ....[66]....
        /*18e4*/ 	.word	0x0002ffe0
        /*18e8*/ 	.word	0x00000006
        /*18ec*/ 	.word	0x00038860
        /*18f0*/ 	.short	0x010a
        /*18f2*/ 	.byte	0x3f
	.zero		1


	//   ....[67]....
        /*18f4*/ 	.word	0x00030510
        /*18f8*/ 	.word	0x00000006
        /*18fc*/ 	.word	0x00038850
        /*1900*/ 	.short	0x0107
        /*1902*/ 	.byte	0x3f
	.zero		1


	//   ....[68]....
        /*1904*/ 	.word	0x000306b0
        /*1908*/ 	.word	0x00000006
        /*190c*/ 	.word	0x00038850
        /*1910*/ 	.short	0x0101
        /*1912*/ 	.byte	0x3f
	.zero		1


	//   ....[69]....
        /*1914*/ 	.word	0x000308e0
        /*1918*/ 	.word	0x00000004
        /*191c*/ 	.word	0x00038860
        /*1920*/ 	.short	0x010a
        /*1922*/ 	.byte	0x3f
	.zero		1


	//   ....[70]....
        /*1924*/ 	.word	0x00030e40
        /*1928*/ 	.word	0x00000004
        /*192c*/ 	.word	0x00038850
        /*1930*/ 	.short	0x0107
        /*1932*/ 	.byte	0x3f
	.zero		1


	//   ....[71]....
        /*1934*/ 	.word	0x00030f00
        /*1938*/ 	.word	0x00000004
        /*193c*/ 	.word	0x00038850
        /*1940*/ 	.short	0x0101
        /*1942*/ 	.byte	0x3f
	.zero		1


	//   ....[72]....
        /*1944*/ 	.word	0x00032080
        /*1948*/ 	.word	0x00000005
        /*194c*/ 	.word	0x00038820
        /*1950*/ 	.short	0x010a
        /*1952*/ 	.byte	0x3f
	.zero		1


	//   ....[73]....
        /*1954*/ 	.word	0x000321f0
        /*1958*/ 	.word	0x00000003
        /*195c*/ 	.word	0x00038840
        /*1960*/ 	.short	0x010a
        /*1962*/ 	.byte	0x3f
	.zero		1


	//   ....[74]....
        /*1964*/ 	.word	0x00032290
        /*1968*/ 	.word	0x00000017
        /*196c*/ 	.word	0x00038840
        /*1970*/ 	.short	0x010a
        /*1972*/ 	.byte	0x3f
	.zero		1


	//   ....[75]....
        /*1974*/ 	.word	0x000322d0
        /*1978*/ 	.word	0x00000003
        /*197c*/ 	.word	0x00038860
        /*1980*/ 	.short	0x010a
        /*1982*/ 	.byte	0x3f
	.zero		1


	//   ....[76]....
        /*1984*/ 	.word	0x00032310
        /*1988*/ 	.word	0x00000017
        /*198c*/ 	.word	0x00038860
        /*1990*/ 	.short	0x010a
        /*1992*/ 	.byte	0x3f
	.zero		1


	//   ....[77]....
        /*1994*/ 	.word	0x00032370
        /*1998*/ 	.word	0x00000058
        /*199c*/ 	.word	0x00038890
        /*19a0*/ 	.short	0x010a
        /*19a2*/ 	.byte	0x3f
	.zero		1


	//   ....[78]....
        /*19a4*/ 	.word	0x00032750
        /*19a8*/ 	.word	0x00000058
        /*19ac*/ 	.word	0x00038890
        /*19b0*/ 	.short	0x010a
        /*19b2*/ 	.byte	0x3f
	.zero		1


	//   ....[79]....
        /*19b4*/ 	.word	0x00032b30
        /*19b8*/ 	.word	0x00000058
        /*19bc*/ 	.word	0x00038890
        /*19c0*/ 	.short	0x010a
        /*19c2*/ 	.byte	0x3f
	.zero		1


	//   ....[80]....
        /*19c4*/ 	.word	0x00032f10
        /*19c8*/ 	.word	0x00000058
        /*19cc*/ 	.word	0x000388b0
        /*19d0*/ 	.short	0x010a
        /*19d2*/ 	.byte	0x3f
	.zero		1


	//   ....[81]....
        /*19d4*/ 	.word	0x000336a0
        /*19d8*/ 	.word	0x00000017
        /*19dc*/ 	.word	0x00038800
        /*19e0*/ 	.short	0x010a
        /*19e2*/ 	.byte	0x3f
	.zero		1


	//   ....[82]....
        /*19e4*/ 	.word	0x00033e10
        /*19e8*/ 	.word	0x00000017
        /*19ec*/ 	.word	0x00038800
        /*19f0*/ 	.short	0x010a
        /*19f2*/ 	.byte	0x3f
	.zero		1


	//   ....[83]....
        /*19f4*/ 	.word	0x00033e60
        /*19f8*/ 	.word	0x00000000
        /*19fc*/ 	.word	0x00038830
        /*1a00*/ 	.short	0x010a
        /*1a02*/ 	.byte	0x3f
	.zero		1


	//   ....[84]....
        /*1a04*/ 	.word	0x00033eb0
        /*1a08*/ 	.word	0x0000000a
        /*1a0c*/ 	.word	0x00038830
        /*1a10*/ 	.short	0x010a
        /*1a12*/ 	.byte	0x3f
	.zero		1


	//   ....[85]....
        /*1a14*/ 	.word	0x00033f00
        /*1a18*/ 	.word	0x00000006
        /*1a1c*/ 	.word	0x00038850
        /*1a20*/ 	.short	0x010a
        /*1a22*/ 	.byte	0x3f
	.zero		1


	//   ....[86]....
        /*1a24*/ 	.word	0x00033f50
        /*1a28*/ 	.word	0x00000003
        /*1a2c*/ 	.word	0x00038830
        /*1a30*/ 	.short	0x010a
        /*1a32*/ 	.byte	0x3f
	.zero		1


	//   ....[87]....
        /*1a34*/ 	.word	0x00033fa0
        /*1a38*/ 	.word	0x00000006
        /*1a3c*/ 	.word	0x00038850
        /*1a40*/ 	.short	0x010a
        /*1a42*/ 	.byte	0x3f
	.zero		1


	//   ....[88]....
        /*1a44*/ 	.word	0x00033ff0
        /*1a48*/ 	.word	0x0000000a
        /*1a4c*/ 	.word	0x00038850
        /*1a50*/ 	.short	0x010a
        /*1a52*/ 	.byte	0x3f
	.zero		1


	//   ....[89]....
        /*1a54*/ 	.word	0x00034190
        /*1a58*/ 	.word	0x00000010
        /*1a5c*/ 	.word	0x00038820
        /*1a60*/ 	.short	0x010a
        /*1a62*/ 	.byte	0x3f
	.zero		1


	//   ....[90]....
        /*1a64*/ 	.word	0x000341e0
        /*1a68*/ 	.word	0x0000000b
        /*1a6c*/ 	.word	0x000388a0
        /*1a70*/ 	.short	0x010a
        /*1a72*/ 	.byte	0x3f
	.zero		1


	//   ....[91]....
        /*1a74*/ 	.word	0x00034230
        /*1a78*/ 	.word	0x0000000b
        /*1a7c*/ 	.word	0x000388c0
        /*1a80*/ 	.short	0x010a
        /*1a82*/ 	.byte	0x3f
	.zero		1


	//   ....[92]....
        /*1a84*/ 	.word	0x00034280
        /*1a88*/ 	.word	0x0000000a
        /*1a8c*/ 	.word	0x000388a0
        /*1a90*/ 	.short	0x010a
        /*1a92*/ 	.byte	0x3f
	.zero		1


	//   ....[93]....
        /*1a94*/ 	.word	0x000342d0
        /*1a98*/ 	.word	0x0000000a
        /*1a9c*/ 	.word	0x000388c0
        /*1aa0*/ 	.short	0x010a
        /*1aa2*/ 	.byte	0x3f
	.zero		1


	//   ....[94]....
        /*1aa4*/ 	.word	0x000343f0
        /*1aa8*/ 	.word	0x00000005
        /*1aac*/ 	.word	0x00038840
        /*1ab0*/ 	.short	0x010a
        /*1ab2*/ 	.byte	0x3f
	.zero		1


	//   ....[95]....
        /*1ab4*/ 	.word	0x00035750
        /*1ab8*/ 	.word	0x00000010
        /*1abc*/ 	.word	0x00038820
        /*1ac0*/ 	.short	0x010a
        /*1ac2*/ 	.byte	0x3f
	.zero		1


	//   ....[96]....
        /*1ac4*/ 	.word	0x000357a0
        /*1ac8*/ 	.word	0x00000006
        /*1acc*/ 	.word	0x00038840
        /*1ad0*/ 	.short	0x010a
        /*1ad2*/ 	.byte	0x3f
	.zero		1


	//   ....[97]....
        /*1ad4*/ 	.word	0x00035f40
        /*1ad8*/ 	.word	0x00000006
        /*1adc*/ 	.word	0x00038860
        /*1ae0*/ 	.short	0x010a
        /*1ae2*/ 	.byte	0x3f
	.zero		1


	//   ....[98]....
        /*1ae4*/ 	.word	0x00036710
        /*1ae8*/ 	.word	0x00000004
        /*1aec*/ 	.word	0x00038860
        /*1af0*/ 	.short	0x010a
        /*1af2*/ 	.byte	0x3f
	.zero		1


	//   ....[99]....
        /*1af4*/ 	.word	0x00037900
        /*1af8*/ 	.word	0x00000005
        /*1afc*/ 	.word	0x00038820
        /*1b00*/ 	.short	0x010a
        /*1b02*/ 	.byte	0x3f
	.zero		1


	//   ....[100]....
        /*1b04*/ 	.word	0x00037aa0
        /*1b08*/ 	.word	0x00000003
        /*1b0c*/ 	.word	0x00038840
        /*1b10*/ 	.short	0x010a
        /*1b12*/ 	.byte	0x3f
	.zero		1


	//   ....[101]....
        /*1b14*/ 	.word	0x00037af0
        /*1b18*/ 	.word	0x00000017
        /*1b1c*/ 	.word	0x00038840
        /*1b20*/ 	.short	0x010a
        /*1b22*/ 	.byte	0x3f
	.zero		1


	//   ....[102]....
        /*1b24*/ 	.word	0x00037b40
        /*1b28*/ 	.word	0x00000003
        /*1b2c*/ 	.word	0x00038860
        /*1b30*/ 	.short	0x010a
        /*1b32*/ 	.byte	0x3f
	.zero		1


	//----- nvinfo : EIATTR_NUM_MBARRIERS
	.align		4
.L_329:
        /*1b34*/ 	.byte	0x03, 0x38
        /*1b36*/ 	.short	0x0016


	//----- nvinfo : EIATTR_EXIT_INSTR_OFFSETS
	.align		4
        /*1b38*/ 	.byte	0x04, 0x1c
        /*1b3a*/ 	.short	(.L_331 - .L_330)


	//   ....[0]....
.L_330:
        /*1b3c*/ 	.word	0x00032360


	//----- nvinfo : EIATTR_MAX_THREADS
	.align		4
.L_331:
        /*1b40*/ 	.byte	0x04, 0x05
        /*1b42*/ 	.short	(.L_333 - .L_332)
.L_332:
        /*1b44*/ 	.word	0x00000180
        /*1b48*/ 	.word	0x00000001
        /*1b4c*/ 	.word	0x00000001


	//----- nvinfo : EIATTR_CRS_STACK_SIZE
	.align		4
.L_333:
        /*1b50*/ 	.byte	0x04, 0x1e
        /*1b52*/ 	.short	(.L_335 - .L_334)
.L_334:
        /*1b54*/ 	.word	0x00000000


	//----- nvinfo : EIATTR_CBANK_PARAM_SIZE
	.align		4
.L_335:
        /*1b58*/ 	.byte	0x03, 0x19
        /*1b5a*/ 	.short	0x0af0


	//----- nvinfo : EIATTR_PARAM_CBANK
	.align		4
        /*1b5c*/ 	.byte	0x04, 0x0a
        /*1b5e*/ 	.short	(.L_337 - .L_336)
	.align		4
.L_336:
        /*1b60*/ 	.word	index@(.nv.constant0._ZN7cutlass13device_kernelIN5flash11enable_sm90INS1_16FlashAttnFwdSm90INS1_25CollectiveMainloopFwdSm90ILi2EN4cute5tupleIJNS5_1CILi1EEES8_S8_EEENS6_IJNS7_ILi128EEENS7_ILi80EEENS7_ILi256EEEEEELi256ENS_6half_tEfNS_4arch4Sm90ELb1ELb0ELb0ELb1ELb1ELb1ELb0ELb1ELb1ELb1ELb1ELb0EEENS1_21CollectiveEpilogueFwdINS6_IJSA_SC_SB_EEES9_SE_SG_Li256ELb1ELb1ELb1ELb0EEENS1_36VarlenDynamicPersistentTileSchedulerILi128ELi80ELi256ELi128ELb1ELb1ELb1ELb1ELb1ELb1EEEEEEEEEvNT_6ParamsE)
        /*1b64*/ 	.short	0x0210
        /*1b66*/ 	.short	0x0af0


	//----- nvinfo : EIATTR_SW_WAR
	.align		4
.L_337:
        /*1b68*/ 	.byte	0x04, 0x36
        /*1b6a*/ 	.short	(.L_339 - .L_338)
.L_338:
        /*1b6c*/ 	.word	0x00000008
.L_339:


//--------------------- .nv.callgraph             --------------------------
	.section	.nv.callgraph,"",@"SHT_CUDA_CALLGRAPH"
	.align	4
	.sectionentsize	8
	.align		4
        /*0000*/ 	.word	0x00000000
	.align		4
        /*0004*/ 	.word	0xffffffff
	.align		4
        /*0008*/ 	.word	index@(_ZN7cutlass13device_kernelIN5flash11enable_sm90INS1_16FlashAttnFwdSm90INS1_25CollectiveMainloopFwdSm90ILi2EN4cute5tupleIJNS5_1CILi1EEES8_S8_EEENS6_IJNS7_ILi128EEENS7_ILi80EEENS7_ILi256EEEEEELi256ENS_6half_tEfNS_4arch4Sm90ELb0ELb0ELb0ELb0ELb1ELb0ELb0ELb1ELb1ELb1ELb1ELb0EEENS1_21CollectiveEpilogueFwdINS6_IJSA_SC_SB_EEES9_SE_SG_Li256ELb0ELb1ELb1ELb0EEENS1_19SingleTileSchedulerILb0ELb1ELb1ELi128EEEEEEEEEvNT_6ParamsE)
	.align		4
        /*000c*/ 	.word	index@(__assertfail)
	.align		4
        /*0010*/ 	.word	index@(_ZN7cutlass13device_kernelIN5flash11enable_sm90INS1_16FlashAttnFwdSm90INS1_25CollectiveMainloopFwdSm90ILi2EN4cute5tupleIJNS5_1CILi1EEES8_S8_EEENS6_IJNS7_ILi128EEENS7_ILi80EEENS7_ILi256EEEEEELi256ENS_6half_tEfNS_4arch4Sm90ELb0ELb0ELb0ELb1ELb1ELb0ELb0ELb1ELb1ELb1ELb1ELb0EEENS1_21CollectiveEpilogueFwdINS6_IJSA_SC_SB_EEES9_SE_SG_Li256ELb1ELb1ELb1ELb0EEENS1_36VarlenDynamicPersistentTileSchedulerILi128ELi80ELi256ELi128ELb1ELb1ELb1ELb0ELb1ELb1EEEEEEEEEvNT_6ParamsE)
	.align		4
        /*0014*/ 	.word	index@(__assertfail)
	.align		4
        /*0018*/ 	.word	index@(_ZN7cutlass13device_kernelIN5flash11enable_sm90INS1_16FlashAttnFwdSm90INS1_25CollectiveMainloopFwdSm90ILi2EN4cute5tupleIJNS5_1CILi1EEES8_S8_EEENS6_IJNS7_ILi128EEENS7_ILi80EEENS7_ILi256EEEEEELi256ENS_6half_tEfNS_4arch4Sm90ELb0ELb0ELb0ELb1ELb1ELb1ELb0ELb1ELb1ELb1ELb1ELb0EEENS1_21CollectiveEpilogueFwdINS6_IJSA_SC_SB_EEES9_SE_SG_Li256ELb1ELb1ELb1ELb0EEENS1_36VarlenDynamicPersistentTileSchedulerILi128ELi80ELi256ELi128ELb1ELb1ELb1ELb0ELb1ELb1EEEEEEEEEvNT_6ParamsE)
	.align		4
        /*001c*/ 	.word	index@(__assertfail)
	.align		4
        /*0020*/ 	.word	index@(_ZN7cutlass13device_kernelIN5flash11enable_sm90INS1_16FlashAttnFwdSm90INS1_25CollectiveMainloopFwdSm90ILi2EN4cute5tupleIJNS5_1CILi1EEES8_S8_EEENS6_IJNS7_ILi128EEENS7_ILi64EEENS7_ILi256EEEEEELi256ENS_6half_tEfNS_4arch4Sm90ELb0ELb1ELb0ELb0ELb1ELb0ELb0ELb1ELb1ELb1ELb1ELb0EEENS1_21CollectiveEpilogueFwdINS6_IJSA_SC_SB_EEES9_SE_SG_Li256ELb0ELb1ELb1ELb0EEENS1_19SingleTileSchedulerILb0ELb1ELb1ELi128EEEEEEEEEvNT_6ParamsE)
	.align		4
        /*0024*/ 	.word	index@(__assertfail)
	.align		4
        /*0028*/ 	.word	index@(_ZN7cutlass13device_kernelIN5flash11enable_sm90INS1_16FlashAttnFwdSm90INS1_25CollectiveMainloopFwdSm90ILi2EN4cute5tupleIJNS5_1CILi1EEES8_S8_EEENS6_IJNS7_ILi128EEENS7_ILi64EEENS7_ILi256EEEEEELi256ENS_6half_tEfNS_4arch4Sm90ELb0ELb1ELb0ELb1ELb1ELb0ELb0ELb1ELb1ELb1ELb1ELb0EEENS1_21CollectiveEpilogueFwdINS6_IJSA_SC_SB_EEES9_SE_SG_Li256ELb1ELb1ELb1ELb0EEENS1_36VarlenDynamicPersistentTileSchedulerILi128ELi64ELi256ELi128ELb1ELb1ELb1ELb1ELb0ELb1EEEEEEEEEvNT_6ParamsE)
	.align		4
        /*002c*/ 	.word	index@(__assertfail)
	.align		4
        /*0030*/ 	.word	index@(_ZN7cutlass13device_kernelIN5flash11enable_sm90INS1_16FlashAttnFwdSm90INS1_25CollectiveMainloopFwdSm90ILi2EN4cute5tupleIJNS5_1CILi1EEES8_S8_EEENS6_IJNS7_ILi128EEENS7_ILi64EEENS7_ILi256EEEEEELi256ENS_6half_tEfNS_4arch4Sm90ELb0ELb1ELb0ELb1ELb1ELb1ELb0ELb1ELb1ELb1ELb1ELb0EEENS1_21CollectiveEpilogueFwdINS6_IJSA_SC_SB_EEES9_SE_SG_Li256ELb1ELb1ELb1ELb0EEENS1_36VarlenDynamicPersistentTileSchedulerILi128ELi64ELi256ELi128ELb1ELb1ELb1ELb1ELb0ELb1EEEEEEEEEvNT_6ParamsE)
	.align		4
        /*0034*/ 	.word	index@(__assertfail)
	.align		4
        /*0038*/ 	.word	index@(_ZN7cutlass13device_kernelIN5flash11enable_sm90INS1_16FlashAttnFwdSm90INS1_25CollectiveMainloopFwdSm90ILi2EN4cute5tupleIJNS5_1CILi1EEES8_S8_EEENS6_IJNS7_ILi128EEENS7_ILi80EEENS7_ILi256EEEEEELi256ENS_6half_tEfNS_4arch4Sm90ELb1ELb0ELb0ELb0ELb1ELb0ELb0ELb1ELb1ELb1ELb1ELb0EEENS1_21CollectiveEpilogueFwdINS6_IJSA_SC_SB_EEES9_SE_SG_Li256ELb0ELb1ELb1ELb0EEENS1_19SingleTileSchedulerILb0ELb1ELb1ELi128EEEEEEEEEvNT_6ParamsE)
	.align		4
        /*003c*/ 	.word	index@(__assertfail)
	.align		4
        /*0040*/ 	.word	index@(_ZN7cutlass13device_kernelIN5flash11enable_sm90INS1_16FlashAttnFwdSm90INS1_25CollectiveMainloopFwdSm90ILi2EN4cute5tupleIJNS5_1CILi1EEES8_S8_EEENS6_IJNS7_ILi128EEENS7_ILi80EEENS7_ILi256EEEEEELi256ENS_6half_tEfNS_4arch4Sm90ELb1ELb0ELb0ELb1ELb1ELb0ELb0ELb1ELb1ELb1ELb1ELb0EEENS1_21CollectiveEpilogueFwdINS6_IJSA_SC_SB_EEES9_SE_SG_Li256ELb1ELb1ELb1ELb0EEENS1_36VarlenDynamicPersistentTileSchedulerILi128ELi80ELi256ELi128ELb1ELb1ELb1ELb1ELb1ELb1EEEEEEEEEvNT_6ParamsE)
	.align		4
        /*0044*/ 	.word	index@(__assertfail)
	.align		4
        /*0048*/ 	.word	index@(_ZN7cutlass13device_kernelIN5flash11enable_sm90INS1_16FlashAttnFwdSm90INS1_25CollectiveMainloopFwdSm90ILi2EN4cute5tupleIJNS5_1CILi1EEES8_S8_EEENS6_IJNS7_ILi128EEENS7_ILi80EEENS7_ILi256EEEEEELi256ENS_6half_tEfNS_4arch4Sm90ELb1ELb0ELb0ELb1ELb1ELb1ELb0ELb1ELb1ELb1ELb1ELb0EEENS1_21CollectiveEpilogueFwdINS6_IJSA_SC_SB_EEES9_SE_SG_Li256ELb1ELb1ELb1ELb0EEENS1_36VarlenDynamicPersistentTileSchedulerILi128ELi80ELi256ELi128ELb1ELb1ELb1ELb1ELb1ELb1EEEEEEEEEvNT_6ParamsE)
	.align		4
        /*004c*/ 	.word	index@(__assertfail)
	.align		4
        /*0050*/ 	.word	0x00000000
	.align		4
        /*0054*/ 	.word	0xfffffffe
	.align		4
        /*0058*/ 	.word	0x00000000
	.align		4
        /*005c*/ 	.word	0xfffffffd
	.align		4
        /*0060*/ 	.word	0x00000000
	.align		4
        /*0064*/ 	.word	0xfffffffc


//--------------------- .nv.constant4             --------------------------
	.section	.nv.constant4,"a",@progbits
	.align	8
	.align		8
.nv.constant4:
        /*0000*/ 	.dword	__assertfail
	.align		8
        /*0008*/ 	.dword	__unnamed_1
	.align		8
        /*0010*/ 	.dword	__unnamed_2
	.align		8
        /*0018*/ 	.dword	__unnamed_3
	.align		8
        /*0020*/ 	.dword	__unnamed_4
	.align		8
        /*0028*/ 	.dword	__unnamed_5
	.align		8
        /*0030*/ 	.dword	__unnamed_6
	.align		8
        /*0038*/ 	.dword	__unnamed_7
	.align		8
        /*0040*/ 	.dword	__unnamed_8
	.align		8
        /*0048*/ 	.dword	__unnamed_9
	.align		8
        /*0050*/ 	.dword	_ZN78_INTERNAL_435ebb03_42_flash_fwd_hdim256_fp16_paged_split_sm90_cu_b81ac279_33314cuda3std3__45__cpo5beginE
	.align		8
        /*0058*/ 	.dword	_ZN78_INTERNAL_435ebb03_42_flash_fwd_hdim256_fp16_paged_split_sm90_cu_b81ac279_33314cuda3std3__45__cpo3endE
	.align		8
        /*0060*/ 	.dword	_ZN78_INTERNAL_435ebb03_42_flash_fwd_hdim256_fp16_paged_split_sm90_cu_b81ac279_33314cuda3std3__45__cpo6cbeginE
	.align		8
        /*0068*/ 	.dword	_ZN78_INTERNAL_435ebb03_42_flash_fwd_hdim256_fp16_paged_split_sm90_cu_b81ac279_33314cuda3std3__45__cpo4cendE
	.align		8
        /*0070*/ 	.dword	_ZN78_INTERNAL_435ebb03_42_flash_fwd_hdim256_fp16_paged_split_sm90_cu_b81ac279_33314cuda3std3__480_GLOBAL__N__435ebb03_42_flash_fwd_hdim256_fp16_paged_split_sm90_cu_b81ac279_33316ignoreE
	.align		8
        /*0078*/ 	.dword	_ZN78_INTERNAL_435ebb03_42_flash_fwd_hdim256_fp16_paged_split_sm90_cu_b81ac279_33314cuda3std3__419piecewise_constructE
	.align		8
        /*0080*/ 	.dword	_ZN78_INTERNAL_435ebb03_42_flash_fwd_hdim256_fp16_paged_split_sm90_cu_b81ac279_33314cuda3std3__48in_placeE
	.align		8
        /*0088*/ 	.dword	_ZN78_INTERNAL_435ebb03_42_flash_fwd_hdim256_fp16_paged_split_sm90_cu_b81ac279_33314cuda3std6ranges3__45__cpo4swapE
	.align		8
        /*0090*/ 	.dword	_ZN78_INTERNAL_435ebb03_42_flash_fwd_hdim256_fp16_paged_split_sm90_cu_b81ac279_33314cuda3std6ranges3__45__cpo9iter_moveE
	.align		8
        /*0098*/ 	.dword	_ZN78_INTERNAL_435ebb03_42_flash_fwd_hdim256_fp16_paged_split_sm90_cu_b81ac279_33314cute7productE
	.align		8
        /*00a0*/ 	.dword	_ZN78_INTERNAL_435ebb03_42_flash_fwd_hdim256_fp16_paged_split_sm90_cu_b81ac279_33314cute1_E
	.align		8
        /*00a8*/ 	.dword	$str$23
	.align		8
        /*00b0*/ 	.dword	$str$24


//--------------------- .text._ZN7cutlass13device_kernelIN5flash11enable_sm90INS1_16FlashAttnFwdSm90INS1_25CollectiveMainloopFwdSm90ILi2EN4cute5tupleIJNS5_1CILi1EEES8_S8_EEENS6_IJNS7_ILi128EEENS7_ILi80EEENS7_ILi256EEEEEELi256ENS_6half_tEfNS_4arch4Sm90ELb0ELb0ELb0ELb0ELb1ELb0ELb0ELb1ELb1ELb1ELb1ELb0EEENS1_21CollectiveEpilogueFwdINS6_IJSA_SC_SB_EEES9_SE_SG_Li256ELb0ELb1ELb1ELb0EEENS1_19SingleTileSchedulerILb0ELb1ELb1ELi128EEEEEEEEEvNT_6ParamsE --------------------------
	.section	.text._ZN7cutlass13device_kernelIN5flash11enable_sm90INS1_16FlashAttnFwdSm90INS1_25CollectiveMainloopFwdSm90ILi2EN4cute5tupleIJNS5_1CILi1EEES8_S8_EEENS6_IJNS7_ILi128EEENS7_ILi80EEENS7_ILi256EEEEEELi256ENS_6half_tEfNS_4arch4Sm90ELb0ELb0ELb0ELb0ELb1ELb0ELb0ELb1ELb1ELb1ELb1ELb0EEENS1_21CollectiveEpilogueFwdINS6_IJSA_SC_SB_EEES9_SE_SG_Li256ELb0ELb1ELb1ELb0EEENS1_19SingleTileSchedulerILb0ELb1ELb1ELi128EEEEEEEEEvNT_6ParamsE,"ax",@progbits
	.align	128
.text._ZN7cutlass13device_kernelIN5flash11enable_sm90INS1_16FlashAttnFwdSm90INS1_25CollectiveMainloopFwdSm90ILi2EN4cute5tupleIJNS5_1CILi1EEES8_S8_EEENS6_IJNS7_ILi128EEENS7_ILi80EEENS7_ILi256EEEEEELi256ENS_6half_tEfNS_4arch4Sm90ELb0ELb0ELb0ELb0ELb1ELb0ELb0ELb1ELb1ELb1ELb1ELb0EEENS1_21CollectiveEpilogueFwdINS6_IJSA_SC_SB_EEES9_SE_SG_Li256ELb0ELb1ELb1ELb0EEENS1_19SingleTileSchedulerILb0ELb1ELb1ELi128EEEEEEEEEvNT_6ParamsE:
        .type           _ZN7cutlass13device_kernelIN5flash11enable_sm90INS1_16FlashAttnFwdSm90INS1_25CollectiveMainloopFwdSm90ILi2EN4cute5tupleIJNS5_1CILi1EEES8_S8_EEENS6_IJNS7_ILi128EEENS7_ILi80EEENS7_ILi256EEEEEELi256ENS_6half_tEfNS_4arch4Sm90ELb0ELb0ELb0ELb0ELb1ELb0ELb0ELb1ELb1ELb1ELb1ELb0EEENS1_21CollectiveEpilogueFwdINS6_IJSA_SC_SB_EEES9_SE_SG_Li256ELb0ELb1ELb1ELb0EEENS1_19SingleTileSchedulerILb0ELb1ELb1ELi128EEEEEEEEEvNT_6ParamsE,@function
        .size           _ZN7cutlass13device_kernelIN5flash11enable_sm90INS1_16FlashAttnFwdSm90INS1_25CollectiveMainloopFwdSm90ILi2EN4cute5tupleIJNS5_1CILi1EEES8_S8_EEENS6_IJNS7_ILi128EEENS7_ILi80EEENS7_ILi256EEEEEELi256ENS_6half_tEfNS_4arch4Sm90ELb0ELb0ELb0ELb0ELb1ELb0ELb0ELb1ELb1ELb1ELb1ELb0EEENS1_21CollectiveEpilogueFwdINS6_IJSA_SC_SB_EEES9_SE_SG_Li256ELb0ELb1ELb1ELb0EEENS1_19SingleTileSchedulerILb0ELb1ELb1ELi128EEEEEEEEEvNT_6ParamsE,(.L_x_3271 - _ZN7cutlass13device_kernelIN5flash11enable_sm90INS1_16FlashAttnFwdSm90INS1_25CollectiveMainloopFwdSm90ILi2EN4cute5tupleIJNS5_1CILi1EEES8_S8_EEENS6_IJNS7_ILi128EEENS7_ILi80EEENS7_ILi256EEEEEELi256ENS_6half_tEfNS_4arch4Sm90ELb0ELb0ELb0ELb0ELb1ELb0ELb0ELb1ELb1ELb1ELb1ELb0EEENS1_21CollectiveEpilogueFwdINS6_IJSA_SC_SB_EEES9_SE_SG_Li256ELb0ELb1ELb1ELb0EEENS1_19SingleTileSchedulerILb0ELb1ELb1ELi128EEEEEEEEEvNT_6ParamsE)
        .other          _ZN7cutlass13device_kernelIN5flash11enable_sm90INS1_16FlashAttnFwdSm90INS1_25CollectiveMainloopFwdSm90ILi2EN4cute5tupleIJNS5_1CILi1EEES8_S8_EEENS6_IJNS7_ILi128EEENS7_ILi80EEENS7_ILi256EEEEEELi256ENS_6half_tEfNS_4arch4Sm90ELb0ELb0ELb0ELb0ELb1ELb0ELb0ELb1ELb1ELb1ELb1ELb0EEENS1_21CollectiveEpilogueFwdINS6_IJSA_SC_SB_EEES9_SE_SG_Li256ELb0ELb1ELb1ELb0EEENS1_19SingleTileSchedulerILb0ELb1ELb1ELi128EEEEEEEEEvNT_6ParamsE,@"STO_CUDA_ENTRY STV_DEFAULT"
_ZN7cutlass13device_kernelIN5flash11enable_sm90INS1_16FlashAttnFwdSm90INS1_25CollectiveMainloopFwdSm90ILi2EN4cute5tupleIJNS5_1CILi1EEES8_S8_EEENS6_IJNS7_ILi128EEENS7_ILi80EEENS7_ILi256EEEEEELi256ENS_6half_tEfNS_4arch4Sm90ELb0ELb0ELb0ELb0ELb1ELb0ELb0ELb1ELb1ELb1ELb1ELb0EEENS1_21CollectiveEpilogueFwdINS6_IJSA_SC_SB_EEES9_SE_SG_Li256ELb0ELb1ELb1ELb0EEENS1_19SingleTileSchedulerILb0ELb1ELb1ELi128EEEEEEEEEvNT_6ParamsE:
[----:B------:R-:W0:Y:S02]  /*0000*/  LDC R1, c[0x0][0x28] ;  /* 0x00000a00ff017b82 */ /* 0x000e240000000800 */
[----:B0-----:R-:W-:Y:S01]  /*0010*/  VIADD R1, R1, 0xfffffff8 ;  /* 0xfffffff801017836 */ /* 0x001fe20000000000 */
[----:B------:R-:W0:Y:S01]  /*0020*/  S2R R25, SR_TID.X ;  /* 0x0000000000197919 */ /* 0x000e220000002100 */
[----:B------:R-:W-:Y:S01]  /*0030*/  ELECT P0, URZ, PT ;  /* 0x00000000003f782f */ /* 0x000fe20003800000 */
[----:B------:R-:W-:Y:S01]  /*0040*/  UMOV UR4, 0x80 ;  /* 0x0000008000047882 */ /* 0x000fe20000000000 */
[----:B------:R-:W-:Y:S01]  /*0050*/  UMOV UR7, 0x100 ;  /* 0x0000010000077882 */ /* 0x000fe20000000000 */
[----:B0-----:R-:W-:-:S05]  /*0060*/  SHF.R.U32.HI R0, RZ, 0x5, R25 ;  /* 0x00000005ff007819 */ /* 0x001fca0000011619 */
[----:B------:R-:W0:Y:S02]  /*0070*/  SHFL.IDX PT, R2, R0, RZ, 0x1f ;  /* 0x00001fff00027589 */ /* 0x000e2400000e0000 */
[C---:B0-----:R-:W-:Y:S02]  /*0080*/  ISETP.NE.OR P0, PT, R2.reuse, RZ, !P0 ;  /* 0x000000ff0200720c */ /* 0x041fe40004705670 */
[----:B------:R-:W-:Y:S02]  /*0090*/  ISETP.NE.AND P1, PT, R2, RZ, PT ;  /* 0x000000ff0200720c */ /* 0x000fe40003f25270 */
[----:B------:R-:W-:-:S06]  /*00a0*/  SHF.R.U32.HI R2, RZ, 0x7, R25 ;  /* 0x00000007ff027819 */ /* 0x000fcc0000011619 */
[----:B------:R-:W0:Y:S03]  /*00b0*/  SHFL.IDX PT, R2, R2, RZ, 0x1f ;  /* 0x00001fff02027589 */ /* 0x000e2600000e0000 */
[----:B------:R-:W-:Y:S01]  /*00c0*/  VOTEU.ALL UP0, P0 ;  /* 0x00000000003f7886 */ /* 0x000fe20000000000 */
[----:B------:R-:W-:-:S04]  /*00d0*/  VOTEU.ALL UP1, P0 ;  /* 0x00000000003f7886 */ /* 0x000fc80000020000 */
[----:B------:R-:W1:Y:S01]  /*00e0*/  @!UP0 S2UR UR8, SR_CgaCtaId ;  /* 0x00000000000889c3 */ /* 0x000e620000008800 */
[----:B------:R-:W-:Y:S01]  /*00f0*/  @!UP0 UMOV UR6, 0x400 ;  /* 0x0000040000068882 */ /* 0x000fe20000000000 */
[----:B------:R-:W-:-:S04]  /*0100*/  @!UP0 UIADD3 UR4, -UR4, 0x100000, URZ ;  /* 0x0010000004048890 */ /* 0x000fc8000fffe13f */
[----:B------:R-:W-:Y:S02]  /*0110*/  @!UP0 USHF.L.U32 UR5, UR4, 0xb, URZ ;  /* 0x0000000b04058899 */ /* 0x000fe4000800063f */
[----:B------:R-:W-:Y:S02]  /*0120*/  @!UP0 USHF.L.U32 UR4, UR4, 0x1, URZ ;  /* 0x0000000104048899 */ /* 0x000fe4000800063f */
[----:B-1----:R-:W-:Y:S02]  /*0130*/  @!UP0 ULEA UR8, UR8, UR6, 0x18 ;  /* 0x0000000608088291 */ /* 0x002fe4000f8ec03f */
[----:B------:R-:W-:-:S04]  /*0140*/  @!UP0 UIADD3 UR6, -UR7, 0x100000, URZ ;  /* 0x0010000007068890 */ /* 0x000fc8000fffe13f */
[----:B------:R-:W-:Y:S02]  /*0150*/  @!UP0 USHF.L.U32 UR7, UR6, 0xb, URZ ;  /* 0x0000000b06078899 */ /* 0x000fe4000800063f */
[----:B------:R-:W-:Y:S01]  /*0160*/  @!UP0 USHF.L.U32 UR6, UR6, 0x1, URZ ;  /* 0x0000000106068899 */ /* 0x000fe2000800063f */
[----:B------:R-:W-:-:S05]  /*0170*/  VOTEU.ALL UP0, P0 ;  /* 0x00000000003f7886 */ /* 0x000fca0000000000 */
[----:B------:R1:W2:Y:S06]  /*0180*/  @!UP0 SYNCS.EXCH.64 URZ, [UR8+0x38800], UR4 ;  /* 0x03880004083f85b2 */ /* 0x0002ac0008000100 */
[----:B------:R1:W3:Y:S02]  /*0190*/  @!UP1 SYNCS.EXCH.64 URZ, [UR8+0x38820], UR6 ;  /* 0x03882006083f95b2 */ /* 0x0002e40008000100 */
[----:B01----:R-:W-:Y:S05]  /*01a0*/  @P1 BRA `(.L_x_0) ;  /* 0x0000000000481947 */ /* 0x003fea0003800000 */
[----:B------:R-:W0:Y:S01]  /*01b0*/  S2UR UR5, SR_CgaCtaId ;  /* 0x00000000000579c3 */ /* 0x000e220000008800 */
[----:B------:R-:W-:Y:S01]  /*01c0*/  UMOV UR4, 0x400 ;  /* 0x0000040000047882 */ /* 0x000fe20000000000 */
[----:B------:R-:W-:Y:S01]  /*01d0*/  UMOV UR6, 0x80 ;  /* 0x0000008000067882 */ /* 0x000fe20000000000 */
[----:B------:R-:W-:Y:S01]  /*01e0*/  UMOV UR7, 0x100 ;  /* 0x0000010000077882 */ /* 0x000fe20000000000 */
[----:B------:R-:W-:Y:S01]  /*01f0*/  ELECT P0, URZ, PT ;  /* 0x00000000003f782f */ /* 0x000fe20003800000 */
[----:B0-----:R-:W-:Y:S02]  /*0200*/  ULEA UR8, UR5, UR4, 0x18 ;  /* 0x0000000405087291 */ /* 0x001fe4000f8ec03f */
[----:B------:R-:W-:-:S04]  /*0210*/  UIADD3 UR4, -UR6, 0x100000, URZ ;  /* 0x0010000006047890 */ /* 0x000fc8000fffe13f */
[----:B------:R-:W-:Y:S02]  /*0220*/  USHF.L.U32 UR5, UR4, 0xb, URZ ;  /* 0x0000000b04057899 */ /* 0x000fe4000800063f */
[----:B------:R-:W-:Y:S02]  /*0230*/  USHF.L.U32 UR4, UR4, 0x1, URZ ;  /* 0x0000000104047899 */ /* 0x000fe4000800063f */
[----:B------:R-:W-:-:S04]  /*0240*/  UIADD3 UR6, -UR7, 0x100000, URZ ;  /* 0x0010000007067890 */ /* 0x000fc8000fffe13f */
[----:B------:R-:W-:Y:S02]  /*0250*/  USHF.L.U32 UR7, UR6, 0xb, URZ ;  /* 0x0000000b06077899 */ /* 0x000fe4000800063f */
[----:B------:R-:W-:Y:S01]  /*0260*/  USHF.L.U32 UR6, UR6, 0x1, URZ ;  /* 0x0000000106067899 */ /* 0x000fe2000800063f */
[----:B------:R-:W0:Y:S03]  /*0270*/  FENCE.VIEW.ASYNC.S ;  /* 0x00000000000073c6 */ /* 0x000e260000000000 */
[----:B0-----:R0:W1:Y:S08]  /*0280*/  SYNCS.EXCH.64 URZ, [UR8+0x38830], UR4 ;  /* 0x03883004083f75b2 */ /* 0x0010700008000100 */
[----:B------:R0:W4:Y:S01]  /*0290*/  SYNCS.EXCH.64 URZ, [UR8+0x38840], UR6 ;  /* 0x03884006083f75b2 */ /* 0x0001220008000100 */
[----:B------:R0:W0:Y:S01]  /*02a0*/  SYNCS.EXCH.64 URZ, [UR8+0x38838], UR4 ;  /* 0x03883804083f75b2 */ /* 0x0000220008000100 */
[----:B------:R0:W0:Y:S01]  /*02b0*/  SYNCS.EXCH.64 URZ, [UR8+0x38848], UR6 ;  /* 0x03884806083f75b2 */ /* 0x0000220008000100 */
[----:B------:R-:W-:Y:S01]  /*02c0*/  NOP ;  /* 0x0000000000007918 */ /* 0x000fe20000000000 */
.L_x_0:
[----:B------:R-:W5:Y:S01]  /*02d0*/  SHFL.IDX PT, R3, R0, RZ, 0x1f ;  /* 0x00001fff00037589 */ /* 0x000f6200000e0000 */
[----:B------:R-:W-:Y:S01]  /*02e0*/  NOP ;  /* 0x0000000000007918 */ /* 0x000fe20000000000 */
[----:B-----5:R-:W-:-:S13]  /*02f0*/  ISETP.NE.AND P0, PT, R3, RZ, PT ;  /* 0x000000ff0300720c */ /* 0x020fda0003f05270 */
[----:B------:R-:W-:Y:S05]  /*0300*/  @P0 BRA `(.L_x_1) ;  /* 0x0000000000480947 */ /* 0x000fea0003800000 */
[----:B0-----:R-:W0:Y:S01]  /*0310*/  S2UR UR5, SR_CgaCtaId ;  /* 0x00000000000579c3 */ /* 0x001e220000008800 */
        /* <DEDUP_REMOVED lines=12> */
[----:B0-----:R0:W0:Y:S08]  /*03e0*/  SYNCS.EXCH.64 URZ, [UR8+0x38850], UR4 ;  /* 0x03885004083f75b2 */ /* 0x0010300008000100 */
[----:B------:R0:W0:Y:S01]  /*03f0*/  SYNCS.EXCH.64 URZ, [UR8+0x38860], UR6 ;  /* 0x03886006083f75b2 */ /* 0x0000220008000100 */
[----:B------:R0:W0:Y:S01]  /*0400*/  SYNCS.EXCH.64 URZ, [UR8+0x38858], UR4 ;  /* 0x03885804083f75b2 */ /* 0x0000220008000100 */
[----:B------:R0:W0:Y:S01]  /*0410*/  SYNCS.EXCH.64 URZ, [UR8+0x38868], UR6 ;  /* 0x03886806083f75b2 */ /* 0x0000220008000100 */
[----:B------:R-:W-:Y:S01]  /*0420*/  NOP ;  /* 0x0000000000007918 */ /* 0x000fe20000000000 */
.L_x_1:
[----:B------:R-:W5:Y:S01]  /*0430*/  SHFL.IDX PT, R3, R0, RZ, 0x1f ;  /* 0x00001fff00037589 */ /* 0x000f6200000e0000 */
[----:B------:R-:W-:Y:S01]  /*0440*/  NOP ;  /* 0x0000000000007918 */ /* 0x000fe20000000000 */
[----:B-----5:R-:W-:-:S13]  /*0450*/  ISETP.NE.AND P0, PT, R3, RZ, PT ;  /* 0x000000ff0300720c */ /* 0x020fda0003f05270 */
[----:B------:R-:W-:Y:S05]  /*0460*/  @P0 BRA `(.L_x_2) ;  /* 0x0000000000380947 */ /* 0x000fea0003800000 */
[----:B0-----:R-:W0:Y:S01]  /*0470*/  S2UR UR5, SR_CgaCtaId ;  /* 0x00000000000579c3 */ /* 0x001e220000008800 */
[----:B------:R-:W-:Y:S01]  /*0480*/  UMOV UR4, 0x400 ;  /* 0x0000040000047882 */ /* 0x000fe20000000000 */
[----:B------:R-:W-:Y:S01]  /*0490*/  UMOV UR7, 0x80 ;  /* 0x0000008000077882 */ /* 0x000fe20000000000 */
[----:B------:R-:W-:Y:S01]  /*04a0*/  ELECT P0, URZ, PT ;  /* 0x00000000003f782f */ /* 0x000fe20003800000 */
[----:B0-----:R-:W-:Y:S02]  /*04b0*/  ULEA UR6, UR5, UR4, 0x18 ;  /* 0x0000000405067291 */ /* 0x001fe4000f8ec03f */
[----:B------:R-:W-:-:S04]  /*04c0*/  UIADD3 UR4, -UR7, 0x100000, URZ ;  /* 0x0010000007047890 */ /* 0x000fc8000fffe13f */
[----:B------:R-:W-:Y:S02]  /*04d0*/  USHF.L.U32 UR5, UR4, 0xb, URZ ;  /* 0x0000000b04057899 */ /* 0x000fe4000800063f */
[----:B------:R-:W-:Y:S01]  /*04e0*/  USHF.L.U32 UR4, UR4, 0x1, URZ ;  /* 0x0000000104047899 */ /* 0x000fe2000800063f */
[----:B------:R-:W0:Y:S11]  /*04f0*/  FENCE.VIEW.ASYNC.S ;  /* 0x00000000000073c6 */ /* 0x000e360000000000 */
[----:B0-----:R0:W0:Y:S01]  /*0500*/  SYNCS.EXCH.64 URZ, [UR6+0x38870], UR4 ;  /* 0x03887004063f75b2 */ /* 0x0010220008000100 */
[----:B------:R0:W0:Y:S01]  /*0510*/  SYNCS.EXCH.64 URZ, [UR6+0x38880], UR4 ;  /* 0x03888004063f75b2 */ /* 0x0000220008000100 */
[----:B------:R0:W0:Y:S01]  /*0520*/  SYNCS.EXCH.64 URZ, [UR6+0x38878], UR4 ;  /* 0x03887804063f75b2 */ /* 0x0000220008000100 */
[----:B------:R0:W0:Y:S01]  /*0530*/  SYNCS.EXCH.64 URZ, [UR6+0x38888], UR4 ;  /* 0x03888804063f75b2 */ /* 0x0000220008000100 */
[----:B------:R-:W-:Y:S01]  /*0540*/  NOP ;  /* 0x0000000000007918 */ /* 0x000fe20000000000 */
.L_x_2:
        /* <DEDUP_REMOVED lines=22> */
.L_x_3:
[----:B------:R-:W5:Y:S01]  /*06b0*/  SHFL.IDX PT, R3, R0, RZ, 0x1f ;  /* 0x00001fff00037589 */ /* 0x000f6200000e0000 */
[----:B------:R-:W-:Y:S01]  /*06c0*/  R2UR UR9, R2 ;  /* 0x00000000020972ca */ /* 0x000fe200000e0000 */
        /* <DEDUP_REMOVED lines=21> */
.L_x_4:
[----:B------:R-:W-:Y:S01]  /*0820*/  UISETP.NE.AND UP0, UPT, UR9, URZ, UPT ;  /* 0x0000003f0900728c */ /* 0x000fe2000bf05270 */
[----:B------:R-:W-:Y:S01]  /*0830*/  NOP ;  /* 0x0000000000007918 */ /* 0x000fe20000000000 */
[----:B0-----:R-:W-:Y:S01]  /*0840*/  UMOV UR4, 0x1 ;  /* 0x0000000100047882 */ /* 0x001fe20000000000 */
[----:B------:R-:W-:Y:S01]  /*0850*/  BSSY B6, `(.L_x_5) ;  /* 0x0001031000067945 */ /* 0x000fe20003800000 */
[----:B------:R-:W-:Y:S01]  /*0860*/  USEL UR4, UR4, 0x2, !UP0 ;  /* 0x0000000204047887 */ /* 0x000fe2000c000000 */
[----:B-1234-:R-:W-:Y:S01]  /*0870*/  BAR.SYNC.DEFER_BLOCKING 0x0 ;  /* 0x0000000000007b1d */ /* 0x01efe20000010000 */
[----:B------:R-:W-:-:S04]  /*0880*/  PLOP3.LUT P0, PT, PT, PT, UP0, 0x80, 0x0 ;  /* 0x000000000000781c */ /* 0x000fc80003f0f008 */
[----:B------:R-:W-:-:S05]  /*0890*/  IMAD.U32 R2, RZ, RZ, UR4 ;  /* 0x00000004ff027e24 */ /* 0x000fca000f8e00ff */
[----:B------:R0:W-:Y:S04]  /*08a0*/  STL [R1+0x4], R2 ;  /* 0x0000040201007387 */ /* 0x0001e80000100800 */
[----:B------:R-:W-:Y:S05]  /*08b0*/  @!P0 BRA `(.L_x_6) ;  /* 0x000000c400148947 */ /* 0x000fea0003800000 */
.L_x_7:
[----:B------:R-:W-:-:S08]  /*08c0*/  NOP ;  /* 0x0000000000007918 */ /* 0x000fd00000000000 */
[----:B------:R-:W1:Y:S02]  /*08d0*/  USETMAXREG.TRY_ALLOC.CTAPOOL UP0, 0xe8 ;  /* 0x000000e8000079c8 */ /* 0x000e640008000600 */
[----:B-1----:R-:W-:-:S13]  /*08e0*/  PLOP3.LUT P0, PT, PT, PT, UP0, 0x80, 0x0 ;  /* 0x000000000000781c */ /* 0x002fda0003f0f008 */
[----:B------:R-:W-:Y:S05]  /*08f0*/  @!P0 BRA `(.L_x_7) ;  /* 0xfffffffc00f08947 */ /* 0x000fea000383ffff */
[----:B------:R-:W1:Y:S01]  /*0900*/  S2UR UR6, SR_CTAID.Y ;  /* 0x00000000000679c3 */ /* 0x000e620000002600 */
[----:B------:R-:W-:Y:S02]  /*0910*/  ULDC UR7, c[0x0][0xc50] ;  /* 0x0003140000077ab9 */ /* 0x000fe40000000800 */
[----:B------:R-:W-:-:S05]  /*0920*/  UISETP.NE.AND UP0, UPT, UR7, 0x1, UPT ;  /* 0x000000010700788c */ /* 0x000fca000bf05270 */
[----:B------:R-:W2:Y:S06]  /*0930*/  S2UR UR8, SR_CTAID.Z ;  /* 0x00000000000879c3 */ /* 0x000eac0000002700 */
[----:B------:R-:W-:Y:S01]  /*0940*/  @UP0 ULDC UR4, c[0x0][0xc54] ;  /* 0x0003150000040ab9 */ /* 0x000fe20000000800 */
[----:B------:R-:W-:Y:S01]  /*0950*/  @UP0 ULDC UR9, c[0x0][0xc58] ;  /* 0x0003160000090ab9 */ /* 0x000fe20000000800 */
[----:B-1----:R-:W-:Y:S02]  /*0960*/  UIMAD.WIDE.U32 UR4, UR6, UR4, URZ ;  /* 0x00000004060472a5 */ /* 0x002fe4000f8e003f */
[----:B------:R-:W-:-:S02]  /*0970*/  UMOV UR10, UR6 ;  /* 0x00000006000a7c82 */ /* 0x000fc40008000000 */
[----:B------:R-:W-:Y:S01]  /*0980*/  @UP0 USHF.R.U32.HI UR10, URZ, UR9, UR5 ;  /* 0x000000093f0a0299 */ /* 0x000fe20008011605 */
[----:B------:R-:W-:Y:S06]  /*0990*/  BAR.ARV 0x8, 0x180 ;  /* 0x0206000000007b1d */ /* 0x000fec0000002000 */
[----:B--2---:R-:W-:Y:S01]  /*09a0*/  ISETP.LE.AND P0, PT, RZ, UR8, PT ;  /* 0x00000008ff007c0c */ /* 0x004fe2000bf03270 */
[----:B------:R-:W-:Y:S02]  /*09b0*/  UIADD3 UR4, -UR10, URZ, URZ ;  /* 0x0000003f0a047290 */ /* 0x000fe4000fffe13f */
[----:B------:R-:W-:-:S02]  /*09c0*/  IMAD.U32 R18, RZ, RZ, UR10 ;  /* 0x0000000aff127e24 */ /* 0x000fc4000f8e00ff */
[----:B------:R-:W-:-:S08]  /*09d0*/  UIMAD UR7, UR7, UR4, UR6 ;  /* 0x00000004070772a4 */ /* 0x000fd0000f8e0206 */
[----:B------:R-:W-:Y:S05]  /*09e0*/  @!P0 BRA `(.L_x_8) ;  /* 0x00000100005c8947 */ /* 0x000fea0003800000 */
[----:B------:R-:W-:Y:S01]  /*09f0*/  ULDC.64 UR4, c[0x0][0x418] ;  /* 0x0001060000047ab9 */ /* 0x000fe20000000a00 */
[----:B------:R-:W-:Y:S02]  /*0a00*/  ULOP3.LUT UR9, UR7, 0xffff, URZ, 0xc0, !UPT ;  /* 0x0000ffff07097892 */ /* 0x000fe4000f8ec03f */
[----:B------:R-:W-:-:S03]  /*0a10*/  UISETP.NE.U32.AND UP0, UPT, UR4, URZ, UPT ;  /* 0x0000003f0400728c */ /* 0x000fc6000bf05070 */
[----:B------:R-:W-:Y:S01]  /*0a20*/  ULDC UR4, c[0x0][0x424] ;  /* 0x0001090000047ab9 */ /* 0x000fe20000000800 */
[----:B------:R-:W-:-:S03]  /*0a30*/  UISETP.NE.AND.EX UP0, UPT, UR5, URZ, UPT, UP0 ;  /* 0x0000003f0500728c */ /* 0x000fc6000bf05300 */
[----:B------:R-:W-:Y:S01]  /*0a40*/  ULDC UR5, c[0x0][0x2f0] ;  /* 0x0000bc0000057ab9 */ /* 0x000fe20000000800 */
[----:B------:R-:W-:-:S04]  /*0a50*/  USEL UR4, UR4, 0x1, UP0 ;  /* 0x0000000104047887 */ /* 0x000fc80008000000 */
[----:B------:R-:W-:-:S04]  /*0a60*/  UIMAD UR6, UR4, UR5, URZ ;  /* 0x00000005040672a4 */ /* 0x000fc8000f8e023f */
[----:B------:R-:W-:Y:S02]  /*0a70*/  UISETP.GE.AND UP0, UPT, UR6, 0x1, UPT ;  /* 0x000000010600788c */ /* 0x000fe4000bf06270 */
[----:B------:R-:W-:Y:S02]  /*0a80*/  UIADD3 UR4, UR6, 0x4f, URZ ;  /* 0x0000004f06047890 */ /* 0x000fe4000fffe03f */
[----:B------:R-:W-:Y:S02]  /*0a90*/  MOV R23, UR6 ;  /* 0x0000000600177c02 */ /* 0x000fe40008000f00 */
[----:B------:R-:W-:Y:S01]  /*0aa0*/  PLOP3.LUT P0, PT, PT, PT, UP0, 0x80, 0x0 ;  /* 0x000000000000781c */ /* 0x000fe20003f0f008 */
[----:B------:R-:W-:-:S04]  /*0ab0*/  UIMAD.WIDE UR4, UR4, 0x66666667, URZ ;  /* 0x66666667040478a5 */ /* 0x000fc8000f8e023f */
[----:B------:R-:W-:-:S03]  /*0ac0*/  USHF.R.U32.HI UR6, URZ, 0x1f, UR5 ;  /* 0x0000001f3f067899 */ /* 0x000fc60008011605 */
[----:B------:R-:W-:Y:S01]  /*0ad0*/  UMOV UR4, URZ ;  /* 0x0000003f00047c82 */ /* 0x000fe20008000000 */
[----:B------:R-:W-:-:S04]  /*0ae0*/  ULEA.HI.SX32 UR6, UR5, UR6, 0x1b ;  /* 0x0000000605067291 */ /* 0x000fc8000f8fda3f */
[----:B------:R-:W-:Y:S08]  /*0af0*/  @!P0 BRA `(.L_x_9) ;  /* 0x0000000000908947 */ /* 0x000ff00003800000 */
[----:B------:R-:W-:Y:S01]  /*0b00*/  USHF.R.U32.HI UR7, URZ, 0x10, UR7 ;  /* 0x000000103f077899 */ /* 0x000fe20008011607 */
[----:B------:R-:W-:-:S03]  /*0b10*/  UMOV UR4, URZ ;  /* 0x0000003f00047c82 */ /* 0x000fc60008000000 */
[----:B------:R-:W-:-:S11]  /*0b20*/  UISETP.NE.AND UP0, UPT, UR7, URZ, UPT ;  /* 0x0000003f0700728c */ /* 0x000fd6000bf05270 */
[----:B------:R-:W-:Y:S02]  /*0b30*/  @!UP0 ULDC UR7, c[0x0][0x9f0] ;  /* 0x00027c0000078ab9 */ /* 0x000fe40000000800 */
[----:B------:R-:W-:Y:S01]  /*0b40*/  IMAD.U32 R3, RZ, RZ, UR7 ;  /* 0x00000007ff037e24 */ /* 0x000fe2000f8e00ff */
[----:B------:R-:W-:-:S04]  /*0b50*/  UIADD3 UR8, UR6, -0x1, UR7 ;  /* 0xffffffff06087890 */ /* 0x000fc8000fffe007 */
[-C--:B------:R-:W-:Y:S02]  /*0b60*/  IABS R0, R3.reuse ;  /* 0x0000000300007213 */ /* 0x080fe40000000000 */
[----:B------:R-:W-:Y:S01]  /*0b70*/  IMAD.U32 R4, RZ, RZ, UR8 ;  /* 0x00000008ff047e24 */ /* 0x000fe2000f8e00ff */
[----:B------:R-:W-:Y:S01]  /*0b80*/  IABS R5, R3 ;  /* 0x0000000300057213 */ /* 0x000fe20000000000 */
[----:B------:R-:W-:Y:S01]  /*0b90*/  ULOP3.LUT UR8, UR8, UR7, URZ, 0x3c, !UPT ;  /* 0x0000000708087292 */ /* 0x000fe2000f8e3c3f */
[----:B------:R-:W-:Y:S02]  /*0ba0*/  R2UR UR12, R0 ;  /* 0x00000000000c72ca */ /* 0x000fe400000e0000 */
[----:B------:R-:W-:-:S04]  /*0bb0*/  IABS R4, R4 ;  /* 0x0000000400047213 */ /* 0x000fc80000000000 */
[----:B------:R-:W-:-:S04]  /*0bc0*/  MOV R3, R4 ;  /* 0x0000000400037202 */ /* 0x000fc80000000f00 */
[----:B------:R-:W-:-:S03]  /*0bd0*/  R2UR UR11, R3 ;  /* 0x00000000030b72ca */ /* 0x000fc600000e0000 */
[----:B------:R-:W1:Y:S08]  /*0be0*/  I2F.RP R0, UR12 ;  /* 0x0000000c00007d06 */ /* 0x000e700008209400 */
[----:B-1----:R-:W0:Y:S02]  /*0bf0*/  MUFU.RCP R0, R0 ;  /* 0x0000000000007308 */ /* 0x002e240000001000 */
[----:B0-----:R-:W-:-:S02]  /*0c00*/  VIADD R2, R0, 0xffffffe ;  /* 0x0ffffffe00027836 */ /* 0x001fc40000000000 */
[----:B------:R-:W-:-:S04]  /*0c10*/  IMAD.MOV R0, RZ, RZ, -R5 ;  /* 0x000000ffff007224 */ /* 0x000fc800078e0a05 */
[----:B------:R-:W0:Y:S02]  /*0c20*/  F2I.FTZ.U32.TRUNC.NTZ R2, R2 ;  /* 0x0000000200027305 */ /* 0x000e24000021f000 */
[----:B0-----:R-:W-:-:S13]  /*0c30*/  R2UR UR5, R2 ;  /* 0x00000000020572ca */ /* 0x001fda00000e0000 */
[----:B------:R-:W-:-:S04]  /*0c40*/  UIADD3 UR10, URZ, -UR5, URZ ;  /* 0x800000053f0a7290 */ /* 0x000fc8000fffe03f */
[----:B------:R-:W-:-:S04]  /*0c50*/  UIMAD UR10, UR10, UR12, URZ ;  /* 0x0000000c0a0a72a4 */ /* 0x000fc8000f8e023f */
[----:B------:R-:W-:-:S03]  /*0c60*/  UIMAD.WIDE.U32 UR4, UR5, UR10, UR4 ;  /* 0x0000000a050472a5 */ /* 0x000fc6000f8e0004 */
[----:B------:R-:W-:Y:S01]  /*0c70*/  R2UR UR10, R0 ;  /* 0x00000000000a72ca */ /* 0x000fe200000e0000 */
[----:B------:R-:W-:-:S12]  /*0c80*/  UIMAD.WIDE.U32 UR4, UR5, UR11, URZ ;  /* 0x0000000b050472a5 */ /* 0x000fd8000f8e003f */
[----:B------:R-:W-:-:S04]  /*0c90*/  UIMAD UR4, UR5, UR10, UR11 ;  /* 0x0000000a050472a4 */ /* 0x000fc8000f8e020b */
[----:B------:R-:W-:-:S11]  /*0ca0*/  UISETP.GT.U32.AND UP0, UPT, UR12, UR4, UPT ;  /* 0x000000040c00728c */ /* 0x000fd6000bf04070 */
[----:B------:R-:W-:Y:S02]  /*0cb0*/  @!UP0 UIADD3 UR4, UR4, -UR12, URZ ;  /* 0x8000000c04048290 */ /* 0x000fe4000fffe03f */
[----:B------:R-:W-:Y:S02]  /*0cc0*/  @!UP0 UIADD3 UR5, UR5, 0x1, URZ ;  /* 0x0000000105058890 */ /* 0x000fe4000fffe03f */
[----:B------:R-:W-:Y:S02]  /*0cd0*/  UISETP.GE.U32.AND UP1, UPT, UR4, UR12, UPT ;  /* 0x0000000c0400728c */ /* 0x000fe4000bf26070 */
[----:B------:R-:W-:-:S09]  /*0ce0*/  UISETP.GE.AND UP0, UPT, UR8, URZ, UPT ;  /* 0x0000003f0800728c */ /* 0x000fd2000bf06270 */
[----:B------:R-:W-:Y:S02]  /*0cf0*/  @UP1 UIADD3 UR5, UR5, 0x1, URZ ;  /* 0x0000000105051890 */ /* 0x000fe4000fffe03f */
[----:B------:R-:W-:-:S05]  /*0d00*/  UISETP.NE.AND UP1, UPT, UR7, URZ, UPT ;  /* 0x0000003f0700728c */ /* 0x000fca000bf25270 */
[----:B------:R-:W-:Y:S02]  /*0d10*/  UMOV UR4, UR5 ;  /* 0x0000000500047c82 */ /* 0x000fe40008000000 */
[----:B------:R-:W-:-:S04]  /*0d20*/  @!UP0 UIADD3 UR4, -UR4, URZ, URZ ;  /* 0x0000003f04048290 */ /* 0x000fc8000fffe13f */
[----:B------:R-:W-:-:S12]  /*0d30*/  @!UP1 ULOP3.LUT UR4, URZ, UR7, URZ, 0x33, !UPT ;  /* 0x000000073f049292 */ /* 0x000fd8000f8e333f */
.L_x_9:
[----:B------:R-:W-:Y:S01]  /*0d40*/  UIMAD UR5, UR9, UR4, URZ ;  /* 0x00000004090572a4 */ /* 0x000fe2000f8e023f */
[----:B------:R-:W-:Y:S01]  /*0d50*/  IMAD.U32 R0, RZ, RZ, UR6 ;  /* 0x00000006ff007e24 */ /* 0x000fe2000f8e00ff */
[----:B------:R-:W-:Y:S01]  /*0d60*/  PLOP3.LUT P0, PT, PT, PT, PT, 0x80, 0x0 ;  /* 0x000000000000781c */ /* 0x000fe20003f0f070 */
[----:B------:R-:W-:Y:S01]  /*0d70*/  IMAD.U32 R3, RZ, RZ, UR4 ;  /* 0x00000004ff037e24 */ /* 0x000fe2000f8e00ff */
[----:B------:R-:W-:Y:S01]  /*0d80*/  CS2R R150, SRZ ;  /* 0x0000000000967805 */ /* 0x000fe2000001ff00 */
[----:B------:R-:W-:Y:S01]  /*0d90*/  VIADD R19, R25, 0xffffff80 ;  /* 0xffffff8019137836 */ /* 0x000fe20000000000 */
[----:B------:R-:W-:Y:S01]  /*0da0*/  MOV R17, UR5 ;  /* 0x0000000500117c02 */ /* 0x000fe20008000f00 */
[----:B0-----:R-:W-:Y:S01]  /*0db0*/  IMAD.MOV.U32 R2, RZ, RZ, RZ ;  /* 0x000000ffff027224 */ /* 0x001fe200078e00ff */
[----:B------:R-:W-:Y:S02]  /*0dc0*/  VIADDMNMX R0, R3, UR5, R0, PT ;  /* 0x0000000503007c46 */ /* 0x000fe4000b800100 */
[----:B------:R-:W-:-:S02]  /*0dd0*/  CS2R R148, SRZ ;  /* 0x0000000000947805 */ /* 0x000fc4000001ff00 */
[----:B------:R-:W-:Y:S02]  /*0de0*/  CS2R R146, SRZ ;  /* 0x0000000000927805 */ /* 0x000fe4000001ff00 */
[----:B------:R-:W-:Y:S02]  /*0df0*/  CS2R R144, SRZ ;  /* 0x0000000000907805 */ /* 0x000fe4000001ff00 */
[----:B------:R-:W-:Y:S01]  /*0e00*/  R2UR UR60, R0 ;  /* 0x00000000003c72ca */ /* 0x000fe200000e0000 */
[----:B------:R-:W-:Y:S01]  /*0e10*/  IMAD.MOV.U32 R0, RZ, RZ, RZ ;  /* 0x000000ffff007224 */ /* 0x000fe200078e00ff */
[----:B------:R-:W-:Y:S02]  /*0e20*/  CS2R R142, SRZ ;  /* 0x00000000008e7805 */ /* 0x000fe4000001ff00 */
[----:B------:R-:W-:Y:S02]  /*0e30*/  CS2R R140, SRZ ;  /* 0x00000000008c7805 */ /* 0x000fe4000001ff00 */
[----:B------:R-:W-:-:S02]  /*0e40*/  CS2R R138, SRZ ;  /* 0x00000000008a7805 */ /* 0x000fc4000001ff00 */
[----:B------:R-:W-:Y:S02]  /*0e50*/  CS2R R136, SRZ ;  /* 0x0000000000887805 */ /* 0x000fe4000001ff00 */
[----:B------:R-:W-:Y:S02]  /*0e60*/  CS2R R134, SRZ ;  /* 0x0000000000867805 */ /* 0x000fe4000001ff00 */
[----:B------:R-:W-:Y:S02]  /*0e70*/  CS2R R132, SRZ ;  /* 0x0000000000847805 */ /* 0x000fe4000001ff00 */
[----:B------:R-:W-:Y:S02]  /*0e80*/  CS2R R130, SRZ ;  /* 0x0000000000827805 */ /* 0x000fe4000001ff00 */
[----:B------:R-:W-:Y:S02]  /*0e90*/  CS2R R128, SRZ ;  /* 0x0000000000807805 */ /* 0x000fe4000001ff00 */
[----:B------:R-:W-:-:S02]  /*0ea0*/  CS2R R126, SRZ ;  /* 0x00000000007e7805 */ /* 0x000fc4000001ff00 */
[----:B------:R-:W-:Y:S02]  /*0eb0*/  CS2R R124, SRZ ;  /* 0x00000000007c7805 */ /* 0x000fe4000001ff00 */
[----:B------:R-:W-:Y:S01]  /*0ec0*/  CS2R R122, SRZ ;  /* 0x00000000007a7805 */ /* 0x000fe2000001ff00 */
[----:B------:R-:W-:Y:S01]  /*0ed0*/  UISETP.GT.AND UP0, UPT, UR60, UR5, UPT ;  /* 0x000000053c00728c */ /* 0x000fe2000bf04270 */
[----:B------:R-:W-:Y:S02]  /*0ee0*/  CS2R R120, SRZ ;  /* 0x0000000000787805 */ /* 0x000fe4000001ff00 */
[----:B------:R-:W-:Y:S02]  /*0ef0*/  CS2R R118, SRZ ;  /* 0x0000000000767805 */ /* 0x000fe4000001ff00 */
[----:B------:R-:W-:Y:S02]  /*0f00*/  CS2R R116, SRZ ;  /* 0x0000000000747805 */ /* 0x000fe4000001ff00 */
[----:B------:R-:W-:-:S02]  /*0f10*/  CS2R R114, SRZ ;  /* 0x0000000000727805 */ /* 0x000fc4000001ff00 */
[----:B------:R-:W-:Y:S02]  /*0f20*/  CS2R R112, SRZ ;  /* 0x0000000000707805 */ /* 0x000fe4000001ff00 */
[----:B------:R-:W-:Y:S02]  /*0f30*/  PLOP3.LUT P1, PT, PT, PT, UP0, 0x80, 0x0 ;  /* 0x000000000000781c */ /* 0x000fe40003f2f008 */
[----:B------:R-:W-:Y:S02]  /*0f40*/  CS2R R110, SRZ ;  /* 0x00000000006e7805 */ /* 0x000fe4000001ff00 */
        /* <DEDUP_REMOVED lines=42> */
[----:B------:R-:W-:Y:S01]  /*11f0*/  CS2R R24, SRZ ;  /* 0x0000000000187805 */ /* 0x000fe2000001ff00 */
[----:B------:R-:W-:Y:S06]  /*1200*/  @!P1 BRA `(.L_x_10) ;  /* 0x0000009400649947 */ /* 0x000fec0003800000 */
[----:B------:R-:W-:Y:S01]  /*1210*/  SHF.R.S32.HI R0, RZ, 0x1f, R19 ;  /* 0x0000001fff007819 */ /* 0x000fe20000011413 */
[----:B------:R-:W0:Y:S01]  /*1220*/  S2UR UR7, SR_CgaCtaId ;  /* 0x00000000000779c3 */ /* 0x000e220000008800 */
[----:B------:R-:W-:Y:S02]  /*1230*/  UMOV UR6, 0x400 ;  /* 0x0000040000067882 */ /* 0x000fe40000000000 */
[----:B------:R-:W-:-:S04]  /*1240*/  LEA.HI R22, R0, R19, RZ, 0x7 ;  /* 0x0000001300167211 */ /* 0x000fc800078f38ff */
[----:B------:R-:W-:-:S06]  /*1250*/  SHF.R.S32.HI R0, RZ, 0x7, R22 ;  /* 0x00000007ff007819 */ /* 0x000fcc0000011416 */
[----:B------:R-:W1:Y:S01]  /*1260*/  SHFL.IDX PT, R0, R0, RZ, 0x1f ;  /* 0x00001fff00007589 */ /* 0x000e6200000e0000 */
[----:B0-----:R-:W-:-:S04]  /*1270*/  ULEA UR8, UR7, UR6, 0x18 ;  /* 0x0000000607087291 */ /* 0x001fc8000f8ec03f */
[----:B------:R-:W-:Y:S02]  /*1280*/  UIADD3 UR6, UR8, 0x14400, URZ ;  /* 0x0001440008067890 */ /* 0x000fe4000fffe03f */
[----:B------:R-:W-:Y:S02]  /*1290*/  MOV R16, UR8 ;  /* 0x0000000800107c02 */ /* 0x000fe40008000f00 */
[----:B------:R-:W-:Y:S01]  /*12a0*/  ULOP3.LUT UP0, URZ, UR6, 0x9f, URZ, 0xc0, !UPT ;  /* 0x0000009f063f7892 */ /* 0x000fe2000f80c03f */
[----:B-1----:R-:W-:-:S05]  /*12b0*/  R2UR UR4, R0 ;  /* 0x00000000000472ca */ /* 0x002fca00000e0000 */
[----:B------:R-:W-:-:S08]  /*12c0*/  PLOP3.LUT P0, PT, PT, PT, UP0, 0x80, 0x0 ;  /* 0x000000000000781c */ /* 0x000fd00003f0f008 */
[----:B------:R-:W-:-:S04]  /*12d0*/  ULEA.HI UR5, UR4, UR4, URZ, 0x1 ;  /* 0x0000000404057291 */ /* 0x000fc8000f8f083f */
[----:B------:R-:W-:-:S04]  /*12e0*/  ULOP3.LUT UR5, UR5, 0x1e, URZ, 0xc0, !UPT ;  /* 0x0000001e05057892 */ /* 0x000fc8000f8ec03f */
[----:B------:R-:W-:-:S04]  /*12f0*/  UIADD3 UR5, UR4, -UR5, URZ ;  /* 0x8000000504057290 */ /* 0x000fc8000fffe03f */
[----:B------:R-:W-:-:S04]  /*1300*/  ULEA UR5, UR5, UR6, 0xd ;  /* 0x0000000605057291 */ /* 0x000fc8000f8e683f */
[----:B------:R-:W-:-:S04]  /*1310*/  USHF.R.U32.HI UR5, URZ, 0x4, UR5 ;  /* 0x000000043f057899 */ /* 0x000fc80008011605 */
[----:B------:R-:W-:Y:S01]  /*1320*/  ULOP3.LUT UR36, UR5, 0x3fff, URZ, 0xc0, !UPT ;  /* 0x00003fff05247892 */ /* 0x000fe2000f8ec03f */
[----:B------:R-:W-:Y:S11]  /*1330*/  @!P0 BRA `(.L_x_11) ;  /* 0x0000000000408947 */ /* 0x000ff60003800000 */
[----:B------:R-:W-:Y:S01]  /*1340*/  MOV R0, 0x0 ;  /* 0x0000000000007802 */ /* 0x000fe20000000f00 */
[----:B------:R-:W-:Y:S01]  /*1350*/  ULDC.64 UR4, c[0x4][0xa8] ;  /* 0x01002a0000047ab9 */ /* 0x000fe20000000a00 */
[----:B------:R-:W-:Y:S01]  /*1360*/  ULDC.64 UR6, c[0x4][0x28] ;  /* 0x01000a0000067ab9 */ /* 0x000fe20000000a00 */
[----:B------:R-:W-:Y:S01]  /*1370*/  IMAD.U32 R4, RZ, RZ, UR4 ;  /* 0x00000004ff047e24 */ /* 0x000fe2000f8e00ff */
[----:B------:R0:W1:Y:S01]  /*1380*/  LDC.64 R2, c[0x4][R0] ;  /* 0x0100000000027b82 */ /* 0x0000620000000a00 */
[----:B------:R-:W-:Y:S01]  /*1390*/  IMAD.U32 R5, RZ, RZ, UR5 ;  /* 0x00000005ff057e24 */ /* 0x000fe2000f8e00ff */
[----:B------:R-:W-:Y:S01]  /*13a0*/  ULDC.64 UR4, c[0x4][0xb0] ;  /* 0x01002c0000047ab9 */ /* 0x000fe20000000a00 */
[----:B------:R-:W-:Y:S01]  /*13b0*/  IMAD.U32 R10, RZ, RZ, UR6 ;  /* 0x00000006ff0a7e24 */ /* 0x000fe2000f8e00ff */
[----:B------:R-:W-:Y:S01]  /*13c0*/  MOV R7, UR5 ;  /* 0x0000000500077c02 */ /* 0x000fe20008000f00 */
[----:B------:R-:W-:Y:S01]  /*13d0*/  IMAD.U32 R6, RZ, RZ, UR4 ;  /* 0x00000004ff067e24 */ /* 0x000fe2000f8e00ff */
[----:B------:R-:W-:Y:S01]  /*13e0*/  MOV R12, 0x1 ;  /* 0x00000001000c7802 */ /* 0x000fe20000000f00 */
[----:B------:R-:W-:-:S02]  /*13f0*/  IMAD.U32 R11, RZ, RZ, UR7 ;  /* 0x00000007ff0b7e24 */ /* 0x000fc4000f8e00ff */
[----:B------:R-:W-:Y:S02]  /*1400*/  IMAD.MOV.U32 R8, RZ, RZ, 0x70 ;  /* 0x00000070ff087424 */ /* 0x000fe400078e00ff */
[----:B0-----:R-:W-:-:S07]  /*1410*/  IMAD.MOV.U32 R13, RZ, RZ, RZ ;  /* 0x000000ffff0d7224 */ /* 0x001fce00078e00ff */
[----:B------:R-:W-:-:S07]  /*1420*/  LEPC R20, `(.L_x_11) ;  /* 0x000000001014794e */ /* 0x000fce0000000000 */
[----:B-1----:R-:W-:Y:S05]  /*1430*/  CALL.ABS.NOINC R2 ;  /* 0x0000000002007343 */ /* 0x002fea0003c00000 */
.L_x_11:
[----:B------:R-:W-:Y:S02]  /*1440*/  R2UR UR4, R16 ;  /* 0x00000000100472ca */ /* 0x000fe400000e0000 */
[----:B------:R-:W-:-:S11]  /*1450*/  SHF.L.U32 R0, RZ, 0x1f, RZ ;  /* 0x0000001fff007819 */ /* 0x000fd600000006ff */
[----:B------:R-:W0:Y:S02]  /*1460*/  SYNCS.PHASECHK.TRANS64.TRYWAIT P0, [UR4+0x38800], R0 ;  /* 0x03880000ff0075a7 */ /* 0x000e240008000144 */
[----:B0-----:R-:W-:Y:S05]  /*1470*/  @!P0 BRA `(.L_x_12) ;  /* 0x000000f400c08947 */ /* 0x001fea0003800000 */
.L_x_87:
[----:B------:R-:W2:Y:S02]  /*1480*/  LDL R2, [R1+0x4] ;  /* 0x0000040001027983 */ /* 0x000ea40000100800 */
[----:B--2---:R-:W-:-:S13]  /*1490*/  R2UR UR4, R2 ;  /* 0x00000000020472ca */ /* 0x004fda00000e0000 */
[----:B------:R-:W-:-:S06]  /*14a0*/  ULOP3.LUT UR4, UR4, 0x1, URZ, 0xfc, !UPT ;  /* 0x0000000104047892 */ /* 0x000fcc000f8efc3f */
[----:B------:R-:W-:-:S05]  /*14b0*/  IMAD.U32 R2, RZ, RZ, UR4 ;  /* 0x00000004ff027e24 */ /* 0x000fca000f8e00ff */
[----:B------:R-:W-:-:S13]  /*14c0*/  ISETP.NE.AND P0, PT, R2, 0x3, PT ;  /* 0x000000030200780c */ /* 0x000fda0003f05270 */
[----:B------:R-:W-:Y:S05]  /*14d0*/  @!P0 BRA `(.L_x_13) ;  /* 0x0000000000048947 */ /* 0x000fea0003800000 */
[----:B------:R-:W-:Y:S01]  /*14e0*/  BPT.TRAP 0x1 ;  /* 0x000000040000795c */ /* 0x000fe20000300000 */
.L_x_13:
[----:B------:R-:W-:-:S13]  /*14f0*/  R2UR UR4, R16 ;  /* 0x00000000100472ca */ /* 0x000fda00000e0000 */
[----:B------:R1:W2:Y:S01]  /*1500*/  SYNCS.PHASECHK.TRANS64.TRYWAIT P1, [UR4+0x38830], R0 ;  /* 0x03883000ff0075a7 */ /* 0x0002a20008020144 */
[----:B------:R-:W-:Y:S05]  /*1510*/  @!P0 BRA `(.L_x_14) ;  /* 0x0000000000048947 */ /* 0x000fea0003800000 */
[----:B------:R-:W-:Y:S01]  /*1520*/  BPT.TRAP 0x1 ;  /* 0x000000040000795c */ /* 0x000fe20000300000 */
.L_x_14:
[----:B------:R-:W-:Y:S01]  /*1530*/  IMAD.U32 R4, RZ, RZ, UR36 ;  /* 0x00000024ff047e24 */ /* 0x000fe2000f8e00ff */
[----:B------:R-:W-:Y:S01]  /*1540*/  MOV R8, RZ ;  /* 0x000000ff00087202 */ /* 0x000fe20000000f00 */
[----:B--2---:R-:W-:Y:S06]  /*1550*/  @P1 BRA `(.L_x_15) ;  /* 0x00000000000c1947 */ /* 0x004fec0003800000 */
[----:B------:R-:W-:-:S13]  /*1560*/  R2UR UR4, R16 ;  /* 0x00000000100472ca */ /* 0x000fda00000e0000 */
[----:B------:R-:W2:Y:S02]  /*1570*/  SYNCS.PHASECHK.TRANS64.TRYWAIT P1, [UR4+0x38830], R0 ;  /* 0x03883000ff0075a7 */ /* 0x000ea40008020144 */
[----:B--2---:R-:W-:Y:S05]  /*1580*/  @!P1 BRA `(.L_x_16) ;  /* 0x000000f400989947 */ /* 0x004fea0003800000 */
.L_x_15:
[----:B------:R-:W-:Y:S05]  /*1590*/  WARPSYNC.ALL ;  /* 0x0000000000007948 */ /* 0x000fea0003800000 */
[----:B------:R-:W-:Y:S01]  /*15a0*/  IMAD.MOV.U32 R151, RZ, RZ, RZ ;  /* 0x000000ffff977224 */ /* 0x000fe200078e00ff */
[----:B------:R-:W-:Y:S01]  /*15b0*/  LOP3.LUT R4, R4, 0x10000, RZ, 0xfc, !PT ;  /* 0x0001000004047812 */ /* 0x000fe200078efcff */
[----:B------:R-:W-:Y:S01]  /*15c0*/  IMAD.MOV.U32 R5, RZ, RZ, 0x40000040 ;  /* 0x40000040ff057424 */ /* 0x000fe200078e00ff */
[----:B------:R-:W-:Y:S01]  /*15d0*/  R2UR UR4, R16 ;  /* 0x00000000100472ca */ /* 0x000fe200000e0000 */
[----:B------:R-:W-:Y:S01]  /*15e0*/  WARPGROUP.ARRIVE ;  /* 0x00000000000079c5 */ /* 0x000fe20000000000 */
[C---:B------:R-:W-:Y:S01]  /*15f0*/  R2UR UR8, R4.reuse ;  /* 0x00000000040872ca */ /* 0x040fe200000e0000 */
[----:B------:R-:W-:Y:S01]  /*1600*/  UMOV UR11, 0x40000040 ;  /* 0x40000040000b7882 */ /* 0x000fe20000000000 */
        /* <DEDUP_REMOVED lines=9> */
[----:B------:R-:W-:Y:S01]  /*16a0*/  UIADD3 UR4, UR4, 0x24400, URZ ;  /* 0x0002440004047890 */ /* 0x000fe2000fffe03f */
[C---:B------:R-:W-:Y:S01]  /*16b0*/  R2UR UR20, R4.reuse ;  /* 0x00000000041472ca */ /* 0x040fe200000e0000 */
[----:B------:R-:W-:Y:S01]  /*16c0*/  UMOV UR29, 0x40000040 ;  /* 0x40000040001d7882 */ /* 0x000fe20000000000 */
[C---:B------:R-:W-:Y:S01]  /*16d0*/  R2UR UR21, R5.reuse ;  /* 0x00000000051572ca */ /* 0x040fe200000e0000 */
[----:B------:R-:W-:Y:S01]  /*16e0*/  USHF.R.U32.HI UR4, URZ, 0x4, UR4 ;  /* 0x000000043f047899 */ /* 0x000fe20008011604 */
[C---:B------:R-:W-:Y:S01]  /*16f0*/  R2UR UR16, R4.reuse ;  /* 0x00000000041072ca */ /* 0x040fe200000e0000 */
[----:B------:R-:W-:Y:S01]  /*1700*/  UMOV UR31, 0x40000040 ;  /* 0x40000040001f7882 */ /* 0x000fe20000000000 */
[----:B------:R-:W-:Y:S01]  /*1710*/  R2UR UR17, R5 ;  /* 0x00000000051172ca */ /* 0x000fe200000e0000 */
[----:B------:R-:W-:Y:S01]  /*1720*/  ULOP3.LUT UR4, UR4, 0x3fff, URZ, 0xc0, !UPT ;  /* 0x00003fff04047892 */ /* 0x000fe2000f8ec03f */
[----:B------:R-:W-:Y:S01]  /*1730*/  R2UR UR6, R4 ;  /* 0x00000000040672ca */ /* 0x000fe200000e0000 */
[----:B------:R-:W-:Y:S01]  /*1740*/  UMOV UR35, 0x40000040 ;  /* 0x4000004000237882 */ /* 0x000fe20000000000 */
[----:B------:R-:W-:Y:S01]  /*1750*/  MOV R13, UR29 ;  /* 0x0000001d000d7c02 */ /* 0x000fe20008000f00 */
[----:B------:R-:W-:Y:S01]  /*1760*/  ULOP3.LUT UR61, UR4, 0x10000, URZ, 0xfc, !UPT ;  /* 0x00010000043d7892 */ /* 0x000fe2000f8efc3f */
[----:B------:R-:W-:Y:S01]  /*1770*/  UMOV UR39, 0x40000040 ;  /* 0x4000004000277882 */ /* 0x000fe20000000000 */
[----:B------:R-:W-:-:S02]  /*1780*/  UMOV UR43, 0x40000040 ;  /* 0x40000040002b7882 */ /* 0x000fc40000000000 */
[----:B------:R-:W-:Y:S02]  /*1790*/  UIADD3 UR4, UR61, 0x80, URZ ;  /* 0x000000803d047890 */ /* 0x000fe4000fffe03f */
[----:B------:R-:W-:Y:S02]  /*17a0*/  UIADD3 UR26, UR61, 0x100, URZ ;  /* 0x000001003d1a7890 */ /* 0x000fe4000fffe03f */
[----:B------:R-:W-:Y:S01]  /*17b0*/  UMOV UR10, UR61 ;  /* 0x0000003d000a7c82 */ /* 0x000fe20008000000 */
[----:B------:R-:W-:Y:S01]  /*17c0*/  UIADD3 UR22, UR61, 0x180, URZ ;  /* 0x000001803d167890 */ /* 0x000fe2000fffe03f */
[----:B------:R-:W-:Y:S01]  /*17d0*/  HGMMA.64x16x16.F32 R56, gdesc[UR8], RZ, !UPT, gsb0 ;  /* 0x00200000083879f0 */ /* 0x000fe2000c0008ff */
[----:B------:R-:W-:Y:S01]  /*17e0*/  UMOV UR14, UR4 ;  /* 0x00000004000e7c82 */ /* 0x000fe20008000000 */
[----:B------:R-:W-:Y:S02]  /*17f0*/  UIADD3 UR18, UR61, 0x200, URZ ;  /* 0x000002003d127890 */ /* 0x000fe4000fffe03f */
[----:B------:R-:W-:-:S02]  /*1800*/  UIADD3 UR4, UR6, 0x2, URZ ;  /* 0x0000000206047890 */ /* 0x000fc4000fffe03f */
[----:B------:R-:W-:Y:S01]  /*1810*/  UIADD3 UR10, UR61, 0x102, URZ ;  /* 0x000001023d0a7890 */ /* 0x000fe2000fffe03f */
[----:B------:R-:W-:Y:S01]  /*1820*/  UMOV UR9, UR29 ;  /* 0x0000001d00097c82 */ /* 0x000fe20008000000 */
[----:B------:R-:W-:Y:S01]  /*1830*/  UMOV UR11, 0x40000040 ;  /* 0x40000040000b7882 */ /* 0x000fe20000000000 */
[----:B------:R-:W-:Y:S02]  /*1840*/  UIADD3 UR5, UR61, 0x202, URZ ;  /* 0x000002023d057890 */ /* 0x000fe4000fffe03f */
[----:B------:R-:W-:Y:S01]  /*1850*/  UMOV UR28, UR4 ;  /* 0x00000004001c7c82 */ /* 0x000fe20008000000 */
[----:B------:R-:W-:Y:S01]  /*1860*/  UIADD3 UR4, UR61, 0x182, URZ ;  /* 0x000001823d047890 */ /* 0x000fe2000fffe03f */
[----:B------:R-:W-:Y:S01]  /*1870*/  IMAD.U32 R12, RZ, RZ, UR28 ;  /* 0x0000001cff0c7e24 */ /* 0x000fe2000f8e00ff */
[----:B------:R-:W-:Y:S01]  /*1880*/  UMOV UR8, UR28 ;  /* 0x0000001c00087c82 */ /* 0x000fe20008000000 */
[----:B------:R-:W-:Y:S02]  /*1890*/  UIADD3 UR7, UR61, 0x184, URZ ;  /* 0x000001843d077890 */ /* 0x000fe4000fffe03f */
[----:B------:R-:W-:-:S02]  /*18a0*/  UIADD3 UR30, UR61, 0x384, URZ ;  /* 0x000003843d1e7890 */ /* 0x000fc4000fffe03f */
[----:B------:R-:W-:Y:S02]  /*18b0*/  UIADD3 UR34, UR61, 0x386, URZ ;  /* 0x000003863d227890 */ /* 0x000fe4000fffe03f */
[----:B------:R-:W-:Y:S02]  /*18c0*/  UIADD3 UR38, UR61, 0x600, URZ ;  /* 0x000006003d267890 */ /* 0x000fe4000fffe03f */
[----:B------:R-:W-:Y:S02]  /*18d0*/  UIADD3 UR42, UR61, 0x602, URZ ;  /* 0x000006023d2a7890 */ /* 0x000fe4000fffe03f */
[----:B------:R-:W-:Y:S01]  /*18e0*/  UIADD3 UR46, UR61, 0x604, URZ ;  /* 0x000006043d2e7890 */ /* 0x000fe2000fffe03f */
[----:B------:R-:W-:Y:S01]  /*18f0*/  UMOV UR47, 0x40000040 ;  /* 0x40000040002f7882 */ /* 0x000fe20000000000 */
[----:B------:R-:W-:Y:S01]  /*1900*/  UIADD3 UR50, UR61, 0x506, URZ ;  /* 0x000005063d327890 */ /* 0x000fe2000fffe03f */
[----:B------:R-:W-:Y:S01]  /*1910*/  UMOV UR51, 0x40000040 ;  /* 0x4000004000337882 */ /* 0x000fe20000000000 */
[----:B------:R-:W-:Y:S01]  /*1920*/  UIADD3 UR54, UR61, 0x780, URZ ;  /* 0x000007803d367890 */ /* 0x000fe2000fffe03f */
[----:B------:R-:W-:Y:S01]  /*1930*/  UMOV UR55, 0x40000040 ;  /* 0x4000004000377882 */ /* 0x000fe20000000000 */
[----:B------:R-:W-:Y:S01]  /*1940*/  UIADD3 UR58, UR61, 0x782, URZ ;  /* 0x000007823d3a7890 */ /* 0x000fe2000fffe03f */
[----:B------:R-:W-:Y:S01]  /*1950*/  UMOV UR59, 0x40000040 ;  /* 0x40000040003b7882 */ /* 0x000fe20000000000 */
[----:B------:R-:W-:-:S02]  /*1960*/  WARPGROUP.DEPBAR.LE gsb0, 0x0 ;  /* 0x00008000000079c5 */ /* 0x000fc40000010000 */
[----:B------:R-:W-:-:S06]  /*1970*/  WARPGROUP.ARRIVE ;  /* 0x00000000000079c5 */ /* 0x000fcc0000000000 */
[----:B------:R-:W-:Y:S01]  /*1980*/  HGMMA.64x16x16.F32 R48, gdesc[UR12], RZ, !UPT, gsb0 ;  /* 0x002000000c3079f0 */ /* 0x000fe2000c0008ff */
[----:B------:R-:W-:Y:S01]  /*1990*/  UIADD3 UR14, UR61, 0x2, URZ ;  /* 0x000000023d0e7890 */ /* 0x000fe2000fffe03f */
[----:B------:R-:W-:Y:S01]  /*19a0*/  UMOV UR12, UR28 ;  /* 0x0000001c000c7c82 */ /* 0x000fe20008000000 */
[----:B------:R-:W-:Y:S01]  /*19b0*/  UMOV UR13, UR29 ;  /* 0x0000001d000d7c82 */ /* 0x000fe20008000000 */
[----:B------:R-:W-:Y:S01]  /*19c0*/  UMOV UR15, 0x40000040 ;  /* 0x40000040000f7882 */ /* 0x000fe20000000000 */
[----:B------:R-:W-:Y:S02]  /*19d0*/  WARPGROUP.DEPBAR.LE gsb0, 0x0 ;  /* 0x00008000000079c5 */ /* 0x000fe40000010000 */
[----:B------:R-:W-:-:S06]  /*19e0*/  WARPGROUP.ARRIVE ;  /* 0x00000000000079c5 */ /* 0x000fcc0000000000 */
[----:B------:R-:W-:Y:S01]  /*19f0*/  HGMMA.64x16x16.F32 R40, gdesc[UR24], RZ, !UPT, gsb0 ;  /* 0x00200000182879f0 */ /* 0x000fe2000c0008ff */
[----:B------:R-:W-:Y:S01]  /*1a00*/  UIADD3 UR26, UR61, 0x382, URZ ;  /* 0x000003823d1a7890 */ /* 0x000fe2000fffe03f */
        /* <DEDUP_REMOVED lines=15> */
[----:B------:R-:W-:Y:S01]  /*1b00*/  HGMMA.64x16x16.F32 R56, gdesc[UR12], R56, gsb0 ;  /* 0x002000000c3879f0 */ /* 0x000fe20008000838 */
[----:B------:R-:W-:Y:S01]  /*1b10*/  UIADD3 UR14, UR61, 0x84, URZ ;  /* 0x000000843d0e7890 */ /* 0x000fe2000fffe03f */
        /* <DEDUP_REMOVED lines=9> */
[----:B------:R-:W-:Y:S01]  /*1bb0*/  UMOV UR8, UR28 ;  /* 0x0000001c00087c82 */ /* 0x000fe20008000000 */
[----:B------:R-:W-:Y:S01]  /*1bc0*/  UMOV UR9, UR29 ;  /* 0x0000001d00097c82 */ /* 0x000fe20008000000 */
[----:B------:R-:W-:Y:S01]  /*1bd0*/  UMOV UR10, UR4 ;  /* 0x00000004000a7c82 */ /* 0x000fe20008000000 */
[----:B------:R-:W-:Y:S01]  /*1be0*/  UMOV UR11, 0x40000040 ;  /* 0x40000040000b7882 */ /* 0x000fe20000000000 */
[----:B------:R-:W-:-:S07]  /*1bf0*/  UIADD3 UR4, UR6, 0x4, URZ ;  /* 0x0000000406047890 */ /* 0x000fce000fffe03f */
[----:B------:R-:W-:Y:S01]  /*1c00*/  UMOV UR16, UR4 ;  /* 0x0000000400107c82 */ /* 0x000fe20008000000 */
[----:B------:R-:W-:Y:S01]  /*1c10*/  UMOV UR12, UR4 ;  /* 0x00000004000c7c82 */ /* 0x000fe20008000000 */
[----:B------:R-:W-:Y:S02]  /*1c20*/  WARPGROUP.DEPBAR.LE gsb0, 0x0 ;  /* 0x00008000000079c5 */ /* 0x000fe40000010000 */
[----:B------:R-:W-:-:S06]  /*1c30*/  WARPGROUP.ARRIVE ;  /* 0x00000000000079c5 */ /* 0x000fcc0000000000 */
[----:B------:R-:W-:Y:S01]  /*1c40*/  HGMMA.64x16x16.F32 R32, gdesc[UR8], R32, gsb0 ;  /* 0x00200000082079f0 */ /* 0x000fe20008000820 */
[----:B------:R-:W-:Y:S01]  /*1c50*/  UMOV UR8, UR28 ;  /* 0x0000001c00087c82 */ /* 0x000fe20008000000 */
[----:B------:R-:W-:Y:S01]  /*1c60*/  UMOV UR9, UR29 ;  /* 0x0000001d00097c82 */ /* 0x000fe20008000000 */
[----:B------:R-:W-:Y:S01]  /*1c70*/  UMOV UR10, UR5 ;  /* 0x00000005000a7c82 */ /* 0x000fe20008000000 */
[----:B------:R-:W-:Y:S01]  /*1c80*/  UMOV UR11, 0x40000040 ;  /* 0x40000040000b7882 */ /* 0x000fe20000000000 */
[----:B------:R-:W-:Y:S02]  /*1c90*/  UMOV UR5, 0x40000040 ;  /* 0x4000004000057882 */ /* 0x000fe40000000000 */
[----:B------:R-:W-:Y:S01]  /*1ca0*/  UMOV UR17, UR5 ;  /* 0x0000000500117c82 */ /* 0x000fe20008000000 */
[----:B------:R-:W-:Y:S01]  /*1cb0*/  UMOV UR13, UR5 ;  /* 0x00000005000d7c82 */ /* 0x000fe20008000000 */
[----:B------:R-:W-:Y:S02]  /*1cc0*/  WARPGROUP.DEPBAR.LE gsb0, 0x0 ;  /* 0x00008000000079c5 */ /* 0x000fe40000010000 */
[----:B------:R-:W-:-:S06]  /*1cd0*/  WARPGROUP.ARRIVE ;  /* 0x00000000000079c5 */ /* 0x000fcc0000000000 */
[----:B------:R-:W-:Y:S01]  /*1ce0*/  HGMMA.64x16x16.F32 R24, gdesc[UR8], R24, gsb0 ;  /* 0x00200000081879f0 */ /* 0x000fe20008000818 */
        /* <DEDUP_REMOVED lines=12> */
[----:B------:R-:W-:Y:S02]  /*1db0*/  UIADD3 UR12, UR61, 0x204, URZ ;  /* 0x000002043d0c7890 */ /* 0x000fe4000fffe03f */
        /* <DEDUP_REMOVED lines=9> */
[----:B------:R-:W-:Y:S01]  /*1e50*/  UIADD3 UR7, UR61, 0x206, URZ ;  /* 0x000002063d077890 */ /* 0x000fe2000fffe03f */
[----:B------:R-:W-:Y:S02]  /*1e60*/  WARPGROUP.DEPBAR.LE gsb0, 0x0 ;  /* 0x00008000000079c5 */ /* 0x000fe40000010000 */
[----:B------:R-:W-:-:S06]  /*1e70*/  WARPGROUP.ARRIVE ;  /* 0x00000000000079c5 */ /* 0x000fcc0000000000 */
[----:B------:R-:W-:Y:S01]  /*1e80*/  HGMMA.64x16x16.F32 R32, gdesc[UR8], R32, gsb0 ;  /* 0x00200000082079f0 */ /* 0x000fe20008000820 */
[----:B------:R-:W-:Y:S01]  /*1e90*/  UMOV UR8, UR4 ;  /* 0x0000000400087c82 */ /* 0x000fe20008000000 */
[----:B------:R-:W-:Y:S01]  /*1ea0*/  UMOV UR9, UR5 ;  /* 0x0000000500097c82 */ /* 0x000fe20008000000 */
[----:B------:R-:W-:Y:S01]  /*1eb0*/  UMOV UR10, UR12 ;  /* 0x0000000c000a7c82 */ /* 0x000fe20008000000 */
[----:B------:R-:W-:Y:S01]  /*1ec0*/  UMOV UR11, 0x40000040 ;  /* 0x40000040000b7882 */ /* 0x000fe20000000000 */
[----:B------:R-:W-:Y:S02]  /*1ed0*/  WARPGROUP.DEPBAR.LE gsb0, 0x0 ;  /* 0x00008000000079c5 */ /* 0x000fe40000010000 */
[----:B------:R-:W-:-:S06]  /*1ee0*/  WARPGROUP.ARRIVE ;  /* 0x00000000000079c5 */ /* 0x000fcc0000000000 */
[----:B------:R-:W-:Y:S01]  /*1ef0*/  HGMMA.64x16x16.F32 R24, gdesc[UR8], R24, gsb0 ;  /* 0x00200000081879f0 */ /* 0x000fe20008000818 */
[----:B------:R-:W-:Y:S02]  /*1f00*/  UIADD3 UR8, UR6, 0x6, URZ ;  /* 0x0000000606087890 */ /* 0x000fe4000fffe03f */
[----:B------:R-:W-:Y:S01]  /*1f10*/  UIADD3 UR10, UR61, 0x6, URZ ;  /* 0x000000063d0a7890 */ /* 0x000fe2000fffe03f */
[----:B------:R-:W-:Y:S01]  /*1f20*/  UMOV UR9, 0x40000040 ;  /* 0x4000004000097882 */ /* 0x000fe20000000000 */
[----:B------:R-:W-:Y:S01]  /*1f30*/  UMOV UR11, 0x40000040 ;  /* 0x40000040000b7882 */ /* 0x000fe20000000000 */
[----:B------:R-:W-:Y:S02]  /*1f40*/  UMOV UR13, UR9 ;  /* 0x00000009000d7c82 */ /* 0x000fe40008000000 */
[----:B------:R-:W-:Y:S01]  /*1f50*/  UMOV UR12, UR8 ;  /* 0x00000008000c7c82 */ /* 0x000fe20008000000 */
[----:B------:R-:W-:Y:S01]  /*1f60*/  UMOV UR16, UR8 ;  /* 0x0000000800107c82 */ /* 0x000fe20008000000 */
[----:B------:R-:W-:Y:S01]  /*1f70*/  UMOV UR17, UR9 ;  /* 0x0000000900117c82 */ /* 0x000fe20008000000 */
[----:B------:R-:W-:-:S02]  /*1f80*/  WARPGROUP.DEPBAR.LE gsb0, 0x0 ;  /* 0x00008000000079c5 */ /* 0x000fc40000010000 */
        /* <DEDUP_REMOVED lines=23> */
[----:B------:R-:W-:Y:S01]  /*2100*/  UMOV UR10, UR7 ;  /* 0x00000007000a7c82 */ /* 0x000fe20008000000 */
[----:B------:R-:W-:Y:S01]  /*2110*/  UMOV UR11, 0x40000040 ;  /* 0x40000040000b7882 */ /* 0x000fe20000000000 */
[----:B------:R-:W-:Y:S01]  /*2120*/  UIADD3 UR7, UR61, 0x480, URZ ;  /* 0x000004803d077890 */ /* 0x000fe2000fffe03f */
[----:B------:R-:W-:Y:S02]  /*2130*/  WARPGROUP.DEPBAR.LE gsb0, 0x0 ;  /* 0x00008000000079c5 */ /* 0x000fe40000010000 */
[----:B------:R-:W-:-:S06]  /*2140*/  WARPGROUP.ARRIVE ;  /* 0x00000000000079c5 */ /* 0x000fcc0000000000 */
[----:B------:R-:W-:Y:S01]  /*2150*/  HGMMA.64x16x16.F32 R24, gdesc[UR8], R24, gsb0 ;  /* 0x00200000081879f0 */ /* 0x000fe20008000818 */
[----:B------:R-:W-:Y:S02]  /*2160*/  UIADD3 UR10, UR61, 0x706, URZ ;  /* 0x000007063d0a7890 */ /* 0x000fe4000fffe03f */
        /* <DEDUP_REMOVED lines=14> */
[----:B0-----:R-:W-:Y:S02]  /*2250*/  MOV R3, UR17 ;  /* 0x0000001100037c02 */ /* 0x001fe40008000f00 */
[----:B------:R-:W-:Y:S01]  /*2260*/  MOV R6, UR16 ;  /* 0x0000001000067c02 */ /* 0x000fe20008000f00 */
[----:B------:R-:W-:-:S02]  /*2270*/  WARPGROUP.DEPBAR.LE gsb0, 0x0 ;  /* 0x00008000000079c5 */ /* 0x000fc40000010000 */
        /* <DEDUP_REMOVED lines=15> */
[----:B------:R-:W-:Y:S02]  /*2370*/  UMOV UR15, 0x40000040 ;  /* 0x40000040000f7882 */ /* 0x000fe40000000000 */
[----:B------:R-:W-:Y:S01]  /*2380*/  IMAD.U32 R11, RZ, RZ, UR15 ;  /* 0x0000000fff0b7e24 */ /* 0x000fe2000f8e00ff */
        /* <DEDUP_REMOVED lines=14> */
[----:B-1----:R-:W-:Y:S02]  /*2470*/  MOV R0, UR21 ;  /* 0x0000001500007c02 */ /* 0x002fe40008000f00 */
        /* <DEDUP_REMOVED lines=79> */
[----:B------:R-:W-:Y:S03]  /*2970*/  HGMMA.64x16x16.F32 R24, gdesc[UR24], R24, gsb0 ;  /* 0x00200000181879f0 */ /* 0x000fe60008000818 */
        /* <DEDUP_REMOVED lines=70> */
[----:B------:R-:W-:Y:S01]  /*2de0*/  UIADD3 UR42, UR61, 0x586, URZ ;  /* 0x000005863d2a7890 */ /* 0x000fe2000fffe03f */
[----:B------:R-:W-:Y:S01]  /*2df0*/  UMOV UR49, UR41 ;  /* 0x0000002900317c82 */ /* 0x000fe20008000000 */
[----:B------:R-:W-:-:S03]  /*2e00*/  UMOV UR43, 0x40000040 ;  /* 0x40000040002b7882 */ /* 0x000fc60000000000 */
        /* <DEDUP_REMOVED lines=31> */
[----:B------:R-:W-:Y:S01]  /*3000*/  UIADD3 UR44, UR6, 0xc00, URZ ;  /* 0x00000c00062c7890 */ /* 0x000fe2000fffe03f */
[----:B------:R-:W-:Y:S01]  /*3010*/  UMOV UR45, 0x40000040 ;  /* 0x40000040002d7882 */ /* 0x000fe20000000000 */
[----:B------:R-:W-:Y:S01]  /*3020*/  UIADD3 UR46, UR61, 0x880, URZ ;  /* 0x000008803d2e7890 */ /* 0x000fe2000fffe03f */
[----:B------:R-:W-:Y:S01]  /*3030*/  UMOV UR53, UR45 ;  /* 0x0000002d00357c82 */ /* 0x000fe20008000000 */
[----:B------:R-:W-:-:S03]  /*3040*/  UMOV UR49, UR45 ;  /* 0x0000002d00317c82 */ /* 0x000fc60008000000 */
        /* <DEDUP_REMOVED lines=59> */
[----:B------:R-:W-:-:S07]  /*3400*/  UIADD3 UR6, UR6, 0xc06, URZ ;  /* 0x00000c0606067890 */ /* 0x000fce000fffe03f */
[----:B------:R-:W-:Y:S01]  /*3410*/  UMOV UR14, UR6 ;  /* 0x00000006000e7c82 */ /* 0x000fe20008000000 */
[----:B------:R-:W-:Y:S01]  /*3420*/  UIADD3 UR6, UR61, 0x786, URZ ;  /* 0x000007863d067890 */ /* 0x000fe2000fffe03f */
[----:B------:R-:W-:Y:S01]  /*3430*/  IMAD.U32 R10, RZ, RZ, UR14 ;  /* 0x0000000eff0a7e24 */ /* 0x000fe2000f8e00ff */
[----:B------:R-:W-:-:S05]  /*3440*/  UMOV UR20, UR14 ;  /* 0x0000000e00147c82 */ /* 0x000fca0008000000 */
[----:B------:R-:W-:Y:S01]  /*3450*/  UMOV UR22, UR6 ;  /* 0x0000000600167c82 */ /* 0x000fe20008000000 */
[----:B------:R-:W-:Y:S01]  /*3460*/  UIADD3 UR6, UR61, 0x906, URZ ;  /* 0x000009063d067890 */ /* 0x000fe2000fffe03f */
[----:B------:R-:W-:Y:S02]  /*3470*/  WARPGROUP.DEPBAR.LE gsb0, 0x0 ;  /* 0x00008000000079c5 */ /* 0x000fe40000010000 */
[----:B------:R-:W-:-:S06]  /*3480*/  WARPGROUP.ARRIVE ;  /* 0x00000000000079c5 */ /* 0x000fcc0000000000 */
[----:B------:R-:W-:Y:S01]  /*3490*/  HGMMA.64x16x16.F32 R40, gdesc[UR48], R40, gsb0 ;  /* 0x00200000302879f0 */ /* 0x000fe20008000828 */
[----:B------:R-:W-:Y:S01]  /*34a0*/  UMOV UR50, UR7 ;  /* 0x0000000700327c82 */ /* 0x000fe20008000000 */
[----:B------:R-:W-:Y:S01]  /*34b0*/  UMOV UR51, 0x40000040 ;  /* 0x4000004000337882 */ /* 0x000fe20000000000 */
[----:B------:R-:W-:-:S07]  /*34c0*/  UIADD3 UR7, UR61, 0x784, URZ ;  /* 0x000007843d077890 */ /* 0x000fce000fffe03f */
[----:B------:R-:W-:Y:S01]  /*34d0*/  UMOV UR18, UR7 ;  /* 0x0000000700127c82 */ /* 0x000fe20008000000 */
        /* <DEDUP_REMOVED lines=13> */
[----:B------:R-:W-:Y:S01]  /*35b0*/  UMOV UR16, UR14 ;  /* 0x0000000e00107c82 */ /* 0x000fe20008000000 */
[----:B------:R-:W-:Y:S01]  /*35c0*/  UMOV UR17, UR15 ;  /* 0x0000000f00117c82 */ /* 0x000fe20008000000 */
[----:B------:R-:W-:Y:S01]  /*35d0*/  UMOV UR19, 0x40000040 ;  /* 0x4000004000137882 */ /* 0x000fe20000000000 */
        /* <DEDUP_REMOVED lines=22> */
[----:B------:R-:W-:Y:S03]  /*3740*/  HGMMA.64x16x16.F32 R24, gdesc[UR52], R24, gsb0 ;  /* 0x00200000341879f0 */ /* 0x000fe60008000818 */
[----:B------:R-:W-:Y:S02]  /*3750*/  WARPGROUP.DEPBAR.LE gsb0, 0x0 ;  /* 0x00008000000079c5 */ /* 0x000fe40000010000 */
[----:B------:R-:W-:-:S06]  /*3760*/  WARPGROUP.ARRIVE ;  /* 0x00000000000079c5 */ /* 0x000fcc0000000000 */
[----:B------:R-:W-:Y:S01]  /*3770*/  HGMMA.64x16x16.F32 R56, gdesc[UR20], R56, gsb0 ;  /* 0x00200000143879f0 */ /* 0x000fe20008000838 */
[----:B------:R-:W-:Y:S02]  /*3780*/  R2UR UR21, R0 ;  /* 0x00000000001572ca */ /* 0x000fe400000e0000 */
[----:B------:R-:W-:Y:S01]  /*3790*/  R2UR UR20, R2 ;  /* 0x00000000021472ca */ /* 0x000fe200000e0000 */
        /* <DEDUP_REMOVED lines=21> */
[----:B------:R-:W-:Y:S03]  /*38f0*/  HGMMA.64x16x16.F32 R24, gdesc[UR56], R24, gsb0 ;  /* 0x00200000381879f0 */ /* 0x000fe60008000818 */
[----:B------:R-:W-:Y:S02]  /*3900*/  WARPGROUP.DEPBAR.LE gsb0, 0x0 ;  /* 0x00008000000079c5 */ /* 0x000fe40000010000 */
[----:B------:R-:W-:Y:S05]  /*3910*/  @!P0 BRA `(.L_x_17) ;  /* 0x0000000000048947 */ /* 0x000fea0003800000 */
[----:B------:R-:W-:Y:S01]  /*3920*/  BPT.TRAP 0x1 ;  /* 0x000000040000795c */ /* 0x000fe20000300000 */
.L_x_17:
[----:B------:R-:W-:Y:S01]  /*3930*/  LOP3.LUT R22, R22, 0xffffff80, RZ, 0xc0, !PT ;  /* 0xffffff8016167812 */ /* 0x000fe200078ec0ff */
[----:B------:R-:W0:Y:S01]  /*3940*/  S2UR UR11, SR_CgaCtaId ;  /* 0x00000000000b79c3 */ /* 0x000e220000008800 */
[----:B------:R-:W-:Y:S01]  /*3950*/  R2UR UR6, R23 ;  /* 0x00000000170672ca */ /* 0x000fe200000e0000 */
[--C-:B------:R-:W-:Y:S01]  /*3960*/  IMAD.MOV.U32 R150, RZ, RZ, R151.reuse ;  /* 0x000000ffff967224 */ /* 0x100fe200078e0097 */
[----:B------:R-:W-:Y:S01]  /*3970*/  MOV R0, 0xfffffffe ;  /* 0xfffffffe00007802 */ /* 0x000fe20000000f00 */
[----:B------:R-:W-:Y:S01]  /*3980*/  IMAD.IADD R22, R19, 0x1, -R22 ;  /* 0x0000000113167824 */ /* 0x000fe200078e0a16 */
[----:B------:R-:W-:Y:S01]  /*3990*/  P2R R14, PR, RZ, 0x1 ;  /* 0x00000001ff0e7803 */ /* 0x000fe20000000000 */
[--C-:B------:R-:W-:Y:S01]  /*39a0*/  IMAD.MOV.U32 R149, RZ, RZ, R151.reuse ;  /* 0x000000ffff957224 */ /* 0x100fe200078e0097 */
[----:B------:R-:W-:Y:S01]  /*39b0*/  R2UR UR10, R17 ;  /* 0x00000000110a72ca */ /* 0x000fe200000e0000 */
[--C-:B------:R-:W-:Y:S01]  /*39c0*/  IMAD.MOV.U32 R147, RZ, RZ, R151.reuse ;  /* 0x000000ffff937224 */ /* 0x100fe200078e0097 */
[----:B------:R-:W-:Y:S01]  /*39d0*/  SHF.R.S32.HI R3, RZ, 0x1f, R22 ;  /* 0x0000001fff037819 */ /* 0x000fe20000011416 */
[--C-:B------:R-:W-:Y:S01]  /*39e0*/  IMAD.MOV.U32 R146, RZ, RZ, R151.reuse ;  /* 0x000000ffff927224 */ /* 0x100fe200078e0097 */
[----:B------:R-:W-:Y:S01]  /*39f0*/  R2UR UR7, R16 ;  /* 0x00000000100772ca */ /* 0x000fe200000e0000 */
[--C-:B------:R-:W-:Y:S01]  /*3a00*/  IMAD.MOV.U32 R145, RZ, RZ, R151.reuse ;  /* 0x000000ffff917224 */ /* 0x100fe200078e0097 */
[----:B------:R-:W-:Y:S01]  /*3a10*/  LEA.HI R3, R3, R22, RZ, 0x2 ;  /* 0x0000001603037211 */ /* 0x000fe200078f10ff */
[--C-:B------:R-:W-:Y:S01]  /*3a20*/  IMAD.MOV.U32 R143, RZ, RZ, R151.reuse ;  /* 0x000000ffff8f7224 */ /* 0x100fe200078e0097 */
[-C--:B------:R-:W-:Y:S01]  /*3a30*/  MOV R148, R151.reuse ;  /* 0x0000009700947202 */ /* 0x080fe20000000f00 */
[--C-:B------:R-:W-:Y:S01]  /*3a40*/  IMAD.MOV.U32 R142, RZ, RZ, R151.reuse ;  /* 0x000000ffff8e7224 */ /* 0x100fe200078e0097 */
[----:B------:R-:W-:Y:S01]  /*3a50*/  LOP3.LUT R3, R3, 0x7ffffffc, RZ, 0xc0, !PT ;  /* 0x7ffffffc03037812 */ /* 0x000fe200078ec0ff */
[--C-:B------:R-:W-:Y:S01]  /*3a60*/  IMAD.MOV.U32 R141, RZ, RZ, R151.reuse ;  /* 0x000000ffff8d7224 */ /* 0x100fe200078e0097 */
[-C--:B------:R-:W-:Y:S01]  /*3a70*/  MOV R144, R151.reuse ;  /* 0x0000009700907202 */ /* 0x080fe20000000f00 */
[----:B------:R-:W-:Y:S01]  /*3a80*/  IMAD.MOV.U32 R139, RZ, RZ, R151 ;  /* 0x000000ffff8b7224 */ /* 0x000fe200078e0097 */
[-C--:B------:R-:W-:Y:S01]  /*3a90*/  MOV R140, R151.reuse ;  /* 0x00000097008c7202 */ /* 0x080fe20000000f00 */
[----:B------:R-:W-:Y:S01]  /*3aa0*/  IMAD.IADD R3, R22, 0x1, -R3 ;  /* 0x0000000116037824 */ /* 0x000fe200078e0a03 */
[-C--:B------:R-:W-:Y:S01]  /*3ab0*/  MOV R136, R151.reuse ;  /* 0x0000009700887202 */ /* 0x080fe20000000f00 */
[----:B------:R-:W-:Y:S01]  /*3ac0*/  UIADD3 UR7, UR7, 0x38840, URZ ;  /* 0x0003884007077890 */ /* 0x000fe2000fffe03f */
[--C-:B------:R-:W-:Y:S01]  /*3ad0*/  IMAD.MOV.U32 R138, RZ, RZ, R151.reuse ;  /* 0x000000ffff8a7224 */ /* 0x100fe200078e0097 */
[-C--:B------:R-:W-:Y:S01]  /*3ae0*/  MOV R132, R151.reuse ;  /* 0x0000009700847202 */ /* 0x080fe20000000f00 */
[----:B------:R-:W-:Y:S01]  /*3af0*/  IMAD R3, R3, R0, 0x50 ;  /* 0x0000005003037424 */ /* 0x000fe200078e0200 */
[----:B0-----:R-:W-:Y:S01]  /*3b00*/  UPRMT UR7, UR11, 0x654, UR7 ;  /* 0x000006540b077896 */ /* 0x001fe20008000007 */
[----:B------:R-:W-:Y:S01]  /*3b10*/  IMAD.U32 R0, RZ, RZ, UR60 ;  /* 0x0000003cff007e24 */ /* 0x000fe2000f8e00ff */
[----:B------:R-:W-:Y:S01]  /*3b20*/  UIADD3 UR60, UR60, -0x2, URZ ;  /* 0xfffffffe3c3c7890 */ /* 0x000fe2000fffe03f */
[----:B------:R-:W-:Y:S01]  /*3b30*/  VIADD R3, R3, UR6 ;  /* 0x0000000603037c36 */ /* 0x000fe20008000000 */
[----:B------:R-:W-:Y:S01]  /*3b40*/  ULDC UR6, c[0x0][0x988] ;  /* 0x0002620000067ab9 */ /* 0x000fe20000000800 */
[----:B------:R-:W-:Y:S01]  /*3b50*/  IMAD.MOV.U32 R137, RZ, RZ, R151 ;  /* 0x000000ffff897224 */ /* 0x000fe200078e0097 */
[----:B------:R-:W-:Y:S01]  /*3b60*/  UISETP.GE.AND UP0, UPT, UR60, UR10, UPT ;  /* 0x0000000a3c00728c */ /* 0x000fe2000bf06270 */
[----:B------:R-:W-:Y:S01]  /*3b70*/  IMAD R3, R0, -0x50, R3 ;  /* 0xffffffb000037824 */ /* 0x000fe200078e0203 */
[----:B------:R-:W-:Y:S01]  /*3b80*/  MOV R128, R151 ;  /* 0x0000009700807202 */ /* 0x000fe20000000f00 */
[----:B------:R-:W-:Y:S01]  /*3b90*/  SYNCS.ARRIVE.TRANS64.RED.A1T0 RZ, [UR7], RZ ;  /* 0x000000ffffff79a7 */ /* 0x000fe20008100407 */
[----:B------:R-:W-:Y:S01]  /*3ba0*/  UMOV UR7, URZ ;  /* 0x0000003f00077c82 */ /* 0x000fe20008000000 */
[--C-:B------:R-:W-:Y:S01]  /*3bb0*/  IMAD.MOV.U32 R135, RZ, RZ, R151.reuse ;  /* 0x000000ffff877224 */ /* 0x100fe200078e0097 */
[C---:B------:R-:W-:Y:S01]  /*3bc0*/  ISETP.GT.AND P2, PT, R3.reuse, RZ, PT ;  /* 0x000000ff0300720c */ /* 0x040fe20003f44270 */
[--C-:B------:R-:W-:Y:S01]  /*3bd0*/  IMAD.MOV.U32 R134, RZ, RZ, R151.reuse ;  /* 0x000000ffff867224 */ /* 0x100fe200078e0097 */
[C---:B------:R-:W-:Y:S01]  /*3be0*/  ISETP.GT.AND P1, PT, R3.reuse, 0x1, PT ;  /* 0x000000010300780c */ /* 0x040fe20003f24270 */
[--C-:B------:R-:W-:Y:S01]  /*3bf0*/  IMAD.MOV.U32 R133, RZ, RZ, R151.reuse ;  /* 0x000000ffff857224 */ /* 0x100fe200078e0097 */
[----:B------:R-:W-:Y:S01]  /*3c00*/  ISETP.GT.AND P6, PT, R3, 0x8, PT ;  /* 0x000000080300780c */ /* 0x000fe20003fc4270 */
[--C-:B------:R-:W-:Y:S01]  /*3c10*/  IMAD.MOV.U32 R131, RZ, RZ, R151.reuse ;  /* 0x000000ffff837224 */ /* 0x100fe200078e0097 */
[----:B------:R-:W-:Y:S01]  /*3c20*/  FSEL R58, R58, -INF , P2 ;  /* 0xff8000003a3a7808 */ /* 0x000fe20001000000 */
[--C-:B------:R-:W-:Y:S01]  /*3c30*/  IMAD.MOV.U32 R130, RZ, RZ, R151.reuse ;  /* 0x000000ffff827224 */ /* 0x100fe200078e0097 */
[----:B------:R-:W-:Y:S01]  /*3c40*/  FSEL R59, R59, -INF , P1 ;  /* 0xff8000003b3b7808 */ /* 0x000fe20000800000 */
[--C-:B------:R-:W-:Y:S01]  /*3c50*/  IMAD.MOV.U32 R129, RZ, RZ, R151.reuse ;  /* 0x000000ffff817224 */ /* 0x100fe200078e0097 */
[C---:B------:R-:W-:Y:S01]  /*3c60*/  ISETP.GT.AND P5, PT, R3.reuse, 0x9, PT ;  /* 0x000000090300780c */ /* 0x040fe20003fa4270 */
[--C-:B------:R-:W-:Y:S01]  /*3c70*/  IMAD.MOV.U32 R127, RZ, RZ, R151.reuse ;  /* 0x000000ffff7f7224 */ /* 0x100fe200078e0097 */
[----:B------:R-:W-:Y:S01]  /*3c80*/  FSEL R62, R62, -INF , P6 ;  /* 0xff8000003e3e7808 */ /* 0x000fe20003000000 */
[--C-:B------:R-:W-:Y:S01]  /*3c90*/  IMAD.MOV.U32 R126, RZ, RZ, R151.reuse ;  /* 0x000000ffff7e7224 */ /* 0x100fe200078e0097 */
[----:B------:R-:W-:Y:S01]  /*3ca0*/  FMNMX.FTZ R7, R58, R59, !PT ;  /* 0x0000003b3a077209 */ /* 0x000fe20007810000 */
[--C-:B------:R-:W-:Y:S01]  /*3cb0*/  IMAD.MOV.U32 R125, RZ, RZ, R151.reuse ;  /* 0x000000ffff7d7224 */ /* 0x100fe200078e0097 */
[----:B------:R-:W-:Y:S01]  /*3cc0*/  ISETP.GT.AND P4, PT, R3, 0x10, PT ;  /* 0x000000100300780c */ /* 0x000fe20003f84270 */
        /* <DEDUP_REMOVED lines=11> */
[----:B------:R-:W-:Y:S01]  /*3d80*/  FSEL R56, R56, -INF , P2 ;  /* 0xff80000038387808 */ /* 0x000fe20001000000 */
        /* <DEDUP_REMOVED lines=76> */
[----:B------:R-:W-:Y:S01]  /*4250*/  IMAD.MOV.U32 R65, RZ, RZ, R151 ;  /* 0x000000ffff417224 */ /* 0x000fe200078e0097 */
[----:B------:R-:W-:-:S02]  /*4260*/  FMNMX.FTZ R7, R35, R0, !PT ;  /* 0x0000000023077209 */ /* 0x000fc40007810000 */
[----:B------:R-:W-:Y:S02]  /*4270*/  FSEL R44, R44, -INF , P4 ;  /* 0xff8000002c2c7808 */ /* 0x000fe40002000000 */
[----:B------:R-:W-:Y:S02]  /*4280*/  ISETP.GT.AND P4, PT, R3, 0x40, PT ;  /* 0x000000400300780c */ /* 0x000fe40003f84270 */
[----:B------:R-:W-:Y:S02]  /*4290*/  FSEL R39, R39, -INF , P5 ;  /* 0xff80000027277808 */ /* 0x000fe40002800000 */
[----:B------:R-:W-:Y:S02]  /*42a0*/  FMNMX.FTZ R0, R38, R7, !PT ;  /* 0x0000000726007209 */ /* 0x000fe40007810000 */
[----:B------:R-:W-:Y:S02]  /*42b0*/  FSEL R45, R45, -INF , P3 ;  /* 0xff8000002d2d7808 */ /* 0x000fe40001800000 */
[----:B------:R-:W-:-:S02]  /*42c0*/  ISETP.GT.AND P3, PT, R3, 0x41, PT ;  /* 0x000000410300780c */ /* 0x000fc40003f64270 */
[----:B------:R-:W-:Y:S02]  /*42d0*/  FSEL R26, R26, -INF , P4 ;  /* 0xff8000001a1a7808 */ /* 0x000fe40002000000 */
[----:B------:R-:W-:Y:S02]  /*42e0*/  FMNMX.FTZ R7, R39, R0, !PT ;  /* 0x0000000027077209 */ /* 0x000fe40007810000 */
[----:B------:R-:W-:Y:S02]  /*42f0*/  FSEL R32, R32, -INF , P2 ;  /* 0xff80000020207808 */ /* 0x000fe40001000000 */
[----:B------:R-:W-:Y:S02]  /*4300*/  ISETP.GT.AND P2, PT, R3, 0x48, PT ;  /* 0x000000480300780c */ /* 0x000fe40003f44270 */
[----:B------:R-:W-:Y:S02]  /*4310*/  FSEL R27, R27, -INF , P3 ;  /* 0xff8000001b1b7808 */ /* 0x000fe40001800000 */
[----:B------:R-:W-:-:S02]  /*4320*/  FMNMX.FTZ R0, R26, R7, !PT ;  /* 0x000000071a007209 */ /* 0x000fc40007810000 */
[----:B------:R-:W-:Y:S02]  /*4330*/  FSEL R33, R33, -INF , P1 ;  /* 0xff80000021217808 */ /* 0x000fe40000800000 */
[----:B------:R-:W-:Y:S02]  /*4340*/  ISETP.GT.AND P1, PT, R3, 0x49, PT ;  /* 0x000000490300780c */ /* 0x000fe40003f24270 */
[----:B------:R-:W-:Y:S02]  /*4350*/  FSEL R30, R30, -INF , P2 ;  /* 0xff8000001e1e7808 */ /* 0x000fe40001000000 */
[----:B------:R-:W-:Y:S02]  /*4360*/  FMNMX.FTZ R3, R27, R0, !PT ;  /* 0x000000001b037209 */ /* 0x000fe40007810000 */
[----:B------:R-:W-:Y:S02]  /*4370*/  FSEL R31, R31, -INF , P1 ;  /* 0xff8000001f1f7808 */ /* 0x000fe40000800000 */
[----:B------:R-:W-:-:S02]  /*4380*/  FMNMX.FTZ R0, R30, R3, !PT ;  /* 0x000000031e007209 */ /* 0x000fc40007810000 */
[----:B------:R-:W-:Y:S02]  /*4390*/  FSEL R36, R36, -INF , P6 ;  /* 0xff80000024247808 */ /* 0x000fe40003000000 */
[----:B------:R-:W-:Y:S02]  /*43a0*/  FMNMX.FTZ R2, R31, R0, !PT ;  /* 0x000000001f027209 */ /* 0x000fe40007810000 */
[----:B------:R-:W-:Y:S02]  /*43b0*/  FSEL R37, R37, -INF , P5 ;  /* 0xff80000025257808 */ /* 0x000fe40002800000 */
[----:B------:R-:W-:Y:S01]  /*43c0*/  FSEL R24, R24, -INF , P4 ;  /* 0xff80000018187808 */ /* 0x000fe20002000000 */
[----:B------:R-:W0:Y:S01]  /*43d0*/  SHFL.BFLY PT, R3, R2, 0x2, 0x1f ;  /* 0x0c401f0002037f89 */ /* 0x000e2200000e0000 */
[----:B------:R-:W-:Y:S02]  /*43e0*/  FSEL R25, R25, -INF , P3 ;  /* 0xff80000019197808 */ /* 0x000fe40001800000 */
[----:B------:R-:W-:-:S02]  /*43f0*/  FSEL R28, R28, -INF , P2 ;  /* 0xff8000001c1c7808 */ /* 0x000fc40001000000 */
[----:B------:R-:W-:Y:S02]  /*4400*/  FSEL R29, R29, -INF , P1 ;  /* 0xff8000001d1d7808 */ /* 0x000fe40000800000 */
[-C--:B------:R-:W-:Y:S02]  /*4410*/  MOV R124, R151.reuse ;  /* 0x00000097007c7202 */ /* 0x080fe40000000f00 */
[-C--:B------:R-:W-:Y:S02]  /*4420*/  MOV R120, R151.reuse ;  /* 0x0000009700787202 */ /* 0x080fe40000000f00 */
[-C--:B------:R-:W-:Y:S02]  /*4430*/  MOV R116, R151.reuse ;  /* 0x0000009700747202 */ /* 0x080fe40000000f00 */
[-C--:B------:R-:W-:Y:S02]  /*4440*/  MOV R112, R151.reuse ;  /* 0x0000009700707202 */ /* 0x080fe40000000f00 */
[----:B------:R-:W-:-:S02]  /*4450*/  MOV R108, R151 ;  /* 0x00000097006c7202 */ /* 0x000fc40000000f00 */
[-C--:B------:R-:W-:Y:S02]  /*4460*/  MOV R104, R151.reuse ;  /* 0x0000009700687202 */ /* 0x080fe40000000f00 */
[-C--:B------:R-:W-:Y:S02]  /*4470*/  MOV R100, R151.reuse ;  /* 0x0000009700647202 */ /* 0x080fe40000000f00 */
[-C--:B------:R-:W-:Y:S02]  /*4480*/  MOV R96, R151.reuse ;  /* 0x0000009700607202 */ /* 0x080fe40000000f00 */
[----:B------:R-:W-:Y:S02]  /*4490*/  MOV R92, R151 ;  /* 0x00000097005c7202 */ /* 0x000fe40000000f00 */
[----:B0-----:R-:W-:Y:S02]  /*44a0*/  FMNMX.FTZ R7, R2, R3, !PT ;  /* 0x0000000302077209 */ /* 0x001fe40007810000 */
[----:B------:R-:W-:-:S02]  /*44b0*/  FMNMX.FTZ R3, R56, R57, !PT ;  /* 0x0000003938037209 */ /* 0x000fc40007810000 */
[-C--:B------:R-:W-:Y:S01]  /*44c0*/  MOV R88, R151.reuse ;  /* 0x0000009700587202 */ /* 0x080fe20000000f00 */
[----:B------:R-:W0:Y:S01]  /*44d0*/  SHFL.BFLY PT, R6, R7, 0x1, 0x1f ;  /* 0x0c201f0007067f89 */ /* 0x000e2200000e0000 */
[-C--:B------:R-:W-:Y:S02]  /*44e0*/  MOV R84, R151.reuse ;  /* 0x0000009700547202 */ /* 0x080fe40000000f00 */
[-C--:B------:R-:W-:Y:S02]  /*44f0*/  MOV R80, R151.reuse ;  /* 0x0000009700507202 */ /* 0x080fe40000000f00 */
[-C--:B------:R-:W-:Y:S02]  /*4500*/  MOV R76, R151.reuse ;  /* 0x00000097004c7202 */ /* 0x080fe40000000f00 */
[-C--:B------:R-:W-:Y:S02]  /*4510*/  MOV R72, R151.reuse ;  /* 0x0000009700487202 */ /* 0x080fe40000000f00 */
[----:B------:R-:W-:-:S02]  /*4520*/  MOV R68, R151 ;  /* 0x0000009700447202 */ /* 0x000fc40000000f00 */
[----:B------:R-:W-:Y:S02]  /*4530*/  MOV R64, R151 ;  /* 0x0000009700407202 */ /* 0x000fe40000000f00 */
[----:B0-----:R-:W-:-:S04]  /*4540*/  FMNMX.FTZ R6, R7, R6, !PT ;  /* 0x0000000607067209 */ /* 0x001fc80007810000 */
[C---:B------:R-:W-:Y:S01]  /*4550*/  FSETP.NEU.FTZ.AND P0, PT, R6.reuse, -INF , PT ;  /* 0xff8000000600780b */ /* 0x040fe20003f1d000 */
[----:B------:R-:W-:-:S05]  /*4560*/  FMUL.FTZ R0, R6, UR6 ;  /* 0x0000000606007c20 */ /* 0x000fca0008410000 */
[----:B------:R-:W-:Y:S02]  /*4570*/  FSEL R9, R0, RZ, P0 ;  /* 0x000000ff00097208 */ /* 0x000fe40000000000 */
[----:B------:R-:W-:Y:S02]  /*4580*/  FMNMX.FTZ R0, R60, R3, !PT ;  /* 0x000000033c007209 */ /* 0x000fe40007810000 */
[----:B------:R-:W-:Y:S01]  /*4590*/  ISETP.NE.AND P0, PT, R14, RZ, PT ;  /* 0x000000ff0e00720c */ /* 0x000fe20003f05270 */
[--C-:B------:R-:W-:Y:S01]  /*45a0*/  FFMA.FTZ R58, R58, UR6, -R9.reuse ;  /* 0x000000063a3a7c23 */ /* 0x100fe20008010809 */
[----:B------:R-:W-:Y:S01]  /*45b0*/  FMNMX.FTZ R3, R61, R0, !PT ;  /* 0x000000003d037209 */ /* 0x000fe20007810000 */
[--C-:B------:R-:W-:Y:S01]  /*45c0*/  FFMA.FTZ R59, R59, UR6, -R9.reuse ;  /* 0x000000063b3b7c23 */ /* 0x100fe20008010809 */
[--C-:B------:R-:W-:Y:S01]  /*45d0*/  FFMA.FTZ R62, R62, UR6, -R9.reuse ;  /* 0x000000063e3e7c23 */ /* 0x100fe20008010809 */
[--C-:B------:R-:W-:Y:S01]  /*45e0*/  FFMA.FTZ R63, R63, UR6, -R9.reuse ;  /* 0x000000063f3f7c23 */ /* 0x100fe20008010809 */
[----:B------:R-:W-:Y:S01]  /*45f0*/  FMNMX.FTZ R0, R48, R3, !PT ;  /* 0x0000000330007209 */ /* 0x000fe20007810000 */
[----:B------:R-:W-:Y:S01]  /*4600*/  MUFU.EX2 R58, R58 ;  /* 0x0000003a003a7308 */ /* 0x000fe20000000800 */
[--C-:B------:R-:W-:Y:S01]  /*4610*/  FFMA.FTZ R50, R50, UR6, -R9.reuse ;  /* 0x0000000632327c23 */ /* 0x100fe20008010809 */
[--C-:B------:R-:W-:Y:S01]  /*4620*/  FFMA.FTZ R51, R51, UR6, -R9.reuse ;  /* 0x0000000633337c23 */ /* 0x100fe20008010809 */
[----:B------:R-:W-:Y:S01]  /*4630*/  FMNMX.FTZ R3, R49, R0, !PT ;  /* 0x0000000031037209 */ /* 0x000fe20007810000 */
[--C-:B------:R-:W-:Y:S01]  /*4640*/  FFMA.FTZ R54, R54, UR6, -R9.reuse ;  /* 0x0000000636367c23 */ /* 0x100fe20008010809 */
[--C-:B------:R-:W-:Y:S01]  /*4650*/  FFMA.FTZ R55, R55, UR6, -R9.reuse ;  /* 0x0000000637377c23 */ /* 0x100fe20008010809 */
[--C-:B------:R-:W-:Y:S01]  /*4660*/  FFMA.FTZ R42, R42, UR6, -R9.reuse ;  /* 0x000000062a2a7c23 */ /* 0x100fe20008010809 */
[----:B------:R-:W-:Y:S01]  /*4670*/  FMNMX.FTZ R0, R52, R3, !PT ;  /* 0x0000000334007209 */ /* 0x000fe20007810000 */
[----:B------:R-:W0:Y:S01]  /*4680*/  MUFU.EX2 R59, R59 ;  /* 0x0000003b003b7308 */ /* 0x000e220000000800 */
[--C-:B------:R-:W-:Y:S01]  /*4690*/  FFMA.FTZ R43, R43, UR6, -R9.reuse ;  /* 0x000000062b2b7c23 */ /* 0x100fe20008010809 */
        /* <DEDUP_REMOVED lines=12> */
[----:B------:R-:W-:Y:S01]  /*4760*/  FFMA.FTZ R30, R30, UR6, -R9 ;  /* 0x000000061e1e7c23 */ /* 0x000fe20008010809 */
[----:B------:R-:W-:Y:S01]  /*4770*/  FMNMX.FTZ R0, R44, R3, !PT ;  /* 0x000000032c007209 */ /* 0x000fe20007810000 */
[----:B------:R-:W1:Y:S01]  /*4780*/  MUFU.EX2 R63, R63 ;  /* 0x0000003f003f7308 */ /* 0x000e620000000800 */
[----:B0-----:R-:W-:Y:S01]  /*4790*/  FADD.FTZ R7, R58, R59 ;  /* 0x0000003b3a077221 */ /* 0x001fe20000010000 */
[----:B------:R-:W-:Y:S01]  /*47a0*/  FFMA.FTZ R9, R31, UR6, -R9 ;  /* 0x000000061f097c23 */ /* 0x000fe20008010809 */
[----:B------:R-:W-:Y:S01]  /*47b0*/  FMNMX.FTZ R3, R45, R0, !PT ;  /* 0x000000002d037209 */ /* 0x000fe20007810000 */
[--C-:B------:R-:W-:Y:S01]  /*47c0*/  IMAD.MOV.U32 R31, RZ, RZ, R151.reuse ;  /* 0x000000ffff1f7224 */ /* 0x100fe200078e0097 */
[----:B------:R-:W-:Y:S01]  /*47d0*/  F2FP.F16.F32.PACK_AB R209, R59, R58 ;  /* 0x0000003a3bd1723e */ /* 0x000fe200000000ff */
[--C-:B------:R-:W-:Y:S01]  /*47e0*/  IMAD.MOV.U32 R59, RZ, RZ, R151.reuse ;  /* 0x000000ffff3b7224 */ /* 0x100fe200078e0097 */
[----:B------:R-:W-:Y:S01]  /*47f0*/  FMNMX.FTZ R0, R32, R3, !PT ;  /* 0x0000000320007209 */ /* 0x000fe20007810000 */
[----:B------:R-:W-:Y:S01]  /*4800*/  MUFU.EX2 R50, R50 ;  /* 0x0000003200327308 */ /* 0x000fe20000000800 */
[----:B------:R-:W-:-:S02]  /*4810*/  IMAD.MOV.U32 R58, RZ, RZ, R151 ;  /* 0x000000ffff3a7224 */ /* 0x000fc400078e0097 */
[----:B------:R-:W-:-:S04]  /*4820*/  FMNMX.FTZ R3, R33, R0, !PT ;  /* 0x0000000021037209 */ /* 0x000fc80007810000 */
[----:B------:R-:W-:Y:S01]  /*4830*/  FMNMX.FTZ R0, R36, R3, !PT ;  /* 0x0000000324007209 */ /* 0x000fe20007810000 */
[----:B------:R-:W0:Y:S01]  /*4840*/  MUFU.EX2 R51, R51 ;  /* 0x0000003300337308 */ /* 0x000e220000000800 */
[----:B-1----:R-:W-:Y:S02]  /*4850*/  F2FP.F16.F32.PACK_AB R211, R63, R62 ;  /* 0x0000003e3fd3723e */ /* 0x002fe400000000ff */
[----:B------:R-:W-:-:S04]  /*4860*/  FMNMX.FTZ R3, R37, R0, !PT ;  /* 0x0000000025037209 */ /* 0x000fc80007810000 */
[----:B------:R-:W-:Y:S01]  /*4870*/  FMNMX.FTZ R0, R24, R3, !PT ;  /* 0x0000000318007209 */ /* 0x000fe20007810000 */
[----:B------:R-:W-:Y:S03]  /*4880*/  MUFU.EX2 R54, R54 ;  /* 0x0000003600367308 */ /* 0x000fe60000000800 */
[----:B------:R-:W-:-:S04]  /*4890*/  FMNMX.FTZ R3, R25, R0, !PT ;  /* 0x0000000019037209 */ /* 0x000fc80007810000 */
[----:B------:R-:W-:Y:S01]  /*48a0*/  FMNMX.FTZ R0, R28, R3, !PT ;  /* 0x000000031c007209 */ /* 0x000fe20007810000 */
[----:B------:R-:W1:Y:S01]  /*48b0*/  MUFU.EX2 R55, R55 ;  /* 0x0000003700377308 */ /* 0x000e620000000800 */
[----:B0-----:R-:W-:Y:S02]  /*48c0*/  F2FP.F16.F32.PACK_AB R205, R51, R50 ;  /* 0x0000003233cd723e */ /* 0x001fe400000000ff */
[----:B------:R-:W-:-:S05]  /*48d0*/  FMNMX.FTZ R0, R29, R0, !PT ;  /* 0x000000001d007209 */ /* 0x000fca0007810000 */
[----:B------:R-:W0:Y:S01]  /*48e0*/  SHFL.BFLY PT, R3, R0, 0x2, 0x1f ;  /* 0x0c401f0000037f89 */ /* 0x000e2200000e0000 */
[----:B------:R-:W-:Y:S08]  /*48f0*/  MUFU.EX2 R195, R9 ;  /* 0x0000000900c37308 */ /* 0x000ff00000000800 */
[----:B------:R-:W-:Y:S01]  /*4900*/  MUFU.EX2 R42, R42 ;  /* 0x0000002a002a7308 */ /* 0x000fe20000000800 */
[----:B-1----:R-:W-:-:S07]  /*4910*/  F2FP.F16.F32.PACK_AB R207, R55, R54 ;  /* 0x0000003637cf723e */ /* 0x002fce00000000ff */
[----:B------:R-:W1:Y:S01]  /*4920*/  MUFU.EX2 R43, R43 ;  /* 0x0000002b002b7308 */ /* 0x000e620000000800 */
[----:B0-----:R-:W-:-:S07]  /*4930*/  FMNMX.FTZ R2, R0, R3, !PT ;  /* 0x0000000300027209 */ /* 0x001fce0007810000 */
[----:B------:R-:W-:Y:S01]  /*4940*/  MUFU.EX2 R46, R46 ;  /* 0x0000002e002e7308 */ /* 0x000fe20000000800 */
[----:B------:R-:W0:Y:S07]  /*4950*/  SHFL.BFLY PT, R3, R2, 0x1, 0x1f ;  /* 0x0c201f0002037f89 */ /* 0x000e2e00000e0000 */
[----:B------:R-:W2:Y:S01]  /*4960*/  MUFU.EX2 R47, R47 ;  /* 0x0000002f002f7308 */ /* 0x000ea20000000800 */
[----:B-1----:R-:W-:-:S07]  /*4970*/  F2FP.F16.F32.PACK_AB R201, R43, R42 ;  /* 0x0000002a2bc9723e */ /* 0x002fce00000000ff */
[----:B------:R-:W-:Y:S08]  /*4980*/  MUFU.EX2 R34, R34 ;  /* 0x0000002200227308 */ /* 0x000ff00000000800 */
[----:B------:R-:W1:Y:S01]  /*4990*/  MUFU.EX2 R35, R35 ;  /* 0x0000002300237308 */ /* 0x000e620000000800 */
[----:B--2---:R-:W-:Y:S02]  /*49a0*/  F2FP.F16.F32.PACK_AB R203, R47, R46 ;  /* 0x0000002e2fcb723e */ /* 0x004fe400000000ff */
[----:B0-----:R-:W-:Y:S01]  /*49b0*/  FMNMX.FTZ R3, R2, R3, !PT ;  /* 0x0000000302037209 */ /* 0x001fe20007810000 */
[----:B------:R-:W-:Y:S01]  /*49c0*/  FADD.FTZ R2, R62, R7 ;  /* 0x000000073e027221 */ /* 0x000fe20000010000 */
[----:B------:R-:W-:-:S02]  /*49d0*/  IMAD.MOV.U32 R62, RZ, RZ, R151 ;  /* 0x000000ffff3e7224 */ /* 0x000fc400078e0097 */
[C---:B------:R-:W-:Y:S01]  /*49e0*/  FSETP.NEU.FTZ.AND P1, PT, R3.reuse, -INF , PT ;  /* 0xff8000000300780b */ /* 0x040fe20003f3d000 */
[----:B------:R-:W-:Y:S01]  /*49f0*/  FMUL.FTZ R0, R3, UR6 ;  /* 0x0000000603007c20 */ /* 0x000fe20008410000 */
[----:B------:R-:W-:Y:S01]  /*4a00*/  FADD.FTZ R7, R63, R2 ;  /* 0x000000023f077221 */ /* 0x000fe20000010000 */
[----:B------:R-:W-:Y:S01]  /*4a10*/  MUFU.EX2 R38, R38 ;  /* 0x0000002600267308 */ /* 0x000fe20000000800 */
[----:B------:R-:W-:Y:S02]  /*4a20*/  IMAD.MOV.U32 R63, RZ, RZ, R151 ;  /* 0x000000ffff3f7224 */ /* 0x000fe400078e0097 */
[----:B------:R-:W-:Y:S01]  /*4a30*/  FSEL R0, R0, RZ, P1 ;  /* 0x000000ff00007208 */ /* 0x000fe20000800000 */
[----:B------:R-:W-:Y:S01]  /*4a40*/  FADD.FTZ R2, R50, R7 ;  /* 0x0000000732027221 */ /* 0x000fe20000010000 */
[----:B------:R-:W-:Y:S01]  /*4a50*/  PLOP3.LUT P1, PT, PT, PT, UP0, 0x80, 0x0 ;  /* 0x000000000000781c */ /* 0x000fe20003f2f008 */
[----:B------:R-:W-:Y:S01]  /*4a60*/  IMAD.MOV.U32 R50, RZ, RZ, R151 ;  /* 0x000000ffff327224 */ /* 0x000fe200078e0097 */
[----:B-1----:R-:W-:Y:S01]  /*4a70*/  F2FP.F16.F32.PACK_AB R197, R35, R34 ;  /* 0x0000002223c5723e */ /* 0x002fe200000000ff */
[--C-:B------:R-:W-:Y:S01]  /*4a80*/  FFMA.FTZ R56, R56, UR6, -R0.reuse ;  /* 0x0000000638387c23 */ /* 0x100fe20008010800 */
[--C-:B------:R-:W-:Y:S01]  /*4a90*/  FFMA.FTZ R57, R57, UR6, -R0.reuse ;  /* 0x0000000639397c23 */ /* 0x100fe20008010800 */
[--C-:B------:R-:W-:Y:S01]  /*4aa0*/  FFMA.FTZ R60, R60, UR6, -R0.reuse ;  /* 0x000000063c3c7c23 */ /* 0x100fe20008010800 */
[--C-:B------:R-:W-:Y:S01]  /*4ab0*/  FFMA.FTZ R61, R61, UR6, -R0.reuse ;  /* 0x000000063d3d7c23 */ /* 0x100fe20008010800 */
[--C-:B------:R-:W-:Y:S01]  /*4ac0*/  FFMA.FTZ R48, R48, UR6, -R0.reuse ;  /* 0x0000000630307c23 */ /* 0x100fe20008010800 */
[--C-:B------:R-:W-:Y:S01]  /*4ad0*/  FFMA.FTZ R49, R49, UR6, -R0.reuse ;  /* 0x0000000631317c23 */ /* 0x100fe20008010800 */
[----:B------:R-:W-:Y:S01]  /*4ae0*/  MUFU.EX2 R56, R56 ;  /* 0x0000003800387308 */ /* 0x000fe20000000800 */
[--C-:B------:R-:W-:Y:S01]  /*4af0*/  FFMA.FTZ R52, R52, UR6, -R0.reuse ;  /* 0x0000000634347c23 */ /* 0x100fe20008010800 */
[----:B------:R-:W-:Y:S01]  /*4b00*/  FFMA.FTZ R53, R53, UR6, -R0 ;  /* 0x0000000635357c23 */ /* 0x000fe20008010800 */
[----:B------:R-:W-:Y:S01]  /*4b10*/  FADD.FTZ R9, R51, R2 ;  /* 0x0000000233097221 */ /* 0x000fe20000010000 */
[--C-:B------:R-:W-:Y:S01]  /*4b20*/  FFMA.FTZ R40, R40, UR6, -R0.reuse ;  /* 0x0000000628287c23 */ /* 0x100fe20008010800 */
[--C-:B------:R-:W-:Y:S01]  /*4b30*/  FFMA.FTZ R41, R41, UR6, -R0.reuse ;  /* 0x0000000629297c23 */ /* 0x100fe20008010800 */
[--C-:B------:R-:W-:Y:S01]  /*4b40*/  FFMA.FTZ R44, R44, UR6, -R0.reuse ;  /* 0x000000062c2c7c23 */ /* 0x100fe20008010800 */
[----:B------:R-:W-:Y:S01]  /*4b50*/  FADD.FTZ R14, R54, R9 ;  /* 0x00000009360e7221 */ /* 0x000fe20000010000 */
[----:B------:R-:W0:Y:S01]  /*4b60*/  MUFU.EX2 R57, R57 ;  /* 0x0000003900397308 */ /* 0x000e220000000800 */
[--C-:B------:R-:W-:Y:S01]  /*4b70*/  FFMA.FTZ R45, R45, UR6, -R0.reuse ;  /* 0x000000062d2d7c23 */ /* 0x100fe20008010800 */
[----:B------:R-:W-:Y:S01]  /*4b80*/  FFMA.FTZ R32, R32, UR6, -R0 ;  /* 0x0000000620207c23 */ /* 0x000fe20008010800 */
[----:B------:R-:W-:Y:S01]  /*4b90*/  FADD.FTZ R9, R55, R14 ;  /* 0x0000000e37097221 */ /* 0x000fe20000010000 */
[--C-:B------:R-:W-:Y:S01]  /*4ba0*/  FFMA.FTZ R33, R33, UR6, -R0.reuse ;  /* 0x0000000621217c23 */ /* 0x100fe20008010800 */
[--C-:B------:R-:W-:Y:S01]  /*4bb0*/  FFMA.FTZ R36, R36, UR6, -R0.reuse ;  /* 0x0000000624247c23 */ /* 0x100fe20008010800 */
[--C-:B------:R-:W-:Y:S01]  /*4bc0*/  FFMA.FTZ R37, R37, UR6, -R0.reuse ;  /* 0x0000000625257c23 */ /* 0x100fe20008010800 */
[----:B------:R-:W-:Y:S01]  /*4bd0*/  FADD.FTZ R14, R42, R9 ;  /* 0x000000092a0e7221 */ /* 0x000fe20000010000 */
[----:B------:R-:W1:Y:S01]  /*4be0*/  MUFU.EX2 R60, R60 ;  /* 0x0000003c003c7308 */ /* 0x000e620000000800 */
[--C-:B------:R-:W-:Y:S01]  /*4bf0*/  FFMA.FTZ R24, R24, UR6, -R0.reuse ;  /* 0x0000000618187c23 */ /* 0x100fe20008010800 */
[----:B------:R-:W-:Y:S01]  /*4c00*/  FFMA.FTZ R25, R25, UR6, -R0 ;  /* 0x0000000619197c23 */ /* 0x000fe20008010800 */
[----:B------:R-:W-:Y:S01]  /*4c10*/  FADD.FTZ R9, R43, R14 ;  /* 0x0000000e2b097221 */ /* 0x000fe20000010000 */
[--C-:B------:R-:W-:Y:S01]  /*4c20*/  FFMA.FTZ R28, R28, UR6, -R0.reuse ;  /* 0x000000061c1c7c23 */ /* 0x100fe20008010800 */
[----:B------:R-:W-:Y:S01]  /*4c30*/  FFMA.FTZ R0, R29, UR6, -R0 ;  /* 0x000000061d007c23 */ /* 0x000fe20008010800 */
[----:B------:R-:W-:-:S02]  /*4c40*/  IMAD.MOV.U32 R55, RZ, RZ, R151 ;  /* 0x000000ffff377224 */ /* 0x000fc400078e0097 */
[----:B------:R-:W-:Y:S01]  /*4c50*/  FADD.FTZ R14, R46, R9 ;  /* 0x000000092e0e7221 */ /* 0x000fe20000010000 */
[----:B------:R-:W2:Y:S01]  /*4c60*/  MUFU.EX2 R61, R61 ;  /* 0x0000003d003d7308 */ /* 0x000ea20000000800 */
[----:B0-----:R-:W-:Y:S01]  /*4c70*/  FADD.FTZ R7, R56, R57 ;  /* 0x0000003938077221 */ /* 0x001fe20000010000 */
[----:B------:R-:W-:Y:S01]  /*4c80*/  F2FP.F16.F32.PACK_AB R208, R57, R56 ;  /* 0x0000003839d0723e */ /* 0x000fe200000000ff */
[----:B------:R-:W-:Y:S01]  /*4c90*/  FADD.FTZ R9, R47, R14 ;  /* 0x0000000e2f097221 */ /* 0x000fe20000010000 */
[--C-:B------:R-:W-:Y:S01]  /*4ca0*/  IMAD.MOV.U32 R57, RZ, RZ, R151.reuse ;  /* 0x000000ffff397224 */ /* 0x100fe200078e0097 */
[----:B------:R-:W-:Y:S01]  /*4cb0*/  MOV R56, R151 ;  /* 0x0000009700387202 */ /* 0x000fe20000000f00 */
[----:B------:R-:W-:Y:S02]  /*4cc0*/  IMAD.MOV.U32 R54, RZ, RZ, R151 ;  /* 0x000000ffff367224 */ /* 0x000fe400078e0097 */
[----:B------:R-:W-:Y:S01]  /*4cd0*/  FADD.FTZ R14, R34, R9 ;  /* 0x00000009220e7221 */ /* 0x000fe20000010000 */
[----:B------:R-:W0:Y:S01]  /*4ce0*/  MUFU.EX2 R48, R48 ;  /* 0x0000003000307308 */ /* 0x000e220000000800 */
[----:B-1----:R-:W-:Y:S01]  /*4cf0*/  FADD.FTZ R2, R60, R7 ;  /* 0x000000073c027221 */ /* 0x002fe20000010000 */
[----:B------:R-:W-:-:S02]  /*4d00*/  IMAD.MOV.U32 R51, RZ, RZ, R151 ;  /* 0x000000ffff337224 */ /* 0x000fc400078e0097 */
[----:B------:R-:W-:Y:S01]  /*4d10*/  FADD.FTZ R9, R35, R14 ;  /* 0x0000000e23097221 */ /* 0x000fe20000010000 */
[--C-:B------:R-:W-:Y:S02]  /*4d20*/  IMAD.MOV.U32 R47, RZ, RZ, R151.reuse ;  /* 0x000000ffff2f7224 */ /* 0x100fe400078e0097 */
[----:B------:R-:W-:Y:S02]  /*4d30*/  IMAD.MOV.U32 R46, RZ, RZ, R151 ;  /* 0x000000ffff2e7224 */ /* 0x000fe400078e0097 */
[----:B------:R-:W-:Y:S01]  /*4d40*/  FADD.FTZ R14, R38, R9 ;  /* 0x00000009260e7221 */ /* 0x000fe20000010000 */
[----:B------:R-:W1:Y:S01]  /*4d50*/  MUFU.EX2 R49, R49 ;  /* 0x0000003100317308 */ /* 0x000e620000000800 */
[C---:B--2---:R-:W-:Y:S01]  /*4d60*/  FADD.FTZ R7, R61.reuse, R2 ;  /* 0x000000023d077221 */ /* 0x044fe20000010000 */
[----:B------:R-:W-:Y:S01]  /*4d70*/  F2FP.F16.F32.PACK_AB R210, R61, R60 ;  /* 0x0000003c3dd2723e */ /* 0x000fe200000000ff */
[--C-:B------:R-:W-:Y:S01]  /*4d80*/  IMAD.MOV.U32 R61, RZ, RZ, R151.reuse ;  /* 0x000000ffff3d7224 */ /* 0x100fe200078e0097 */
[----:B------:R-:W-:Y:S01]  /*4d90*/  MOV R60, R151 ;  /* 0x00000097003c7202 */ /* 0x000fe20000000f00 */
[----:B------:R-:W-:-:S02]  /*4da0*/  IMAD.MOV.U32 R43, RZ, RZ, R151 ;  /* 0x000000ffff2b7224 */ /* 0x000fc400078e0097 */
[----:B------:R-:W-:Y:S01]  /*4db0*/  IMAD.MOV.U32 R42, RZ, RZ, R151 ;  /* 0x000000ffff2a7224 */ /* 0x000fe200078e0097 */
[----:B------:R-:W2:Y:S01]  /*4dc0*/  MUFU.EX2 R52, R52 ;  /* 0x0000003400347308 */ /* 0x000ea20000000800 */
[----:B0-----:R-:W-:Y:S01]  /*4dd0*/  FADD.FTZ R2, R48, R7 ;  /* 0x0000000730027221 */ /* 0x001fe20000010000 */
[--C-:B------:R-:W-:Y:S02]  /*4de0*/  IMAD.MOV.U32 R35, RZ, RZ, R151.reuse ;  /* 0x000000ffff237224 */ /* 0x100fe400078e0097 */
[--C-:B------:R-:W-:Y:S02]  /*4df0*/  IMAD.MOV.U32 R34, RZ, RZ, R151.reuse ;  /* 0x000000ffff227224 */ /* 0x100fe400078e0097 */
[--C-:B------:R-:W-:Y:S02]  /*4e00*/  IMAD.MOV.U32 R29, RZ, RZ, R151.reuse ;  /* 0x000000ffff1d7224 */ /* 0x100fe400078e0097 */
[----:B------:R-:W0:Y:S01]  /*4e10*/  MUFU.EX2 R53, R53 ;  /* 0x0000003500357308 */ /* 0x000e220000000800 */
[C---:B-1----:R-:W-:Y:S01]  /*4e20*/  FADD.FTZ R7, R49.reuse, R2 ;  /* 0x0000000231077221 */ /* 0x042fe20000010000 */
[----:B------:R-:W-:Y:S01]  /*4e30*/  F2FP.F16.F32.PACK_AB R204, R49, R48 ;  /* 0x0000003031cc723e */ /* 0x000fe200000000ff */
[----:B------:R-:W-:Y:S01]  /*4e40*/  IMAD.MOV.U32 R49, RZ, RZ, R151 ;  /* 0x000000ffff317224 */ /* 0x000fe200078e0097 */
[----:B------:R-:W-:-:S04]  /*4e50*/  MOV R48, R151 ;  /* 0x0000009700307202 */ /* 0x000fc80000000f00 */
[----:B------:R-:W1:Y:S01]  /*4e60*/  MUFU.EX2 R40, R40 ;  /* 0x0000002800287308 */ /* 0x000e620000000800 */
[----:B--2---:R-:W-:-:S07]  /*4e70*/  FADD.FTZ R2, R52, R7 ;  /* 0x0000000734027221 */ /* 0x004fce0000010000 */
[----:B------:R-:W2:Y:S01]  /*4e80*/  MUFU.EX2 R41, R41 ;  /* 0x0000002900297308 */ /* 0x000ea20000000800 */
[C---:B0-----:R-:W-:Y:S01]  /*4e90*/  FADD.FTZ R7, R53.reuse, R2 ;  /* 0x0000000235077221 */ /* 0x041fe20000010000 */
[----:B------:R-:W-:Y:S01]  /*4ea0*/  F2FP.F16.F32.PACK_AB R206, R53, R52 ;  /* 0x0000003435ce723e */ /* 0x000fe200000000ff */
[----:B------:R-:W-:Y:S01]  /*4eb0*/  IMAD.MOV.U32 R53, RZ, RZ, R151 ;  /* 0x000000ffff357224 */ /* 0x000fe200078e0097 */
[----:B------:R-:W-:-:S04]  /*4ec0*/  MOV R52, R151 ;  /* 0x0000009700347202 */ /* 0x000fc80000000f00 */
[----:B------:R-:W0:Y:S01]  /*4ed0*/  MUFU.EX2 R44, R44 ;  /* 0x0000002c002c7308 */ /* 0x000e220000000800 */
[----:B-1----:R-:W-:-:S07]  /*4ee0*/  FADD.FTZ R2, R40, R7 ;  /* 0x0000000728027221 */ /* 0x002fce0000010000 */
[----:B------:R-:W1:Y:S01]  /*4ef0*/  MUFU.EX2 R45, R45 ;  /* 0x0000002d002d7308 */ /* 0x000e620000000800 */
[C---:B--2---:R-:W-:Y:S01]  /*4f00*/  FADD.FTZ R7, R41.reuse, R2 ;  /* 0x0000000229077221 */ /* 0x044fe20000010000 */
[----:B------:R-:W-:Y:S01]  /*4f10*/  F2FP.F16.F32.PACK_AB R200, R41, R40 ;  /* 0x0000002829c8723e */ /* 0x000fe200000000ff */
[----:B------:R-:W-:Y:S01]  /*4f20*/  IMAD.MOV.U32 R41, RZ, RZ, R151 ;  /* 0x000000ffff297224 */ /* 0x000fe200078e0097 */
[----:B------:R-:W-:-:S04]  /*4f30*/  MOV R40, R151 ;  /* 0x0000009700287202 */ /* 0x000fc80000000f00 */
[----:B------:R-:W2:Y:S01]  /*4f40*/  MUFU.EX2 R32, R32 ;  /* 0x0000002000207308 */ /* 0x000ea20000000800 */
[----:B0-----:R-:W-:-:S07]  /*4f50*/  FADD.FTZ R2, R44, R7 ;  /* 0x000000072c027221 */ /* 0x001fce0000010000 */
        /* <DEDUP_REMOVED lines=13> */
[C---:B-1----:R-:W-:Y:S01]  /*5030*/  FADD.FTZ R9, R39.reuse, R14 ;  /* 0x0000000e27097221 */ /* 0x042fe20000010000 */
[----:B------:R-:W-:Y:S01]  /*5040*/  F2FP.F16.F32.PACK_AB R199, R39, R38 ;  /* 0x0000002627c7723e */ /* 0x000fe200000000ff */
[--C-:B------:R-:W-:Y:S02]  /*5050*/  IMAD.MOV.U32 R39, RZ, RZ, R151.reuse ;  /* 0x000000ffff277224 */ /* 0x100fe400078e0097 */
[----:B------:R-:W-:-:S03]  /*5060*/  IMAD.MOV.U32 R38, RZ, RZ, R151 ;  /* 0x000000ffff267224 */ /* 0x000fc600078e0097 */
[----:B------:R-:W1:Y:S01]  /*5070*/  MUFU.EX2 R37, R37 ;  /* 0x0000002500257308 */ /* 0x000e620000000800 */
[----:B--2---:R-:W-:-:S07]  /*5080*/  FADD.FTZ R2, R36, R7 ;  /* 0x0000000724027221 */ /* 0x004fce0000010000 */
        /* <DEDUP_REMOVED lines=8> */
[C---:B--2---:R-:W-:Y:S01]  /*5110*/  FADD.FTZ R9, R27.reuse, R14 ;  /* 0x0000000e1b097221 */ /* 0x044fe20000010000 */
[----:B------:R-:W-:Y:S01]  /*5120*/  F2FP.F16.F32.PACK_AB R193, R27, R26 ;  /* 0x0000001a1bc1723e */ /* 0x000fe200000000ff */
[--C-:B------:R-:W-:Y:S02]  /*5130*/  IMAD.MOV.U32 R27, RZ, RZ, R151.reuse ;  /* 0x000000ffff1b7224 */ /* 0x100fe400078e0097 */
[----:B------:R-:W-:-:S03]  /*5140*/  IMAD.MOV.U32 R26, RZ, RZ, R151 ;  /* 0x000000ffff1a7224 */ /* 0x000fc600078e0097 */
[----:B------:R-:W2:Y:S01]  /*5150*/  MUFU.EX2 R25, R25 ;  /* 0x0000001900197308 */ /* 0x000ea20000000800 */
[----:B0-----:R-:W-:-:S07]  /*5160*/  FADD.FTZ R2, R24, R15 ;  /* 0x0000000f18027221 */ /* 0x001fce0000010000 */
[----:B------:R-:W0:Y:S01]  /*5170*/  MUFU.EX2 R28, R28 ;  /* 0x0000001c001c7308 */ /* 0x000e220000000800 */
[----:B-1----:R-:W-:-:S04]  /*5180*/  FADD.FTZ R14, R30, R9 ;  /* 0x000000091e0e7221 */ /* 0x002fc80000010000 */
[C---:B------:R-:W-:Y:S01]  /*5190*/  FADD.FTZ R9, R195.reuse, R14 ;  /* 0x0000000ec3097221 */ /* 0x040fe20000010000 */
[----:B------:R-:W-:Y:S01]  /*51a0*/  F2FP.F16.F32.PACK_AB R195, R195, R30 ;  /* 0x0000001ec3c3723e */ /* 0x000fe200000000ff */
[--C-:B------:R-:W-:Y:S01]  /*51b0*/  IMAD.MOV.U32 R30, RZ, RZ, R151.reuse ;  /* 0x000000ffff1e7224 */ /* 0x100fe200078e0097 */
[----:B------:R1:W3:Y:S01]  /*51c0*/  MUFU.EX2 R7, R0 ;  /* 0x0000000000077308 */ /* 0x0002e20000000800 */
[C---:B--2---:R-:W-:Y:S01]  /*51d0*/  FADD.FTZ R15, R25.reuse, R2 ;  /* 0x00000002190f7221 */ /* 0x044fe20000010000 */
[----:B------:R-:W-:Y:S01]  /*51e0*/  F2FP.F16.F32.PACK_AB R192, R25, R24 ;  /* 0x0000001819c0723e */ /* 0x000fe200000000ff */
[----:B------:R-:W-:Y:S01]  /*51f0*/  IMAD.MOV.U32 R25, RZ, RZ, R151 ;  /* 0x000000ffff197224 */ /* 0x000fe200078e0097 */
[----:B------:R-:W-:Y:S02]  /*5200*/  MOV R2, 0x3f800000 ;  /* 0x3f80000000027802 */ /* 0x000fe40000000f00 */
[----:B------:R-:W-:Y:S01]  /*5210*/  MOV R24, R151 ;  /* 0x0000009700187202 */ /* 0x000fe20000000f00 */
[----:B0-----:R-:W-:Y:S01]  /*5220*/  FADD.FTZ R14, R28, R15 ;  /* 0x0000000f1c0e7221 */ /* 0x001fe20000010000 */
[----:B-1----:R-:W-:-:S03]  /*5230*/  IMAD.MOV.U32 R0, RZ, RZ, 0x3f800000 ;  /* 0x3f800000ff007424 */ /* 0x002fc600078e00ff */
[C---:B---3--:R-:W-:Y:S01]  /*5240*/  FADD.FTZ R14, R7.reuse, R14 ;  /* 0x0000000e070e7221 */ /* 0x048fe20000010000 */
[----:B------:R-:W-:Y:S01]  /*5250*/  F2FP.F16.F32.PACK_AB R194, R7, R28 ;  /* 0x0000001c07c2723e */ /* 0x000fe200000000ff */
[----:B------:R-:W-:Y:S01]  /*5260*/  IMAD.U32 R7, RZ, RZ, UR7 ;  /* 0x00000007ff077e24 */ /* 0x000fe2000f8e00ff */
[----:B------:R-:W-:Y:S01]  /*5270*/  MOV R28, R151 ;  /* 0x00000097001c7202 */ /* 0x000fe20000000f00 */
[----:B------:R-:W-:Y:S06]  /*5280*/  @!P1 BRA `(.L_x_18) ;  /* 0x0000003c00e89947 */ /* 0x000fec0003800000 */
[----:B------:R-:W-:Y:S01]  /*5290*/  UMOV UR6, URZ ;  /* 0x0000003f00067c82 */ /* 0x000fe20008000000 */
[----:B------:R-:W-:Y:S01]  /*52a0*/  IMAD.U32 R20, RZ, RZ, UR60 ;  /* 0x0000003cff147e24 */ /* 0x000fe2000f8e00ff */
[----:B------:R-:W-:Y:S01]  /*52b0*/  MOV R15, R3 ;  /* 0x00000003000f7202 */ /* 0x000fe20000000f00 */
[----:B------:R-:W-:Y:S01]  /*52c0*/  IMAD.MOV.U32 R19, RZ, RZ, R6 ;  /* 0x000000ffff137224 */ /* 0x000fe200078e0006 */
[----:B------:R-:W-:Y:S01]  /*52d0*/  CS2R R150, SRZ ;  /* 0x0000000000967805 */ /* 0x000fe2000001ff00 */
[----:B------:R-:W-:Y:S01]  /*52e0*/  IMAD.U32 R214, RZ, RZ, UR6 ;  /* 0x00000006ffd67e24 */ /* 0x000fe2000f8e00ff */
[----:B------:R-:W-:Y:S01]  /*52f0*/  CS2R R146, SRZ ;  /* 0x0000000000927805 */ /* 0x000fe2000001ff00 */
[----:B------:R-:W-:Y:S01]  /*5300*/  IMAD.MOV.U32 R2, RZ, RZ, 0x3f800000 ;  /* 0x3f800000ff027424 */ /* 0x000fe200078e00ff */
        /* <DEDUP_REMOVED lines=61> */
[----:B------:R-:W-:Y:S01]  /*56e0*/  CS2R R24, SRZ ;  /* 0x0000000000187805 */ /* 0x000fe2000001ff00 */
[----:B------:R-:W-:-:S07]  /*56f0*/  IMAD.U32 R21, RZ, RZ, UR6 ;  /* 0x00000006ff157e24 */ /* 0x000fce000f8e00ff */
.L_x_29:
[----:B------:R-:W-:Y:S02]  /*5700*/  R2UR UR6, R21 ;  /* 0x00000000150672ca */ /* 0x000fe400000e0000 */
[----:B------:R-:W-:-:S11]  /*5710*/  R2UR UR7, R214 ;  /* 0x00000000d60772ca */ /* 0x000fd600000e0000 */
[----:B------:R-:W-:-:S04]  /*5720*/  UISETP.NE.AND UP0, UPT, UR6, 0x1, UPT ;  /* 0x000000010600788c */ /* 0x000fc8000bf05270 */
[----:B------:R-:W-:-:S04]  /*5730*/  USEL UR6, URZ, 0x1, UP0 ;  /* 0x000000013f067887 */ /* 0x000fc80008000000 */
[----:B------:R-:W-:-:S06]  /*5740*/  ULOP3.LUT UR6, UR7, UR6, URZ, 0x3c, !UPT ;  /* 0x0000000607067292 */ /* 0x000fcc000f8e3c3f */
[----:B------:R-:W-:Y:S01]  /*5750*/  MOV R7, UR6 ;  /* 0x0000000600077c02 */ /* 0x000fe20008000f00 */
[----:B------:R-:W-:Y:S06]  /*5760*/  @!P0 BRA `(.L_x_19) ;  /* 0x0000000000048947 */ /* 0x000fec0003800000 */
[----:B------:R-:W-:Y:S01]  /*5770*/  BPT.TRAP 0x1 ;  /* 0x000000040000795c */ /* 0x000fe20000300000 */
.L_x_19:
[----:B------:R-:W-:Y:S02]  /*5780*/  R2UR UR6, R21 ;  /* 0x00000000150672ca */ /* 0x000fe400000e0000 */
[----:B------:R-:W-:Y:S02]  /*5790*/  R2UR UR7, R16 ;  /* 0x00000000100772ca */ /* 0x000fe400000e0000 */
[----:B------:R-:W-:-:S09]  /*57a0*/  R2UR UR10, R7 ;  /* 0x00000000070a72ca */ /* 0x000fd200000e0000 */
[----:B------:R-:W-:-:S04]  /*57b0*/  UIADD3 UR6, UR6, 0x1, URZ ;  /* 0x0000000106067890 */ /* 0x000fc8000fffe03f */
[----:B------:R-:W-:Y:S01]  /*57c0*/  UISETP.NE.AND UP0, UPT, UR6, 0x2, UPT ;  /* 0x000000020600788c */ /* 0x000fe2000bf05270 */
[----:B------:R-:W-:-:S03]  /*57d0*/  IMAD.U32 R3, RZ, RZ, UR10 ;  /* 0x0000000aff037e24 */ /* 0x000fc6000f8e00ff */
[----:B------:R-:W-:Y:S02]  /*57e0*/  USEL UR6, UR6, URZ, UP0 ;  /* 0x0000003f06067287 */ /* 0x000fe40008000000 */
[----:B------:R-:W-:Y:S02]  /*57f0*/  SHF.L.U32 R3, R3, 0x1f, RZ ;  /* 0x0000001f03037819 */ /* 0x000fe400000006ff */
[----:B------:R-:W-:Y:S02]  /*5800*/  ULEA UR7, UR6, UR7, 0x3 ;  /* 0x0000000706077291 */ /* 0x000fe4000f8e183f */
[----:B------:R-:W-:-:S04]  /*5810*/  IMAD.U32 R8, RZ, RZ, UR6 ;  /* 0x00000006ff087e24 */ /* 0x000fc8000f8e00ff */
[----:B------:R-:W-:-:S03]  /*5820*/  IMAD.U32 R22, RZ, RZ, UR7 ;  /* 0x00000007ff167e24 */ /* 0x000fc6000f8e00ff */
[----:B------:R0:W1:Y:S01]  /*5830*/  SYNCS.PHASECHK.TRANS64.TRYWAIT P1, [UR7+0x38830], R3 ;  /* 0x03883003ff0075a7 */ /* 0x0000620008020147 */
[----:B------:R-:W-:Y:S05]  /*5840*/  @!P0 BRA `(.L_x_20) ;  /* 0x0000000000048947 */ /* 0x000fea0003800000 */
[----:B------:R-:W-:Y:S01]  /*5850*/  BPT.TRAP 0x1 ;  /* 0x000000040000795c */ /* 0x000fe20000300000 */
.L_x_20:
[----:B-1----:R-:W-:Y:S05]  /*5860*/  @P1 BRA `(.L_x_21) ;  /* 0x00000000000c1947 */ /* 0x002fea0003800000 */
[----:B------:R-:W-:-:S13]  /*5870*/  R2UR UR6, R22 ;  /* 0x00000000160672ca */ /* 0x000fda00000e0000 */
[----:B------:R-:W1:Y:S02]  /*5880*/  SYNCS.PHASECHK.TRANS64.TRYWAIT P1, [UR6+0x38830], R3 ;  /* 0x03883003ff0075a7 */ /* 0x000e640008020146 */
[----:B-1----:R-:W-:Y:S05]  /*5890*/  @!P1 BRA `(.L_x_22) ;  /* 0x000000b000f09947 */ /* 0x002fea0003800000 */
.L_x_21:
[----:B------:R-:W-:Y:S01]  /*58a0*/  R2UR UR60, R8 ;  /* 0x00000000083c72ca */ /* 0x000fe200000e0000 */
[----:B------:R-:W-:Y:S01]  /*58b0*/  WARPGROUP.ARRIVE ;  /* 0x00000000000079c5 */ /* 0x000fe20000000000 */
[C---:B------:R-:W-:Y:S01]  /*58c0*/  R2UR UR56, R4.reuse ;  /* 0x00000000043872ca */ /* 0x040fe200000e0000 */
[----:B------:R-:W-:Y:S01]  /*58d0*/  UMOV UR59, 0x40000040 ;  /* 0x40000040003b7882 */ /* 0x000fe20000000000 */
[C---:B------:R-:W-:Y:S01]  /*58e0*/  R2UR UR57, R5.reuse ;  /* 0x00000000053972ca */ /* 0x040fe200000e0000 */
[----:B------:R-:W-:Y:S01]  /*58f0*/  UMOV UR43, 0x40000040 ;  /* 0x40000040002b7882 */ /* 0x000fe20000000000 */
[----:B01----:R-:W-:Y:S01]  /*5900*/  MOV R3, UR41 ;  /* 0x0000002900037c02 */ /* 0x003fe20008000f00 */
[----:B------:R-:W-:Y:S01]  /*5910*/  UMOV UR47, 0x40000040 ;  /* 0x40000040002f7882 */ /* 0x000fe20000000000 */
[----:B------:R-:W-:Y:S01]  /*5920*/  MOV R6, UR40 ;  /* 0x0000002800067c02 */ /* 0x000fe20008000f00 */
[----:B------:R-:W-:Y:S01]  /*5930*/  UMOV UR51, 0x40000040 ;  /* 0x4000004000337882 */ /* 0x000fe20000000000 */
[C---:B------:R-:W-:Y:S01]  /*5940*/  R2UR UR40, R4.reuse ;  /* 0x00000000042872ca */ /* 0x040fe200000e0000 */
[----:B------:R-:W-:Y:S01]  /*5950*/  UMOV UR55, 0x40000040 ;  /* 0x4000004000377882 */ /* 0x000fe20000000000 */
[C---:B------:R-:W-:Y:S01]  /*5960*/  R2UR UR41, R5.reuse ;  /* 0x00000000052972ca */ /* 0x040fe200000e0000 */
[----:B------:R-:W-:Y:S01]  /*5970*/  UIMAD UR60, UR60, 0xa00, UR61 ;  /* 0x00000a003c3c78a4 */ /* 0x000fe2000f8e023d */
[----:B------:R-:W-:Y:S01]  /*5980*/  MOV R23, UR45 ;  /* 0x0000002d00177c02 */ /* 0x000fe20008000f00 */
[----:B------:R-:W-:Y:S01]  /*5990*/  UMOV UR15, 0x40000040 ;  /* 0x40000040000f7882 */ /* 0x000fe20000000000 */
[----:B------:R-:W-:Y:S01]  /*59a0*/  MOV R152, UR44 ;  /* 0x0000002c00987c02 */ /* 0x000fe20008000f00 */
[----:B------:R-:W-:Y:S01]  /*59b0*/  UIADD3 UR6, UR60, 0x80, URZ ;  /* 0x000000803c067890 */ /* 0x000fe2000fffe03f */
[C---:B------:R-:W-:Y:S01]  /*59c0*/  R2UR UR44, R4.reuse ;  /* 0x00000000042c72ca */ /* 0x040fe200000e0000 */
[----:B------:R-:W-:Y:S01]  /*59d0*/  UIADD3 UR7, UR60, 0x100, URZ ;  /* 0x000001003c077890 */ /* 0x000fe2000fffe03f */
[C---:B------:R-:W-:Y:S01]  /*59e0*/  R2UR UR45, R5.reuse ;  /* 0x00000000052d72ca */ /* 0x040fe200000e0000 */
[----:B------:R-:W-:Y:S01]  /*59f0*/  UMOV UR58, UR60 ;  /* 0x0000003c003a7c82 */ /* 0x000fe20008000000 */
[----:B------:R-:W-:Y:S01]  /*5a00*/  MOV R153, UR49 ;  /* 0x0000003100997c02 */ /* 0x000fe20008000f00 */
[----:B------:R-:W-:Y:S01]  /*5a10*/  HGMMA.64x16x16.F32 R184, gdesc[UR56], RZ, !UPT, gsb0 ;  /* 0x0020000038b879f0 */ /* 0x000fe2000c0008ff */
[----:B------:R-:W-:Y:S01]  /*5a20*/  UMOV UR42, UR6 ;  /* 0x00000006002a7c82 */ /* 0x000fe20008000000 */
[----:B------:R-:W-:Y:S01]  /*5a30*/  MOV R154, UR48 ;  /* 0x00000030009a7c02 */ /* 0x000fe20008000f00 */
[----:B------:R-:W-:Y:S01]  /*5a40*/  UMOV UR46, UR7 ;  /* 0x00000007002e7c82 */ /* 0x000fe20008000000 */
[C---:B------:R-:W-:Y:S01]  /*5a50*/  R2UR UR48, R4.reuse ;  /* 0x00000000043072ca */ /* 0x040fe200000e0000 */
[----:B------:R-:W-:Y:S01]  /*5a60*/  UIADD3 UR6, UR60, 0x180, URZ ;  /* 0x000001803c067890 */ /* 0x000fe2000fffe03f */
[C---:B------:R-:W-:Y:S01]  /*5a70*/  R2UR UR49, R5.reuse ;  /* 0x00000000053172ca */ /* 0x040fe200000e0000 */
[----:B------:R-:W-:Y:S01]  /*5a80*/  UIADD3 UR58, UR60, 0x200, URZ ;  /* 0x000002003c3a7890 */ /* 0x000fe2000fffe03f */
[----:B------:R-:W-:Y:S01]  /*5a90*/  R2UR UR56, R4 ;  /* 0x00000000043872ca */ /* 0x000fe200000e0000 */
[----:B------:R-:W-:Y:S01]  /*5aa0*/  UMOV UR59, 0x40000040 ;  /* 0x40000040003b7882 */ /* 0x000fe20000000000 */
[----:B------:R-:W-:Y:S01]  /*5ab0*/  R2UR UR57, R5 ;  /* 0x00000000053972ca */ /* 0x000fe200000e0000 */
[----:B------:R-:W-:Y:S01]  /*5ac0*/  UIADD3 UR7, UR60, 0x182, URZ ;  /* 0x000001823c077890 */ /* 0x000fe2000fffe03f */
[----:B------:R-:W-:Y:S01]  /*5ad0*/  MOV R212, UR53 ;  /* 0x0000003500d47c02 */ /* 0x000fe20008000f00 */
[----:B------:R-:W-:Y:S01]  /*5ae0*/  UMOV UR50, UR6 ;  /* 0x0000000600327c82 */ /* 0x000fe20008000000 */
[----:B------:R-:W-:Y:S01]  /*5af0*/  MOV R213, UR52 ;  /* 0x0000003400d57c02 */ /* 0x000fe20008000f00 */
[----:B------:R-:W-:Y:S01]  /*5b00*/  UIADD3 UR6, UR60, 0x2, URZ ;  /* 0x000000023c067890 */ /* 0x000fe2000fffe03f */
[----:B------:R-:W-:Y:S01]  /*5b10*/  R2UR UR52, R12 ;  /* 0x000000000c3472ca */ /* 0x000fe200000e0000 */
[----:B------:R-:W-:Y:S01]  /*5b20*/  UIADD3 UR14, UR60, 0x280, URZ ;  /* 0x000002803c0e7890 */ /* 0x000fe2000fffe03f */
[----:B------:R-:W-:Y:S01]  /*5b30*/  R2UR UR53, R13 ;  /* 0x000000000d3572ca */ /* 0x000fe200000e0000 */
[----:B------:R-:W-:Y:S01]  /*5b40*/  UIADD3 UR18, UR60, 0x282, URZ ;  /* 0x000002823c127890 */ /* 0x000fe2000fffe03f */
[-C--:B------:R-:W-:Y:S01]  /*5b50*/  FMUL.FTZ R24, R24, R0.reuse ;  /* 0x0000000018187220 */ /* 0x080fe20000410000 */
[----:B------:R-:W-:Y:S01]  /*5b60*/  UMOV UR19, 0x40000040 ;  /* 0x4000004000137882 */ /* 0x000fe20000000000 */
[----:B------:R-:W-:Y:S01]  /*5b70*/  UMOV UR54, UR6 ;  /* 0x0000000600367c82 */ /* 0x000fe20008000000 */
[----:B------:R-:W-:Y:S01]  /*5b80*/  UIADD3 UR6, UR60, 0x102, URZ ;  /* 0x000001023c067890 */ /* 0x000fe2000fffe03f */
[-C--:B------:R-:W-:Y:S01]  /*5b90*/  FMUL.FTZ R25, R25, R0.reuse ;  /* 0x0000000019197220 */ /* 0x080fe20000410000 */
[----:B------:R-:W-:Y:S01]  /*5ba0*/  UIADD3 UR22, UR60, 0x284, URZ ;  /* 0x000002843c167890 */ /* 0x000fe2000fffe03f */
[-C--:B------:R-:W-:Y:S01]  /*5bb0*/  FMUL.FTZ R28, R28, R0.reuse ;  /* 0x000000001c1c7220 */ /* 0x080fe20000410000 */
[----:B------:R-:W-:Y:S01]  /*5bc0*/  UMOV UR23, 0x40000040 ;  /* 0x4000004000177882 */ /* 0x000fe20000000000 */
[----:B------:R-:W-:Y:S01]  /*5bd0*/  UIADD3 UR26, UR60, 0x286, URZ ;  /* 0x000002863c1a7890 */ /* 0x000fe2000fffe03f */
[-C--:B------:R-:W-:Y:S01]  /*5be0*/  FMUL.FTZ R29, R29, R0.reuse ;  /* 0x000000001d1d7220 */ /* 0x080fe20000410000 */
[----:B------:R-:W-:Y:S01]  /*5bf0*/  UMOV UR10, UR52 ;  /* 0x00000034000a7c82 */ /* 0x000fe20008000000 */
[----:B------:R-:W-:Y:S01]  /*5c00*/  UMOV UR11, UR53 ;  /* 0x00000035000b7c82 */ /* 0x000fe20008000000 */
[----:B------:R-:W-:Y:S01]  /*5c10*/  UMOV UR27, 0x40000040 ;  /* 0x40000040001b7882 */ /* 0x000fe20000000000 */
[----:B------:R-:W-:Y:S01]  /*5c20*/  UIADD3 UR30, UR60, 0x500, URZ ;  /* 0x000005003c1e7890 */ /* 0x000fe2000fffe03f */
[-C--:B------:R-:W-:Y:S01]  /*5c30*/  FMUL.FTZ R32, R32, R0.reuse ;  /* 0x0000000020207220 */ /* 0x080fe20000410000 */
[----:B------:R-:W-:Y:S01]  /*5c40*/  UMOV UR31, 0x40000040 ;  /* 0x40000040001f7882 */ /* 0x000fe20000000000 */
[----:B------:R-:W-:Y:S01]  /*5c50*/  UIADD3 UR34, UR60, 0x502, URZ ;  /* 0x000005023c227890 */ /* 0x000fe2000fffe03f */
[-C--:B------:R-:W-:Y:S01]  /*5c60*/  FMUL.FTZ R33, R33, R0.reuse ;  /* 0x0000000021217220 */ /* 0x080fe20000410000 */
[----:B------:R-:W-:Y:S01]  /*5c70*/  UMOV UR35, 0x40000040 ;  /* 0x4000004000237882 */ /* 0x000fe20000000000 */
[----:B------:R-:W-:Y:S01]  /*5c80*/  UIADD3 UR38, UR60, 0x504, URZ ;  /* 0x000005043c267890 */ /* 0x000fe2000fffe03f */
[-C--:B------:R-:W-:Y:S01]  /*5c90*/  FMUL.FTZ R36, R36, R0.reuse ;  /* 0x0000000024247220 */ /* 0x080fe20000410000 */
[----:B------:R-:W-:Y:S01]  /*5ca0*/  UMOV UR39, 0x40000040 ;  /* 0x4000004000277882 */ /* 0x000fe20000000000 */
[-C--:B------:R-:W-:Y:S01]  /*5cb0*/  FMUL.FTZ R37, R37, R0.reuse ;  /* 0x0000000025257220 */ /* 0x080fe20000410000 */
        /* <DEDUP_REMOVED lines=8> */
[----:B------:R-:W-:Y:S01]  /*5d40*/  FMUL.FTZ R56, R56, R0 ;  /* 0x0000000038387220 */ /* 0x000fe20000410000 */
[----:B------:R-:W-:-:S02]  /*5d50*/  WARPGROUP.DEPBAR.LE gsb0, 0x0 ;  /* 0x00008000000079c5 */ /* 0x000fc40000010000 */
[----:B------:R-:W-:Y:S01]  /*5d60*/  WARPGROUP.ARRIVE ;  /* 0x00000000000079c5 */ /* 0x000fe20000000000 */
[-C--:B------:R-:W-:Y:S01]  /*5d70*/  FMUL.FTZ R57, R57, R0.reuse ;  /* 0x0000000039397220 */ /* 0x080fe20000410000 */
[-C--:B------:R-:W-:Y:S01]  /*5d80*/  FMUL.FTZ R60, R60, R0.reuse ;  /* 0x000000003c3c7220 */ /* 0x080fe20000410000 */
[-C--:B------:R-:W-:Y:S01]  /*5d90*/  FMUL.FTZ R61, R61, R0.reuse ;  /* 0x000000003d3d7220 */ /* 0x080fe20000410000 */
[-C--:B------:R-:W-:Y:S01]  /*5da0*/  FMUL.FTZ R64, R64, R0.reuse ;  /* 0x0000000040407220 */ /* 0x080fe20000410000 */
[-C--:B------:R-:W-:Y:S01]  /*5db0*/  FMUL.FTZ R65, R65, R0.reuse ;  /* 0x0000000041417220 */ /* 0x080fe20000410000 */
[----:B------:R-:W-:Y:S01]  /*5dc0*/  HGMMA.64x16x16.F32 R176, gdesc[UR40], RZ, !UPT, gsb0 ;  /* 0x0020000028b079f0 */ /* 0x000fe2000c0008ff */
[----:B------:R-:W-:Y:S01]  /*5dd0*/  R2UR UR41, R3 ;  /* 0x00000000032972ca */ /* 0x000fe200000e0000 */
[----:B------:R-:W-:Y:S01]  /*5de0*/  UIADD3 UR42, UR60, 0x506, URZ ;  /* 0x000005063c2a7890 */ /* 0x000fe2000fffe03f */
[----:B------:R-:W-:Y:S01]  /*5df0*/  R2UR UR40, R6 ;  /* 0x00000000062872ca */ /* 0x000fe200000e0000 */
[----:B------:R-:W-:Y:S01]  /*5e00*/  UMOV UR43, 0x40000040 ;  /* 0x40000040002b7882 */ /* 0x000fe20000000000 */
[----:B------:R-:W-:Y:S01]  /*5e10*/  MOV R3, UR9 ;  /* 0x0000000900037c02 */ /* 0x000fe20008000f00 */
[-C--:B------:R-:W-:Y:S01]  /*5e20*/  FMUL.FTZ R68, R68, R0.reuse ;  /* 0x0000000044447220 */ /* 0x080fe20000410000 */
[----:B------:R-:W-:Y:S01]  /*5e30*/  MOV R6, UR8 ;  /* 0x0000000800067c02 */ /* 0x000fe20008000f00 */
        /* <DEDUP_REMOVED lines=118> */
[----:B------:R-:W-:Y:S01]  /*65a0*/  FMUL.FTZ R151, R151, R2 ;  /* 0x0000000297977220 */ /* 0x000fe20000410000 */
        /* <DEDUP_REMOVED lines=10> */
[----:B------:R-:W-:Y:S01]  /*6650*/  R2UR UR53, R212 ;  /* 0x00000000d43572ca */ /* 0x000fe200000e0000 */
[----:B------:R-:W-:Y:S01]  /*6660*/  UIADD3 UR54, UR60, 0x784, URZ ;  /* 0x000007843c367890 */ /* 0x000fe2000fffe03f */
[----:B------:R-:W-:Y:S01]  /*6670*/  R2UR UR52, R213 ;  /* 0x00000000d53472ca */ /* 0x000fe200000e0000 */
        /* <DEDUP_REMOVED lines=24> */
[----:B------:R-:W-:Y:S02]  /*6800*/  UIADD3 UR6, UR60, 0x4, URZ ;  /* 0x000000043c067890 */ /* 0x000fe4000fffe03f */
[----:B------:R-:W-:Y:S02]  /*6810*/  UIADD3 UR10, UR60, 0x84, URZ ;  /* 0x000000843c0a7890 */ /* 0x000fe4000fffe03f */
[----:B------:R-:W-:Y:S01]  /*6820*/  UIADD3 UR11, UR60, 0x104, URZ ;  /* 0x000001043c0b7890 */ /* 0x000fe2000fffe03f */
        /* <DEDUP_REMOVED lines=28> */
[----:B------:R-:W-:Y:S01]  /*69f0*/  UMOV UR11, 0x40000040 ;  /* 0x40000040000b7882 */ /* 0x000fe20000000000 */
[----:B------:R-:W-:Y:S02]  /*6a00*/  WARPGROUP.DEPBAR.LE gsb0, 0x0 ;  /* 0x00008000000079c5 */ /* 0x000fe40000010000 */
[----:B------:R-:W-:-:S06]  /*6a10*/  WARPGROUP.ARRIVE ;  /* 0x00000000000079c5 */ /* 0x000fcc0000000000 */
[----:B------:R-:W-:Y:S01]  /*6a20*/  HGMMA.64x16x16.F32 R152, gdesc[UR4], R152, gsb0 ;  /* 0x00200000049879f0 */ /* 0x000fe20008000898 */
[----:B------:R-:W-:Y:S02]  /*6a30*/  UIADD3 UR6, UR60, 0x86, URZ ;  /* 0x000000863c067890 */ /* 0x000fe4000fffe03f */
        /* <DEDUP_REMOVED lines=28> */
[----:B------:R-:W-:Y:S01]  /*6c00*/  R2UR UR8, R10 ;  /* 0x000000000a0872ca */ /* 0x000fe200000e0000 */
[----:B------:R-:W-:Y:S01]  /*6c10*/  UMOV UR11, 0x40000040 ;  /* 0x40000040000b7882 */ /* 0x000fe20000000000 */
[----:B------:R-:W-:Y:S01]  /*6c20*/  R2UR UR9, R11 ;  /* 0x000000000b0972ca */ /* 0x000fe200000e0000 */
        /* <DEDUP_REMOVED lines=295> */
[----:B------:R-:W-:Y:S02]  /*7ea0*/  UIADD3 UR7, UR60, 0x906, URZ ;  /* 0x000009063c077890 */ /* 0x000fe4000fffe03f */
        /* <DEDUP_REMOVED lines=9> */
[----:B------:R-:W-:Y:S01]  /*7f40*/  UMOV UR56, UR10 ;  /* 0x0000000a00387c82 */ /* 0x000fe20008000000 */
[----:B------:R-:W-:Y:S01]  /*7f50*/  UMOV UR57, UR11 ;  /* 0x0000000b00397c82 */ /* 0x000fe20008000000 */
        /* <DEDUP_REMOVED lines=29> */
.L_x_23:
[----:B------:R-:W-:Y:S02]  /*8130*/  R2UR UR10, R16 ;  /* 0x00000000100a72ca */ /* 0x000fe400000e0000 */
[----:B------:R-:W-:Y:S02]  /*8140*/  R2UR UR7, R21 ;  /* 0x00000000150772ca */ /* 0x000fe400000e0000 */
[----:B------:R-:W-:-:S11]  /*8150*/  R2UR UR6, R214 ;  /* 0x00000000d60672ca */ /* 0x000fd600000e0000 */
[----:B------:R-:W-:Y:S02]  /*8160*/  ULEA UR7, UR7, UR10, 0x3 ;  /* 0x0000000a07077291 */ /* 0x000fe4000f8e183f */
[----:B------:R-:W-:-:S04]  /*8170*/  MOV R0, UR6 ;  /* 0x0000000600007c02 */ /* 0x000fc80008000f00 */
[----:B------:R-:W-:-:S04]  /*8180*/  SHF.L.U32 R0, R0, 0x1f, RZ ;  /* 0x0000001f00007819 */ /* 0x000fc800000006ff */
[----:B------:R0:W1:Y:S01]  /*8190*/  SYNCS.PHASECHK.TRANS64.TRYWAIT P1, [UR7+0x38850], R0 ;  /* 0x03885000ff0075a7 */ /* 0x0000620008020147 */
[----:B------:R-:W-:Y:S05]  /*81a0*/  @!P0 BRA `(.L_x_24) ;  /* 0x0000000000048947 */ /* 0x000fea0003800000 */
[----:B------:R-:W-:Y:S01]  /*81b0*/  BPT.TRAP 0x1 ;  /* 0x000000040000795c */ /* 0x000fe20000300000 */
.L_x_24:
[----:B-1----:R-:W-:Y:S05]  /*81c0*/  @P1 BRA `(.L_x_25) ;  /* 0x0000000000081947 */ /* 0x002fea0003800000 */
[----:B------:R-:W1:Y:S02]  /*81d0*/  SYNCS.PHASECHK.TRANS64.TRYWAIT P1, [UR7+0x38850], R0 ;  /* 0x03885000ff0075a7 */ /* 0x000e640008020147 */
[----:B-1----:R-:W-:Y:S05]  /*81e0*/  @!P1 BRA `(.L_x_26) ;  /* 0x0000008800b89947 */ /* 0x002fea0003800000 */
.L_x_25:
[----:B------:R-:W-:Y:S01]  /*81f0*/  R2UR UR6, R16 ;  /* 0x00000000100672ca */ /* 0x000fe200000e0000 */
[----:B------:R-:W-:Y:S01]  /*8200*/  WARPGROUP.ARRIVE ;  /* 0x00000000000079c5 */ /* 0x000fe20000000000 */
[----:B------:R-:W-:Y:S01]  /*8210*/  R2UR UR10, R21 ;  /* 0x00000000150a72ca */ /* 0x000fe200000e0000 */
[----:B------:R-:W-:-:S10]  /*8220*/  UMOV UR11, 0x40000040 ;  /* 0x40000040000b7882 */ /* 0x000fd40000000000 */
[----:B------:R-:W-:-:S04]  /*8230*/  UIADD3 UR6, UR6, 0x400, URZ ;  /* 0x0000040006067890 */ /* 0x000fc8000fffe03f */
[----:B------:R-:W-:-:S04]  /*8240*/  USHF.R.U32.HI UR6, URZ, 0x4, UR6 ;  /* 0x000000043f067899 */ /* 0x000fc80008011606 */
[----:B------:R-:W-:-:S04]  /*8250*/  ULOP3.LUT UR6, UR6, 0x3fff, URZ, 0xc0, !UPT ;  /* 0x00003fff06067892 */ /* 0x000fc8000f8ec03f */
[----:B------:R-:W-:-:S04]  /*8260*/  ULOP3.LUT UR6, UR6, 0x2800000, URZ, 0xfc, !UPT ;  /* 0x0280000006067892 */ /* 0x000fc8000f8efc3f */
[----:B------:R-:W-:-:S07]  /*8270*/  UIMAD UR6, UR10, 0xa00, UR6 ;  /* 0x00000a000a0678a4 */ /* 0x000fce000f8e0206 */
[----:B------:R-:W-:Y:S02]  /*8280*/  UMOV UR10, UR6 ;  /* 0x00000006000a7c82 */ /* 0x000fe40008000000 */
[----:B------:R-:W-:Y:S01]  /*8290*/  HGMMA.64x256x16.F32 R24, R208, gdesc[UR8].tnspB, R24, gsb0 ;  /* 0x43e00008d0187df0 */ /* 0x000fe20008000818 */
[----:B------:R-:W-:Y:S01]  /*82a0*/  UIADD3 UR10, UR6, 0x80, URZ ;  /* 0x00000080060a7890 */ /* 0x000fe2000fffe03f */
[----:B------:R-:W-:Y:S01]  /*82b0*/  UMOV UR11, 0x40000040 ;  /* 0x40000040000b7882 */ /* 0x000fe20000000000 */
[----:B------:R-:W-:Y:S02]  /*82c0*/  WARPGROUP.DEPBAR.LE gsb0, 0x0 ;  /* 0x00008000000079c5 */ /* 0x000fe40000010000 */
[----:B------:R-:W-:-:S15]  /*82d0*/  WARPGROUP.ARRIVE ;  /* 0x00000000000079c5 */ /* 0x000fde0000000000 */
[----:B------:R-:W-:-:S08]  /*82e0*/  NOP ;  /* 0x0000000000007918 */ /* 0x000fd00000000000 */
        /* <DEDUP_REMOVED lines=9> */
[----:B------:R-:W-:Y:S01]  /*8380*/  UIADD3 UR6, UR6, 0x200, URZ ;  /* 0x0000020006067890 */ /* 0x000fe2000fffe03f */
[----:B------:R-:W-:Y:S02]  /*8390*/  WARPGROUP.DEPBAR.LE gsb0, 0x0 ;  /* 0x00008000000079c5 */ /* 0x000fe40000010000 */
[----:B------:R-:W-:-:S15]  /*83a0*/  WARPGROUP.ARRIVE ;  /* 0x00000000000079c5 */ /* 0x000fde0000000000 */
[----:B------:R-:W-:-:S07]  /*83b0*/  NOP ;  /* 0x0000000000007918 */ /* 0x000fce0000000000 */
[----:B------:R-:W-:Y:S01]  /*83c0*/  HGMMA.64x256x16.F32 R24, R196, gdesc[UR8].tnspB, R24, gsb0 ;  /* 0x43e00008c4187df0 */ /* 0x000fe20008000818 */
[----:B------:R-:W-:Y:S01]  /*83d0*/  UMOV UR10, UR6 ;  /* 0x00000006000a7c82 */ /* 0x000fe20008000000 */
[----:B------:R-:W-:Y:S01]  /*83e0*/  UMOV UR11, 0x40000040 ;  /* 0x40000040000b7882 */ /* 0x000fe20000000000 */
[----:B------:R-:W-:Y:S02]  /*83f0*/  WARPGROUP.DEPBAR.LE gsb0, 0x0 ;  /* 0x00008000000079c5 */ /* 0x000fe40000010000 */
[----:B------:R-:W-:-:S15]  /*8400*/  WARPGROUP.ARRIVE ;  /* 0x00000000000079c5 */ /* 0x000fde0000000000 */
[----:B------:R-:W-:-:S08]  /*8410*/  NOP ;  /* 0x0000000000007918 */ /* 0x000fd00000000000 */
[----:B------:R-:W-:Y:S03]  /*8420*/  HGMMA.64x256x16.F32 R24, R192, gdesc[UR8].tnspB, R24, gsb0 ;  /* 0x43e00008c0187df0 */ /* 0x000fe60008000818 */
[----:B------:R-:W-:Y:S02]  /*8430*/  WARPGROUP.DEPBAR.LE gsb0, 0x0 ;  /* 0x00008000000079c5 */ /* 0x000fe40000010000 */
[----:B------:R-:W-:Y:S05]  /*8440*/  @!P0 BRA `(.L_x_27) ;  /* 0x0000000000048947 */ /* 0x000fea0003800000 */
[----:B------:R-:W-:Y:S01]  /*8450*/  BPT.TRAP 0x1 ;  /* 0x000000040000795c */ /* 0x000fe20000300000 */
.L_x_27:
[----:B01----:R-:W-:Y:S01]  /*8460*/  FMNMX.FTZ R0, R184, R15, !PT ;  /* 0x0000000fb8007209 */ /* 0x003fe20007810000 */
[----:B------:R-:W-:Y:S01]  /*8470*/  ULDC UR6, c[0x0][0x988] ;  /* 0x0002620000067ab9 */ /* 0x000fe20000000800 */
[----:B------:R-:W-:Y:S01]  /*8480*/  FMNMX.FTZ R2, R186, R19, !PT ;  /* 0x00000013ba027209 */ /* 0x000fe20007810000 */
[----:B------:R-:W0:Y:S01]  /*8490*/  S2UR UR11, SR_CgaCtaId ;  /* 0x00000000000b79c3 */ /* 0x000e220000008800 */
[----:B------:R-:W-:Y:S02]  /*84a0*/  FMNMX.FTZ R3, R185, R0, !PT ;  /* 0x00000000b9037209 */ /* 0x000fe40007810000 */
[----:B------:R-:W-:Y:S02]  /*84b0*/  FMNMX.FTZ R21, R187, R2, !PT ;  /* 0x00000002bb157209 */ /* 0x000fe40007810000 */
[----:B------:R-:W-:Y:S02]  /*84c0*/  FMNMX.FTZ R0, R188, R3, !PT ;  /* 0x00000003bc007209 */ /* 0x000fe40007810000 */
[----:B------:R-:W-:-:S02]  /*84d0*/  FMNMX.FTZ R2, R190, R21, !PT ;  /* 0x00000015be027209 */ /* 0x000fc40007810000 */
[----:B------:R-:W-:Y:S02]  /*84e0*/  FMNMX.FTZ R3, R189, R0, !PT ;  /* 0x00000000bd037209 */ /* 0x000fe40007810000 */
[----:B------:R-:W-:Y:S02]  /*84f0*/  FMNMX.FTZ R21, R191, R2, !PT ;  /* 0x00000002bf157209 */ /* 0x000fe40007810000 */
        /* <DEDUP_REMOVED lines=32> */
[----:B------:R-:W-:Y:S01]  /*8700*/  R2UR UR10, R22 ;  /* 0x00000000160a72ca */ /* 0x000fe200000e0000 */
[----:B------:R-:W1:Y:S04]  /*8710*/  SHFL.BFLY PT, R3, R0, 0x2, 0x1f ;  /* 0x0c401f0000037f89 */ /* 0x000e6800000e0000 */
[----:B------:R-:W2:Y:S08]  /*8720*/  SHFL.BFLY PT, R23, R2, 0x2, 0x1f ;  /* 0x0c401f0002177f89 */ /* 0x000eb000000e0000 */
[----:B------:R-:W-:-:S04]  /*8730*/  UIADD3 UR10, UR10, 0x38840, URZ ;  /* 0x000388400a0a7890 */ /* 0x000fc8000fffe03f */
[----:B0-----:R-:W-:Y:S01]  /*8740*/  UPRMT UR10, UR11, 0x654, UR10 ;  /* 0x000006540b0a7896 */ /* 0x001fe2000800000a */
[----:B-1----:R-:W-:-:S08]  /*8750*/  FMNMX.FTZ R21, R0, R3, !PT ;  /* 0x0000000300157209 */ /* 0x002fd00007810000 */
[----:B------:R-:W-:Y:S01]  /*8760*/  SYNCS.ARRIVE.TRANS64.RED.A1T0 RZ, [UR10], RZ ;  /* 0x000000ffffff79a7 */ /* 0x000fe2000810040a */
[----:B--2---:R-:W-:Y:S01]  /*8770*/  FMNMX.FTZ R23, R2, R23, !PT ;  /* 0x0000001702177209 */ /* 0x004fe20007810000 */
[----:B------:R-:W0:Y:S04]  /*8780*/  SHFL.BFLY PT, R6, R21, 0x1, 0x1f ;  /* 0x0c201f0015067f89 */ /* 0x000e2800000e0000 */
[----:B------:R-:W1:Y:S01]  /*8790*/  SHFL.BFLY PT, R192, R23, 0x1, 0x1f ;  /* 0x0c201f0017c07f89 */ /* 0x000e6200000e0000 */
[----:B0-----:R-:W-:Y:S02]  /*87a0*/  FMNMX.FTZ R3, R21, R6, !PT ;  /* 0x0000000615037209 */ /* 0x001fe40007810000 */
[----:B-1----:R-:W-:-:S03]  /*87b0*/  FMNMX.FTZ R6, R23, R192, !PT ;  /* 0x000000c017067209 */ /* 0x002fc60007810000 */
[C---:B------:R-:W-:Y:S01]  /*87c0*/  FADD.FTZ R15, -R3.reuse, R15 ;  /* 0x0000000f030f7221 */ /* 0x040fe20000010100 */
[----:B------:R-:W-:-:S03]  /*87d0*/  FMUL.FTZ R193, R3, UR6 ;  /* 0x0000000603c17c20 */ /* 0x000fc60008410000 */
[----:B------:R-:W-:Y:S01]  /*87e0*/  FMUL.FTZ R22, R15, UR6 ;  /* 0x000000060f167c20 */ /* 0x000fe20008410000 */
[----:B------:R-:W-:Y:S01]  /*87f0*/  FADD.FTZ R15, -R6, R19 ;  /* 0x00000013060f7221 */ /* 0x000fe20000010100 */
[--C-:B------:R-:W-:Y:S01]  /*8800*/  FFMA.FTZ R208, R185, UR6, -R193.reuse ;  /* 0x00000006b9d07c23 */ /* 0x100fe200080108c1 */
[--C-:B------:R-:W-:Y:S01]  /*8810*/  FFMA.FTZ R192, R152, UR6, -R193.reuse ;  /* 0x0000000698c07c23 */ /* 0x100fe200080108c1 */
[----:B------:R0:W-:Y:S01]  /*8820*/  MUFU.EX2 R0, R22 ;  /* 0x0000001600007308 */ /* 0x0001e20000000800 */
[----:B------:R-:W-:Y:S01]  /*8830*/  FMUL.FTZ R2, R15, UR6 ;  /* 0x000000060f027c20 */ /* 0x000fe20008410000 */
[--C-:B------:R-:W-:Y:S01]  /*8840*/  FFMA.FTZ R15, R184, UR6, -R193.reuse ;  /* 0x00000006b80f7c23 */ /* 0x100fe200080108c1 */
[--C-:B------:R-:W-:Y:S01]  /*8850*/  FFMA.FTZ R210, R188, UR6, -R193.reuse ;  /* 0x00000006bcd27c23 */ /* 0x100fe200080108c1 */
[--C-:B------:R-:W-:Y:S01]  /*8860*/  FFMA.FTZ R19, R189, UR6, -R193.reuse ;  /* 0x00000006bd137c23 */ /* 0x100fe200080108c1 */
[--C-:B------:R-:W-:Y:S01]  /*8870*/  FFMA.FTZ R194, R156, UR6, -R193.reuse ;  /* 0x000000069cc27c23 */ /* 0x100fe200080108c1 */
[--C-:B------:R-:W-:Y:S01]  /*8880*/  FFMA.FTZ R204, R176, UR6, -R193.reuse ;  /* 0x00000006b0cc7c23 */ /* 0x100fe200080108c1 */
[--C-:B------:R-:W-:Y:S01]  /*8890*/  FFMA.FTZ R21, R177, UR6, -R193.reuse ;  /* 0x00000006b1157c23 */ /* 0x100fe200080108c1 */
[----:B------:R-:W1:Y:S01]  /*88a0*/  MUFU.EX2 R15, R15 ;  /* 0x0000000f000f7308 */ /* 0x000e620000000800 */
[----:B0-----:R-:W-:Y:S01]  /*88b0*/  FMUL.FTZ R22, R6, UR6 ;  /* 0x0000000606167c20 */ /* 0x001fe20008410000 */
        /* <DEDUP_REMOVED lines=8> */
[--C-:B------:R-:W-:Y:S01]  /*8940*/  FFMA.FTZ R205, R178, UR6, -R22.reuse ;  /* 0x00000006b2cd7c23 */ /* 0x100fe20008010816 */
[--C-:B------:R-:W-:Y:S01]  /*8950*/  FFMA.FTZ R160, R179, UR6, -R22.reuse ;  /* 0x00000006b3a07c23 */ /* 0x100fe20008010816 */
[--C-:B------:R-:W-:Y:S01]  /*8960*/  FFMA.FTZ R168, R171, UR6, -R22.reuse ;  /* 0x00000006aba87c23 */ /* 0x100fe20008010816 */
[--C-:B------:R-:W-:Y:S01]  /*8970*/  FFMA.FTZ R207, R182, UR6, -R22.reuse ;  /* 0x00000006b6cf7c23 */ /* 0x100fe20008010816 */
[--C-:B------:R-:W-:Y:S01]  /*8980*/  FFMA.FTZ R23, R181, UR6, -R193.reuse ;  /* 0x00000006b5177c23 */ /* 0x100fe200080108c1 */
[----:B------:R-:W-:Y:S01]  /*8990*/  FFMA.FTZ R198, R164, UR6, -R193 ;  /* 0x00000006a4c67c23 */ /* 0x000fe200080108c1 */
[----:B------:R-:W0:Y:S01]  /*89a0*/  MUFU.EX2 R209, R209 ;  /* 0x000000d100d17308 */ /* 0x000e220000000800 */
[----:B-1----:R-:W-:Y:S01]  /*89b0*/  FFMA.FTZ R171, R0, R14, R15 ;  /* 0x0000000e00ab7223 */ /* 0x002fe2000001000f */
[--C-:B------:R-:W-:Y:S01]  /*89c0*/  FFMA.FTZ R164, R183, UR6, -R22.reuse ;  /* 0x00000006b7a47c23 */ /* 0x100fe20008010816 */
[--C-:B------:R-:W-:Y:S01]  /*89d0*/  FFMA.FTZ R202, R172, UR6, -R193.reuse ;  /* 0x00000006acca7c23 */ /* 0x100fe200080108c1 */
[--C-:B------:R-:W-:Y:S01]  /*89e0*/  FFMA.FTZ R201, R170, UR6, -R22.reuse ;  /* 0x00000006aac97c23 */ /* 0x100fe20008010816 */
[--C-:B------:R-:W-:Y:S01]  /*89f0*/  FFMA.FTZ R197, R162, UR6, -R22.reuse ;  /* 0x00000006a2c57c23 */ /* 0x100fe20008010816 */
[--C-:B------:R-:W-:Y:S01]  /*8a00*/  FFMA.FTZ R162, R163, UR6, -R22.reuse ;  /* 0x00000006a3a27c23 */ /* 0x100fe20008010816 */
[--C-:B------:R-:W-:Y:S01]  /*8a10*/  FFMA.FTZ R169, R169, UR6, -R193.reuse ;  /* 0x00000006a9a97c23 */ /* 0x100fe200080108c1 */
[----:B------:R-:W1:Y:S01]  /*8a20*/  MUFU.EX2 R208, R208 ;  /* 0x000000d000d07308 */ /* 0x000e620000000800 */
[--C-:B------:R-:W-:Y:S01]  /*8a30*/  FFMA.FTZ R199, R166, UR6, -R22.reuse ;  /* 0x00000006a6c77c23 */ /* 0x100fe20008010816 */
[--C-:B------:R-:W-:Y:S01]  /*8a40*/  FFMA.FTZ R203, R174, UR6, -R22.reuse ;  /* 0x00000006aecb7c23 */ /* 0x100fe20008010816 */
[--C-:B------:R-:W-:Y:S01]  /*8a50*/  FFMA.FTZ R173, R173, UR6, -R193.reuse ;  /* 0x00000006adad7c23 */ /* 0x100fe200080108c1 */
[--C-:B------:R-:W-:Y:S01]  /*8a60*/  FFMA.FTZ R170, R175, UR6, -R22.reuse ;  /* 0x00000006afaa7c23 */ /* 0x100fe20008010816 */
[--C-:B------:R-:W-:Y:S01]  /*8a70*/  FFMA.FTZ R161, R161, UR6, -R193.reuse ;  /* 0x00000006a1a17c23 */ /* 0x100fe200080108c1 */
[--C-:B------:R-:W-:Y:S01]  /*8a80*/  FFMA.FTZ R165, R165, UR6, -R193.reuse ;  /* 0x00000006a5a57c23 */ /* 0x100fe200080108c1 */
[----:B------:R-:W-:Y:S01]  /*8a90*/  FFMA.FTZ R153, R153, UR6, -R193 ;  /* 0x0000000699997c23 */ /* 0x000fe200080108c1 */
[----:B------:R-:W2:Y:S01]  /*8aa0*/  MUFU.EX2 R152, R152 ;  /* 0x0000009800987308 */ /* 0x000ea20000000800 */
[----:B0-----:R-:W-:Y:S01]  /*8ab0*/  FFMA.FTZ R9, R2, R9, R209 ;  /* 0x0000000902097223 */ /* 0x001fe200000100d1 */
[----:B------:R-:W-:Y:S01]  /*8ac0*/  FFMA.FTZ R157, R157, UR6, -R193 ;  /* 0x000000069d9d7c23 */ /* 0x000fe200080108c1 */
[--C-:B------:R-:W-:Y:S01]  /*8ad0*/  FFMA.FTZ R193, R154, UR6, -R22.reuse ;  /* 0x000000069ac17c23 */ /* 0x100fe20008010816 */
[--C-:B------:R-:W-:Y:S01]  /*8ae0*/  FFMA.FTZ R155, R155, UR6, -R22.reuse ;  /* 0x000000069b9b7c23 */ /* 0x100fe20008010816 */
[----:B------:R-:W-:-:S03]  /*8af0*/  FFMA.FTZ R158, R158, UR6, -R22 ;  /* 0x000000069e9e7c23 */ /* 0x000fc60008010816 */
[----:B------:R-:W0:Y:S01]  /*8b00*/  MUFU.EX2 R210, R210 ;  /* 0x000000d200d27308 */ /* 0x000e220000000800 */
[----:B-1----:R-:W-:-:S07]  /*8b10*/  FADD.FTZ R171, R208, R171 ;  /* 0x000000abd0ab7221 */ /* 0x002fce0000010000 */
[----:B------:R-:W1:Y:S01]  /*8b20*/  MUFU.EX2 R211, R211 ;  /* 0x000000d300d37308 */ /* 0x000e620000000800 */
[----:B--2---:R-:W-:-:S07]  /*8b30*/  FADD.FTZ R14, R152, R9 ;  /* 0x00000009980e7221 */ /* 0x004fce0000010000 */
[----:B------:R-:W2:Y:S01]  /*8b40*/  MUFU.EX2 R19, R19 ;  /* 0x0000001300137308 */ /* 0x000ea20000000800 */
[----:B0-----:R-:W-:-:S07]  /*8b50*/  FADD.FTZ R172, R210, R171 ;  /* 0x000000abd2ac7221 */ /* 0x001fce0000010000 */
        /* <DEDUP_REMOVED lines=11> */
[----:B0-----:R-:W-:Y:S01]  /*8c10*/  FADD.FTZ R163, R21, R166 ;  /* 0x000000a615a37221 */ /* 0x001fe20000010000 */
[--C-:B------:R-:W-:Y:S01]  /*8c20*/  FFMA.FTZ R166, R167, UR6, -R22.reuse ;  /* 0x00000006a7a67c23 */ /* 0x100fe20008010816 */
[----:B------:R-:W-:-:S05]  /*8c30*/  FFMA.FTZ R22, R159, UR6, -R22 ;  /* 0x000000069f167c23 */ /* 0x000fca0008010816 */
        /* <DEDUP_REMOVED lines=34> */
[----:B------:R-:W-:Y:S01]  /*8e60*/  MUFU.EX2 R165, R165 ;  /* 0x000000a500a57308 */ /* 0x000fe20000000800 */
[----:B0-----:R-:W-:-:S07]  /*8e70*/  FADD.FTZ R154, R198, R163 ;  /* 0x000000a3c69a7221 */ /* 0x001fce0000010000 */
[----:B------:R-:W0:Y:S01]  /*8e80*/  MUFU.EX2 R166, R166 ;  /* 0x000000a600a67308 */ /* 0x000e220000000800 */
[----:B-1----:R-:W-:-:S07]  /*8e90*/  FADD.FTZ R9, R199, R14 ;  /* 0x0000000ec7097221 */ /* 0x002fce0000010000 */
[----:B------:R-:W-:Y:S08]  /*8ea0*/  MUFU.EX2 R192, R192 ;  /* 0x000000c000c07308 */ /* 0x000ff00000000800 */
[----:B------:R-:W1:Y:S01]  /*8eb0*/  MUFU.EX2 R193, R193 ;  /* 0x000000c100c17308 */ /* 0x000e620000000800 */
[----:B0-----:R-:W-:-:S07]  /*8ec0*/  FADD.FTZ R14, R166, R9 ;  /* 0x00000009a60e7221 */ /* 0x001fce0000010000 */
[----:B------:R-:W0:Y:S08]  /*8ed0*/  MUFU.EX2 R153, R153 ;  /* 0x0000009900997308 */ /* 0x000e300000000800 */
[----:B------:R2:W3:Y:S01]  /*8ee0*/  MUFU.EX2 R167, R155 ;  /* 0x0000009b00a77308 */ /* 0x0004e20000000800 */
[----:B-1----:R-:W-:-:S07]  /*8ef0*/  FADD.FTZ R14, R193, R14 ;  /* 0x0000000ec10e7221 */ /* 0x002fce0000010000 */
[----:B------:R-:W1:Y:S01]  /*8f00*/  MUFU.EX2 R194, R194 ;  /* 0x000000c200c27308 */ /* 0x000e620000000800 */
[----:B--2---:R-:W-:-:S04]  /*8f10*/  FADD.FTZ R155, R165, R154 ;  /* 0x0000009aa59b7221 */ /* 0x004fc80000010000 */
[----:B------:R-:W-:-:S03]  /*8f20*/  FADD.FTZ R154, R192, R155 ;  /* 0x0000009bc09a7221 */ /* 0x000fc60000010000 */
[----:B------:R-:W2:Y:S01]  /*8f30*/  MUFU.EX2 R195, R158 ;  /* 0x0000009e00c37308 */ /* 0x000ea20000000800 */
[----:B0-----:R-:W-:Y:S01]  /*8f40*/  FADD.FTZ R9, R153, R154 ;  /* 0x0000009a99097221 */ /* 0x001fe20000010000 */
[----:B---3--:R-:W-:-:S06]  /*8f50*/  FADD.FTZ R14, R167, R14 ;  /* 0x0000000ea70e7221 */ /* 0x008fcc0000010000 */
[----:B------:R-:W0:Y:S01]  /*8f60*/  MUFU.EX2 R157, R157 ;  /* 0x0000009d009d7308 */ /* 0x000e220000000800 */
[----:B-1----:R-:W-:-:S07]  /*8f70*/  FADD.FTZ R154, R194, R9 ;  /* 0x00000009c29a7221 */ /* 0x002fce0000010000 */
[----:B------:R-:W1:Y:S01]  /*8f80*/  MUFU.EX2 R22, R22 ;  /* 0x0000001600167308 */ /* 0x000e620000000800 */
[----:B--2---:R-:W-:Y:S01]  /*8f90*/  FADD.FTZ R9, R195, R14 ;  /* 0x0000000ec3097221 */ /* 0x004fe20000010000 */
[----:B0-----:R-:W-:-:S03]  /*8fa0*/  FADD.FTZ R14, R157, R154 ;  /* 0x0000009a9d0e7221 */ /* 0x001fc60000010000 */
[----:B-1----:R-:W-:Y:S01]  /*8fb0*/  FADD.FTZ R9, R22, R9 ;  /* 0x0000000916097221 */ /* 0x002fe20000010000 */
[----:B------:R-:W-:Y:S06]  /*8fc0*/  @!P0 BRA `(.L_x_28) ;  /* 0x0000000000048947 */ /* 0x000fec0003800000 */
[----:B------:R-:W-:Y:S01]  /*8fd0*/  BPT.TRAP 0x1 ;  /* 0x000000040000795c */ /* 0x000fe20000300000 */
.L_x_28:
[----:B------:R-:W0:Y:S01]  /*8fe0*/  S2UR UR14, SR_CgaCtaId ;  /* 0x00000000000e79c3 */ /* 0x000e220000008800 */
[----:B------:R-:W-:Y:S01]  /*8ff0*/  UIADD3 UR7, UR7, 0x38860, URZ ;  /* 0x0003886007077890 */ /* 0x000fe2000fffe03f */
[----:B------:R-:W-:Y:S02]  /*9000*/  R2UR UR11, R17 ;  /* 0x00000000110b72ca */ /* 0x000fe400000e0000 */
[----:B------:R-:W-:Y:S02]  /*9010*/  R2UR UR10, R20 ;  /* 0x00000000140a72ca */ /* 0x000fe400000e0000 */
[----:B------:R-:W-:Y:S02]  /*9020*/  F2FP.F16.F32.PACK_AB R204, R21, R204 ;  /* 0x000000cc15cc723e */ /* 0x000fe400000000ff */
[----:B------:R-:W-:Y:S01]  /*9030*/  F2FP.F16.F32.PACK_AB R208, R208, R15 ;  /* 0x0000000fd0d0723e */ /* 0x000fe200000000ff */
[----:B------:R-:W-:Y:S01]  /*9040*/  IMAD.MOV.U32 R15, RZ, RZ, R3 ;  /* 0x000000ffff0f7224 */ /* 0x000fe200078e0003 */
[----:B------:R-:W-:Y:S01]  /*9050*/  F2FP.F16.F32.PACK_AB R210, R19, R210 ;  /* 0x000000d213d2723e */ /* 0x000fe200000000ff */
[----:B------:R-:W-:Y:S01]  /*9060*/  IMAD.MOV.U32 R19, RZ, RZ, R6 ;  /* 0x000000ffff137224 */ /* 0x000fe200078e0006 */
[----:B------:R-:W-:-:S02]  /*9070*/  F2FP.F16.F32.PACK_AB R209, R152, R209 ;  /* 0x000000d198d1723e */ /* 0x000fc400000000ff */
[----:B------:R-:W-:Y:S02]  /*9080*/  F2FP.F16.F32.PACK_AB R211, R156, R211 ;  /* 0x000000d39cd3723e */ /* 0x000fe400000000ff */
[----:B------:R-:W-:Y:S01]  /*9090*/  F2FP.F16.F32.PACK_AB R205, R160, R205 ;  /* 0x000000cda0cd723e */ /* 0x000fe200000000ff */
[----:B------:R-:W-:Y:S01]  /*90a0*/  UISETP.GT.AND UP0, UPT, UR10, UR11, UPT ;  /* 0x0000000b0a00728c */ /* 0x000fe2000bf04270 */
[----:B------:R-:W-:Y:S02]  /*90b0*/  F2FP.F16.F32.PACK_AB R206, R23, R206 ;  /* 0x000000ce17ce723e */ /* 0x000fe400000000ff */
[----:B------:R-:W-:Y:S02]  /*90c0*/  F2FP.F16.F32.PACK_AB R207, R164, R207 ;  /* 0x000000cfa4cf723e */ /* 0x000fe400000000ff */
[----:B------:R-:W-:Y:S01]  /*90d0*/  F2FP.F16.F32.PACK_AB R200, R169, R200 ;  /* 0x000000c8a9c8723e */ /* 0x000fe200000000ff */
[----:B0-----:R-:W-:Y:S01]  /*90e0*/  UPRMT UR7, UR14, 0x654, UR7 ;  /* 0x000006540e077896 */ /* 0x001fe20008000007 */
[----:B------:R-:W-:-:S02]  /*90f0*/  PLOP3.LUT P1, PT, PT, PT, UP0, 0x80, 0x0 ;  /* 0x000000000000781c */ /* 0x000fc40003f2f008 */
[----:B------:R-:W-:Y:S02]  /*9100*/  F2FP.F16.F32.PACK_AB R201, R168, R201 ;  /* 0x000000c9a8c9723e */ /* 0x000fe400000000ff */
[----:B------:R-:W-:Y:S02]  /*9110*/  F2FP.F16.F32.PACK_AB R202, R173, R202 ;  /* 0x000000caadca723e */ /* 0x000fe400000000ff */
[----:B------:R-:W-:Y:S02]  /*9120*/  F2FP.F16.F32.PACK_AB R203, R170, R203 ;  /* 0x000000cbaacb723e */ /* 0x000fe400000000ff */
[----:B------:R-:W-:Y:S01]  /*9130*/  SYNCS.ARRIVE.TRANS64.RED.A1T0 RZ, [UR7], RZ ;  /* 0x000000ffffff79a7 */ /* 0x000fe20008100407 */
[----:B------:R-:W-:Y:S02]  /*9140*/  R2UR UR7, R8 ;  /* 0x00000000080772ca */ /* 0x000fe400000e0000 */
[----:B------:R-:W-:Y:S02]  /*9150*/  F2FP.F16.F32.PACK_AB R196, R161, R196 ;  /* 0x000000c4a1c4723e */ /* 0x000fe400000000ff */
[----:B------:R-:W-:-:S02]  /*9160*/  F2FP.F16.F32.PACK_AB R197, R162, R197 ;  /* 0x000000c5a2c5723e */ /* 0x000fc400000000ff */
[----:B------:R-:W-:Y:S02]  /*9170*/  F2FP.F16.F32.PACK_AB R198, R165, R198 ;  /* 0x000000c6a5c6723e */ /* 0x000fe400000000ff */
[----:B------:R-:W-:Y:S02]  /*9180*/  F2FP.F16.F32.PACK_AB R199, R166, R199 ;  /* 0x000000c7a6c7723e */ /* 0x000fe400000000ff */
[----:B------:R-:W-:Y:S02]  /*9190*/  F2FP.F16.F32.PACK_AB R192, R153, R192 ;  /* 0x000000c099c0723e */ /* 0x000fe400000000ff */
[----:B------:R-:W-:Y:S01]  /*91a0*/  F2FP.F16.F32.PACK_AB R193, R167, R193 ;  /* 0x000000c1a7c1723e */ /* 0x000fe200000000ff */
[----:B------:R-:W-:Y:S01]  /*91b0*/  IMAD.U32 R21, RZ, RZ, UR7 ;  /* 0x00000007ff157e24 */ /* 0x000fe2000f8e00ff */
[----:B------:R-:W-:Y:S01]  /*91c0*/  UIADD3 UR7, UR10, -0x1, URZ ;  /* 0xffffffff0a077890 */ /* 0x000fe2000fffe03f */
[----:B------:R-:W-:Y:S02]  /*91d0*/  R2UR UR10, R7 ;  /* 0x00000000070a72ca */ /* 0x000fe400000e0000 */
[----:B------:R-:W-:-:S02]  /*91e0*/  F2FP.F16.F32.PACK_AB R194, R157, R194 ;  /* 0x000000c29dc2723e */ /* 0x000fc400000000ff */
[----:B------:R-:W-:Y:S02]  /*91f0*/  F2FP.F16.F32.PACK_AB R195, R22, R195 ;  /* 0x000000c316c3723e */ /* 0x000fe400000000ff */
[----:B------:R-:W-:-:S07]  /*9200*/  MOV R20, UR7 ;  /* 0x0000000700147c02 */ /* 0x000fce0008000f00 */
[----:B------:R-:W-:Y:S01]  /*9210*/  IMAD.U32 R214, RZ, RZ, UR10 ;  /* 0x0000000affd67e24 */ /* 0x000fe2000f8e00ff */
[----:B------:R-:W-:Y:S06]  /*9220*/  @P1 BRA `(.L_x_29) ;  /* 0xffffffc400341947 */ /* 0x000fec000383ffff */
.L_x_18:
[----:B------:R-:W-:Y:S06]  /*9230*/  BAR.ARV 0x8, 0x180 ;  /* 0x0206000000007b1d */ /* 0x000fec0000002000 */
        /* <DEDUP_REMOVED lines=128> */
[----:B------:R-:W-:Y:S06]  /*9a40*/  @!P0 BRA `(.L_x_30) ;  /* 0x0000000000048947 */ /* 0x000fec0003800000 */
[----:B------:R-:W-:Y:S01]  /*9a50*/  BPT.TRAP 0x1 ;  /* 0x000000040000795c */ /* 0x000fe20000300000 */
.L_x_30:
[----:B------:R-:W-:Y:S02]  /*9a60*/  R2UR UR7, R16 ;  /* 0x00000000100772ca */ /* 0x000fe400000e0000 */
[----:B------:R-:W-:Y:S02]  /*9a70*/  R2UR UR4, R7 ;  /* 0x00000000070472ca */ /* 0x000fe400000e0000 */
[----:B------:R-:W-:-:S11]  /*9a80*/  R2UR UR5, R8 ;  /* 0x00000000080572ca */ /* 0x000fd600000e0000 */
[----:B------:R-:W-:Y:S02]  /*9a90*/  IMAD.U32 R0, RZ, RZ, UR4 ;  /* 0x00000004ff007e24 */ /* 0x000fe4000f8e00ff */
[----:B------:R-:W-:-:S03]  /*9aa0*/  ULEA UR5, UR5, UR7, 0x3 ;  /* 0x0000000705057291 */ /* 0x000fc6000f8e183f */
[----:B------:R-:W-:-:S06]  /*9ab0*/  SHF.L.U32 R0, R0, 0x1f, RZ ;  /* 0x0000001f00007819 */ /* 0x000fcc00000006ff */
[----:B------:R0:W1:Y:S01]  /*9ac0*/  SYNCS.PHASECHK.TRANS64.TRYWAIT P1, [UR5+0x38850], R0 ;  /* 0x03885000ff0075a7 */ /* 0x0000620008020145 */
[----:B------:R-:W-:Y:S05]  /*9ad0*/  @!P0 BRA `(.L_x_31) ;  /* 0x0000000000048947 */ /* 0x000fea0003800000 */
[----:B------:R-:W-:Y:S01]  /*9ae0*/  BPT.TRAP 0x1 ;  /* 0x000000040000795c */ /* 0x000fe20000300000 */
.L_x_31:
[----:B-1----:R-:W-:Y:S05]  /*9af0*/  @P1 BRA `(.L_x_32) ;  /* 0x0000000000081947 */ /* 0x002fea0003800000 */
[----:B------:R-:W1:Y:S02]  /*9b00*/  SYNCS.PHASECHK.TRANS64.TRYWAIT P1, [UR5+0x38850], R0 ;  /* 0x03885000ff0075a7 */ /* 0x000e640008020145 */
[----:B-1----:R-:W-:Y:S05]  /*9b10*/  @!P1 BRA `(.L_x_33) ;  /* 0x0000007000849947 */ /* 0x002fea0003800000 */
.L_x_32:
[----:B------:R-:W-:Y:S01]  /*9b20*/  R2UR UR4, R16 ;  /* 0x00000000100472ca */ /* 0x000fe200000e0000 */
[----:B------:R-:W-:Y:S01]  /*9b30*/  WARPGROUP.ARRIVE ;  /* 0x00000000000079c5 */ /* 0x000fe20000000000 */
[----:B------:R-:W-:Y:S01]  /*9b40*/  R2UR UR7, R8 ;  /* 0x00000000080772ca */ /* 0x000fe200000e0000 */
[----:B------:R-:W-:Y:S01]  /*9b50*/  UMOV UR11, 0x40000040 ;  /* 0x40000040000b7882 */ /* 0x000fe20000000000 */
[----:B-1----:R-:W1:Y:S01]  /*9b60*/  SHFL.BFLY PT, R5, R14, 0x2, 0x1f ;  /* 0x0c401f000e057f89 */ /* 0x002e6200000e0000 */
[----:B------:R-:W-:Y:S01]  /*9b70*/  MOV R4, RZ ;  /* 0x000000ff00047202 */ /* 0x000fe20000000f00 */
[----:B------:R-:W-:Y:S02]  /*9b80*/  IMAD.U32 R8, RZ, RZ, UR6 ;  /* 0x00000006ff087e24 */ /* 0x000fe4000f8e00ff */
[----:B0-----:R-:W0:Y:S05]  /*9b90*/  SHFL.BFLY PT, R0, R9, 0x2, 0x1f ;  /* 0x0c401f0009007f89 */ /* 0x001e2a00000e0000 */
[----:B------:R-:W-:-:S04]  /*9ba0*/  UIADD3 UR4, UR4, 0x400, URZ ;  /* 0x0000040004047890 */ /* 0x000fc8000fffe03f */
[----:B------:R-:W-:-:S04]  /*9bb0*/  USHF.R.U32.HI UR4, URZ, 0x4, UR4 ;  /* 0x000000043f047899 */ /* 0x000fc80008011604 */
[----:B------:R-:W-:-:S04]  /*9bc0*/  ULOP3.LUT UR4, UR4, 0x3fff, URZ, 0xc0, !UPT ;  /* 0x00003fff04047892 */ /* 0x000fc8000f8ec03f */
[----:B------:R-:W-:Y:S01]  /*9bd0*/  ULOP3.LUT UR4, UR4, 0x2800000, URZ, 0xfc, !UPT ;  /* 0x0280000004047892 */ /* 0x000fe2000f8efc3f */
[----:B-1----:R-:W-:-:S03]  /*9be0*/  FADD.FTZ R5, R5, R14 ;  /* 0x0000000e05057221 */ /* 0x002fc60000010000 */
[----:B------:R-:W-:Y:S01]  /*9bf0*/  UIMAD UR4, UR7, 0xa00, UR4 ;  /* 0x00000a00070478a4 */ /* 0x000fe2000f8e0204 */
[----:B------:R-:W-:Y:S02]  /*9c00*/  IMAD.U32 R14, RZ, RZ, UR6 ;  /* 0x00000006ff0e7e24 */ /* 0x000fe4000f8e00ff */
[----:B0-----:R-:W-:Y:S01]  /*9c10*/  FADD.FTZ R2, R0, R9 ;  /* 0x0000000900027221 */ /* 0x001fe20000010000 */
[----:B------:R-:W-:Y:S01]  /*9c20*/  UIADD3 UR8, UR4, 0x80, URZ ;  /* 0x0000008004087890 */ /* 0x000fe2000fffe03f */
[----:B------:R-:W0:Y:S02]  /*9c30*/  SHFL.BFLY PT, R0, R5, 0x1, 0x1f ;  /* 0x0c201f0005007f89 */ /* 0x000e2400000e0000 */
[----:B------:R-:W-:-:S06]  /*9c40*/  UMOV UR10, UR4 ;  /* 0x00000004000a7c82 */ /* 0x000fcc0008000000 */
[----:B------:R-:W-:Y:S01]  /*9c50*/  HGMMA.64x256x16.F32 R24, R208, gdesc[UR8].tnspB, R24, gsb0 ;  /* 0x43e00008d0187df0 */ /* 0x000fe20008000818 */
[----:B------:R-:W-:Y:S01]  /*9c60*/  UMOV UR11, 0x40000040 ;  /* 0x40000040000b7882 */ /* 0x000fe20000000000 */
[----:B------:R-:W-:Y:S01]  /*9c70*/  UMOV UR10, UR8 ;  /* 0x00000008000a7c82 */ /* 0x000fe20008000000 */
[----:B------:R-:W-:Y:S01]  /*9c80*/  UIADD3 UR8, UR4, 0x100, URZ ;  /* 0x0000010004087890 */ /* 0x000fe2000fffe03f */
[----:B------:R-:W1:Y:S01]  /*9c90*/  SHFL.BFLY PT, R7, R2, 0x1, 0x1f ;  /* 0x0c201f0002077f89 */ /* 0x000e6200000e0000 */
[----:B0-----:R-:W-:Y:S01]  /*9ca0*/  FADD.FTZ R12, R5, R0 ;  /* 0x00000000050c7221 */ /* 0x001fe20000010000 */
[----:B------:R-:W-:-:S04]  /*9cb0*/  IMAD.MOV.U32 R0, RZ, RZ, -0x800000 ;  /* 0xff800000ff007424 */ /* 0x000fc800078e00ff */
[----:B------:R-:W-:Y:S01]  /*9cc0*/  FSETP.NE.FTZ.AND P1, PT, R12, RZ, PT ;  /* 0x000000ff0c00720b */ /* 0x000fe20003f35000 */
[----:B-1----:R-:W-:Y:S01]  /*9cd0*/  FADD.FTZ R13, R2, R7 ;  /* 0x00000007020d7221 */ /* 0x002fe20000010000 */
[----:B------:R-:W-:Y:S01]  /*9ce0*/  IMAD.MOV.U32 R7, RZ, RZ, RZ ;  /* 0x000000ffff077224 */ /* 0x000fe200078e00ff */
[----:B------:R-:W-:-:S03]  /*9cf0*/  MOV R2, 0xff800000 ;  /* 0xff80000000027802 */ /* 0x000fc60000000f00 */
[----:B------:R-:W-:-:S07]  /*9d00*/  FSETP.NE.FTZ.AND P2, PT, R13, RZ, PT ;  /* 0x000000ff0d00720b */ /* 0x000fce0003f55000 */
[----:B------:R-:W0:Y:S01]  /*9d10*/  @P1 MUFU.LG2 R10, R12 ;  /* 0x0000000c000a1308 */ /* 0x000e220000000c00 */
[----:B------:R-:W-:-:S07]  /*9d20*/  @P1 FMUL.FTZ R8, R8, 0.69314718246459960938 ;  /* 0x3f31721808081820 */ /* 0x000fce0000410000 */
[----:B------:R-:W1:Y:S01]  /*9d30*/  @P2 MUFU.LG2 R11, R13 ;  /* 0x0000000d000b2308 */ /* 0x000e620000000c00 */
[----:B------:R-:W-:-:S07]  /*9d40*/  @P2 FMUL.FTZ R14, R14, 0.69314718246459960938 ;  /* 0x3f3172180e0e2820 */ /* 0x000fce0000410000 */
[----:B------:R2:W3:Y:S01]  /*9d50*/  @P1 MUFU.RCP R7, R12 ;  /* 0x0000000c00071308 */ /* 0x0004e20000001000 */
[----:B0-----:R-:W-:-:S04]  /*9d60*/  @P1 FMUL.FTZ R5, R10, 0.69314718246459960938 ;  /* 0x3f3172180a051820 */ /* 0x001fc80000410000 */
[----:B------:R-:W-:-:S03]  /*9d70*/  @P1 FFMA.FTZ R0, R8, R3, R5 ;  /* 0x0000000308001223 */ /* 0x000fc60000010005 */
[----:B------:R2:W0:Y:S01]  /*9d80*/  @P2 MUFU.RCP R4, R13 ;  /* 0x0000000d00042308 */ /* 0x0004220000001000 */
[----:B-1----:R-:W-:-:S04]  /*9d90*/  @P2 FMUL.FTZ R11, R11, 0.69314718246459960938 ;  /* 0x3f3172180b0b2820 */ /* 0x002fc80000410000 */
[----:B------:R-:W-:Y:S01]  /*9da0*/  @P2 FFMA.FTZ R2, R14, R6, R11 ;  /* 0x000000060e022223 */ /* 0x000fe2000001000b */
[----:B------:R-:W-:Y:S02]  /*9db0*/  WARPGROUP.DEPBAR.LE gsb0, 0x0 ;  /* 0x00008000000079c5 */ /* 0x000fe40000010000 */
[----:B------:R-:W-:-:S06]  /*9dc0*/  WARPGROUP.ARRIVE ;  /* 0x00000000000079c5 */ /* 0x000fcc0000000000 */
[----:B------:R-:W-:Y:S01]  /*9dd0*/  HGMMA.64x256x16.F32 R24, R204, gdesc[UR8].tnspB, R24, gsb0 ;  /* 0x43e00008cc187df0 */ /* 0x000fe20008000818 */
[----:B------:R-:W-:Y:S01]  /*9de0*/  UMOV UR10, UR8 ;  /* 0x00000008000a7c82 */ /* 0x000fe20008000000 */
[----:B------:R-:W-:Y:S01]  /*9df0*/  UMOV UR11, 0x40000040 ;  /* 0x40000040000b7882 */ /* 0x000fe20000000000 */
[----:B------:R-:W-:Y:S02]  /*9e00*/  UIADD3 UR8, UR4, 0x180, URZ ;  /* 0x0000018004087890 */ /* 0x000fe4000fffe03f */
[----:B------:R-:W-:Y:S01]  /*9e10*/  UIADD3 UR4, UR4, 0x200, URZ ;  /* 0x0000020004047890 */ /* 0x000fe2000fffe03f */
[----:B------:R-:W-:Y:S02]  /*9e20*/  WARPGROUP.DEPBAR.LE gsb0, 0x0 ;  /* 0x00008000000079c5 */ /* 0x000fe40000010000 */
[----:B------:R-:W-:-:S15]  /*9e30*/  WARPGROUP.ARRIVE ;  /* 0x00000000000079c5 */ /* 0x000fde0000000000 */
[----:B------:R-:W-:-:S05]  /*9e40*/  NOP ;  /* 0x0000000000007918 */ /* 0x000fca0000000000 */
[----:B------:R-:W-:Y:S01]  /*9e50*/  HGMMA.64x256x16.F32 R24, R200, gdesc[UR8].tnspB, R24, gsb0 ;  /* 0x43e00008c8187df0 */ /* 0x000fe20008000818 */
[----:B------:R-:W-:Y:S01]  /*9e60*/  UMOV UR10, UR8 ;  /* 0x00000008000a7c82 */ /* 0x000fe20008000000 */
[----:B------:R-:W-:Y:S01]  /*9e70*/  UMOV UR11, 0x40000040 ;  /* 0x40000040000b7882 */ /* 0x000fe20000000000 */
[----:B------:R-:W-:Y:S02]  /*9e80*/  WARPGROUP.DEPBAR.LE gsb0, 0x0 ;  /* 0x00008000000079c5 */ /* 0x000fe40000010000 */
[----:B------:R-:W-:-:S15]  /*9e90*/  WARPGROUP.ARRIVE ;  /* 0x00000000000079c5 */ /* 0x000fde0000000000 */
[----:B------:R-:W-:-:S08]  /*9ea0*/  NOP ;  /* 0x0000000000007918 */ /* 0x000fd00000000000 */
        /* <DEDUP_REMOVED lines=8> */
[----:B0-23--:R-:W-:Y:S05]  /*9f30*/  @!P0 BRA `(.L_x_34) ;  /* 0x0000000000048947 */ /* 0x00dfea0003800000 */
[----:B------:R-:W-:Y:S01]  /*9f40*/  BPT.TRAP 0x1 ;  /* 0x000000040000795c */ /* 0x000fe20000300000 */
.L_x_34:
[----:B------:R-:W0:Y:S01]  /*9f50*/  S2UR UR6, SR_CgaCtaId ;  /* 0x00000000000679c3 */ /* 0x000e220000008800 */
[----:B------:R-:W-:Y:S01]  /*9f60*/  UIADD3 UR4, UR5, 0x38860, URZ ;  /* 0x0003886005047890 */ /* 0x000fe2000fffe03f */
        /* <DEDUP_REMOVED lines=22> */
[----:B0-----:R-:W-:Y:S01]  /*a0d0*/  UPRMT UR4, UR6, 0x654, UR4 ;  /* 0x0000065406047896 */ /* 0x001fe20008000004 */
        /* <DEDUP_REMOVED lines=8> */
[----:B------:R-:W-:Y:S01]  /*a160*/  SYNCS.ARRIVE.TRANS64.RED.A1T0 RZ, [UR4], RZ ;  /* 0x000000ffffff79a7 */ /* 0x000fe20008100404 */
        /* <DEDUP_REMOVED lines=34> */
[----:B------:R-:W-:Y:S01]  /*a390*/  PLOP3.LUT P0, PT, PT, PT, PT, 0x8, 0x0 ;  /* 0x000000000000781c */ /* 0x000fe20003f0e170 */
        /* <DEDUP_REMOVED lines=63> */
[----:B------:R-:W-:-:S07]  /*a790*/  FMUL.FTZ R151, R151, R4 ;  /* 0x0000000497977220 */ /* 0x000fce0000410000 */
.L_x_10:
[----:B------:R-:W-:Y:S05]  /*a7a0*/  @P0 BRA `(.L_x_35) ;  /* 0x0000002000600947 */ /* 0x000fea0003800000 */
[----:B------:R-:W0:Y:S01]  /*a7b0*/  S2R R3, SR_TID.X ;  /* 0x0000000000037919 */ /* 0x000e220000002100 */
[----:B------:R-:W1:Y:S01]  /*a7c0*/  LDC R8, c[0x0][0xbe8] ;  /* 0x0002fa00ff087b82 */ /* 0x000e620000000800 */
[----:B------:R-:W-:Y:S01]  /*a7d0*/  R2UR UR13, R18 ;  /* 0x00000000120d72ca */ /* 0x000fe200000e0000 */
[----:B------:R-:W-:Y:S01]  /*a7e0*/  ULDC.64 UR8, c[0x0][0xbd0] ;  /* 0x0002f40000087ab9 */ /* 0x000fe20000000a00 */
[----:B------:R-:W-:Y:S01]  /*a7f0*/  ULDC.64 UR14, c[0x0][0x208] ;  /* 0x00008200000e7ab9 */ /* 0x000fe20000000a00 */
[----:B------:R-:W-:Y:S04]  /*a800*/  BSSY B0, `(.L_x_36) ;  /* 0x000014c000007945 */ /* 0x000fe80003800000 */
[----:B------:R-:W2:Y:S06]  /*a810*/  S2UR UR12, SR_CTAID.Z ;  /* 0x00000000000c79c3 */ /* 0x000eac0000002700 */
[----:B------:R-:W-:-:S02]  /*a820*/  USHF.R.S32.HI UR7, URZ, 0x1f, UR13 ;  /* 0x0000001f3f077899 */ /* 0x000fc4000801140d */
[----:B------:R-:W-:Y:S01]  /*a830*/  IMAD R19, RZ, RZ, -UR13 ;  /* 0x8000000dff137e24 */ /* 0x000fe2000f8e02ff */
[----:B------:R-:W3:Y:S01]  /*a840*/  LDC.64 R20, c[0x0][0xbd8] ;  /* 0x0002f600ff147b82 */ /* 0x000ee20000000a00 */
[----:B------:R-:W-:Y:S02]  /*a850*/  UIMAD.WIDE.U32 UR4, UR13, UR8, URZ ;  /* 0x000000080d0472a5 */ /* 0x000fe4000f8e003f */
[----:B------:R-:W-:-:S04]  /*a860*/  UIMAD UR6, UR7, UR8, URZ ;  /* 0x00000008070672a4 */ /* 0x000fc8000f8e023f */
[----:B------:R-:W-:Y:S01]  /*a870*/  UIMAD UR6, UR13, UR9, UR6 ;  /* 0x000000090d0672a4 */ /* 0x000fe2000f8e0206 */
[----:B-1----:R-:W-:Y:S01]  /*a880*/  ISETP.NE.AND P0, PT, R8, 0x1, PT ;  /* 0x000000010800780c */ /* 0x002fe20003f05270 */
[----:B------:R-:W1:Y:S01]  /*a890*/  S2UR UR11, SR_CTAID.Y ;  /* 0x00000000000b79c3 */ /* 0x000e620000002600 */
[----:B------:R-:W-:Y:S01]  /*a8a0*/  ULDC.64 UR8, c[0x0][0xb38] ;  /* 0x0002ce0000087ab9 */ /* 0x000fe20000000a00 */
[----:B------:R-:W-:Y:S02]  /*a8b0*/  UIADD3 UR6, UR5, UR6, URZ ;  /* 0x0000000605067290 */ /* 0x000fe4000fffe03f */
[----:B------:R-:W-:Y:S01]  /*a8c0*/  UIMAD UR7, UR7, UR8, URZ ;  /* 0x00000008070772a4 */ /* 0x000fe2000f8e023f */
[----:B0-----:R-:W-:Y:S01]  /*a8d0*/  VIADD R14, R3, 0xffffff80 ;  /* 0xffffff80030e7836 */ /* 0x001fe20000000000 */
[----:B--2---:R-:W-:Y:S02]  /*a8e0*/  USHF.R.S32.HI UR10, URZ, 0x1f, UR12 ;  /* 0x0000001f3f0a7899 */ /* 0x004fe4000801140c */
[----:B------:R-:W1:Y:S02]  /*a8f0*/  LDC R152, c[0x0][0xc50] ;  /* 0x00031400ff987b82 */ /* 0x000e640000000800 */
[----:B------:R-:W-:-:S04]  /*a900*/  SHF.R.S32.HI R7, RZ, 0x1f, R14 ;  /* 0x0000001fff077819 */ /* 0x000fc8000001140e */
[CC--:B------:R-:W-:Y:S02]  /*a910*/  LEA.HI R4, R7.reuse, R14.reuse, RZ, 0x7 ;  /* 0x0000000e07047211 */ /* 0x0c0fe400078f38ff */
[----:B------:R-:W0:Y:S01]  /*a920*/  LDC.64 R22, c[0x0][0xb40] ;  /* 0x0002d000ff167b82 */ /* 0x000e220000000a00 */
[----:B------:R-:W-:Y:S02]  /*a930*/  LEA.HI R7, R7, R14, RZ, 0x2 ;  /* 0x0000000e07077211 */ /* 0x000fe400078f10ff */
[----:B------:R-:W-:Y:S02]  /*a940*/  LOP3.LUT R3, R4, 0xffffff80, RZ, 0xc0, !PT ;  /* 0xffffff8004037812 */ /* 0x000fe400078ec0ff */
[----:B------:R-:W-:Y:S02]  /*a950*/  SHF.R.S32.HI R9, RZ, 0x7, R4 ;  /* 0x00000007ff097819 */ /* 0x000fe40000011404 */
[----:B------:R-:W-:Y:S01]  /*a960*/  LOP3.LUT R7, R7, 0xfffffffc, RZ, 0xc0, !PT ;  /* 0xfffffffc07077812 */ /* 0x000fe200078ec0ff */
[----:B------:R-:W-:Y:S01]  /*a970*/  IMAD.IADD R3, R14, 0x1, -R3 ;  /* 0x000000010e037824 */ /* 0x000fe200078e0a03 */
[----:B------:R-:W-:Y:S01]  /*a980*/  LEA.HI R4, R4, R9, RZ, 0x1 ;  /* 0x0000000904047211 */ /* 0x000fe200078f08ff */
[----:B------:R-:W2:Y:S02]  /*a990*/  @P0 LDC R17, c[0x0][0xbf0] ;  /* 0x0002fc00ff110b82 */ /* 0x000ea40000000800 */
[----:B------:R-:W-:Y:S01]  /*a9a0*/  IMAD.IADD R7, R14, 0x1, -R7 ;  /* 0x000000010e077824 */ /* 0x000fe200078e0a07 */
[----:B------:R-:W-:-:S02]  /*a9b0*/  SHF.R.S32.HI R16, RZ, 0x1f, R3 ;  /* 0x0000001fff107819 */ /* 0x000fc40000011403 */
[----:B------:R-:W-:Y:S02]  /*a9c0*/  LOP3.LUT R4, R4, 0x3fffffe, RZ, 0xc0, !PT ;  /* 0x03fffffe04047812 */ /* 0x000fe400078ec0ff */
[----:B------:R-:W-:Y:S01]  /*a9d0*/  LEA.HI R10, R16, R3, RZ, 0x2 ;  /* 0x00000003100a7211 */ /* 0x000fe200078f10ff */
[----:B------:R-:W4:Y:S01]  /*a9e0*/  @P0 LDC R14, c[0x0][0xbec] ;  /* 0x0002fb00ff0e0b82 */ /* 0x000f220000000800 */
[----:B------:R-:W-:Y:S02]  /*a9f0*/  LEA.HI R11, R7, R7, RZ, 0x1 ;  /* 0x00000007070b7211 */ /* 0x000fe400078f08ff */
[--C-:B------:R-:W-:Y:S02]  /*aa00*/  SHF.R.S32.HI R5, RZ, 0x2, R10.reuse ;  /* 0x00000002ff057819 */ /* 0x100fe4000001140a */
[----:B------:R-:W-:Y:S02]  /*aa10*/  SHF.R.S32.HI R6, RZ, 0x1f, R10 ;  /* 0x0000001fff067819 */ /* 0x000fe4000001140a */
[----:B------:R-:W-:Y:S01]  /*aa20*/  LOP3.LUT R10, R10, 0x7ffffffc, RZ, 0xc0, !PT ;  /* 0x7ffffffc0a0a7812 */ /* 0x000fe200078ec0ff */
[----:B------:R-:W5:Y:S01]  /*aa30*/  @P0 LDC R154, c[0x0][0xbec] ;  /* 0x0002fb00ff9a0b82 */ /* 0x000f620000000800 */
[----:B------:R-:W-:-:S04]  /*aa40*/  LEA.HI R6, R6, R5, RZ, 0x3 ;  /* 0x0000000506067211 */ /* 0x000fc800078f18ff */
[----:B------:R-:W-:Y:S02]  /*aa50*/  LOP3.LUT R12, R6, 0xfffffff8, RZ, 0xc0, !PT ;  /* 0xfffffff8060c7812 */ /* 0x000fe400078ec0ff */
[----:B------:R-:W-:Y:S01]  /*aa60*/  IADD3 R6, R9, -R4, RZ ;  /* 0x8000000409067210 */ /* 0x000fe20007ffe0ff */
[----:B------:R-:W5:Y:S01]  /*aa70*/  @P0 LDC R153, c[0x0][0xbf0] ;  /* 0x0002fc00ff990b82 */ /* 0x000f620000000800 */
[----:B------:R-:W0:Y:S01]  /*aa80*/  S2R R9, SR_CTAID.X ;  /* 0x0000000000097919 */ /* 0x000e220000002500 */
[----:B------:R-:W-:Y:S01]  /*aa90*/  LEA.HI R4, R16, R3, RZ, 0x5 ;  /* 0x0000000310047211 */ /* 0x000fe200078f28ff */
[----:B------:R-:W-:Y:S01]  /*aaa0*/  IMAD.IADD R5, R5, 0x1, -R12 ;  /* 0x0000000105057824 */ /* 0x000fe200078e0a0c */
[----:B------:R-:W-:Y:S02]  /*aab0*/  LOP3.LUT R12, R11, 0x1ffffffe, RZ, 0xc0, !PT ;  /* 0x1ffffffe0b0c7812 */ /* 0x000fe400078ec0ff */
[----:B------:R-:W-:-:S03]  /*aac0*/  SHF.R.S32.HI R4, RZ, 0x5, R4 ;  /* 0x00000005ff047819 */ /* 0x000fc60000011404 */
[----:B------:R-:W-:Y:S02]  /*aad0*/  IMAD.IADD R11, R7, 0x1, -R12 ;  /* 0x00000001070b7824 */ /* 0x000fe400078e0a0c */
[----:B------:R-:W-:Y:S01]  /*aae0*/  IMAD R7, R4, 0x10, R5 ;  /* 0x0000001004077824 */ /* 0x000fe200078e0205 */
[----:B------:R-:W-:Y:S01]  /*aaf0*/  MOV R4, UR4 ;  /* 0x0000000400047c02 */ /* 0x000fe20008000f00 */
[----:B------:R-:W-:Y:S01]  /*ab00*/  IMAD.U32 R5, RZ, RZ, UR5 ;  /* 0x00000005ff057e24 */ /* 0x000fe2000f8e00ff */
[----:B------:R-:W-:Y:S01]  /*ab10*/  UIMAD.WIDE.U32 UR4, UR13, UR8, URZ ;  /* 0x000000080d0472a5 */ /* 0x000fe2000f8e003f */
[----:B------:R-:W-:Y:S02]  /*ab20*/  IMAD R16, R6, 0x40, R7 ;  /* 0x0000004006107824 */ /* 0x000fe400078e0207 */
[----:B------:R-:W-:Y:S01]  /*ab30*/  IMAD.U32 R5, RZ, RZ, UR6 ;  /* 0x00000006ff057e24 */ /* 0x000fe2000f8e00ff */
[----:B------:R-:W-:Y:S01]  /*ab40*/  UIMAD UR6, UR13, UR9, UR7 ;  /* 0x000000090d0672a4 */ /* 0x000fe2000f8e0207 */
[----:B---3--:R-:W-:Y:S01]  /*ab50*/  IMAD R12, R20, UR10, RZ ;  /* 0x0000000a140c7c24 */ /* 0x008fe2000f8e02ff */
[----:B------:R-:W-:Y:S01]  /*ab60*/  LEA R6, R11, R16, 0x3 ;  /* 0x000000100b067211 */ /* 0x000fe200078e18ff */
[----:B------:R-:W-:Y:S01]  /*ab70*/  IMAD.U32 R7, RZ, RZ, UR5 ;  /* 0x00000005ff077e24 */ /* 0x000fe2000f8e00ff */
[----:B------:R-:W-:Y:S01]  /*ab80*/  UIADD3 UR6, UR5, UR6, URZ ;  /* 0x0000000605067290 */ /* 0x000fe2000fffe03f */
[----:B------:R-:W-:Y:S01]  /*ab90*/  IMAD R15, R21, UR12, R12 ;  /* 0x0000000c150f7c24 */ /* 0x000fe2000f8e020c */
[----:B------:R-:W-:Y:S01]  /*aba0*/  ULDC.64 UR8, c[0x0][0xb28] ;  /* 0x0002ca0000087ab9 */ /* 0x000fe20000000a00 */
[----:B-1----:R-:W-:-:S02]  /*abb0*/  IMAD R21, R152, R19, UR11 ;  /* 0x0000000b98157e24 */ /* 0x002fc4000f8e0213 */
[----:B------:R-:W-:Y:S01]  /*abc0*/  IMAD.WIDE.U32 R4, R20, UR12, R4 ;  /* 0x0000000c14047c25 */ /* 0x000fe2000f8e0004 */
[----:B------:R-:W-:Y:S01]  /*abd0*/  MOV R7, UR6 ;  /* 0x0000000600077c02 */ /* 0x000fe20008000f00 */
[----:B------:R-:W-:Y:S02]  /*abe0*/  ULDC.64 UR6, c[0x0][0xb48] ;  /* 0x0002d20000067ab9 */ /* 0x000fe40000000a00 */
[----:B------:R-:W-:Y:S02]  /*abf0*/  IMAD.IADD R5, R5, 0x1, R15 ;  /* 0x0000000105057824 */ /* 0x000fe400078e020f */
[----:B0-----:R-:W-:Y:S02]  /*ac00*/  IMAD R11, R9, 0x80, R6 ;  /* 0x00000080090b7824 */ /* 0x001fe400078e0206 */
[----:B------:R-:W-:Y:S01]  /*ac10*/  IMAD.U32 R6, RZ, RZ, UR4 ;  /* 0x00000004ff067e24 */ /* 0x000fe2000f8e00ff */
[----:B------:R-:W-:Y:S01]  /*ac20*/  ULDC.64 UR4, c[0x0][0xbe0] ;  /* 0x0002f80000047ab9 */ /* 0x000fe20000000a00 */
[----:B----4-:R-:W-:Y:S01]  /*ac30*/  @P0 IMAD.HI.U32 R12, R11, R14, RZ ;  /* 0x0000000e0b0c0227 */ /* 0x010fe200078e00ff */
[----:B------:R-:W-:-:S03]  /*ac40*/  MOV R15, R11 ;  /* 0x0000000b000f7202 */ /* 0x000fc60000000f00 */
[C---:B------:R-:W-:Y:S02]  /*ac50*/  IMAD R14, R22.reuse, UR10, RZ ;  /* 0x0000000a160e7c24 */ /* 0x040fe4000f8e02ff */
[----:B------:R-:W-:Y:S01]  /*ac60*/  IMAD.MOV.U32 R13, RZ, RZ, R11 ;  /* 0x000000ffff0d7224 */ /* 0x000fe200078e000b */
[----:B--2---:R-:W-:Y:S01]  /*ac70*/  @P0 SHF.R.U32.HI R13, RZ, R17, R12 ;  /* 0x00000011ff0d0219 */ /* 0x004fe2000001160c */
[----:B------:R-:W-:Y:S01]  /*ac80*/  IMAD R17, R23, UR12, R14 ;  /* 0x0000000c17117c24 */ /* 0x000fe2000f8e020e */
[----:B------:R-:W-:Y:S01]  /*ac90*/  SHF.R.S32.HI R14, RZ, 0x1f, R21 ;  /* 0x0000001fff0e7819 */ /* 0x000fe20000011415 */
[----:B------:R-:W-:-:S04]  /*aca0*/  IMAD.WIDE.U32 R6, R22, UR12, R6 ;  /* 0x0000000c16067c25 */ /* 0x000fc8000f8e0006 */
[----:B-----5:R-:W-:-:S04]  /*acb0*/  @P0 IMAD.HI.U32 R154, R11, R154, RZ ;  /* 0x0000009a0b9a0227 */ /* 0x020fc800078e00ff */
[----:B------:R-:W-:Y:S01]  /*acc0*/  IMAD.IADD R7, R7, 0x1, R17 ;  /* 0x0000000107077824 */ /* 0x000fe200078e0211 */
[----:B------:R-:W-:Y:S01]  /*acd0*/  @P0 SHF.R.U32.HI R15, RZ, R153, R154 ;  /* 0x00000099ff0f0219 */ /* 0x000fe2000001169a */
[C---:B------:R-:W-:Y:S02]  /*ace0*/  IMAD R12, R14.reuse, UR4, RZ ;  /* 0x000000040e0c7c24 */ /* 0x040fe4000f8e02ff */
[----:B------:R-:W-:Y:S02]  /*acf0*/  IMAD R17, R14, UR6, RZ ;  /* 0x000000060e117c24 */ /* 0x000fe4000f8e02ff */
[----:B------:R-:W-:-:S04]  /*ad00*/  IMAD.WIDE.U32 R4, R21, UR4, R4 ;  /* 0x0000000415047c25 */ /* 0x000fc8000f8e0004 */
[C---:B------:R-:W-:Y:S01]  /*ad10*/  IMAD R14, R21.reuse, UR5, R12 ;  /* 0x00000005150e7c24 */ /* 0x040fe2000f8e020c */
[----:B------:R-:W-:Y:S01]  /*ad20*/  BAR.SYNC.DEFER_BLOCKING 0x1, 0x100 ;  /* 0x0044000000007b1d */ /* 0x000fe20000010000 */
[C---:B------:R-:W-:Y:S01]  /*ad30*/  IMAD R19, R21.reuse, UR7, R17 ;  /* 0x0000000715137c24 */ /* 0x040fe2000f8e0211 */
[----:B------:R-:W-:Y:S01]  /*ad40*/  SHF.R.S32.HI R17, RZ, 0x1f, R13 ;  /* 0x0000001fff117819 */ /* 0x000fe2000001140d */
[----:B------:R-:W-:Y:S01]  /*ad50*/  IMAD.WIDE.U32 R6, R21, UR6, R6 ;  /* 0x0000000615067c25 */ /* 0x000fe2000f8e0006 */
[----:B------:R-:W-:Y:S02]  /*ad60*/  IADD3 R4, P0, R13, R4, RZ ;  /* 0x000000040d047210 */ /* 0x000fe40007f1e0ff */
[----:B------:R-:W-:Y:S01]  /*ad70*/  SHF.R.S32.HI R12, RZ, 0x1f, R15 ;  /* 0x0000001fff0c7819 */ /* 0x000fe2000001140f */
[----:B------:R-:W-:Y:S01]  /*ad80*/  IMAD.MOV R13, RZ, RZ, -R13 ;  /* 0x000000ffff0d7224 */ /* 0x000fe200078e0a0d */
[----:B------:R-:W-:Y:S01]  /*ad90*/  ULDC.64 UR4, c[0x0][0xb30] ;  /* 0x0002cc0000047ab9 */ /* 0x000fe20000000a00 */
[----:B------:R-:W-:Y:S01]  /*ada0*/  IMAD.MOV R20, RZ, RZ, -R15 ;  /* 0x000000ffff147224 */ /* 0x000fe200078e0a0f */
[----:B------:R-:W-:Y:S01]  /*adb0*/  IADD3.X R5, R17, R5, R14, P0, !PT ;  /* 0x0000000511057210 */ /* 0x000fe200007fe40e */
[----:B------:R-:W-:Y:S01]  /*adc0*/  IMAD R12, R12, UR4, RZ ;  /* 0x000000040c0c7c24 */ /* 0x000fe2000f8e02ff */
[----:B------:R-:W-:Y:S01]  /*add0*/  IADD3 R7, R7, R19, RZ ;  /* 0x0000001307077210 */ /* 0x000fe20007ffe0ff */
[C-C-:B------:R-:W-:Y:S01]  /*ade0*/  IMAD R13, R8.reuse, R13, R11.reuse ;  /* 0x0000000d080d7224 */ /* 0x140fe200078e020b */
[----:B------:R-:W-:Y:S01]  /*adf0*/  ULDC.64 UR6, c[0x0][0xbc8] ;  /* 0x0002f20000067ab9 */ /* 0x000fe20000000a00 */
[----:B------:R-:W-:-:S02]  /*ae00*/  IMAD R11, R8, R20, R11 ;  /* 0x00000014080b7224 */ /* 0x000fc400078e020b */
[C---:B------:R-:W-:Y:S01]  /*ae10*/  IMAD R17, R15.reuse, UR5, R12 ;  /* 0x000000050f117c24 */ /* 0x040fe2000f8e020c */
[----:B------:R-:W-:Y:S01]  /*ae20*/  SHF.R.S32.HI R12, RZ, 0x1f, R13 ;  /* 0x0000001fff0c7819 */ /* 0x000fe2000001140d */
[----:B------:R-:W-:Y:S01]  /*ae30*/  IMAD.WIDE.U32 R6, R15, UR4, R6 ;  /* 0x000000040f067c25 */ /* 0x000fe2000f8e0006 */
[----:B------:R-:W-:Y:S01]  /*ae40*/  SHF.R.S32.HI R14, RZ, 0x1f, R11 ;  /* 0x0000001fff0e7819 */ /* 0x000fe2000001140b */
[----:B------:R-:W0:Y:S01]  /*ae50*/  S2UR UR5, SR_CgaCtaId ;  /* 0x00000000000579c3 */ /* 0x000e220000008800 */
[----:B------:R-:W-:Y:S01]  /*ae60*/  UMOV UR4, 0x400 ;  /* 0x0000040000047882 */ /* 0x000fe20000000000 */
[----:B------:R-:W-:Y:S02]  /*ae70*/  IMAD R12, R12, UR6, RZ ;  /* 0x000000060c0c7c24 */ /* 0x000fe4000f8e02ff */
[----:B------:R-:W-:Y:S02]  /*ae80*/  IMAD.IADD R7, R7, 0x1, R17 ;  /* 0x0000000107077824 */ /* 0x000fe400078e0211 */
[----:B------:R-:W-:-:S02]  /*ae90*/  IMAD R14, R14, UR8, RZ ;  /* 0x000000080e0e7c24 */ /* 0x000fc4000f8e02ff */
[C---:B------:R-:W-:Y:S02]  /*aea0*/  IMAD R15, R13.reuse, UR7, R12 ;  /* 0x000000070d0f7c24 */ /* 0x040fe4000f8e020c */
[----:B------:R-:W-:Y:S01]  /*aeb0*/  IMAD.WIDE.U32 R4, R13, UR6, R4 ;  /* 0x000000060d047c25 */ /* 0x000fe2000f8e0004 */
[----:B------:R-:W-:-:S03]  /*aec0*/  ULDC.64 UR6, c[0x0][0xba8] ;  /* 0x0002ea0000067ab9 */ /* 0x000fc60000000a00 */
[C---:B------:R-:W-:Y:S01]  /*aed0*/  IMAD R17, R11.reuse, UR9, R14 ;  /* 0x000000090b117c24 */ /* 0x040fe2000f8e020e */
[----:B------:R-:W-:Y:S01]  /*aee0*/  LEA R19, P0, R4, UR6, 0x2 ;  /* 0x0000000604137c11 */ /* 0x000fe2000f8010ff */
[----:B------:R-:W-:Y:S01]  /*aef0*/  IMAD.WIDE.U32 R12, R11, UR8, R6 ;  /* 0x000000080b0c7c25 */ /* 0x000fe2000f8e0006 */
[----:B------:R-:W-:Y:S01]  /*af00*/  ULDC.64 UR8, c[0x0][0xb00] ;  /* 0x0002c00000087ab9 */ /* 0x000fe20000000a00 */
[----:B------:R-:W-:Y:S01]  /*af10*/  LEA R11, R9, R16, 0x7 ;  /* 0x00000010090b7211 */ /* 0x000fe200078e38ff */
[----:B------:R-:W-:Y:S01]  /*af20*/  ULDC UR6, c[0x0][0xa88] ;  /* 0x0002a20000067ab9 */ /* 0x000fe20000000800 */
[----:B------:R-:W-:Y:S01]  /*af30*/  IMAD.IADD R5, R5, 0x1, R15 ;  /* 0x0000000105057824 */ /* 0x000fe200078e020f */
[----:B------:R-:W-:Y:S01]  /*af40*/  LEA R6, P1, R12, UR8, 0x2 ;  /* 0x000000080c067c11 */ /* 0x000fe2000f8210ff */
[----:B------:R-:W-:Y:S01]  /*af50*/  IMAD.IADD R7, R13, 0x1, R17 ;  /* 0x000000010d077824 */ /* 0x000fe200078e0211 */
[----:B------:R-:W-:Y:S01]  /*af60*/  SHFL.IDX PT, R14, R19, 0x1, 0x1c1f ;  /* 0x003c1f00130e7f89 */ /* 0x000fe200000e0000 */
[----:B0-----:R-:W-:Y:S01]  /*af70*/  ULEA UR4, UR5, UR4, 0x18 ;  /* 0x0000000405047291 */ /* 0x001fe2000f8ec03f */
[----:B------:R-:W-:Y:S01]  /*af80*/  LEA.HI.X R17, R4, UR7, R5, 0x2, P0 ;  /* 0x0000000704117c11 */ /* 0x000fe200080f1405 */
[----:B------:R-:W-:Y:S01]  /*af90*/  IMAD R8, R8, UR6, RZ ;  /* 0x0000000608087c24 */ /* 0x000fe2000f8e02ff */
[----:B------:R-:W-:Y:S01]  /*afa0*/  LEA.HI.X R7, R12, UR9, R7, 0x2, P1 ;  /* 0x000000090c077c11 */ /* 0x000fe200088f1407 */
[----:B------:R-:W-:Y:S01]  /*afb0*/  VIADD R9, R11, 0x8 ;  /* 0x000000080b097836 */ /* 0x000fe20000000000 */
[----:B------:R-:W-:Y:S01]  /*afc0*/  SHFL.IDX PT, R12, R19, RZ, 0x1c1f ;  /* 0x001c1fff130c7589 */ /* 0x000fe200000e0000 */
[----:B------:R-:W-:Y:S01]  /*afd0*/  LOP3.LUT P0, RZ, R3, 0x3, RZ, 0xc0, !PT ;  /* 0x0000000303ff7812 */ /* 0x000fe2000780c0ff */
[----:B------:R-:W-:Y:S01]  /*afe0*/  UIADD3 UR4, UR4, 0x38820, URZ ;  /* 0x0003882004047890 */ /* 0x000fe2000fffe03f */
[CC--:B------:R-:W-:Y:S01]  /*aff0*/  ISETP.GE.AND P2, PT, R11.reuse, R8.reuse, PT ;  /* 0x000000080b00720c */ /* 0x0c0fe20003f46270 */
[----:B------:R-:W0:Y:S01]  /*b000*/  SHFL.IDX PT, R13, R17, RZ, 0x1c1f ;  /* 0x001c1fff110d7589 */ /* 0x000e2200000e0000 */
[-C--:B------:R-:W-:Y:S01]  /*b010*/  ISETP.GE.OR P1, PT, R11, R8.reuse, P0 ;  /* 0x000000080b00720c */ /* 0x080fe20000726670 */
[----:B------:R-:W-:Y:S01]  /*b020*/  UPRMT UR4, URZ, 0x654, UR4 ;  /* 0x000006543f047896 */ /* 0x000fe20008000004 */
[----:B------:R-:W-:Y:S01]  /*b030*/  ISETP.GE.OR P0, PT, R9, R8, P0 ;  /* 0x000000080900720c */ /* 0x000fe20000706670 */
[----:B------:R-:W1:Y:S01]  /*b040*/  SHFL.IDX PT, R15, R17, 0x1, 0x1c1f ;  /* 0x003c1f00110f7f89 */ /* 0x000e6200000e0000 */
[----:B------:R-:W-:-:S03]  /*b050*/  IMAD.IADD R3, R3, 0x1, -R10 ;  /* 0x0000000103037824 */ /* 0x000fc600078e0a0a */
[----:B------:R2:W3:Y:S01]  /*b060*/  SHFL.IDX PT, R4, R6, RZ, 0x1c1f ;  /* 0x001c1fff06047589 */ /* 0x0004e200000e0000 */
[----:B------:R-:W-:Y:S02]  /*b070*/  IMAD.SHL.U32 R3, R3, 0x2, RZ ;  /* 0x0000000203037824 */ /* 0x000fe400078e00ff */
[----:B------:R-:W-:Y:S01]  /*b080*/  SYNCS.ARRIVE.TRANS64.RED.A1T0 RZ, [UR4], RZ ;  /* 0x000000ffffff79a7 */ /* 0x000fe20008100404 */
[----:B------:R2:W4:Y:S04]  /*b090*/  SHFL.IDX PT, R5, R7, RZ, 0x1c1f ;  /* 0x001c1fff07057589 */ /* 0x00052800000e0000 */
[----:B0-----:R2:W-:Y:S04]  /*b0a0*/  @!P1 ST.E desc[UR14][R12.64], R0 ;  /* 0x000000000c009985 */ /* 0x0015e8000c10190e */
[----:B-1----:R2:W-:Y:S01]  /*b0b0*/  @!P0 ST.E desc[UR14][R14.64], R2 ;  /* 0x000000020e008985 */ /* 0x0025e2000c10190e */
[----:B------:R-:W-:Y:S05]  /*b0c0*/  @P2 BRA `(.L_x_37) ;  /* 0x0000000800fc2947 */ /* 0x000fea0003800000 */
[C---:B--2---:R-:W-:Y:S01]  /*b0d0*/  IADD3 R0, R3.reuse, 0x8, RZ ;  /* 0x0000000803007810 */ /* 0x044fe20007ffe0ff */
[C---:B------:R-:W-:Y:S01]  /*b0e0*/  VIADD R2, R3.reuse, 0x10 ;  /* 0x0000001003027836 */ /* 0x040fe20000000000 */
[----:B------:R-:W-:Y:S01]  /*b0f0*/  ULDC UR4, c[0x0][0xac8] ;  /* 0x0002b20000047ab9 */ /* 0x000fe20000000800 */
[C---:B------:R-:W-:Y:S01]  /*b100*/  VIADD R10, R3.reuse, 0x18 ;  /* 0x00000018030a7836 */ /* 0x040fe20000000000 */
[----:B------:R-:W-:Y:S01]  /*b110*/  ISETP.GE.AND P3, PT, R0, UR4, PT ;  /* 0x0000000400007c0c */ /* 0x000fe2000bf66270 */
[C---:B------:R-:W-:Y:S01]  /*b120*/  VIADD R19, R3.reuse, 0x20 ;  /* 0x0000002003137836 */ /* 0x040fe20000000000 */
[----:B------:R-:W-:Y:S01]  /*b130*/  ISETP.GE.AND P4, PT, R2, UR4, PT ;  /* 0x0000000402007c0c */ /* 0x000fe2000bf86270 */
[----:B------:R-:W-:Y:S01]  /*b140*/  ULDC.64 UR6, c[0x0][0x208] ;  /* 0x0000820000067ab9 */ /* 0x000fe20000000a00 */
[----:B------:R-:W-:Y:S01]  /*b150*/  ISETP.GE.AND P5, PT, R10, UR4, PT ;  /* 0x000000040a007c0c */ /* 0x000fe2000bfa6270 */
[C---:B------:R-:W-:Y:S01]  /*b160*/  VIADD R21, R3.reuse, 0x40 ;  /* 0x0000004003157836 */ /* 0x040fe20000000000 */
[C---:B------:R-:W-:Y:S01]  /*b170*/  ISETP.GE.AND P2, PT, R3.reuse, UR4, PT ;  /* 0x0000000403007c0c */ /* 0x040fe2000bf46270 */
[C---:B------:R-:W-:Y:S01]  /*b180*/  VIADD R23, R3.reuse, 0x50 ;  /* 0x0000005003177836 */ /* 0x040fe20000000000 */
[----:B------:R-:W-:-:S02]  /*b190*/  IADD3 R20, R3, 0x28, RZ ;  /* 0x0000002803147810 */ /* 0x000fc40007ffe0ff */
[----:B------:R-:W-:Y:S02]  /*b1a0*/  ISETP.GE.AND P0, PT, R19, UR4, PT ;  /* 0x0000000413007c0c */ /* 0x000fe4000bf06270 */
[----:B------:R-:W-:Y:S02]  /*b1b0*/  ISETP.GE.AND P1, PT, R20, UR4, PT ;  /* 0x0000000414007c0c */ /* 0x000fe4000bf26270 */
[----:B------:R-:W-:Y:S02]  /*b1c0*/  @!P3 LEA.HI R0, R0, R0, RZ, 0x1 ;  /* 0x000000000000b211 */ /* 0x000fe400078f08ff */
[----:B------:R-:W-:Y:S02]  /*b1d0*/  @!P4 LEA.HI R2, R2, R2, RZ, 0x1 ;  /* 0x000000020202c211 */ /* 0x000fe400078f08ff */
[----:B------:R-:W-:Y:S02]  /*b1e0*/  @!P5 LEA.HI R10, R10, R10, RZ, 0x1 ;  /* 0x0000000a0a0ad211 */ /* 0x000fe400078f08ff */
[----:B------:R-:W-:Y:S01]  /*b1f0*/  @!P3 LOP3.LUT R13, R0, 0xfffffffe, RZ, 0xc0, !PT ;  /* 0xfffffffe000db812 */ /* 0x000fe200078ec0ff */
[C---:B------:R-:W-:Y:S01]  /*b200*/  VIADD R0, R3.reuse, 0x30 ;  /* 0x0000003003007836 */ /* 0x040fe20000000000 */
[----:B------:R-:W-:Y:S01]  /*b210*/  @!P4 LOP3.LUT R15, R2, 0xfffffffe, RZ, 0xc0, !PT ;  /* 0xfffffffe020fc812 */ /* 0x000fe200078ec0ff */
[C---:B------:R-:W-:Y:S01]  /*b220*/  VIADD R2, R3.reuse, 0x38 ;  /* 0x0000003803027836 */ /* 0x040fe20000000000 */
[----:B------:R-:W-:Y:S01]  /*b230*/  @!P5 LOP3.LUT R17, R10, 0xfffffffe, RZ, 0xc0, !PT ;  /* 0xfffffffe0a11d812 */ /* 0x000fe200078ec0ff */
[C---:B---34-:R-:W-:Y:S01]  /*b240*/  @!P2 IMAD.WIDE R10, R3.reuse, 0x4, R4 ;  /* 0x00000004030aa825 */ /* 0x058fe200078e0204 */
[----:B------:R-:W-:-:S02]  /*b250*/  IADD3 R22, R3, 0x48, RZ ;  /* 0x0000004803167810 */ /* 0x000fc40007ffe0ff */
[----:B------:R-:W-:Y:S01]  /*b260*/  ISETP.GE.AND P6, PT, R23, UR4, PT ;  /* 0x0000000417007c0c */ /* 0x000fe2000bfc6270 */
[--C-:B------:R-:W-:Y:S01]  /*b270*/  @!P3 IMAD.WIDE R12, R13, 0x4, R4.reuse ;  /* 0x000000040d0cb825 */ /* 0x100fe200078e0204 */
[----:B------:R0:W-:Y:S01]  /*b280*/  @!P2 ST.E.64 desc[UR6][R10.64], R24 ;  /* 0x000000180a00a985 */ /* 0x0001e2000c101b06 */
[----:B------:R-:W-:Y:S02]  /*b290*/  ISETP.GE.AND P2, PT, R0, UR4, PT ;  /* 0x0000000400007c0c */ /* 0x000fe4000bf46270 */
[--C-:B------:R-:W-:Y:S01]  /*b2a0*/  @!P4 IMAD.WIDE R14, R15, 0x4, R4.reuse ;  /* 0x000000040f0ec825 */ /* 0x100fe200078e0204 */
[----:B------:R1:W-:Y:S01]  /*b2b0*/  @!P3 ST.E.64 desc[UR6][R12.64], R28 ;  /* 0x0000001c0c00b985 */ /* 0x0003e2000c101b06 */
[----:B------:R-:W-:Y:S02]  /*b2c0*/  ISETP.GE.AND P3, PT, R2, UR4, PT ;  /* 0x0000000402007c0c */ /* 0x000fe4000bf66270 */
[----:B------:R-:W-:Y:S01]  /*b2d0*/  @!P5 IMAD.WIDE R16, R17, 0x4, R4 ;  /* 0x000000041110d825 */ /* 0x000fe200078e0204 */
[----:B------:R2:W-:Y:S01]  /*b2e0*/  @!P4 ST.E.64 desc[UR6][R14.64], R32 ;  /* 0x000000200e00c985 */ /* 0x0005e2000c101b06 */
[----:B------:R-:W-:-:S02]  /*b2f0*/  ISETP.GE.AND P4, PT, R21, UR4, PT ;  /* 0x0000000415007c0c */ /* 0x000fc4000bf86270 */
[----:B------:R-:W-:Y:S01]  /*b300*/  @!P0 LEA.HI R19, R19, R19, RZ, 0x1 ;  /* 0x0000001313138211 */ /* 0x000fe200078f08ff */
[----:B------:R3:W-:Y:S01]  /*b310*/  @!P5 ST.E.64 desc[UR6][R16.64], R36 ;  /* 0x000000241000d985 */ /* 0x0007e2000c101b06 */
[----:B------:R-:W-:Y:S01]  /*b320*/  ISETP.GE.AND P5, PT, R22, UR4, PT ;  /* 0x0000000416007c0c */ /* 0x000fe2000bfa6270 */
[C---:B0-----:R-:W-:Y:S01]  /*b330*/  VIADD R24, R3.reuse, 0x58 ;  /* 0x0000005803187836 */ /* 0x041fe20000000000 */
[----:B------:R-:W-:Y:S01]  /*b340*/  @!P1 LEA.HI R20, R20, R20, RZ, 0x1 ;  /* 0x0000001414149211 */ /* 0x000fe200078f08ff */
[----:B------:R-:W-:Y:S01]  /*b350*/  VIADD R25, R3, 0x60 ;  /* 0x0000006003197836 */ /* 0x000fe20000000000 */
[----:B------:R-:W-:Y:S02]  /*b360*/  @!P0 LOP3.LUT R11, R19, 0xfffffffe, RZ, 0xc0, !PT ;  /* 0xfffffffe130b8812 */ /* 0x000fe400078ec0ff */
[----:B-1----:R-:W-:Y:S02]  /*b370*/  @!P1 LOP3.LUT R13, R20, 0xfffffffe, RZ, 0xc0, !PT ;  /* 0xfffffffe140d9812 */ /* 0x002fe400078ec0ff */
[----:B------:R-:W-:Y:S01]  /*b380*/  @!P2 LEA.HI R0, R0, R0, RZ, 0x1 ;  /* 0x000000000000a211 */ /* 0x000fe200078f08ff */
[----:B------:R-:W-:Y:S01]  /*b390*/  @!P0 IMAD.WIDE R10, R11, 0x4, R4 ;  /* 0x000000040b0a8825 */ /* 0x000fe200078e0204 */
[----:B------:R-:W-:-:S02]  /*b3a0*/  @!P3 LEA.HI R2, R2, R2, RZ, 0x1 ;  /* 0x000000020202b211 */ /* 0x000fc400078f08ff */
[----:B------:R-:W-:Y:S01]  /*b3b0*/  @!P4 LEA.HI R21, R21, R21, RZ, 0x1 ;  /* 0x000000151515c211 */ /* 0x000fe200078f08ff */
[----:B------:R-:W-:Y:S01]  /*b3c0*/  @!P1 IMAD.WIDE R12, R13, 0x4, R4 ;  /* 0x000000040d0c9825 */ /* 0x000fe200078e0204 */
[----:B------:R-:W-:Y:S01]  /*b3d0*/  @!P5 LEA.HI R22, R22, R22, RZ, 0x1 ;  /* 0x000000161616d211 */ /* 0x000fe200078f08ff */
[----:B------:R0:W-:Y:S01]  /*b3e0*/  @!P0 ST.E.64 desc[UR6][R10.64], R40 ;  /* 0x000000280a008985 */ /* 0x0001e2000c101b06 */
[----:B------:R-:W-:Y:S02]  /*b3f0*/  @!P6 LEA.HI R23, R23, R23, RZ, 0x1 ;  /* 0x000000171717e211 */ /* 0x000fe400078f08ff */
[----:B--2---:R-:W-:Y:S01]  /*b400*/  @!P2 LOP3.LUT R15, R0, 0xfffffffe, RZ, 0xc0, !PT ;  /* 0xfffffffe000fa812 */ /* 0x004fe200078ec0ff */
[----:B------:R1:W-:Y:S01]  /*b410*/  @!P1 ST.E.64 desc[UR6][R12.64], R44 ;  /* 0x0000002c0c009985 */ /* 0x0003e2000c101b06 */
[----:B---3--:R-:W-:Y:S01]  /*b420*/  @!P3 LOP3.LUT R17, R2, 0xfffffffe, RZ, 0xc0, !PT ;  /* 0xfffffffe0211b812 */ /* 0x008fe200078ec0ff */
[----:B------:R-:W-:Y:S01]  /*b430*/  VIADD R2, R3, 0x70 ;  /* 0x0000007003027836 */ /* 0x000fe20000000000 */
[----:B------:R-:W-:-:S02]  /*b440*/  @!P4 LOP3.LUT R21, R21, 0xfffffffe, RZ, 0xc0, !PT ;  /* 0xfffffffe1515c812 */ /* 0x000fc400078ec0ff */
[----:B------:R-:W-:Y:S01]  /*b450*/  @!P5 LOP3.LUT R19, R22, 0xfffffffe, RZ, 0xc0, !PT ;  /* 0xfffffffe1613d812 */ /* 0x000fe200078ec0ff */
[----:B------:R-:W-:Y:S01]  /*b460*/  VIADD R22, R3, 0x80 ;  /* 0x0000008003167836 */ /* 0x000fe20000000000 */
[----:B------:R-:W-:Y:S02]  /*b470*/  @!P6 LOP3.LUT R23, R23, 0xfffffffe, RZ, 0xc0, !PT ;  /* 0xfffffffe1717e812 */ /* 0x000fe400078ec0ff */
[----:B------:R-:W-:Y:S01]  /*b480*/  ISETP.GE.AND P1, PT, R24, UR4, PT ;  /* 0x0000000418007c0c */ /* 0x000fe2000bf26270 */
[--C-:B0-----:R-:W-:Y:S01]  /*b490*/  @!P2 IMAD.WIDE R10, R15, 0x4, R4.reuse ;  /* 0x000000040f0aa825 */ /* 0x101fe200078e0204 */
[----:B------:R-:W-:Y:S02]  /*b4a0*/  ISETP.GE.AND P0, PT, R25, UR4, PT ;  /* 0x0000000419007c0c */ /* 0x000fe4000bf06270 */
[----:B------:R-:W-:Y:S01]  /*b4b0*/  IADD3 R0, R3, 0x68, RZ ;  /* 0x0000006803007810 */ /* 0x000fe20007ffe0ff */
[--C-:B-1----:R-:W-:Y:S01]  /*b4c0*/  @!P3 IMAD.WIDE R12, R17, 0x4, R4.reuse ;  /* 0x00000004110cb825 */ /* 0x102fe200078e0204 */
[----:B------:R0:W-:Y:S02]  /*b4d0*/  @!P2 ST.E.64 desc[UR6][R10.64], R48 ;  /* 0x000000300a00a985 */ /* 0x0001e4000c101b06 */
[----:B------:R-:W-:Y:S01]  /*b4e0*/  ISETP.GE.AND P2, PT, R0, UR4, PT ;  /* 0x0000000400007c0c */ /* 0x000fe2000bf46270 */
[--C-:B------:R-:W-:Y:S01]  /*b4f0*/  @!P4 IMAD.WIDE R14, R21, 0x4, R4.reuse ;  /* 0x00000004150ec825 */ /* 0x100fe200078e0204 */
[----:B------:R1:W-:Y:S03]  /*b500*/  @!P3 ST.E.64 desc[UR6][R12.64], R52 ;  /* 0x000000340c00b985 */ /* 0x0003e6000c101b06 */
[----:B------:R-:W-:Y:S01]  /*b510*/  @!P5 IMAD.WIDE R16, R19, 0x4, R4 ;  /* 0x000000041310d825 */ /* 0x000fe200078e0204 */
[----:B------:R2:W-:Y:S01]  /*b520*/  @!P4 ST.E.64 desc[UR6][R14.64], R56 ;  /* 0x000000380e00c985 */ /* 0x0005e2000c101b06 */
[----:B------:R-:W-:-:S02]  /*b530*/  ISETP.GE.AND P4, PT, R22, UR4, PT ;  /* 0x0000000416007c0c */ /* 0x000fc4000bf86270 */
[----:B------:R-:W-:Y:S01]  /*b540*/  @!P6 IMAD.WIDE R20, R23, 0x4, R4 ;  /* 0x000000041714e825 */ /* 0x000fe200078e0204 */
[----:B------:R3:W-:Y:S01]  /*b550*/  @!P5 ST.E.64 desc[UR6][R16.64], R60 ;  /* 0x0000003c1000d985 */ /* 0x0007e2000c101b06 */
[C---:B------:R-:W-:Y:S02]  /*b560*/  IADD3 R23, R3.reuse, 0x88, RZ ;  /* 0x0000008803177810 */ /* 0x040fe40007ffe0ff */
[----:B------:R-:W-:Y:S01]  /*b570*/  VIADD R19, R3, 0x78 ;  /* 0x0000007803137836 */ /* 0x000fe20000000000 */
[----:B------:R4:W-:Y:S01]  /*b580*/  @!P6 ST.E.64 desc[UR6][R20.64], R64 ;  /* 0x000000401400e985 */ /* 0x0009e2000c101b06 */
[----:B------:R-:W-:Y:S02]  /*b590*/  ISETP.GE.AND P6, PT, R2, UR4, PT ;  /* 0x0000000402007c0c */ /* 0x000fe4000bfc6270 */
[----:B------:R-:W-:Y:S02]  /*b5a0*/  ISETP.GE.AND P3, PT, R23, UR4, PT ;  /* 0x0000000417007c0c */ /* 0x000fe4000bf66270 */
[----:B------:R-:W-:-:S02]  /*b5b0*/  ISETP.GE.AND P5, PT, R19, UR4, PT ;  /* 0x0000000413007c0c */ /* 0x000fc4000bfa6270 */
[----:B------:R-:W-:Y:S02]  /*b5c0*/  @!P1 LEA.HI R24, R24, R24, RZ, 0x1 ;  /* 0x0000001818189211 */ /* 0x000fe400078f08ff */
[----:B------:R-:W-:Y:S02]  /*b5d0*/  @!P0 LEA.HI R25, R25, R25, RZ, 0x1 ;  /* 0x0000001919198211 */ /* 0x000fe400078f08ff */
[----:B0-----:R-:W-:Y:S01]  /*b5e0*/  @!P1 LOP3.LUT R11, R24, 0xfffffffe, RZ, 0xc0, !PT ;  /* 0xfffffffe180b9812 */ /* 0x001fe200078ec0ff */
[----:B------:R-:W-:Y:S01]  /*b5f0*/  VIADD R24, R3, 0x90 ;  /* 0x0000009003187836 */ /* 0x000fe20000000000 */
[----:B-1----:R-:W-:Y:S01]  /*b600*/  @!P0 LOP3.LUT R13, R25, 0xfffffffe, RZ, 0xc0, !PT ;  /* 0xfffffffe190d8812 */ /* 0x002fe200078ec0ff */
[----:B------:R-:W-:Y:S01]  /*b610*/  VIADD R25, R3, 0x98 ;  /* 0x0000009803197836 */ /* 0x000fe20000000000 */
        /* <DEDUP_REMOVED lines=13> */
[----:B----4-:R-:W-:Y:S01]  /*b6f0*/  @!P4 LOP3.LUT R21, R22, 0xfffffffe, RZ, 0xc0, !PT ;  /* 0xfffffffe1615c812 */ /* 0x010fe200078ec0ff */
[----:B------:R-:W-:Y:S01]  /*b700*/  VIADD R22, R3, 0xb8 ;  /* 0x000000b803167836 */ /* 0x000fe20000000000 */
[----:B------:R-:W-:Y:S02]  /*b710*/  @!P3 LOP3.LUT R23, R23, 0xfffffffe, RZ, 0xc0, !PT ;  /* 0xfffffffe1717b812 */ /* 0x000fe400078ec0ff */
[----:B------:R-:W-:Y:S01]  /*b720*/  ISETP.GE.AND P0, PT, R24, UR4, PT ;  /* 0x0000000418007c0c */ /* 0x000fe2000bf06270 */
[--C-:B0-----:R-:W-:Y:S01]  /*b730*/  @!P2 IMAD.WIDE R10, R15, 0x4, R4.reuse ;  /* 0x000000040f0aa825 */ /* 0x101fe200078e0204 */
[----:B------:R-:W-:Y:S02]  /*b740*/  IADD3 R2, R3, 0xa8, RZ ;  /* 0x000000a803027810 */ /* 0x000fe40007ffe0ff */
[----:B------:R-:W-:Y:S01]  /*b750*/  ISETP.GE.AND P1, PT, R25, UR4, PT ;  /* 0x0000000419007c0c */ /* 0x000fe2000bf26270 */
[----:B-1----:R-:W-:Y:S01]  /*b760*/  @!P6 IMAD.WIDE R12, R17, 0x4, R4 ;  /* 0x00000004110ce825 */ /* 0x002fe200078e0204 */
[----:B------:R0:W-:Y:S01]  /*b770*/  @!P2 ST.E.64 desc[UR6][R10.64], R76 ;  /* 0x0000004c0a00a985 */ /* 0x0001e2000c101b06 */
[----:B------:R-:W-:-:S02]  /*b780*/  ISETP.GE.AND P2, PT, R0, UR4, PT ;  /* 0x0000000400007c0c */ /* 0x000fc4000bf46270 */
[--C-:B------:R-:W-:Y:S01]  /*b790*/  @!P5 IMAD.WIDE R14, R19, 0x4, R4.reuse ;  /* 0x00000004130ed825 */ /* 0x100fe200078e0204 */
[----:B------:R1:W-:Y:S03]  /*b7a0*/  @!P6 ST.E.64 desc[UR6][R12.64], R80 ;  /* 0x000000500c00e985 */ /* 0x0003e6000c101b06 */
[--C-:B------:R-:W-:Y:S01]  /*b7b0*/  @!P4 IMAD.WIDE R16, R21, 0x4, R4.reuse ;  /* 0x000000041510c825 */ /* 0x100fe200078e0204 */
[----:B------:R2:W-:Y:S01]  /*b7c0*/  @!P5 ST.E.64 desc[UR6][R14.64], R84 ;  /* 0x000000540e00d985 */ /* 0x0005e2000c101b06 */
[----:B------:R-:W-:Y:S02]  /*b7d0*/  ISETP.GE.AND P5, PT, R22, UR4, PT ;  /* 0x0000000416007c0c */ /* 0x000fe4000bfa6270 */
[----:B------:R-:W-:Y:S01]  /*b7e0*/  @!P3 IMAD.WIDE R20, R23, 0x4, R4 ;  /* 0x000000041714b825 */ /* 0x000fe200078e0204 */
[----:B------:R3:W-:Y:S01]  /*b7f0*/  @!P4 ST.E.64 desc[UR6][R16.64], R88 ;  /* 0x000000581000c985 */ /* 0x0007e2000c101b06 */
[----:B------:R-:W-:-:S02]  /*b800*/  @!P0 LEA.HI R24, R24, R24, RZ, 0x1 ;  /* 0x0000001818188211 */ /* 0x000fc400078f08ff */
[C---:B------:R-:W-:Y:S01]  /*b810*/  VIADD R19, R3.reuse, 0xb0 ;  /* 0x000000b003137836 */ /* 0x040fe20000000000 */
[----:B------:R4:W-:Y:S01]  /*b820*/  @!P3 ST.E.64 desc[UR6][R20.64], R92 ;  /* 0x0000005c1400b985 */ /* 0x0009e2000c101b06 */
[----:B------:R-:W-:Y:S01]  /*b830*/  VIADD R23, R3, 0xc0 ;  /* 0x000000c003177836 */ /* 0x000fe20000000000 */
[----:B------:R-:W-:Y:S02]  /*b840*/  ISETP.GE.AND P3, PT, R2, UR4, PT ;  /* 0x0000000402007c0c */ /* 0x000fe4000bf66270 */
[----:B------:R-:W-:Y:S02]  /*b850*/  ISETP.GE.AND P4, PT, R19, UR4, PT ;  /* 0x0000000413007c0c */ /* 0x000fe4000bf86270 */
[----:B------:R-:W-:Y:S02]  /*b860*/  ISETP.GE.AND P6, PT, R23, UR4, PT ;  /* 0x0000000417007c0c */ /* 0x000fe4000bfc6270 */
[----:B------:R-:W-:Y:S02]  /*b870*/  @!P1 LEA.HI R25, R25, R25, RZ, 0x1 ;  /* 0x0000001919199211 */ /* 0x000fe400078f08ff */
[----:B0-----:R-:W-:-:S02]  /*b880*/  @!P0 LOP3.LUT R11, R24, 0xfffffffe, RZ, 0xc0, !PT ;  /* 0xfffffffe180b8812 */ /* 0x001fc400078ec0ff */
[----:B------:R-:W-:Y:S02]  /*b890*/  @!P2 LEA.HI R0, R0, R0, RZ, 0x1 ;  /* 0x000000000000a211 */ /* 0x000fe400078f08ff */
[----:B-1----:R-:W-:Y:S01]  /*b8a0*/  @!P1 LOP3.LUT R13, R25, 0xfffffffe, RZ, 0xc0, !PT ;  /* 0xfffffffe190d9812 */ /* 0x002fe200078ec0ff */
[--C-:B------:R-:W-:Y:S01]  /*b8b0*/  @!P0 IMAD.WIDE R10, R11, 0x4, R4.reuse ;  /* 0x000000040b0a8825 */ /* 0x100fe200078e0204 */
[----:B------:R-:W-:Y:S02]  /*b8c0*/  @!P3 LEA.HI R2, R2, R2, RZ, 0x1 ;  /* 0x000000020202b211 */ /* 0x000fe400078f08ff */
[----:B------:R-:W-:Y:S01]  /*b8d0*/  @!P4 LEA.HI R19, R19, R19, RZ, 0x1 ;  /* 0x000000131313c211 */ /* 0x000fe200078f08ff */
[----:B------:R-:W-:Y:S01]  /*b8e0*/  @!P1 IMAD.WIDE R12, R13, 0x4, R4 ;  /* 0x000000040d0c9825 */ /* 0x000fe200078e0204 */
[----:B--2---:R-:W-:Y:S01]  /*b8f0*/  @!P2 LOP3.LUT R15, R0, 0xfffffffe, RZ, 0xc0, !PT ;  /* 0xfffffffe000fa812 */ /* 0x004fe200078ec0ff */
[----:B------:R0:W-:Y:S01]  /*b900*/  @!P0 ST.E.64 desc[UR6][R10.64], R96 ;  /* 0x000000600a008985 */ /* 0x0001e2000c101b06 */
[----:B------:R-:W-:-:S02]  /*b910*/  @!P5 LEA.HI R22, R22, R22, RZ, 0x1 ;  /* 0x000000161616d211 */ /* 0x000fc400078f08ff */
[----:B---3--:R-:W-:Y:S01]  /*b920*/  @!P3 LOP3.LUT R17, R2, 0xfffffffe, RZ, 0xc0, !PT ;  /* 0xfffffffe0211b812 */ /* 0x008fe200078ec0ff */
[--C-:B------:R-:W-:Y:S01]  /*b930*/  @!P2 IMAD.WIDE R14, R15, 0x4, R4.reuse ;  /* 0x000000040f0ea825 */ /* 0x100fe200078e0204 */
[----:B------:R-:W-:Y:S01]  /*b940*/  @!P6 LEA.HI R23, R23, R23, RZ, 0x1 ;  /* 0x000000171717e211 */ /* 0x000fe200078f08ff */
[----:B------:R1:W-:Y:S01]  /*b950*/  @!P1 ST.E.64 desc[UR6][R12.64], R100 ;  /* 0x000000640c009985 */ /* 0x0003e2000c101b06 */
[----:B------:R-:W-:Y:S01]  /*b960*/  @!P4 LOP3.LUT R19, R19, 0xfffffffe, RZ, 0xc0, !PT ;  /* 0xfffffffe1313c812 */ /* 0x000fe200078ec0ff */
[----:B------:R-:W-:Y:S01]  /*b970*/  VIADD R2, R3, 0xd0 ;  /* 0x000000d003027836 */ /* 0x000fe20000000000 */
[----:B----4-:R-:W-:Y:S01]  /*b980*/  @!P5 LOP3.LUT R21, R22, 0xfffffffe, RZ, 0xc0, !PT ;  /* 0xfffffffe1615d812 */ /* 0x010fe200078ec0ff */
[----:B------:R2:W-:Y:S01]  /*b990*/  @!P2 ST.E.64 desc[UR6][R14.64], R104 ;  /* 0x000000680e00a985 */ /* 0x0005e2000c101b06 */
[----:B------:R-:W-:Y:S01]  /*b9a0*/  @!P6 LOP3.LUT R23, R23, 0xfffffffe, RZ, 0xc0, !PT ;  /* 0xfffffffe1717e812 */ /* 0x000fe200078ec0ff */
[C---:B------:R-:W-:Y:S01]  /*b9b0*/  VIADD R22, R3.reuse, 0xe0 ;  /* 0x000000e003167836 */ /* 0x040fe20000000000 */
[----:B------:R-:W-:Y:S01]  /*b9c0*/  IADD3 R0, R3, 0xc8, RZ ;  /* 0x000000c803007810 */ /* 0x000fe20007ffe0ff */
[----:B0-----:R-:W-:Y:S01]  /*b9d0*/  @!P3 IMAD.WIDE R10, R17, 0x4, R4 ;  /* 0x00000004110ab825 */ /* 0x001fe200078e0204 */
[----:B------:R-:W-:-:S02]  /*b9e0*/  ISETP.GE.AND P1, PT, R2, UR4, PT ;  /* 0x0000000402007c0c */ /* 0x000fc4000bf26270 */
[----:B------:R-:W-:Y:S01]  /*b9f0*/  ISETP.GE.AND P0, PT, R0, UR4, PT ;  /* 0x0000000400007c0c */ /* 0x000fe2000bf06270 */
[--C-:B------:R-:W-:Y:S01]  /*ba00*/  @!P5 IMAD.WIDE R16, R21, 0x4, R4.reuse ;  /* 0x000000041510d825 */ /* 0x100fe200078e0204 */
[----:B------:R0:W-:Y:S01]  /*ba10*/  @!P3 ST.E.64 desc[UR6][R10.64], R108 ;  /* 0x0000006c0a00b985 */ /* 0x0001e2000c101b06 */
[----:B------:R-:W-:Y:S02]  /*ba20*/  ISETP.GE.AND P3, PT, R22, UR4, PT ;  /* 0x0000000416007c0c */ /* 0x000fe4000bf66270 */
[----:B-1----:R-:W-:Y:S01]  /*ba30*/  @!P4 IMAD.WIDE R12, R19, 0x4, R4 ;  /* 0x00000004130cc825 */ /* 0x002fe200078e0204 */
[----:B--2---:R-:W-:-:S03]  /*ba40*/  IADD3 R14, R3, 0xe8, RZ ;  /* 0x000000e8030e7810 */ /* 0x004fc60007ffe0ff */
[----:B------:R-:W-:Y:S01]  /*ba50*/  @!P6 IMAD.WIDE R20, R23, 0x4, R4 ;  /* 0x000000041714e825 */ /* 0x000fe200078e0204 */
[----:B------:R1:W-:Y:S01]  /*ba60*/  @!P4 ST.E.64 desc[UR6][R12.64], R112 ;  /* 0x000000700c00c985 */ /* 0x0003e2000c101b06 */
[----:B------:R-:W-:Y:S02]  /*ba70*/  ISETP.GE.AND P4, PT, R14, UR4, PT ;  /* 0x000000040e007c0c */ /* 0x000fe4000bf86270 */
[C---:B------:R-:W-:Y:S01]  /*ba80*/  VIADD R19, R3.reuse, 0xd8 ;  /* 0x000000d803137836 */ /* 0x040fe20000000000 */
[----:B------:R2:W-:Y:S01]  /*ba90*/  @!P5 ST.E.64 desc[UR6][R16.64], R116 ;  /* 0x000000741000d985 */ /* 0x0005e2000c101b06 */
[C---:B------:R-:W-:Y:S01]  /*baa0*/  VIADD R15, R3.reuse, 0xf0 ;  /* 0x000000f0030f7836 */ /* 0x040fe20000000000 */
[----:B------:R-:W-:Y:S01]  /*bab0*/  @!P0 LEA.HI R0, R0, R0, RZ, 0x1 ;  /* 0x0000000000008211 */ /* 0x000fe200078f08ff */
[----:B0-----:R-:W-:Y:S01]  /*bac0*/  VIADD R11, R3, 0xf8 ;  /* 0x000000f8030b7836 */ /* 0x001fe20000000000 */
[----:B------:R0:W-:Y:S01]  /*bad0*/  @!P6 ST.E.64 desc[UR6][R20.64], R120 ;  /* 0x000000781400e985 */ /* 0x0001e2000c101b06 */
[----:B------:R-:W-:-:S02]  /*bae0*/  ISETP.GE.AND P2, PT, R19, UR4, PT ;  /* 0x0000000413007c0c */ /* 0x000fc4000bf46270 */
[----:B------:R-:W-:Y:S02]  /*baf0*/  ISETP.GE.AND P5, PT, R15, UR4, PT ;  /* 0x000000040f007c0c */ /* 0x000fe4000bfa6270 */
[----:B------:R-:W-:Y:S02]  /*bb00*/  ISETP.GE.AND P6, PT, R11, UR4, PT ;  /* 0x000000040b007c0c */ /* 0x000fe4000bfc6270 */
[----:B------:R-:W-:Y:S02]  /*bb10*/  @!P1 LEA.HI R2, R2, R2, RZ, 0x1 ;  /* 0x0000000202029211 */ /* 0x000fe400078f08ff */
[----:B------:R-:W-:Y:S02]  /*bb20*/  @!P3 LEA.HI R22, R22, R22, RZ, 0x1 ;  /* 0x000000161616b211 */ /* 0x000fe400078f08ff */
[----:B------:R-:W-:Y:S02]  /*bb30*/  @!P4 LEA.HI R14, R14, R14, RZ, 0x1 ;  /* 0x0000000e0e0ec211 */ /* 0x000fe400078f08ff */
[----:B-1----:R-:W-:-:S02]  /*bb40*/  @!P1 LOP3.LUT R13, R2, 0xfffffffe, RZ, 0xc0, !PT ;  /* 0xfffffffe020d9812 */ /* 0x002fc400078ec0ff */
[----:B------:R-:W-:Y:S02]  /*bb50*/  @!P2 LEA.HI R19, R19, R19, RZ, 0x1 ;  /* 0x000000131313a211 */ /* 0x000fe400078f08ff */
[----:B------:R-:W-:Y:S02]  /*bb60*/  @!P5 LEA.HI R10, R15, R15, RZ, 0x1 ;  /* 0x0000000f0f0ad211 */ /* 0x000fe400078f08ff */
[----:B------:R-:W-:Y:S02]  /*bb70*/  @!P6 LEA.HI R12, R11, R11, RZ, 0x1 ;  /* 0x0000000b0b0ce211 */ /* 0x000fe400078f08ff */
[----:B------:R-:W-:Y:S02]  /*bb80*/  @!P0 LOP3.LUT R11, R0, 0xfffffffe, RZ, 0xc0, !PT ;  /* 0xfffffffe000b8812 */ /* 0x000fe400078ec0ff */
[----:B------:R-:W-:Y:S02]  /*bb90*/  @!P2 LOP3.LUT R15, R19, 0xfffffffe, RZ, 0xc0, !PT ;  /* 0xfffffffe130fa812 */ /* 0x000fe400078ec0ff */
[----:B--2---:R-:W-:-:S02]  /*bba0*/  @!P3 LOP3.LUT R17, R22, 0xfffffffe, RZ, 0xc0, !PT ;  /* 0xfffffffe1611b812 */ /* 0x004fc400078ec0ff */
[----:B0-----:R-:W-:Y:S01]  /*bbb0*/  @!P4 LOP3.LUT R21, R14, 0xfffffffe, RZ, 0xc0, !PT ;  /* 0xfffffffe0e15c812 */ /* 0x001fe200078ec0ff */
[--C-:B------:R-:W-:Y:S01]  /*bbc0*/  @!P2 IMAD.WIDE R14, R15, 0x4, R4.reuse ;  /* 0x000000040f0ea825 */ /* 0x100fe200078e0204 */
[----:B------:R-:W-:Y:S02]  /*bbd0*/  @!P5 LOP3.LUT R23, R10, 0xfffffffe, RZ, 0xc0, !PT ;  /* 0xfffffffe0a17d812 */ /* 0x000fe400078ec0ff */
[----:B------:R-:W-:Y:S01]  /*bbe0*/  @!P6 LOP3.LUT R19, R12, 0xfffffffe, RZ, 0xc0, !PT ;  /* 0xfffffffe0c13e812 */ /* 0x000fe200078ec0ff */
[----:B------:R-:W-:-:S04]  /*bbf0*/  @!P0 IMAD.WIDE R10, R11, 0x4, R4 ;  /* 0x000000040b0a8825 */ /* 0x000fc800078e0204 */
[--C-:B------:R-:W-:Y:S01]  /*bc00*/  @!P1 IMAD.WIDE R12, R13, 0x4, R4.reuse ;  /* 0x000000040d0c9825 */ /* 0x100fe200078e0204 */
[----:B------:R0:W-:Y:S03]  /*bc10*/  @!P0 ST.E.64 desc[UR6][R10.64], R124 ;  /* 0x0000007c0a008985 */ /* 0x0001e6000c101b06 */
[--C-:B------:R-:W-:Y:S01]  /*bc20*/  @!P3 IMAD.WIDE R16, R17, 0x4, R4.reuse ;  /* 0x000000041110b825 */ /* 0x100fe200078e0204 */
[----:B------:R0:W-:Y:S03]  /*bc30*/  @!P1 ST.E.64 desc[UR6][R12.64], R128 ;  /* 0x000000800c009985 */ /* 0x0001e6000c101b06 */
[--C-:B------:R-:W-:Y:S01]  /*bc40*/  @!P4 IMAD.WIDE R20, R21, 0x4, R4.reuse ;  /* 0x000000041514c825 */ /* 0x100fe200078e0204 */
[----:B------:R0:W-:Y:S03]  /*bc50*/  @!P2 ST.E.64 desc[UR6][R14.64], R132 ;  /* 0x000000840e00a985 */ /* 0x0001e6000c101b06 */
[--C-:B------:R-:W-:Y:S01]  /*bc60*/  @!P5 IMAD.WIDE R22, R23, 0x4, R4.reuse ;  /* 0x000000041716d825 */ /* 0x100fe200078e0204 */
[----:B------:R0:W-:Y:S03]  /*bc70*/  @!P3 ST.E.64 desc[UR6][R16.64], R136 ;  /* 0x000000881000b985 */ /* 0x0001e6000c101b06 */
[----:B------:R-:W-:Y:S01]  /*bc80*/  @!P6 IMAD.WIDE R4, R19, 0x4, R4 ;  /* 0x000000041304e825 */ /* 0x000fe200078e0204 */
[----:B------:R0:W-:Y:S04]  /*bc90*/  @!P4 ST.E.64 desc[UR6][R20.64], R140 ;  /* 0x0000008c1400c985 */ /* 0x0001e8000c101b06 */
[----:B------:R0:W-:Y:S04]  /*bca0*/  @!P5 ST.E.64 desc[UR6][R22.64], R144 ;  /* 0x000000901600d985 */ /* 0x0001e8000c101b06 */
[----:B------:R0:W-:Y:S02]  /*bcb0*/  @!P6 ST.E.64 desc[UR6][R4.64], R148 ;  /* 0x000000940400e985 */ /* 0x0001e4000c101b06 */
.L_x_37:
[----:B------:R-:W-:Y:S05]  /*bcc0*/  BSYNC B0 ;  /* 0x0000000000007941 */ /* 0x000fea0003800000 */
.L_x_36:
[----:B------:R-:W-:Y:S01]  /*bcd0*/  ISETP.GE.AND P0, PT, R9, R8, PT ;  /* 0x000000080900720c */ /* 0x000fe20003f06270 */
[----:B0---4-:R0:W1:Y:S04]  /*bce0*/  SHFL.IDX PT, R5, R7, 0x1, 0x1c1f ;  /* 0x003c1f0007057f89 */ /* 0x01106800000e0000 */
[----:B---3--:R0:W3:Y:S08]  /*bcf0*/  SHFL.IDX PT, R4, R6, 0x1, 0x1c1f ;  /* 0x003c1f0006047f89 */ /* 0x0080f000000e0000 */
[----:B0-----:R-:W-:Y:S05]  /*bd00*/  @P0 BRA `(.L_x_8) ;  /* 0x0000004c00940947 */ /* 0x001fea0003800000 */
[C---:B--2---:R-:W-:Y:S01]  /*bd10*/  VIADD R0, R3.reuse, 0x8 ;  /* 0x0000000803007836 */ /* 0x044fe20000000000 */
[C---:B------:R-:W-:Y:S01]  /*bd20*/  IADD3 R2, R3.reuse, 0x10, RZ ;  /* 0x0000001003027810 */ /* 0x040fe20007ffe0ff */
[----:B------:R-:W-:Y:S01]  /*bd30*/  ULDC UR4, c[0x0][0xac8] ;  /* 0x0002b20000047ab9 */ /* 0x000fe20000000800 */
[C---:B------:R-:W-:Y:S01]  /*bd40*/  VIADD R12, R3.reuse, 0x18 ;  /* 0x00000018030c7836 */ /* 0x040fe20000000000 */
[C---:B------:R-:W-:Y:S01]  /*bd50*/  ISETP.GE.AND P0, PT, R3.reuse, UR4, PT ;  /* 0x0000000403007c0c */ /* 0x040fe2000bf06270 */
[C---:B------:R-:W-:Y:S01]  /*bd60*/  VIADD R13, R3.reuse, 0x20 ;  /* 0x00000020030d7836 */ /* 0x040fe20000000000 */
[----:B------:R-:W-:Y:S01]  /*bd70*/  ISETP.GE.AND P1, PT, R0, UR4, PT ;  /* 0x0000000400007c0c */ /* 0x000fe2000bf26270 */
[----:B------:R-:W-:Y:S01]  /*bd80*/  ULDC.64 UR6, c[0x0][0x208] ;  /* 0x0000820000067ab9 */ /* 0x000fe20000000a00 */
[----:B------:R-:W-:Y:S01]  /*bd90*/  ISETP.GE.AND P2, PT, R2, UR4, PT ;  /* 0x0000000402007c0c */ /* 0x000fe2000bf46270 */
[C---:B------:R-:W-:Y:S01]  /*bda0*/  VIADD R14, R3.reuse, 0x38 ;  /* 0x00000038030e7836 */ /* 0x040fe20000000000 */
[----:B------:R-:W-:Y:S01]  /*bdb0*/  ISETP.GE.AND P5, PT, R12, UR4, PT ;  /* 0x000000040c007c0c */ /* 0x000fe2000bfa6270 */
[----:B------:R-:W-:Y:S01]  /*bdc0*/  VIADD R15, R3, 0x40 ;  /* 0x00000040030f7836 */ /* 0x000fe20000000000 */
[----:B------:R-:W-:Y:S01]  /*bdd0*/  ISETP.GE.AND P6, PT, R13, UR4, PT ;  /* 0x000000040d007c0c */ /* 0x000fe2000bfc6270 */
[C---:B------:R-:W-:Y:S01]  /*bde0*/  VIADD R16, R3.reuse, 0x48 ;  /* 0x0000004803107836 */ /* 0x040fe20000000000 */
[C---:B------:R-:W-:Y:S01]  /*bdf0*/  IADD3 R20, R3.reuse, 0x50, RZ ;  /* 0x0000005003147810 */ /* 0x040fe20007ffe0ff */
[----:B------:R-:W-:Y:S01]  /*be00*/  VIADD R21, R3, 0x58 ;  /* 0x0000005803157836 */ /* 0x000fe20000000000 */
[----:B------:R-:W-:Y:S01]  /*be10*/  ISETP.GE.AND P3, PT, R15, UR4, PT ;  /* 0x000000040f007c0c */ /* 0x000fe2000bf66270 */
[----:B-1-3--:R-:W-:Y:S01]  /*be20*/  @!P0 IMAD.WIDE R6, R3, 0x4, R4 ;  /* 0x0000000403068825 */ /* 0x00afe200078e0204 */
[----:B------:R-:W-:-:S02]  /*be30*/  ISETP.GE.AND P4, PT, R16, UR4, PT ;  /* 0x0000000410007c0c */ /* 0x000fc4000bf86270 */
[----:B------:R-:W-:Y:S02]  /*be40*/  @!P1 LEA.HI R0, R0, R0, RZ, 0x1 ;  /* 0x0000000000009211 */ /* 0x000fe400078f08ff */
[----:B------:R-:W-:Y:S01]  /*be50*/  @!P2 LEA.HI R2, R2, R2, RZ, 0x1 ;  /* 0x000000020202a211 */ /* 0x000fe200078f08ff */
[----:B------:R0:W-:Y:S01]  /*be60*/  @!P0 ST.E.64 desc[UR6][R6.64], R26 ;  /* 0x0000001a06008985 */ /* 0x0001e2000c101b06 */
[----:B------:R-:W-:Y:S01]  /*be70*/  @!P1 LOP3.LUT R9, R0, 0xfffffffe, RZ, 0xc0, !PT ;  /* 0xfffffffe00099812 */ /* 0x000fe200078ec0ff */
[C---:B------:R-:W-:Y:S01]  /*be80*/  VIADD R0, R3.reuse, 0x28 ;  /* 0x0000002803007836 */ /* 0x040fe20000000000 */
[----:B------:R-:W-:Y:S02]  /*be90*/  @!P2 LOP3.LUT R11, R2, 0xfffffffe, RZ, 0xc0, !PT ;  /* 0xfffffffe020ba812 */ /* 0x000fe400078ec0ff */
[----:B------:R-:W-:Y:S01]  /*bea0*/  IADD3 R2, R3, 0x30, RZ ;  /* 0x0000003003027810 */ /* 0x000fe20007ffe0ff */
[----:B------:R-:W-:Y:S01]  /*beb0*/  @!P1 IMAD.WIDE R8, R9, 0x4, R4 ;  /* 0x0000000409089825 */ /* 0x000fe200078e0204 */
[----:B------:R-:W-:-:S02]  /*bec0*/  ISETP.GE.AND P0, PT, R0, UR4, PT ;  /* 0x0000000400007c0c */ /* 0x000fc4000bf06270 */
[----:B------:R-:W-:Y:S01]  /*bed0*/  @!P5 LEA.HI R12, R12, R12, RZ, 0x1 ;  /* 0x0000000c0c0cd211 */ /* 0x000fe200078f08ff */
[----:B------:R-:W-:Y:S01]  /*bee0*/  @!P2 IMAD.WIDE R10, R11, 0x4, R4 ;  /* 0x000000040b0aa825 */ /* 0x000fe200078e0204 */
[----:B------:R1:W-:Y:S01]  /*bef0*/  @!P1 ST.E.64 desc[UR6][R8.64], R30 ;  /* 0x0000001e08009985 */ /* 0x0003e2000c101b06 */
[----:B------:R-:W-:Y:S02]  /*bf00*/  ISETP.GE.AND P1, PT, R2, UR4, PT ;  /* 0x0000000402007c0c */ /* 0x000fe4000bf26270 */
[----:B------:R-:W-:Y:S01]  /*bf10*/  @!P6 LEA.HI R13, R13, R13, RZ, 0x1 ;  /* 0x0000000d0d0de211 */ /* 0x000fe200078f08ff */
[----:B------:R2:W-:Y:S01]  /*bf20*/  @!P2 ST.E.64 desc[UR6][R10.64], R34 ;  /* 0x000000220a00a985 */ /* 0x0005e2000c101b06 */
[----:B------:R-:W-:Y:S02]  /*bf30*/  ISETP.GE.AND P2, PT, R14, UR4, PT ;  /* 0x000000040e007c0c */ /* 0x000fe4000bf46270 */
[----:B0-----:R-:W-:Y:S02]  /*bf40*/  @!P5 LOP3.LUT R7, R12, 0xfffffffe, RZ, 0xc0, !PT ;  /* 0xfffffffe0c07d812 */ /* 0x001fe400078ec0ff */
[----:B------:R-:W-:-:S02]  /*bf50*/  @!P0 LEA.HI R0, R0, R0, RZ, 0x1 ;  /* 0x0000000000008211 */ /* 0x000fc400078f08ff */
[----:B------:R-:W-:Y:S01]  /*bf60*/  @!P4 LEA.HI R16, R16, R16, RZ, 0x1 ;  /* 0x000000101010c211 */ /* 0x000fe200078f08ff */
[--C-:B------:R-:W-:Y:S01]  /*bf70*/  @!P5 IMAD.WIDE R6, R7, 0x4, R4.reuse ;  /* 0x000000040706d825 */ /* 0x100fe200078e0204 */
[----:B-1----:R-:W-:Y:S02]  /*bf80*/  @!P6 LOP3.LUT R9, R13, 0xfffffffe, RZ, 0xc0, !PT ;  /* 0xfffffffe0d09e812 */ /* 0x002fe400078ec0ff */
[----:B------:R-:W-:Y:S02]  /*bf90*/  @!P1 LEA.HI R2, R2, R2, RZ, 0x1 ;  /* 0x0000000202029211 */ /* 0x000fe400078f08ff */
[----:B------:R0:W-:Y:S01]  /*bfa0*/  @!P5 ST.E.64 desc[UR6][R6.64], R38 ;  /* 0x000000260600d985 */ /* 0x0001e2000c101b06 */
[----:B------:R-:W-:Y:S01]  /*bfb0*/  @!P2 LEA.HI R14, R14, R14, RZ, 0x1 ;  /* 0x0000000e0e0ea211 */ /* 0x000fe200078f08ff */
[----:B------:R-:W-:Y:S01]  /*bfc0*/  @!P6 IMAD.WIDE R8, R9, 0x4, R4 ;  /* 0x000000040908e825 */ /* 0x000fe200078e0204 */
[----:B--2---:R-:W-:Y:S02]  /*bfd0*/  @!P3 LEA.HI R10, R15, R15, RZ, 0x1 ;  /* 0x0000000f0f0ab211 */ /* 0x004fe400078f08ff */
[----:B------:R-:W-:Y:S01]  /*bfe0*/  @!P0 LOP3.LUT R11, R0, 0xfffffffe, RZ, 0xc0, !PT ;  /* 0xfffffffe000b8812 */ /* 0x000fe200078ec0ff */
[C---:B------:R-:W-:Y:S01]  /*bff0*/  VIADD R0, R3.reuse, 0x60 ;  /* 0x0000006003007836 */ /* 0x040fe20000000000 */
[----:B------:R-:W-:Y:S01]  /*c000*/  @!P1 LOP3.LUT R13, R2, 0xfffffffe, RZ, 0xc0, !PT ;  /* 0xfffffffe020d9812 */ /* 0x000fe200078ec0ff */
[----:B------:R1:W-:Y:S01]  /*c010*/  @!P6 ST.E.64 desc[UR6][R8.64], R42 ;  /* 0x0000002a0800e985 */ /* 0x0003e2000c101b06 */
[----:B------:R-:W-:Y:S01]  /*c020*/  @!P2 LOP3.LUT R15, R14, 0xfffffffe, RZ, 0xc0, !PT ;  /* 0xfffffffe0e0fa812 */ /* 0x000fe200078ec0ff */
[----:B------:R-:W-:Y:S01]  /*c030*/  VIADD R2, R3, 0x68 ;  /* 0x0000006803027836 */ /* 0x000fe20000000000 */
[----:B------:R-:W-:-:S02]  /*c040*/  @!P3 LOP3.LUT R17, R10, 0xfffffffe, RZ, 0xc0, !PT ;  /* 0xfffffffe0a11b812 */ /* 0x000fc400078ec0ff */
[----:B------:R-:W-:Y:S01]  /*c050*/  @!P4 LOP3.LUT R19, R16, 0xfffffffe, RZ, 0xc0, !PT ;  /* 0xfffffffe1013c812 */ /* 0x000fe200078ec0ff */
[--C-:B0-----:R-:W-:Y:S01]  /*c060*/  @!P0 IMAD.WIDE R6, R11, 0x4, R4.reuse ;  /* 0x000000040b068825 */ /* 0x101fe200078e0204 */
[----:B------:R-:W-:Y:S02]  /*c070*/  ISETP.GE.AND P5, PT, R20, UR4, PT ;  /* 0x0000000414007c0c */ /* 0x000fe4000bfa6270 */
[----:B------:R-:W-:Y:S01]  /*c080*/  ISETP.GE.AND P6, PT, R21, UR4, PT ;  /* 0x0000000415007c0c */ /* 0x000fe2000bfc6270 */
[--C-:B------:R-:W-:Y:S01]  /*c090*/  @!P2 IMAD.WIDE R10, R15, 0x4, R4.reuse ;  /* 0x000000040f0aa825 */ /* 0x100fe200078e0204 */
[----:B------:R0:W-:Y:S01]  /*c0a0*/  @!P0 ST.E.64 desc[UR6][R6.64], R46 ;  /* 0x0000002e06008985 */ /* 0x0001e2000c101b06 */
[----:B------:R-:W-:Y:S02]  /*c0b0*/  IADD3 R16, R3, 0x70, RZ ;  /* 0x0000007003107810 */ /* 0x000fe40007ffe0ff */
[----:B-1----:R-:W-:-:S04]  /*c0c0*/  @!P1 IMAD.WIDE R8, R13, 0x4, R4 ;  /* 0x000000040d089825 */ /* 0x002fc800078e0204 */
[--C-:B------:R-:W-:Y:S01]  /*c0d0*/  @!P3 IMAD.WIDE R12, R17, 0x4, R4.reuse ;  /* 0x00000004110cb825 */ /* 0x100fe200078e0204 */
[----:B------:R1:W-:Y:S01]  /*c0e0*/  @!P1 ST.E.64 desc[UR6][R8.64], R50 ;  /* 0x0000003208009985 */ /* 0x0003e2000c101b06 */
[----:B------:R-:W-:Y:S02]  /*c0f0*/  @!P5 LEA.HI R20, R20, R20, RZ, 0x1 ;  /* 0x000000141414d211 */ /* 0x000fe400078f08ff */
[----:B------:R-:W-:Y:S01]  /*c100*/  @!P4 IMAD.WIDE R14, R19, 0x4, R4 ;  /* 0x00000004130ec825 */ /* 0x000fe200078e0204 */
[----:B------:R2:W-:Y:S01]  /*c110*/  @!P2 ST.E.64 desc[UR6][R10.64], R54 ;  /* 0x000000360a00a985 */ /* 0x0005e2000c101b06 */
[----:B------:R-:W-:Y:S02]  /*c120*/  ISETP.GE.AND P2, PT, R16, UR4, PT ;  /* 0x0000000410007c0c */ /* 0x000fe4000bf46270 */
[C---:B------:R-:W-:Y:S01]  /*c130*/  VIADD R17, R3.reuse, 0x78 ;  /* 0x0000007803117836 */ /* 0x040fe20000000000 */
[----:B------:R3:W-:Y:S01]  /*c140*/  @!P3 ST.E.64 desc[UR6][R12.64], R58 ;  /* 0x0000003a0c00b985 */ /* 0x0007e2000c101b06 */
[----:B------:R-:W-:Y:S01]  /*c150*/  VIADD R19, R3, 0x80 ;  /* 0x0000008003137836 */ /* 0x000fe20000000000 */
[----:B------:R-:W-:-:S02]  /*c160*/  ISETP.GE.AND P3, PT, R2, UR4, PT ;  /* 0x0000000402007c0c */ /* 0x000fc4000bf66270 */
[----:B------:R4:W-:Y:S01]  /*c170*/  @!P4 ST.E.64 desc[UR6][R14.64], R62 ;  /* 0x0000003e0e00c985 */ /* 0x0009e2000c101b06 */
[----:B------:R-:W-:Y:S02]  /*c180*/  ISETP.GE.AND P4, PT, R0, UR4, PT ;  /* 0x0000000400007c0c */ /* 0x000fe4000bf86270 */
[----:B------:R-:W-:Y:S02]  /*c190*/  ISETP.GE.AND P1, PT, R17, UR4, PT ;  /* 0x0000000411007c0c */ /* 0x000fe4000bf26270 */
[----:B------:R-:W-:Y:S02]  /*c1a0*/  ISETP.GE.AND P0, PT, R19, UR4, PT ;  /* 0x0000000413007c0c */ /* 0x000fe4000bf06270 */
[----:B------:R-:W-:Y:S02]  /*c1b0*/  @!P6 LEA.HI R21, R21, R21, RZ, 0x1 ;  /* 0x000000151515e211 */ /* 0x000fe400078f08ff */
[----:B0-----:R-:W-:Y:S01]  /*c1c0*/  @!P5 LOP3.LUT R7, R20, 0xfffffffe, RZ, 0xc0, !PT ;  /* 0xfffffffe1407d812 */ /* 0x001fe200078ec0ff */
[----:B------:R-:W-:Y:S01]  /*c1d0*/  VIADD R20, R3, 0x88 ;  /* 0x0000008803147836 */ /* 0x000fe20000000000 */
[----:B-1----:R-:W-:-:S02]  /*c1e0*/  @!P6 LOP3.LUT R9, R21, 0xfffffffe, RZ, 0xc0, !PT ;  /* 0xfffffffe1509e812 */ /* 0x002fc400078ec0ff */
[----:B------:R-:W-:Y:S01]  /*c1f0*/  @!P3 LEA.HI R2, R2, R2, RZ, 0x1 ;  /* 0x000000020202b211 */ /* 0x000fe200078f08ff */
[--C-:B------:R-:W-:Y:S01]  /*c200*/  @!P5 IMAD.WIDE R6, R7, 0x4, R4.reuse ;  /* 0x000000040706d825 */ /* 0x100fe200078e0204 */
[----:B------:R-:W-:Y:S02]  /*c210*/  @!P4 LEA.HI R0, R0, R0, RZ, 0x1 ;  /* 0x000000000000c211 */ /* 0x000fe400078f08ff */
        /* <DEDUP_REMOVED lines=8> */
[C---:B------:R-:W-:Y:S01]  /*c2a0*/  VIADD R0, R3.reuse, 0x98 ;  /* 0x0000009803007836 */ /* 0x040fe20000000000 */
[----:B----4-:R-:W-:Y:S01]  /*c2b0*/  @!P2 LOP3.LUT R15, R16, 0xfffffffe, RZ, 0xc0, !PT ;  /* 0xfffffffe100fa812 */ /* 0x010fe200078ec0ff */
[----:B------:R-:W-:Y:S01]  /*c2c0*/  VIADD R2, R3, 0xa0 ;  /* 0x000000a003027836 */ /* 0x000fe20000000000 */
[----:B------:R-:W-:Y:S01]  /*c2d0*/  @!P1 LOP3.LUT R17, R17, 0xfffffffe, RZ, 0xc0, !PT ;  /* 0xfffffffe11119812 */ /* 0x000fe200078ec0ff */
[----:B------:R-:W-:Y:S01]  /*c2e0*/  VIADD R16, R3, 0xa8 ;  /* 0x000000a803107836 */ /* 0x000fe20000000000 */
[----:B------:R-:W-:-:S02]  /*c2f0*/  @!P0 LOP3.LUT R19, R19, 0xfffffffe, RZ, 0xc0, !PT ;  /* 0xfffffffe13138812 */ /* 0x000fc400078ec0ff */
[----:B------:R-:W-:Y:S01]  /*c300*/  IADD3 R21, R3, 0x90, RZ ;  /* 0x0000009003157810 */ /* 0x000fe20007ffe0ff */
[--C-:B0-----:R-:W-:Y:S01]  /*c310*/  @!P4 IMAD.WIDE R6, R11, 0x4, R4.reuse ;  /* 0x000000040b06c825 */ /* 0x101fe200078e0204 */
[----:B------:R-:W-:Y:S02]  /*c320*/  ISETP.GE.AND P6, PT, R20, UR4, PT ;  /* 0x0000000414007c0c */ /* 0x000fe4000bfc6270 */
[----:B------:R-:W-:Y:S01]  /*c330*/  ISETP.GE.AND P5, PT, R21, UR4, PT ;  /* 0x0000000415007c0c */ /* 0x000fe2000bfa6270 */
[--C-:B-1----:R-:W-:Y:S01]  /*c340*/  @!P3 IMAD.WIDE R8, R13, 0x4, R4.reuse ;  /* 0x000000040d08b825 */ /* 0x102fe200078e0204 */
[----:B------:R0:W-:Y:S01]  /*c350*/  @!P4 ST.E.64 desc[UR6][R6.64], R74 ;  /* 0x0000004a0600c985 */ /* 0x0001e2000c101b06 */
[----:B------:R-:W-:Y:S02]  /*c360*/  ISETP.GE.AND P4, PT, R2, UR4, PT ;  /* 0x0000000402007c0c */ /* 0x000fe4000bf86270 */
[----:B------:R-:W-:Y:S01]  /*c370*/  @!P2 IMAD.WIDE R10, R15, 0x4, R4 ;  /* 0x000000040f0aa825 */ /* 0x000fe200078e0204 */
[----:B------:R1:W-:Y:S01]  /*c380*/  @!P3 ST.E.64 desc[UR6][R8.64], R78 ;  /* 0x0000004e0800b985 */ /* 0x0003e2000c101b06 */
[----:B------:R-:W-:-:S02]  /*c390*/  ISETP.GE.AND P3, PT, R16, UR4, PT ;  /* 0x0000000410007c0c */ /* 0x000fc4000bf66270 */
[--C-:B------:R-:W-:Y:S01]  /*c3a0*/  @!P1 IMAD.WIDE R12, R17, 0x4, R4.reuse ;  /* 0x00000004110c9825 */ /* 0x100fe200078e0204 */
[----:B------:R2:W-:Y:S01]  /*c3b0*/  @!P2 ST.E.64 desc[UR6][R10.64], R82 ;  /* 0x000000520a00a985 */ /* 0x0005e2000c101b06 */
[----:B------:R-:W-:Y:S02]  /*c3c0*/  IADD3 R17, R3, 0xb0, RZ ;  /* 0x000000b003117810 */ /* 0x000fe40007ffe0ff */
[----:B------:R-:W-:Y:S01]  /*c3d0*/  @!P0 IMAD.WIDE R14, R19, 0x4, R4 ;  /* 0x00000004130e8825 */ /* 0x000fe200078e0204 */
[----:B------:R3:W-:Y:S01]  /*c3e0*/  @!P1 ST.E.64 desc[UR6][R12.64], R86 ;  /* 0x000000560c009985 */ /* 0x0007e2000c101b06 */
[----:B------:R-:W-:Y:S02]  /*c3f0*/  @!P6 LEA.HI R20, R20, R20, RZ, 0x1 ;  /* 0x000000141414e211 */ /* 0x000fe400078f08ff */
[----:B------:R-:W-:Y:S01]  /*c400*/  VIADD R19, R3, 0xb8 ;  /* 0x000000b803137836 */ /* 0x000fe20000000000 */
[----:B------:R-:W-:Y:S01]  /*c410*/  @!P0 ST.E.64 desc[UR6][R14.64], R90 ;  /* 0x0000005a0e008985 */ /* 0x000fe2000c101b06 */
[----:B------:R-:W-:-:S02]  /*c420*/  ISETP.GE.AND P0, PT, R0, UR4, PT ;  /* 0x0000000400007c0c */ /* 0x000fc4000bf06270 */
[----:B------:R-:W-:Y:S02]  /*c430*/  @!P5 LEA.HI R21, R21, R21, RZ, 0x1 ;  /* 0x000000151515d211 */ /* 0x000fe400078f08ff */
[----:B------:R-:W-:Y:S02]  /*c440*/  ISETP.GE.AND P2, PT, R17, UR4, PT ;  /* 0x0000000411007c0c */ /* 0x000fe4000bf46270 */
[----:B0-----:R-:W-:Y:S01]  /*c450*/  @!P6 LOP3.LUT R7, R20, 0xfffffffe, RZ, 0xc0, !PT ;  /* 0xfffffffe1407e812 */ /* 0x001fe200078ec0ff */
[----:B------:R-:W-:Y:S01]  /*c460*/  VIADD R20, R3, 0xc0 ;  /* 0x000000c003147836 */ /* 0x000fe20000000000 */
[----:B------:R-:W-:Y:S02]  /*c470*/  ISETP.GE.AND P1, PT, R19, UR4, PT ;  /* 0x0000000413007c0c */ /* 0x000fe4000bf26270 */
[----:B-1----:R-:W-:Y:S01]  /*c480*/  @!P5 LOP3.LUT R9, R21, 0xfffffffe, RZ, 0xc0, !PT ;  /* 0xfffffffe1509d812 */ /* 0x002fe200078ec0ff */
[----:B------:R-:W-:Y:S01]  /*c490*/  @!P6 IMAD.WIDE R6, R7, 0x4, R4 ;  /* 0x000000040706e825 */ /* 0x000fe200078e0204 */
[----:B------:R-:W-:-:S02]  /*c4a0*/  @!P4 LEA.HI R2, R2, R2, RZ, 0x1 ;  /* 0x000000020202c211 */ /* 0x000fc400078f08ff */
[----:B------:R-:W-:Y:S01]  /*c4b0*/  @!P0 LEA.HI R0, R0, R0, RZ, 0x1 ;  /* 0x0000000000008211 */ /* 0x000fe200078f08ff */
[----:B------:R-:W-:Y:S01]  /*c4c0*/  @!P5 IMAD.WIDE R8, R9, 0x4, R4 ;  /* 0x000000040908d825 */ /* 0x000fe200078e0204 */
[----:B------:R0:W-:Y:S01]  /*c4d0*/  @!P6 ST.E.64 desc[UR6][R6.64], R94 ;  /* 0x0000005e0600e985 */ /* 0x0001e2000c101b06 */
[----:B------:R-:W-:Y:S02]  /*c4e0*/  @!P3 LEA.HI R16, R16, R16, RZ, 0x1 ;  /* 0x000000101010b211 */ /* 0x000fe400078f08ff */
[----:B--2---:R-:W-:Y:S01]  /*c4f0*/  @!P0 LOP3.LUT R11, R0, 0xfffffffe, RZ, 0xc0, !PT ;  /* 0xfffffffe000b8812 */ /* 0x004fe200078ec0ff */
[----:B------:R1:W-:Y:S01]  /*c500*/  @!P5 ST.E.64 desc[UR6][R8.64], R98 ;  /* 0x000000620800d985 */ /* 0x0003e2000c101b06 */
[----:B------:R-:W-:Y:S01]  /*c510*/  VIADD R21, R3, 0xc8 ;  /* 0x000000c803157836 */ /* 0x000fe20000000000 */
[----:B------:R-:W-:Y:S02]  /*c520*/  ISETP.GE.AND P5, PT, R20, UR4, PT ;  /* 0x0000000414007c0c */ /* 0x000fe4000bfa6270 */
[----:B------:R-:W-:-:S02]  /*c530*/  @!P2 LEA.HI R17, R17, R17, RZ, 0x1 ;  /* 0x000000111111a211 */ /* 0x000fc400078f08ff */
[----:B------:R-:W-:Y:S02]  /*c540*/  @!P1 LEA.HI R19, R19, R19, RZ, 0x1 ;  /* 0x0000001313139211 */ /* 0x000fe400078f08ff */
[----:B---3--:R-:W-:Y:S01]  /*c550*/  @!P4 LOP3.LUT R13, R2, 0xfffffffe, RZ, 0xc0, !PT ;  /* 0xfffffffe020dc812 */ /* 0x008fe200078ec0ff */
[C---:B------:R-:W-:Y:S01]  /*c560*/  VIADD R2, R3.reuse, 0xd8 ;  /* 0x000000d803027836 */ /* 0x040fe20000000000 */
[----:B------:R-:W-:Y:S01]  /*c570*/  IADD3 R0, R3, 0xd0, RZ ;  /* 0x000000d003007810 */ /* 0x000fe20007ffe0ff */
[--C-:B0-----:R-:W-:Y:S01]  /*c580*/  @!P0 IMAD.WIDE R6, R11, 0x4, R4.reuse ;  /* 0x000000040b068825 */ /* 0x101fe200078e0204 */
[----:B------:R-:W-:Y:S02]  /*c590*/  @!P3 LOP3.LUT R15, R16, 0xfffffffe, RZ, 0xc0, !PT ;  /* 0xfffffffe100fb812 */ /* 0x000fe400078ec0ff */
[----:B------:R-:W-:Y:S01]  /*c5a0*/  @!P2 LOP3.LUT R17, R17, 0xfffffffe, RZ, 0xc0, !PT ;  /* 0xfffffffe1111a812 */ /* 0x000fe200078ec0ff */
[--C-:B-1----:R-:W-:Y:S01]  /*c5b0*/  @!P4 IMAD.WIDE R8, R13, 0x4, R4.reuse ;  /* 0x000000040d08c825 */ /* 0x102fe200078e0204 */
[----:B------:R-:W-:Y:S01]  /*c5c0*/  ISETP.GE.AND P6, PT, R21, UR4, PT ;  /* 0x0000000415007c0c */ /* 0x000fe2000bfc6270 */
[----:B------:R0:W-:Y:S01]  /*c5d0*/  @!P0 ST.E.64 desc[UR6][R6.64], R102 ;  /* 0x0000006606008985 */ /* 0x0001e2000c101b06 */
[----:B------:R-:W-:Y:S01]  /*c5e0*/  @!P1 LOP3.LUT R19, R19, 0xfffffffe, RZ, 0xc0, !PT ;  /* 0xfffffffe13139812 */ /* 0x000fe200078ec0ff */
[--C-:B------:R-:W-:Y:S01]  /*c5f0*/  @!P3 IMAD.WIDE R10, R15, 0x4, R4.reuse ;  /* 0x000000040f0ab825 */ /* 0x100fe200078e0204 */
[----:B------:R-:W-:Y:S01]  /*c600*/  ISETP.GE.AND P0, PT, R0, UR4, PT ;  /* 0x0000000400007c0c */ /* 0x000fe2000bf06270 */
[----:B------:R1:W-:Y:S01]  /*c610*/  @!P4 ST.E.64 desc[UR6][R8.64], R106 ;  /* 0x0000006a0800c985 */ /* 0x0003e2000c101b06 */
[----:B------:R-:W-:Y:S01]  /*c620*/  @!P5 LEA.HI R20, R20, R20, RZ, 0x1 ;  /* 0x000000141414d211 */ /* 0x000fe200078f08ff */
[----:B------:R-:W-:-:S02]  /*c630*/  @!P2 IMAD.WIDE R12, R17, 0x4, R4 ;  /* 0x00000004110ca825 */ /* 0x000fc400078e0204 */
[----:B------:R2:W-:Y:S02]  /*c640*/  @!P3 ST.E.64 desc[UR6][R10.64], R110 ;  /* 0x0000006e0a00b985 */ /* 0x0005e4000c101b06 */
[--C-:B------:R-:W-:Y:S01]  /*c650*/  @!P1 IMAD.WIDE R14, R19, 0x4, R4.reuse ;  /* 0x00000004130e9825 */ /* 0x100fe200078e0204 */
[----:B------:R-:W-:Y:S01]  /*c660*/  IADD3 R19, R3, 0xf0, RZ ;  /* 0x000000f003137810 */ /* 0x000fe20007ffe0ff */
[----:B------:R-:W-:Y:S01]  /*c670*/  @!P2 ST.E.64 desc[UR6][R12.64], R114 ;  /* 0x000000720c00a985 */ /* 0x000fe2000c101b06 */
[----:B------:R-:W-:Y:S01]  /*c680*/  @!P6 LEA.HI R21, R21, R21, RZ, 0x1 ;  /* 0x000000151515e211 */ /* 0x000fe200078f08ff */
[C---:B------:R-:W-:Y:S01]  /*c690*/  VIADD R16, R3.reuse, 0xe0 ;  /* 0x000000e003107836 */ /* 0x040fe20000000000 */
[----:B0-----:R-:W-:Y:S01]  /*c6a0*/  @!P5 LOP3.LUT R7, R20, 0xfffffffe, RZ, 0xc0, !PT ;  /* 0xfffffffe1407d812 */ /* 0x001fe200078ec0ff */
[C---:B------:R-:W-:Y:S01]  /*c6b0*/  VIADD R17, R3.reuse, 0xe8 ;  /* 0x000000e803117836 */ /* 0x040fe20000000000 */
[----:B------:R-:W-:Y:S01]  /*c6c0*/  @!P1 ST.E.64 desc[UR6][R14.64], R118 ;  /* 0x000000760e009985 */ /* 0x000fe2000c101b06 */
[----:B------:R-:W-:Y:S01]  /*c6d0*/  ISETP.GE.AND P1, PT, R2, UR4, PT ;  /* 0x0000000402007c0c */ /* 0x000fe2000bf26270 */
[----:B------:R-:W-:Y:S01]  /*c6e0*/  VIADD R3, R3, 0xf8 ;  /* 0x000000f803037836 */ /* 0x000fe20000000000 */
[----:B------:R-:W-:Y:S01]  /*c6f0*/  ISETP.GE.AND P2, PT, R16, UR4, PT ;  /* 0x0000000410007c0c */ /* 0x000fe2000bf46270 */
[----:B------:R-:W-:Y:S01]  /*c700*/  @!P5 IMAD.WIDE R6, R7, 0x4, R4 ;  /* 0x000000040706d825 */ /* 0x000fe200078e0204 */
[----:B------:R-:W-:-:S02]  /*c710*/  ISETP.GE.AND P3, PT, R17, UR4, PT ;  /* 0x0000000411007c0c */ /* 0x000fc4000bf66270 */
[----:B------:R-:W-:Y:S02]  /*c720*/  ISETP.GE.AND P4, PT, R19, UR4, PT ;  /* 0x0000000413007c0c */ /* 0x000fe4000bf86270 */
[----:B------:R-:W-:Y:S01]  /*c730*/  @!P0 LEA.HI R0, R0, R0, RZ, 0x1 ;  /* 0x0000000000008211 */ /* 0x000fe200078f08ff */
[----:B------:R0:W-:Y:S01]  /*c740*/  @!P5 ST.E.64 desc[UR6][R6.64], R122 ;  /* 0x0000007a0600d985 */ /* 0x0001e2000c101b06 */
[----:B-1----:R-:W-:Y:S02]  /*c750*/  @!P6 LOP3.LUT R9, R21, 0xfffffffe, RZ, 0xc0, !PT ;  /* 0xfffffffe1509e812 */ /* 0x002fe400078ec0ff */
[----:B--2---:R-:W-:Y:S02]  /*c760*/  @!P0 LOP3.LUT R11, R0, 0xfffffffe, RZ, 0xc0, !PT ;  /* 0xfffffffe000b8812 */ /* 0x004fe400078ec0ff */
[----:B------:R-:W-:Y:S01]  /*c770*/  @!P1 LEA.HI R2, R2, R2, RZ, 0x1 ;  /* 0x0000000202029211 */ /* 0x000fe200078f08ff */
[----:B------:R-:W-:Y:S01]  /*c780*/  @!P6 IMAD.WIDE R8, R9, 0x4, R4 ;  /* 0x000000040908e825 */ /* 0x000fe200078e0204 */
[----:B------:R-:W-:-:S02]  /*c790*/  @!P2 LEA.HI R16, R16, R16, RZ, 0x1 ;  /* 0x000000101010a211 */ /* 0x000fc400078f08ff */
[----:B------:R-:W-:Y:S02]  /*c7a0*/  @!P3 LEA.HI R17, R17, R17, RZ, 0x1 ;  /* 0x000000111111b211 */ /* 0x000fe400078f08ff */
[----:B------:R1:W-:Y:S01]  /*c7b0*/  @!P6 ST.E.64 desc[UR6][R8.64], R126 ;  /* 0x0000007e0800e985 */ /* 0x0003e2000c101b06 */
[----:B------:R-:W-:Y:S01]  /*c7c0*/  @!P4 LEA.HI R19, R19, R19, RZ, 0x1 ;  /* 0x000000131313c211 */ /* 0x000fe200078f08ff */
[----:B0-----:R-:W-:Y:S01]  /*c7d0*/  @!P0 IMAD.WIDE R6, R11, 0x4, R4 ;  /* 0x000000040b068825 */ /* 0x001fe200078e0204 */
[----:B------:R-:W-:Y:S02]  /*c7e0*/  @!P1 LOP3.LUT R13, R2, 0xfffffffe, RZ, 0xc0, !PT ;  /* 0xfffffffe020d9812 */ /* 0x000fe400078ec0ff */
[----:B------:R-:W-:Y:S02]  /*c7f0*/  @!P2 LOP3.LUT R15, R16, 0xfffffffe, RZ, 0xc0, !PT ;  /* 0xfffffffe100fa812 */ /* 0x000fe400078ec0ff */
[----:B------:R0:W-:Y:S01]  /*c800*/  @!P0 ST.E.64 desc[UR6][R6.64], R130 ;  /* 0x0000008206008985 */ /* 0x0001e2000c101b06 */
[----:B------:R-:W-:-:S02]  /*c810*/  ISETP.GE.AND P0, PT, R3, UR4, PT ;  /* 0x0000000403007c0c */ /* 0x000fc4000bf06270 */
[----:B------:R-:W-:Y:S01]  /*c820*/  @!P3 LOP3.LUT R17, R17, 0xfffffffe, RZ, 0xc0, !PT ;  /* 0xfffffffe1111b812 */ /* 0x000fe200078ec0ff */
[----:B------:R-:W-:Y:S01]  /*c830*/  @!P2 IMAD.WIDE R10, R15, 0x4, R4 ;  /* 0x000000040f0aa825 */ /* 0x000fe200078e0204 */
[----:B------:R-:W-:-:S03]  /*c840*/  @!P4 LOP3.LUT R19, R19, 0xfffffffe, RZ, 0xc0, !PT ;  /* 0xfffffffe1313c812 */ /* 0x000fc600078ec0ff */
[----:B-1----:R-:W-:-:S04]  /*c850*/  @!P1 IMAD.WIDE R8, R13, 0x4, R4 ;  /* 0x000000040d089825 */ /* 0x002fc800078e0204 */
[--C-:B------:R-:W-:Y:S01]  /*c860*/  @!P3 IMAD.WIDE R12, R17, 0x4, R4.reuse ;  /* 0x00000004110cb825 */ /* 0x100fe200078e0204 */
[----:B------:R0:W-:Y:S03]  /*c870*/  @!P1 ST.E.64 desc[UR6][R8.64], R134 ;  /* 0x0000008608009985 */ /* 0x0001e6000c101b06 */
[----:B------:R-:W-:Y:S01]  /*c880*/  @!P4 IMAD.WIDE R14, R19, 0x4, R4 ;  /* 0x00000004130ec825 */ /* 0x000fe200078e0204 */
[----:B------:R0:W-:Y:S04]  /*c890*/  @!P2 ST.E.64 desc[UR6][R10.64], R138 ;  /* 0x0000008a0a00a985 */ /* 0x0001e8000c101b06 */
[----:B------:R0:W-:Y:S04]  /*c8a0*/  @!P3 ST.E.64 desc[UR6][R12.64], R142 ;  /* 0x0000008e0c00b985 */ /* 0x0001e8000c101b06 */
[----:B------:R0:W-:Y:S01]  /*c8b0*/  @!P4 ST.E.64 desc[UR6][R14.64], R146 ;  /* 0x000000920e00c985 */ /* 0x0001e2000c101b06 */
[----:B------:R-:W-:Y:S05]  /*c8c0*/  @P0 BRA `(.L_x_8) ;  /* 0x0000004000a40947 */ /* 0x000fea0003800000 */
[----:B------:R-:W-:Y:S01]  /*c8d0*/  LEA.HI R3, R3, R3, RZ, 0x1 ;  /* 0x0000000303037211 */ /* 0x000fe200078f08ff */
[----:B------:R-:W-:-:S03]  /*c8e0*/  ULDC.64 UR4, c[0x0][0x208] ;  /* 0x0000820000047ab9 */ /* 0x000fc60000000a00 */
[----:B------:R-:W-:-:S05]  /*c8f0*/  LOP3.LUT R3, R3, 0xfffffffe, RZ, 0xc0, !PT ;  /* 0xfffffffe03037812 */ /* 0x000fca00078ec0ff */
[----:B------:R-:W-:-:S05]  /*c900*/  IMAD.WIDE R4, R3, 0x4, R4 ;  /* 0x0000000403047825 */ /* 0x000fca00078e0204 */
[----:B------:R1:W-:Y:S01]  /*c910*/  ST.E.64 desc[UR4][R4.64], R150 ;  /* 0x0000009604007985 */ /* 0x0003e2000c101b04 */
[----:B------:R-:W-:Y:S05]  /*c920*/  BRA `(.L_x_8) ;  /* 0x00000040008c7947 */ /* 0x000fea0003800000 */
.L_x_35:
[----:B------:R-:W0:Y:S02]  /*c930*/  S2R R0, SR_TID.X ;  /* 0x0000000000007919 */ /* 0x000e240000002100 */
[----:B0-----:R-:W-:-:S05]  /*c940*/  VIADD R2, R0, 0xffffff80 ;  /* 0xffffff8000027836 */ /* 0x001fca0000000000 */
[----:B------:R-:W-:-:S13]  /*c950*/  ISETP.GT.AND P0, PT, R2, 0x7f, PT ;  /* 0x0000007f0200780c */ /* 0x000fda0003f04270 */
[----:B------:R-:W-:Y:S05]  /*c960*/  @P0 BRA `(.L_x_8) ;  /* 0x00000040007c0947 */ /* 0x000fea0003800000 */
[----:B------:R-:W0:Y:S01]  /*c970*/  S2R R3, SR_CTAID.X ;  /* 0x0000000000037919 */ /* 0x000e220000002500 */
[----:B------:R-:W1:Y:S01]  /*c980*/  LDC R6, c[0x0][0xbe8] ;  /* 0x0002fa00ff067b82 */ /* 0x000e620000000800 */
[----:B------:R-:W-:Y:S01]  /*c990*/  ULDC UR4, c[0x0][0xa88] ;  /* 0x0002a20000047ab9 */ /* 0x000fe20000000800 */
[----:B0-----:R-:W-:Y:S02]  /*c9a0*/  IMAD R0, R3, 0x80, R0 ;  /* 0x0000008003007824 */ /* 0x001fe400078e0200 */
[----:B-1----:R-:W-:-:S03]  /*c9b0*/  IMAD R3, R6, UR4, RZ ;  /* 0x0000000406037c24 */ /* 0x002fc6000f8e02ff */
[----:B------:R-:W-:-:S04]  /*c9c0*/  IADD3 R0, R0, -0x80, RZ ;  /* 0xffffff8000007810 */ /* 0x000fc80007ffe0ff */
[----:B------:R-:W-:-:S13]  /*c9d0*/  ISETP.GE.AND P0, PT, R0, R3, PT ;  /* 0x000000030000720c */ /* 0x000fda0003f06270 */
[----:B------:R-:W-:Y:S05]  /*c9e0*/  @P0 BRA `(.L_x_8) ;  /* 0x00000040005c0947 */ /* 0x000fea0003800000 */
[----:B------:R-:W-:Y:S01]  /*c9f0*/  ISETP.NE.AND P0, PT, R6, 0x1, PT ;  /* 0x000000010600780c */ /* 0x000fe20003f05270 */
[----:B------:R-:W0:Y:S01]  /*ca00*/  S2UR UR7, SR_CTAID.Z ;  /* 0x00000000000779c3 */ /* 0x000e220000002700 */
[----:B------:R-:W-:Y:S01]  /*ca10*/  R2UR UR11, R18 ;  /* 0x00000000120b72ca */ /* 0x000fe200000e0000 */
[----:B------:R-:W-:Y:S01]  /*ca20*/  ULDC.64 UR8, c[0x0][0xbd0] ;  /* 0x0002f40000087ab9 */ /* 0x000fe20000000a00 */
[----:B------:R-:W-:Y:S01]  /*ca30*/  IMAD.MOV.U32 R5, RZ, RZ, R0 ;  /* 0x000000ffff057224 */ /* 0x000fe200078e0000 */
[----:B------:R-:W-:-:S04]  /*ca40*/  ULDC.64 UR12, c[0x0][0x208] ;  /* 0x00008200000c7ab9 */ /* 0x000fc80000000a00 */
[----:B------:R-:W1:Y:S06]  /*ca50*/  LDC.64 R10, c[0x0][0xbd8] ;  /* 0x0002f600ff0a7b82 */ /* 0x000e6c0000000a00 */
[----:B------:R-:W-:Y:S02]  /*ca60*/  USHF.R.S32.HI UR6, URZ, 0x1f, UR11 ;  /* 0x0000001f3f067899 */ /* 0x000fe4000801140b */
[----:B------:R-:W2:Y:S01]  /*ca70*/  @P0 LDC R7, c[0x0][0xbec] ;  /* 0x0002fb00ff070b82 */ /* 0x000ea20000000800 */
[----:B------:R-:W-:Y:S02]  /*ca80*/  UIMAD.WIDE.U32 UR4, UR11, UR8, URZ ;  /* 0x000000080b0472a5 */ /* 0x000fe4000f8e003f */
[----:B------:R-:W-:-:S04]  /*ca90*/  UIMAD UR6, UR6, UR8, URZ ;  /* 0x00000008060672a4 */ /* 0x000fc8000f8e023f */
[----:B------:R-:W-:Y:S01]  /*caa0*/  UIMAD UR6, UR11, UR9, UR6 ;  /* 0x000000090b0672a4 */ /* 0x000fe2000f8e0206 */
[----:B------:R-:W3:Y:S01]  /*cab0*/  @P0 LDC R9, c[0x0][0xbf0] ;  /* 0x0002fc00ff090b82 */ /* 0x000ee20000000800 */
[----:B0-----:R-:W-:Y:S01]  /*cac0*/  USHF.R.S32.HI UR8, URZ, 0x1f, UR7 ;  /* 0x0000001f3f087899 */ /* 0x001fe20008011407 */
[----:B------:R-:W-:Y:S01]  /*cad0*/  IMAD.U32 R3, RZ, RZ, UR5 ;  /* 0x00000005ff037e24 */ /* 0x000fe2000f8e00ff */
[----:B------:R-:W-:Y:S01]  /*cae0*/  UIADD3 UR6, UR5, UR6, URZ ;  /* 0x0000000605067290 */ /* 0x000fe2000fffe03f */
[----:B------:R-:W-:Y:S02]  /*caf0*/  IMAD.U32 R2, RZ, RZ, UR4 ;  /* 0x00000004ff027e24 */ /* 0x000fe4000f8e00ff */
[----:B------:R-:W-:Y:S02]  /*cb00*/  ULDC.64 UR4, c[0x0][0xbe0] ;  /* 0x0002f80000047ab9 */ /* 0x000fe40000000a00 */
[----:B------:R-:W0:Y:S01]  /*cb10*/  S2UR UR10, SR_CTAID.Y ;  /* 0x00000000000a79c3 */ /* 0x000e220000002600 */
[----:B------:R-:W-:Y:S01]  /*cb20*/  MOV R3, UR6 ;  /* 0x0000000600037c02 */ /* 0x000fe20008000f00 */
[----:B-1----:R-:W-:-:S04]  /*cb30*/  IMAD R12, R10, UR8, RZ ;  /* 0x000000080a0c7c24 */ /* 0x002fc8000f8e02ff */
[----:B------:R-:W-:Y:S02]  /*cb40*/  IMAD R11, R11, UR7, R12 ;  /* 0x000000070b0b7c24 */ /* 0x000fe4000f8e020c */
[----:B------:R-:W0:Y:S01]  /*cb50*/  LDC R8, c[0x0][0xc50] ;  /* 0x00031400ff087b82 */ /* 0x000e220000000800 */
[----:B--2---:R-:W-:-:S04]  /*cb60*/  @P0 IMAD.HI.U32 R4, R0, R7, RZ ;  /* 0x0000000700040227 */ /* 0x004fc800078e00ff */
[----:B------:R-:W-:Y:S02]  /*cb70*/  IMAD R7, RZ, RZ, -UR11 ;  /* 0x8000000bff077e24 */ /* 0x000fe4000f8e02ff */
[----:B------:R-:W-:Y:S01]  /*cb80*/  IMAD.WIDE.U32 R2, R10, UR7, R2 ;  /* 0x000000070a027c25 */ /* 0x000fe2000f8e0002 */
[----:B---3--:R-:W-:-:S03]  /*cb90*/  @P0 SHF.R.U32.HI R5, RZ, R9, R4 ;  /* 0x00000009ff050219 */ /* 0x008fc60000011604 */
[----:B------:R-:W-:Y:S02]  /*cba0*/  IMAD.IADD R3, R11, 0x1, R3 ;  /* 0x000000010b037824 */ /* 0x000fe400078e0203 */
[----:B0-----:R-:W-:Y:S02]  /*cbb0*/  IMAD R9, R8, R7, UR10 ;  /* 0x0000000a08097e24 */ /* 0x001fe4000f8e0207 */
[----:B------:R-:W-:Y:S02]  /*cbc0*/  IMAD.MOV R7, RZ, RZ, -R5 ;  /* 0x000000ffff077224 */ /* 0x000fe400078e0a05 */
[----:B------:R-:W-:Y:S01]  /*cbd0*/  IMAD.WIDE.U32 R2, R9, UR4, R2 ;  /* 0x0000000409027c25 */ /* 0x000fe2000f8e0002 */
[----:B------:R-:W-:-:S03]  /*cbe0*/  SHF.R.S32.HI R4, RZ, 0x1f, R9 ;  /* 0x0000001fff047819 */ /* 0x000fc60000011409 */
[----:B------:R-:W-:Y:S01]  /*cbf0*/  IMAD R7, R6, R7, R0 ;  /* 0x0000000706077224 */ /* 0x000fe200078e0200 */
[----:B------:R-:W-:Y:S01]  /*cc00*/  IADD3 R2, P0, R5, R2, RZ ;  /* 0x0000000205027210 */ /* 0x000fe20007f1e0ff */
[----:B------:R-:W-:-:S03]  /*cc10*/  IMAD R4, R4, UR4, RZ ;  /* 0x0000000404047c24 */ /* 0x000fc6000f8e02ff */
[----:B------:R-:W-:Y:S01]  /*cc20*/  SHF.R.S32.HI R0, RZ, 0x1f, R7 ;  /* 0x0000001fff007819 */ /* 0x000fe20000011407 */
[----:B------:R-:W-:Y:S01]  /*cc30*/  IMAD R4, R9, UR5, R4 ;  /* 0x0000000509047c24 */ /* 0x000fe2000f8e0204 */
[----:B------:R-:W-:Y:S01]  /*cc40*/  SHF.R.S32.HI R9, RZ, 0x1f, R5 ;  /* 0x0000001fff097819 */ /* 0x000fe20000011405 */
[----:B------:R-:W-:Y:S02]  /*cc50*/  ULDC.64 UR4, c[0x0][0xbc8] ;  /* 0x0002f20000047ab9 */ /* 0x000fe40000000a00 */
[----:B------:R-:W-:Y:S01]  /*cc60*/  IMAD R0, R0, UR4, RZ ;  /* 0x0000000400007c24 */ /* 0x000fe2000f8e02ff */
[----:B------:R-:W-:-:S03]  /*cc70*/  IADD3.X R3, R9, R3, R4, P0, !PT ;  /* 0x0000000309037210 */ /* 0x000fc600007fe404 */
[C---:B------:R-:W-:Y:S02]  /*cc80*/  IMAD R5, R7.reuse, UR5, R0 ;  /* 0x0000000507057c24 */ /* 0x040fe4000f8e0200 */
[----:B------:R-:W-:Y:S01]  /*cc90*/  IMAD.WIDE.U32 R2, R7, UR4, R2 ;  /* 0x0000000407027c25 */ /* 0x000fe2000f8e0002 */
[----:B------:R-:W-:-:S04]  /*cca0*/  ULDC.64 UR4, c[0x0][0xba8] ;  /* 0x0002ea0000047ab9 */ /* 0x000fc80000000a00 */
[----:B------:R-:W-:Y:S02]  /*ccb0*/  IADD3 R3, R3, R5, RZ ;  /* 0x0000000503037210 */ /* 0x000fe40007ffe0ff */
[----:B------:R-:W-:-:S04]  /*ccc0*/  LEA R4, P0, R2, UR4, 0x2 ;  /* 0x0000000402047c11 */ /* 0x000fc8000f8010ff */
[----:B------:R-:W-:Y:S01]  /*ccd0*/  LEA.HI.X R5, R2, UR5, R3, 0x2, P0 ;  /* 0x0000000502057c11 */ /* 0x000fe200080f1403 */
[----:B------:R-:W-:-:S05]  /*cce0*/  IMAD.MOV.U32 R3, RZ, RZ, -0x800000 ;  /* 0xff800000ff037424 */ /* 0x000fca00078e00ff */
[----:B------:R0:W-:Y:S01]  /*ccf0*/  STG.E desc[UR12][R4.64], R3 ;  /* 0x0000000304007986 */ /* 0x0001e2000c10190c */
[----:B------:R-:W-:Y:S05]  /*cd00*/  BRA `(.L_x_8) ;  /* 0x0000003c00947947 */ /* 0x000fea0003800000 */
.L_x_6:
[----:B------:R-:W-:-:S08]  /*cd10*/  NOP ;  /* 0x0000000000007918 */ /* 0x000fd00000000000 */
[----:B0-----:R-:W0:-:S00]  /*cd20*/  USETMAXREG.DEALLOC.CTAPOOL 0x28 ;  /* 0x00000028000079c8 */ /* 0x001e0000080e0500 */
[----:B0-----:R-:W-:Y:S01]  /*cd30*/  LOP3.LUT R18, R0, 0x3, RZ, 0xc0, !PT ;  /* 0x0000000300127812 */ /* 0x001fe200078ec0ff */
[----:B------:R-:W0:Y:S05]  /*cd40*/  S2R R26, SR_CTAID.Z ;  /* 0x00000000001a7919 */ /* 0x000e2a0000002700 */
[----:B------:R-:W1:Y:S01]  /*cd50*/  S2UR UR6, SR_CTAID.Y ;  /* 0x00000000000679c3 */ /* 0x000e620000002600 */
[----:B------:R-:W2:Y:S02]  /*cd60*/  SHFL.IDX PT, R0, R18, RZ, 0x1f ;  /* 0x00001fff12007589 */ /* 0x000ea400000e0000 */
[----:B--2---:R-:W-:-:S13]  /*cd70*/  ISETP.NE.AND P0, PT, R0, RZ, PT ;  /* 0x000000ff0000720c */ /* 0x004fda0003f05270 */
[----:B01----:R-:W-:Y:S05]  /*cd80*/  @!P0 BRA `(.L_x_38) ;  /* 0x0000000000288947 */ /* 0x003fea0003800000 */
[----:B------:R-:W-:Y:S01]  /*cd90*/  ULDC UR7, c[0x0][0xc50] ;  /* 0x0003140000077ab9 */ /* 0x000fe20000000800 */
[----:B------:R-:W-:Y:S01]  /*cda0*/  UMOV UR39, UR6 ;  /* 0x0000000600277c82 */ /* 0x000fe20008000000 */
[----:B------:R-:W-:-:S06]  /*cdb0*/  UISETP.NE.AND UP0, UPT, UR7, 0x1, UPT ;  /* 0x000000010700788c */ /* 0x000fcc000bf05270 */
[----:B------:R-:W-:-:S13]  /*cdc0*/  PLOP3.LUT P0, PT, PT, PT, UP0, 0x80, 0x0 ;  /* 0x000000000000781c */ /* 0x000fda0003f0f008 */
[----:B------:R-:W-:Y:S05]  /*cdd0*/  @!P0 BRA `(.L_x_39) ;  /* 0x0000000000308947 */ /* 0x000fea0003800000 */
[----:B------:R-:W-:Y:S01]  /*cde0*/  ULDC UR4, c[0x0][0xc54] ;  /* 0x0003150000047ab9 */ /* 0x000fe20000000800 */
[----:B------:R-:W-:Y:S01]  /*cdf0*/  ULDC UR39, c[0x0][0xc58] ;  /* 0x0003160000277ab9 */ /* 0x000fe20000000800 */
[----:B------:R-:W-:-:S04]  /*ce00*/  UIMAD.WIDE.U32 UR4, UR6, UR4, URZ ;  /* 0x00000004060472a5 */ /* 0x000fc8000f8e003f */
[----:B------:R-:W-:Y:S01]  /*ce10*/  USHF.R.U32.HI UR39, URZ, UR39, UR5 ;  /* 0x000000273f277299 */ /* 0x000fe20008011605 */
[----:B------:R-:W-:Y:S11]  /*ce20*/  BRA `(.L_x_39) ;  /* 0x00000000001c7947 */ /* 0x000ff60003800000 */
.L_x_38:
[----:B------:R-:W-:Y:S01]  /*ce30*/  ULDC UR7, c[0x0][0xc50] ;  /* 0x0003140000077ab9 */ /* 0x000fe20000000800 */
[----:B------:R-:W-:Y:S01]  /*ce40*/  UMOV UR39, UR6 ;  /* 0x0000000600277c82 */ /* 0x000fe20008000000 */
[----:B------:R-:W-:-:S11]  /*ce50*/  UISETP.NE.AND UP0, UPT, UR7, 0x1, UPT ;  /* 0x000000010700788c */ /* 0x000fd6000bf05270 */
[----:B------:R-:W-:Y:S01]  /*ce60*/  @UP0 ULDC UR4, c[0x0][0xc54] ;  /* 0x0003150000040ab9 */ /* 0x000fe20000000800 */
[----:B------:R-:W-:Y:S01]  /*ce70*/  @UP0 ULDC UR8, c[0x0][0xc58] ;  /* 0x0003160000080ab9 */ /* 0x000fe20000000800 */
[----:B------:R-:W-:-:S04]  /*ce80*/  UIMAD.WIDE.U32 UR4, UR6, UR4, URZ ;  /* 0x00000004060472a5 */ /* 0x000fc8000f8e003f */
[----:B------:R-:W-:-:S12]  /*ce90*/  @UP0 USHF.R.U32.HI UR39, URZ, UR8, UR5 ;  /* 0x000000083f270299 */ /* 0x000fd80008011605 */
.L_x_39:
[----:B------:R-:W-:Y:S01]  /*cea0*/  ISETP.GE.AND P0, PT, R26, RZ, PT ;  /* 0x000000ff1a00720c */ /* 0x000fe20003f06270 */
[----:B------:R-:W-:Y:S01]  /*ceb0*/  UIADD3 UR4, -UR39, URZ, URZ ;  /* 0x0000003f27047290 */ /* 0x000fe2000fffe13f */
[----:B------:R-:W-:Y:S01]  /*cec0*/  IMAD.MOV.U32 R0, RZ, RZ, 0x1 ;  /* 0x00000001ff007424 */ /* 0x000fe200078e00ff */
[----:B------:R-:W-:Y:S01]  /*ced0*/  MOV R6, 0x1 ;  /* 0x0000000100067802 */ /* 0x000fe20000000f00 */
[----:B------:R-:W-:Y:S01]  /*cee0*/  IMAD.MOV.U32 R2, RZ, RZ, RZ ;  /* 0x000000ffff027224 */ /* 0x000fe200078e00ff */
[----:B------:R-:W-:-:S08]  /*cef0*/  UIMAD UR6, UR7, UR4, UR6 ;  /* 0x00000004070672a4 */ /* 0x000fd0000f8e0206 */
[----:B------:R-:W-:Y:S05]  /*cf00*/  @!P0 BRA `(.L_x_40) ;  /* 0x00000038004c8947 */ /* 0x000fea0003800000 */
[----:B------:R-:W0:Y:S01]  /*cf10*/  LDC.64 R2, c[0x0][0xa28] ;  /* 0x00028a00ff027b82 */ /* 0x000e220000000a00 */
[----:B------:R-:W-:Y:S01]  /*cf20*/  IMAD.MOV.U32 R19, RZ, RZ, RZ ;  /* 0x000000ffff137224 */ /* 0x000fe200078e00ff */
[----:B------:R-:W-:Y:S01]  /*cf30*/  ULDC.64 UR4, c[0x0][0x208] ;  /* 0x0000820000047ab9 */ /* 0x000fe20000000a00 */
[----:B------:R-:W-:Y:S01]  /*cf40*/  ULDC UR40, c[0x0][0x2f0] ;  /* 0x0000bc0000287ab9 */ /* 0x000fe20000000800 */
[----:B0-----:R-:W-:-:S04]  /*cf50*/  ISETP.NE.U32.AND P0, PT, R2, RZ, PT ;  /* 0x000000ff0200720c */ /* 0x001fc80003f05070 */
[----:B------:R-:W-:-:S13]  /*cf60*/  ISETP.NE.AND.EX P0, PT, R3, RZ, PT, P0 ;  /* 0x000000ff0300720c */ /* 0x000fda0003f05300 */
[----:B------:R-:W0:Y:S02]  /*cf70*/  @P0 LDC.64 R2, c[0x0][0xa28] ;  /* 0x00028a00ff020b82 */ /* 0x000e240000000a00 */
[----:B0-----:R-:W-:-:S05]  /*cf80*/  @P0 IMAD.WIDE R2, R26, 0x4, R2 ;  /* 0x000000041a020825 */ /* 0x001fca00078e0202 */
[----:B------:R0:W5:Y:S01]  /*cf90*/  @P0 LDG.E R19, desc[UR4][R2.64] ;  /* 0x0000000402130981 */ /* 0x000162000c1e1900 */
[----:B------:R-:W-:Y:S01]  /*cfa0*/  ULDC.64 UR4, c[0x0][0x418] ;  /* 0x0001060000047ab9 */ /* 0x000fe20000000a00 */
[----:B------:R-:W-:Y:S02]  /*cfb0*/  ULOP3.LUT UR44, UR6, 0xffff, URZ, 0xc0, !UPT ;  /* 0x0000ffff062c7892 */ /* 0x000fe4000f8ec03f */
[----:B------:R-:W-:Y:S01]  /*cfc0*/  UISETP.NE.U32.AND UP0, UPT, UR4, URZ, UPT ;  /* 0x0000003f0400728c */ /* 0x000fe2000bf05070 */
[----:B------:R-:W1:Y:S01]  /*cfd0*/  S2R R23, SR_CTAID.X ;  /* 0x0000000000177919 */ /* 0x000e620000002500 */
[----:B------:R-:W-:Y:S01]  /*cfe0*/  UMOV UR38, URZ ;  /* 0x0000003f00267c82 */ /* 0x000fe20008000000 */
[----:B------:R-:W-:Y:S01]  /*cff0*/  ULDC UR4, c[0x0][0x424] ;  /* 0x0001090000047ab9 */ /* 0x000fe20000000800 */
[----:B------:R-:W-:-:S04]  /*d000*/  UISETP.NE.AND.EX UP0, UPT, UR5, URZ, UPT, UP0 ;  /* 0x0000003f0500728c */ /* 0x000fc8000bf05300 */
[----:B------:R-:W-:-:S04]  /*d010*/  USEL UR4, UR4, 0x1, UP0 ;  /* 0x0000000104047887 */ /* 0x000fc80008000000 */
[----:B------:R-:W-:-:S04]  /*d020*/  UIMAD UR40, UR4, UR40, URZ ;  /* 0x00000028042872a4 */ /* 0x000fc8000f8e023f */
[----:B------:R-:W-:Y:S02]  /*d030*/  UISETP.GE.AND UP0, UPT, UR40, 0x1, UPT ;  /* 0x000000012800788c */ /* 0x000fe4000bf06270 */
[----:B------:R-:W-:-:S04]  /*d040*/  UIADD3 UR4, UR40, 0x4f, URZ ;  /* 0x0000004f28047890 */ /* 0x000fc8000fffe03f */
[----:B------:R-:W-:Y:S01]  /*d050*/  PLOP3.LUT P0, PT, PT, PT, UP0, 0x80, 0x0 ;  /* 0x000000000000781c */ /* 0x000fe20003f0f008 */
[----:B------:R-:W-:-:S04]  /*d060*/  UIMAD.WIDE UR4, UR4, 0x66666667, URZ ;  /* 0x66666667040478a5 */ /* 0x000fc8000f8e023f */
[----:B------:R-:W-:-:S04]  /*d070*/  USHF.R.U32.HI UR41, URZ, 0x1f, UR5 ;  /* 0x0000001f3f297899 */ /* 0x000fc80008011605 */
[----:B------:R-:W-:-:S04]  /*d080*/  ULEA.HI.SX32 UR41, UR5, UR41, 0x1b ;  /* 0x0000002905297291 */ /* 0x000fc8000f8fda3f */
[----:B01----:R-:W-:Y:S08]  /*d090*/  @!P0 BRA `(.L_x_41) ;  /* 0x0000000000848947 */ /* 0x003ff00003800000 */
[----:B------:R-:W-:Y:S01]  /*d0a0*/  USHF.R.U32.HI UR6, URZ, 0x10, UR6 ;  /* 0x000000103f067899 */ /* 0x000fe20008011606 */
[----:B------:R-:W-:-:S03]  /*d0b0*/  UMOV UR4, URZ ;  /* 0x0000003f00047c82 */ /* 0x000fc60008000000 */
[----:B------:R-:W-:-:S11]  /*d0c0*/  UISETP.NE.AND UP0, UPT, UR6, URZ, UPT ;  /* 0x0000003f0600728c */ /* 0x000fd6000bf05270 */
[----:B------:R-:W-:Y:S02]  /*d0d0*/  @!UP0 ULDC UR6, c[0x0][0x9f0] ;  /* 0x00027c0000068ab9 */ /* 0x000fe40000000800 */
[----:B------:R-:W-:Y:S01]  /*d0e0*/  IABS R2, UR6 ;  /* 0x0000000600027c13 */ /* 0x000fe20008000000 */
[----:B------:R-:W-:Y:S02]  /*d0f0*/  UIADD3 UR7, UR41, -0x1, UR6 ;  /* 0xffffffff29077890 */ /* 0x000fe4000fffe006 */
[----:B------:R-:W-:Y:S02]  /*d100*/  IABS R5, UR6 ;  /* 0x0000000600057c13 */ /* 0x000fe40008000000 */
[----:B------:R-:W-:Y:S02]  /*d110*/  R2UR UR10, R2 ;  /* 0x00000000020a72ca */ /* 0x000fe400000e0000 */
[----:B------:R-:W-:Y:S01]  /*d120*/  IABS R4, UR7 ;  /* 0x0000000700047c13 */ /* 0x000fe20008000000 */
[----:B------:R-:W-:-:S03]  /*d130*/  ULOP3.LUT UR7, UR7, UR6, URZ, 0x3c, !UPT ;  /* 0x0000000607077292 */ /* 0x000fc6000f8e3c3f */
[----:B------:R-:W-:-:S07]  /*d140*/  R2UR UR9, R4 ;  /* 0x00000000040972ca */ /* 0x000fce00000e0000 */
[----:B------:R-:W0:Y:S08]  /*d150*/  I2F.RP R2, UR10 ;  /* 0x0000000a00027d06 */ /* 0x000e300008209400 */
[----:B0-----:R-:W0:Y:S02]  /*d160*/  MUFU.RCP R2, R2 ;  /* 0x0000000200027308 */ /* 0x001e240000001000 */
        /* <DEDUP_REMOVED lines=16> */
[----:B------:R-:W-:Y:S02]  /*d270*/  UISETP.NE.AND UP1, UPT, UR6, URZ, UPT ;  /* 0x0000003f0600728c */ /* 0x000fe4000bf25270 */
[----:B------:R-:W-:-:S09]  /*d280*/  @!UP0 UIADD3 UR5, -UR5, URZ, URZ ;  /* 0x0000003f05058290 */ /* 0x000fd2000fffe13f */
[----:B------:R-:W-:-:S07]  /*d290*/  @!UP1 ULOP3.LUT UR5, URZ, UR6, URZ, 0x33, !UPT ;  /* 0x000000063f059292 */ /* 0x000fce000f8e333f */
[----:B------:R-:W-:-:S05]  /*d2a0*/  UMOV UR38, UR5 ;  /* 0x0000000500267c82 */ /* 0x000fca0008000000 */
.L_x_41:
[----:B------:R-:W-:Y:S02]  /*d2b0*/  UIMAD UR45, UR44, UR38, URZ ;  /* 0x000000262c2d72a4 */ /* 0x000fe4000f8e023f */
[----:B------:R-:W-:Y:S01]  /*d2c0*/  MOV R3, UR38 ;  /* 0x0000002600037c02 */ /* 0x000fe20008000f00 */
[----:B------:R-:W-:-:S03]  /*d2d0*/  IMAD.MOV.U32 R6, RZ, RZ, 0x1 ;  /* 0x00000001ff067424 */ /* 0x000fc600078e00ff */
[----:B------:R-:W-:-:S05]  /*d2e0*/  IMAD.U32 R2, RZ, RZ, UR45 ;  /* 0x0000002dff027e24 */ /* 0x000fca000f8e00ff */
[----:B------:R-:W-:-:S04]  /*d2f0*/  VIADDMNMX R2, R2, R3, UR41, PT ;  /* 0x0000002902027e46 */ /* 0x000fc8000b800103 */
[----:B------:R-:W-:Y:S01]  /*d300*/  R2UR UR46, R2 ;  /* 0x00000000022e72ca */ /* 0x000fe200000e0000 */
[----:B------:R-:W-:-:S12]  /*d310*/  IMAD.MOV.U32 R2, RZ, RZ, RZ ;  /* 0x000000ffff027224 */ /* 0x000fd800078e00ff */
[----:B------:R-:W-:-:S06]  /*d320*/  UISETP.GT.AND UP0, UPT, UR46, UR45, UPT ;  /* 0x0000002d2e00728c */ /* 0x000fcc000bf04270 */
[----:B------:R-:W-:-:S13]  /*d330*/  PLOP3.LUT P0, PT, PT, PT, UP0, 0x80, 0x0 ;  /* 0x000000000000781c */ /* 0x000fda0003f0f008 */
[----:B------:R-:W-:Y:S05]  /*d340*/  @!P0 BRA `(.L_x_40) ;  /* 0x00000034003c8947 */ /* 0x000fea0003800000 */
[----:B------:R-:W0:Y:S01]  /*d350*/  S2UR UR4, SR_CgaCtaId ;  /* 0x00000000000479c3 */ /* 0x000e220000008800 */
[----:B------:R-:W-:Y:S02]  /*d360*/  UMOV UR42, 0x400 ;  /* 0x00000400002a7882 */ /* 0x000fe40000000000 */
[----:B0-----:R-:W-:-:S04]  /*d370*/  ULEA UR42, UR4, UR42, 0x18 ;  /* 0x0000002a042a7291 */ /* 0x001fc8000f8ec03f */
[----:B------:R-:W-:-:S04]  /*d380*/  UIADD3 UR4, UR42, 0x24400, URZ ;  /* 0x000244002a047890 */ /* 0x000fc8000fffe03f */
[----:B------:R-:W-:-:S06]  /*d390*/  ULOP3.LUT UP0, URZ, UR4, 0x3ff, URZ, 0xc0, !UPT ;  /* 0x000003ff043f7892 */ /* 0x000fcc000f80c03f */
[----:B------:R-:W-:-:S13]  /*d3a0*/  PLOP3.LUT P0, PT, PT, PT, UP0, 0x80, 0x0 ;  /* 0x000000000000781c */ /* 0x000fda0003f0f008 */
[----:B------:R-:W-:Y:S05]  /*d3b0*/  @!P0 BRA `(.L_x_42) ;  /* 0x0000000000408947 */ /* 0x000fea0003800000 */
[----:B------:R-:W-:Y:S01]  /*d3c0*/  MOV R2, 0x0 ;  /* 0x0000000000027802 */ /* 0x000fe20000000f00 */
[----:B------:R-:W-:Y:S01]  /*d3d0*/  ULDC.64 UR4, c[0x4][0xa8] ;  /* 0x01002a0000047ab9 */ /* 0x000fe20000000a00 */
[----:B------:R-:W-:Y:S01]  /*d3e0*/  ULDC.64 UR6, c[0x4][0xb0] ;  /* 0x01002c0000067ab9 */ /* 0x000fe20000000a00 */
[----:B------:R-:W-:Y:S01]  /*d3f0*/  MOV R4, UR4 ;  /* 0x0000000400047c02 */ /* 0x000fe20008000f00 */
[----:B------:R-:W-:Y:S01]  /*d400*/  IMAD.U32 R5, RZ, RZ, UR5 ;  /* 0x00000005ff057e24 */ /* 0x000fe2000f8e00ff */
[----:B------:R-:W-:Y:S01]  /*d410*/  ULDC.64 UR4, c[0x4][0x8] ;  /* 0x0100020000047ab9 */ /* 0x000fe20000000a00 */
[----:B------:R-:W0:Y:S01]  /*d420*/  LDC.64 R2, c[0x4][R2] ;  /* 0x0100000002027b82 */ /* 0x000e220000000a00 */
[----:B------:R-:W-:Y:S01]  /*d430*/  IMAD.U32 R6, RZ, RZ, UR6 ;  /* 0x00000006ff067e24 */ /* 0x000fe2000f8e00ff */
[----:B------:R-:W-:Y:S01]  /*d440*/  MOV R10, UR4 ;  /* 0x00000004000a7c02 */ /* 0x000fe20008000f00 */
[----:B------:R-:W-:Y:S01]  /*d450*/  IMAD.U32 R7, RZ, RZ, UR7 ;  /* 0x00000007ff077e24 */ /* 0x000fe2000f8e00ff */
[----:B------:R-:W-:Y:S01]  /*d460*/  MOV R13, RZ ;  /* 0x000000ff000d7202 */ /* 0x000fe20000000f00 */
[----:B------:R-:W-:-:S02]  /*d470*/  IMAD.U32 R11, RZ, RZ, UR5 ;  /* 0x00000005ff0b7e24 */ /* 0x000fc4000f8e00ff */
[----:B------:R-:W-:Y:S02]  /*d480*/  IMAD.MOV.U32 R8, RZ, RZ, 0x70 ;  /* 0x00000070ff087424 */ /* 0x000fe400078e00ff */
[----:B------:R-:W-:-:S07]  /*d490*/  IMAD.MOV.U32 R12, RZ, RZ, 0x1 ;  /* 0x00000001ff0c7424 */ /* 0x000fce00078e00ff */
[----:B------:R-:W-:-:S07]  /*d4a0*/  LEPC R20, `(.L_x_42) ;  /* 0x000000001014794e */ /* 0x000fce0000000000 */
[----:B0----5:R-:W-:Y:S05]  /*d4b0*/  CALL.ABS.NOINC R2 ;  /* 0x0000000002007343 */ /* 0x021fea0003c00000 */
.L_x_42:
[----:B------:R-:W-:-:S04]  /*d4c0*/  UIADD3 UR4, UR42, 0x400, URZ ;  /* 0x000004002a047890 */ /* 0x000fc8000fffe03f */
[----:B------:R-:W-:-:S06]  /*d4d0*/  ULOP3.LUT UP0, URZ, UR4, 0x3ff, URZ, 0xc0, !UPT ;  /* 0x000003ff043f7892 */ /* 0x000fcc000f80c03f */
[----:B------:R-:W-:-:S13]  /*d4e0*/  PLOP3.LUT P0, PT, PT, PT, UP0, 0x80, 0x0 ;  /* 0x000000000000781c */ /* 0x000fda0003f0f008 */
[----:B------:R-:W-:Y:S05]  /*d4f0*/  @!P0 BRA `(.L_x_43) ;  /* 0x00000000007c8947 */ /* 0x000fea0003800000 */
        /* <DEDUP_REMOVED lines=15> */
[----:B-1---5:R-:W-:Y:S05]  /*d5f0*/  CALL.ABS.NOINC R2 ;  /* 0x0000000002007343 */ /* 0x022fea0003c00000 */
.L_x_44:
[----:B------:R0:W1:Y:S01]  /*d600*/  LDC.64 R2, c[0x4][R16] ;  /* 0x0100000010027b82 */ /* 0x0000620000000a00 */
[----:B------:R-:W-:Y:S01]  /*d610*/  ULDC.64 UR4, c[0x4][0xa8] ;  /* 0x01002a0000047ab9 */ /* 0x000fe20000000a00 */
[----:B------:R-:W-:Y:S01]  /*d620*/  ULDC.64 UR6, c[0x4][0xb0] ;  /* 0x01002c0000067ab9 */ /* 0x000fe20000000a00 */
[----:B------:R-:W-:Y:S01]  /*d630*/  IMAD.U32 R4, RZ, RZ, UR4 ;  /* 0x00000004ff047e24 */ /* 0x000fe2000f8e00ff */
[----:B------:R-:W-:Y:S01]  /*d640*/  MOV R6, UR6 ;  /* 0x0000000600067c02 */ /* 0x000fe20008000f00 */
[----:B------:R-:W-:Y:S01]  /*d650*/  IMAD.U32 R5, RZ, RZ, UR5 ;  /* 0x00000005ff057e24 */ /* 0x000fe2000f8e00ff */
[----:B------:R-:W-:Y:S01]  /*d660*/  ULDC.64 UR4, c[0x4][0x18] ;  /* 0x0100060000047ab9 */ /* 0x000fe20000000a00 */
[----:B------:R-:W-:Y:S01]  /*d670*/  IMAD.U32 R7, RZ, RZ, UR7 ;  /* 0x00000007ff077e24 */ /* 0x000fe2000f8e00ff */
[----:B------:R-:W-:Y:S01]  /*d680*/  MOV R8, 0x70 ;  /* 0x0000007000087802 */ /* 0x000fe20000000f00 */
[----:B------:R-:W-:Y:S02]  /*d690*/  IMAD.U32 R10, RZ, RZ, UR4 ;  /* 0x00000004ff0a7e24 */ /* 0x000fe4000f8e00ff */
[----:B------:R-:W-:-:S02]  /*d6a0*/  IMAD.U32 R11, RZ, RZ, UR5 ;  /* 0x00000005ff0b7e24 */ /* 0x000fc4000f8e00ff */
[----:B------:R-:W-:Y:S02]  /*d6b0*/  IMAD.MOV.U32 R12, RZ, RZ, 0x1 ;  /* 0x00000001ff0c7424 */ /* 0x000fe400078e00ff */
[----:B0-----:R-:W-:-:S07]  /*d6c0*/  IMAD.MOV.U32 R13, RZ, RZ, RZ ;  /* 0x000000ffff0d7224 */ /* 0x001fce00078e00ff */
[----:B------:R-:W-:-:S07]  /*d6d0*/  LEPC R20, `(.L_x_43) ;  /* 0x000000001014794e */ /* 0x000fce0000000000 */
[----:B-1----:R-:W-:Y:S05]  /*d6e0*/  CALL.ABS.NOINC R2 ;  /* 0x0000000002007343 */ /* 0x002fea0003c00000 */
.L_x_43:
[----:B------:R-:W0:Y:S01]  /*d6f0*/  LDC.64 R2, c[0x0][0x9f8] ;  /* 0x00027e00ff027b82 */ /* 0x000e220000000a00 */
[----:B------:R-:W-:Y:S01]  /*d700*/  IMAD.MOV.U32 R34, RZ, RZ, R26 ;  /* 0x000000ffff227224 */ /* 0x000fe200078e001a */
[----:B------:R-:W-:-:S06]  /*d710*/  ULDC.64 UR4, c[0x0][0x208] ;  /* 0x0000820000047ab9 */ /* 0x000fcc0000000a00 */
[----:B------:R-:W1:Y:S01]  /*d720*/  LDC R17, c[0x0][0x430] ;  /* 0x00010c00ff117b82 */ /* 0x000e620000000800 */
[----:B0-----:R-:W-:-:S04]  /*d730*/  ISETP.NE.U32.AND P0, PT, R2, RZ, PT ;  /* 0x000000ff0200720c */ /* 0x001fc80003f05070 */
[----:B------:R-:W-:-:S13]  /*d740*/  ISETP.NE.AND.EX P0, PT, R3, RZ, PT, P0 ;  /* 0x000000ff0300720c */ /* 0x000fda0003f05300 */
[----:B------:R-:W0:Y:S01]  /*d750*/  @P0 LDC.64 R2, c[0x0][0x9f8] ;  /* 0x00027e00ff020b82 */ /* 0x000e220000000a00 */
[----:B------:R-:W-:-:S04]  /*d760*/  SHF.L.U32 R8, R25, 0x3, RZ ;  /* 0x0000000319087819 */ /* 0x000fc800000006ff */
[----:B------:R-:W-:-:S04]  /*d770*/  LOP3.LUT R22, R8, 0x38, RZ, 0xc0, !PT ;  /* 0x0000003808167812 */ /* 0x000fc800078ec0ff */
[----:B------:R-:W-:Y:S01]  /*d780*/  LOP3.LUT R37, R22, 0x40, RZ, 0xfc, !PT ;  /* 0x0000004016257812 */ /* 0x000fe200078efcff */
[----:B0-----:R-:W-:-:S05]  /*d790*/  @P0 IMAD.WIDE R2, R26, 0x4, R2 ;  /* 0x000000041a020825 */ /* 0x001fca00078e0202 */
[----:B------:R0:W5:Y:S01]  /*d7a0*/  @P0 LDG.E R34, desc[UR4][R2.64] ;  /* 0x0000000402220981 */ /* 0x000162000c1e1900 */
[----:B------:R-:W-:Y:S01]  /*d7b0*/  ULDC UR4, c[0x0][0x2f4] ;  /* 0x0000bd0000047ab9 */ /* 0x000fe20000000800 */
[----:B------:R-:W-:Y:S01]  /*d7c0*/  LOP3.LUT R16, R16, 0xffffffef, RZ, 0xc0, !PT ;  /* 0xffffffef10107812 */ /* 0x000fe200078ec0ff */
[----:B------:R-:W-:Y:S01]  /*d7d0*/  IMAD.SHL.U32 R24, R25, 0x10, RZ ;  /* 0x0000001019187824 */ /* 0x000fe200078e00ff */
[C---:B------:R-:W-:Y:S01]  /*d7e0*/  ISETP.GE.AND P0, PT, R22.reuse, UR4, PT ;  /* 0x0000000416007c0c */ /* 0x040fe2000bf06270 */
[----:B------:R-:W-:Y:S01]  /*d7f0*/  UMOV UR5, 0xffffffff ;  /* 0xffffffff00057882 */ /* 0x000fe20000000000 */
[----:B------:R-:W-:Y:S02]  /*d800*/  ISETP.GE.AND P2, PT, R37, UR4, PT ;  /* 0x0000000425007c0c */ /* 0x000fe4000bf46270 */
[C---:B------:R-:W-:Y:S02]  /*d810*/  LOP3.LUT R36, R22.reuse, 0x80, RZ, 0xfc, !PT ;  /* 0x0000008016247812 */ /* 0x040fe400078efcff */
[----:B------:R-:W-:-:S02]  /*d820*/  LOP3.LUT R35, R22, 0xc0, RZ, 0xfc, !PT ;  /* 0x000000c016237812 */ /* 0x000fc400078efcff */
[----:B------:R-:W-:Y:S02]  /*d830*/  ISETP.GE.AND P1, PT, R36, UR4, PT ;  /* 0x0000000424007c0c */ /* 0x000fe4000bf26270 */
[----:B------:R-:W-:Y:S02]  /*d840*/  LOP3.LUT R9, R25, 0x7f, RZ, 0xc0, !PT ;  /* 0x0000007f19097812 */ /* 0x000fe400078ec0ff */
[----:B------:R-:W-:Y:S02]  /*d850*/  LOP3.LUT R24, R24, 0x70, RZ, 0xc0, !PT ;  /* 0x0000007018187812 */ /* 0x000fe400078ec0ff */
[----:B------:R-:W-:Y:S02]  /*d860*/  @P0 LOP3.LUT R16, R16, 0x10, RZ, 0xfc, !PT ;  /* 0x0000001010100812 */ /* 0x000fe400078efcff */
[----:B------:R-:W-:Y:S02]  /*d870*/  ISETP.GE.AND P0, PT, R35, UR4, PT ;  /* 0x0000000423007c0c */ /* 0x000fe4000bf06270 */
[----:B------:R-:W-:-:S04]  /*d880*/  LOP3.LUT R16, R16, 0xfffffff7, RZ, 0xc0, !PT ;  /* 0xfffffff710107812 */ /* 0x000fc800078ec0ff */
[----:B------:R-:W-:-:S04]  /*d890*/  @P2 LOP3.LUT R16, R16, 0x8, RZ, 0xfc, !PT ;  /* 0x0000000810102812 */ /* 0x000fc800078efcff */
[----:B------:R-:W-:-:S04]  /*d8a0*/  LOP3.LUT R16, R16, 0xfffffffd, RZ, 0xc0, !PT ;  /* 0xfffffffd10107812 */ /* 0x000fc800078ec0ff */
[----:B------:R-:W-:-:S04]  /*d8b0*/  LOP3.LUT R16, R16, 0xfffffffb, RZ, 0xc0, !PT ;  /* 0xfffffffb10107812 */ /* 0x000fc800078ec0ff */
[----:B------:R-:W-:-:S04]  /*d8c0*/  @P1 LOP3.LUT R16, R16, 0x4, RZ, 0xfc, !PT ;  /* 0x0000000410101812 */ /* 0x000fc800078efcff */
[----:B------:R-:W-:Y:S01]  /*d8d0*/  @P0 LOP3.LUT R16, R16, 0x2, RZ, 0xfc, !PT ;  /* 0x0000000210100812 */ /* 0x000fe200078efcff */
[----:B01----:R-:W-:Y:S06]  /*d8e0*/  BRA.DIV UR5, `(.L_x_45) ;  /* 0x0000003605287947 */ /* 0x003fec000b800000 */
.L_x_89:
[----:B------:R-:W2:Y:S01]  /*d8f0*/  LDL R0, [R1+0x4] ;  /* 0x0000040001007983 */ /* 0x000ea20000100800 */
[----:B------:R-:W-:Y:S01]  /*d900*/  ISETP.NE.AND P1, PT, R17, 0x1, PT ;  /* 0x000000011100780c */ /* 0x000fe20003f25270 */
[----:B------:R-:W-:Y:S01]  /*d910*/  UIADD3 UR4, UR46, -0x1, URZ ;  /* 0xffffffff2e047890 */ /* 0x000fe2000fffe03f */
[----:B-----5:R-:W-:Y:S01]  /*d920*/  SHF.R.S32.HI R13, RZ, 0x1f, R34 ;  /* 0x0000001fff0d7819 */ /* 0x020fe20000011422 */
[----:B------:R-:W-:Y:S01]  /*d930*/  ULDC.64 UR6, c[0x0][0x208] ;  /* 0x0000820000067ab9 */ /* 0x000fe20000000a00 */
[----:B------:R-:W-:-:S03]  /*d940*/  LOP3.LUT R16, R16, 0xffffffbf, RZ, 0xc0, !PT ;  /* 0xffffffbf10107812 */ /* 0x000fc600078ec0ff */
[----:B------:R-:W-:Y:S01]  /*d950*/  IMAD.U32 R10, RZ, RZ, UR4 ;  /* 0x00000004ff0a7e24 */ /* 0x000fe2000f8e00ff */
[----:B------:R0:W-:Y:S05]  /*d960*/  STL [R1], R13 ;  /* 0x0000000d01007387 */ /* 0x0001ea0000100800 */
[----:B------:R-:W1:Y:S01]  /*d970*/  @P1 LDC R3, c[0x0][0x434] ;  /* 0x00010d00ff031b82 */ /* 0x000e620000000800 */
[----:B------:R-:W-:-:S07]  /*d980*/  @P1 LOP3.LUT R16, R16, 0x40, RZ, 0xfc, !PT ;  /* 0x0000004010101812 */ /* 0x000fce00078efcff */
[----:B------:R-:W3:Y:S01]  /*d990*/  @P1 LDC R5, c[0x0][0x438] ;  /* 0x00010e00ff051b82 */ /* 0x000ee20000000800 */
[----:B------:R-:W-:Y:S01]  /*d9a0*/  LOP3.LUT R16, R16, 0xfffffffe, RZ, 0xc0, !PT ;  /* 0xfffffffe10107812 */ /* 0x000fe200078ec0ff */
[----:B------:R-:W-:Y:S02]  /*d9b0*/  IMAD.U32 R33, RZ, RZ, UR39 ;  /* 0x00000027ff217e24 */ /* 0x000fe4000f8e00ff */
[----:B------:R-:W-:-:S03]  /*d9c0*/  IMAD.U32 R30, RZ, RZ, UR4 ;  /* 0x00000004ff1e7e24 */ /* 0x000fc6000f8e00ff */
[----:B------:R-:W-:Y:S02]  /*d9d0*/  SHF.R.S32.HI R33, RZ, 0x1f, R33 ;  /* 0x0000001fff217819 */ /* 0x000fe40000011421 */
[----:B--2---:R-:W-:Y:S02]  /*d9e0*/  R2UR UR5, R0 ;  /* 0x00000000000572ca */ /* 0x004fe400000e0000 */
[----:B------:R-:W-:-:S04]  /*d9f0*/  SHF.R.U32.HI R0, RZ, 0x3, R9 ;  /* 0x00000003ff007819 */ /* 0x000fc80000011609 */
[----:B------:R-:W-:-:S05]  /*da00*/  LOP3.LUT R12, R24, R0, RZ, 0xfc, !PT ;  /* 0x00000000180c7212 */ /* 0x000fca00078efcff */
[----:B------:R-:W-:-:S05]  /*da10*/  IMAD R10, R10, 0x50, R12 ;  /* 0x000000500a0a7824 */ /* 0x000fca00078e020c */
[C---:B------:R-:W-:Y:S01]  /*da20*/  ISETP.GE.AND P0, PT, R10.reuse, UR40, PT ;  /* 0x000000280a007c0c */ /* 0x040fe2000bf06270 */
[----:B------:R-:W-:-:S03]  /*da30*/  IMAD.IADD R10, R10, 0x1, R19 ;  /* 0x000000010a0a7824 */ /* 0x000fc600078e0213 */
[----:B------:R-:W-:Y:S01]  /*da40*/  ISETP.GT.U32.OR P0, PT, R12, 0x4f, P0 ;  /* 0x0000004f0c00780c */ /* 0x000fe20000704470 */
[----:B-1----:R-:W-:Y:S01]  /*da50*/  @P1 IMAD.HI.U32 R0, R10, R3, RZ ;  /* 0x000000030a001227 */ /* 0x002fe200078e00ff */
[----:B------:R-:W-:-:S04]  /*da60*/  MOV R11, R10 ;  /* 0x0000000a000b7202 */ /* 0x000fc80000000f00 */
[----:B---3--:R-:W-:-:S07]  /*da70*/  @P1 SHF.R.U32.HI R11, RZ, R5, R0 ;  /* 0x00000005ff0b1219 */ /* 0x008fce0000011600 */
[----:B------:R-:W1:Y:S01]  /*da80*/  @!P0 LDC.64 R6, c[0x0][0x428] ;  /* 0x00010a00ff068b82 */ /* 0x000e620000000a00 */
[--C-:B------:R-:W-:Y:S01]  /*da90*/  @!P0 SHF.R.S32.HI R3, RZ, 0x1f, R11.reuse ;  /* 0x0000001fff038819 */ /* 0x100fe2000001140b */
[----:B------:R-:W-:-:S06]  /*daa0*/  @!P0 IMAD.MOV.U32 R2, RZ, RZ, R11 ;  /* 0x000000ffff028224 */ /* 0x000fcc00078e000b */
[----:B------:R-:W2:Y:S01]  /*dab0*/  @!P0 LDC.64 R4, c[0x0][0x418] ;  /* 0x00010600ff048b82 */ /* 0x000ea20000000a00 */
[-C--:B-1----:R-:W-:Y:S02]  /*dac0*/  @!P0 IMAD R0, R13, R6.reuse, RZ ;  /* 0x000000060d008224 */ /* 0x082fe400078e02ff */
[----:B------:R-:W-:-:S04]  /*dad0*/  @!P0 IMAD.WIDE.U32 R2, R34, R6, R2 ;  /* 0x0000000622028225 */ /* 0x000fc800078e0002 */
[----:B------:R-:W-:Y:S01]  /*dae0*/  @!P0 IMAD R7, R34, R7, R0 ;  /* 0x0000000722078224 */ /* 0x000fe200078e0200 */
[----:B--2---:R-:W-:-:S03]  /*daf0*/  @!P0 LEA R4, P1, R2, R4, 0x2 ;  /* 0x0000000402048211 */ /* 0x004fc600078210ff */
[----:B------:R-:W-:Y:S01]  /*db00*/  @!P0 IMAD.IADD R0, R3, 0x1, R7 ;  /* 0x0000000103008824 */ /* 0x000fe200078e0207 */
[----:B------:R-:W-:-:S04]  /*db10*/  ULOP3.LUT UR5, UR5, 0x2, URZ, 0xfc, !UPT ;  /* 0x0000000205057892 */ /* 0x000fc8000f8efc3f */
[----:B------:R-:W-:Y:S01]  /*db20*/  @!P0 LEA.HI.X R5, R2, R5, R0, 0x2, P1 ;  /* 0x0000000502058211 */ /* 0x000fe200008f1400 */
[----:B------:R-:W-:Y:S02]  /*db30*/  IMAD.MOV.U32 R0, RZ, RZ, RZ ;  /* 0x000000ffff007224 */ /* 0x000fe400078e00ff */
[----:B------:R-:W-:-:S04]  /*db40*/  IMAD.U32 R2, RZ, RZ, UR5 ;  /* 0x00000005ff027e24 */ /* 0x000fc8000f8e00ff */
[----:B------:R0:W5:Y:S01]  /*db50*/  @!P0 LDG.E R0, desc[UR6][R4.64] ;  /* 0x0000000604008981 */ /* 0x000162000c1e1900 */
[----:B------:R-:W-:Y:S02]  /*db60*/  ISETP.GT.U32.AND P0, PT, R12, 0x4f, PT ;  /* 0x0000004f0c00780c */ /* 0x000fe40003f04070 */
[----:B------:R-:W-:Y:S02]  /*db70*/  ISETP.NE.AND P2, PT, R2, 0x3, PT ;  /* 0x000000030200780c */ /* 0x000fe40003f45270 */
[----:B------:R-:W-:-:S05]  /*db80*/  IADD3 R3, -R11, RZ, RZ ;  /* 0x000000ff0b037210 */ /* 0x000fca0007ffe1ff */
[----:B------:R-:W-:-:S04]  /*db90*/  IMAD R6, R17, R3, R10 ;  /* 0x0000000311067224 */ /* 0x000fc800078e020a */
[----:B------:R-:W-:-:S04]  /*dba0*/  @P0 LOP3.LUT R16, R16, 0x1, RZ, 0xfc, !PT ;  /* 0x0000000110100812 */ /* 0x000fc800078efcff */
[----:B------:R-:W-:-:S04]  /*dbb0*/  LOP3.LUT R16, R16, 0xffffffdf, RZ, 0xc0, !PT ;  /* 0xffffffdf10107812 */ /* 0x000fc800078ec0ff */
[----:B------:R-:W-:Y:S01]  /*dbc0*/  @P2 LOP3.LUT R16, R16, 0x20, RZ, 0xfc, !PT ;  /* 0x0000002010102812 */ /* 0x000fe200078efcff */
[----:B0-----:R-:W-:Y:S06]  /*dbd0*/  @!P2 BRA `(.L_x_46) ;  /* 0x000000000004a947 */ /* 0x001fec0003800000 */
[----:B------:R-:W-:Y:S01]  /*dbe0*/  BPT.TRAP 0x1 ;  /* 0x000000040000795c */ /* 0x000fe20000300000 */
.L_x_46:
[----:B------:R-:W-:Y:S01]  /*dbf0*/  SHF.R.S32.HI R5, RZ, 0x1f, R6 ;  /* 0x0000001fff057819 */ /* 0x000fe20000011406 */
[----:B------:R-:W-:Y:S01]  /*dc00*/  ULDC.64 UR4, c[0x0][0x328] ;  /* 0x0000ca0000047ab9 */ /* 0x000fe20000000a00 */
[----:B-----5:R-:W-:Y:S02]  /*dc10*/  SHF.R.S32.HI R4, RZ, 0x1f, R0 ;  /* 0x0000001fff047819 */ /* 0x020fe40000011400 */
[----:B------:R-:W-:Y:S01]  /*dc20*/  R2UR UR6, R33 ;  /* 0x00000000210672ca */ /* 0x000fe200000e0000 */
[----:B------:R-:W-:-:S04]  /*dc30*/  IMAD R3, R5, UR4, RZ ;  /* 0x0000000405037c24 */ /* 0x000fc8000f8e02ff */
[C---:B------:R-:W-:Y:S02]  /*dc40*/  IMAD R7, R6.reuse, UR5, R3 ;  /* 0x0000000506077c24 */ /* 0x040fe4000f8e0203 */
[----:B------:R-:W-:Y:S01]  /*dc50*/  IMAD.WIDE.U32 R2, R6, UR4, RZ ;  /* 0x0000000406027c25 */ /* 0x000fe2000f8e00ff */
[----:B------:R-:W-:-:S04]  /*dc60*/  ULDC.64 UR4, c[0x0][0x338] ;  /* 0x0000ce0000047ab9 */ /* 0x000fc80000000a00 */
[----:B------:R-:W-:Y:S01]  /*dc70*/  IADD3 R3, R3, R7, RZ ;  /* 0x0000000703037210 */ /* 0x000fe20007ffe0ff */
[----:B------:R-:W-:-:S04]  /*dc80*/  IMAD R7, R4, UR4, RZ ;  /* 0x0000000404077c24 */ /* 0x000fc8000f8e02ff */
[C---:B------:R-:W-:Y:S02]  /*dc90*/  IMAD R7, R0.reuse, UR5, R7 ;  /* 0x0000000500077c24 */ /* 0x040fe4000f8e0207 */
[----:B------:R-:W-:Y:S01]  /*dca0*/  IMAD.WIDE.U32 R2, R0, UR4, R2 ;  /* 0x0000000400027c25 */ /* 0x000fe2000f8e0002 */
[----:B------:R-:W-:-:S03]  /*dcb0*/  ULDC.64 UR4, c[0x0][0x330] ;  /* 0x0000cc0000047ab9 */ /* 0x000fc60000000a00 */
[----:B------:R-:W-:Y:S02]  /*dcc0*/  IMAD.IADD R3, R3, 0x1, R7 ;  /* 0x0000000103037824 */ /* 0x000fe400078e0207 */
[----:B------:R-:W-:Y:S01]  /*dcd0*/  IMAD.U32 R7, RZ, RZ, UR4 ;  /* 0x00000004ff077e24 */ /* 0x000fe2000f8e00ff */
[----:B------:R-:W-:-:S03]  /*dce0*/  UIMAD UR4, UR6, UR4, URZ ;  /* 0x00000004060472a4 */ /* 0x000fc6000f8e023f */
[----:B------:R-:W-:Y:S01]  /*dcf0*/  IMAD.WIDE.U32 R2, R7, UR39, R2 ;  /* 0x0000002707027c25 */ /* 0x000fe2000f8e0002 */
[----:B------:R-:W-:Y:S01]  /*dd00*/  UIMAD UR4, UR39, UR5, UR4 ;  /* 0x00000005270472a4 */ /* 0x000fe2000f8e0204 */
[----:B------:R-:W-:Y:S02]  /*dd10*/  ULDC.64 UR6, c[0x0][0x318] ;  /* 0x0000c60000067ab9 */ /* 0x000fe40000000a00 */
[----:B------:R-:W-:-:S03]  /*dd20*/  LEA R17, P0, R2, UR6, 0x1 ;  /* 0x0000000602117c11 */ /* 0x000fc6000f8008ff */
[----:B------:R-:W-:-:S05]  /*dd30*/  VIADD R3, R3, UR4 ;  /* 0x0000000403037c36 */ /* 0x000fca0008000000 */
[----:B------:R-:W-:Y:S02]  /*dd40*/  LEA.HI.X R18, R2, UR7, R3, 0x1, P0 ;  /* 0x0000000702127c11 */ /* 0x000fe400080f0c03 */
[----:B------:R-:W-:-:S04]  /*dd50*/  MOV R2, 0x1 ;  /* 0x0000000100027802 */ /* 0x000fc80000000f00 */
[----:B------:R-:W-:-:S04]  /*dd60*/  SHF.L.U32 R2, R2, 0x1f, RZ ;  /* 0x0000001f02027819 */ /* 0x000fc800000006ff */
[----:B------:R-:W0:Y:S02]  /*dd70*/  SYNCS.PHASECHK.TRANS64.TRYWAIT P0, [UR42+0x38840], R2 ;  /* 0x03884002ff0075a7 */ /* 0x000e24000800016a */
[----:B0-----:R-:W-:Y:S05]  /*dd80*/  @!P0 BRA `(.L_x_47) ;  /* 0x0000003000208947 */ /* 0x001fea0003800000 */
.L_x_90:
[----:B------:R-:W-:Y:S01]  /*dd90*/  ULDC.64 UR4, c[0x0][0x300] ;  /* 0x0000c00000047ab9 */ /* 0x000fe20000000a00 */
[----:B------:R-:W-:Y:S01]  /*dda0*/  R2UR UR6, R33 ;  /* 0x00000000210672ca */ /* 0x000fe200000e0000 */
[----:B------:R-:W-:Y:S01]  /*ddb0*/  IMAD R5, R5, UR4, RZ ;  /* 0x0000000405057c24 */ /* 0x000fe2000f8e02ff */
[----:B------:R-:W-:Y:S01]  /*ddc0*/  SHF.R.U32.HI R27, RZ, 0x3, R9 ;  /* 0x00000003ff1b7819 */ /* 0x000fe20000011609 */
[----:B0-----:R-:W-:-:S04]  /*ddd0*/  IMAD.WIDE.U32 R2, R6, UR4, RZ ;  /* 0x0000000406027c25 */ /* 0x001fc8000f8e00ff */
[----:B------:R-:W-:Y:S01]  /*dde0*/  IMAD R5, R6, UR5, R5 ;  /* 0x0000000506057c24 */ /* 0x000fe2000f8e0205 */
[----:B------:R-:W-:Y:S01]  /*ddf0*/  ULDC.64 UR4, c[0x0][0x310] ;  /* 0x0000c40000047ab9 */ /* 0x000fe20000000a00 */
[----:B------:R-:W-:Y:S02]  /*de00*/  IMAD.SHL.U32 R31, R9, 0x8, RZ ;  /* 0x00000008091f7824 */ /* 0x000fe400078e00ff */
[----:B------:R-:W-:Y:S02]  /*de10*/  IMAD.IADD R3, R3, 0x1, R5 ;  /* 0x0000000103037824 */ /* 0x000fe400078e0205 */
[----:B------:R-:W-:Y:S02]  /*de20*/  IMAD R5, R4, UR4, RZ ;  /* 0x0000000404057c24 */ /* 0x000fe4000f8e02ff */
[----:B------:R-:W-:-:S04]  /*de30*/  IMAD.WIDE.U32 R2, R0, UR4, R2 ;  /* 0x0000000400027c25 */ /* 0x000fc8000f8e0002 */
[----:B------:R-:W-:Y:S01]  /*de40*/  IMAD R5, R0, UR5, R5 ;  /* 0x0000000500057c24 */ /* 0x000fe2000f8e0205 */
        /* <DEDUP_REMOVED lines=8> */
[----:B------:R-:W-:Y:S01]  /*ded0*/  IADD3 R7, R3, UR4, RZ ;  /* 0x0000000403077c10 */ /* 0x000fe2000fffe0ff */
[----:B------:R-:W-:Y:S01]  /*dee0*/  UMOV UR4, 0xffffffff ;  /* 0xffffffff00047882 */ /* 0x000fe20000000000 */
[----:B------:R-:W-:Y:S02]  /*def0*/  LOP3.LUT R3, R8, 0x1c0, RZ, 0xc0, !PT ;  /* 0x000001c008037812 */ /* 0x000fe400078ec0ff */
[----:B------:R-:W-:Y:S02]  /*df00*/  LEA.HI.X R7, R2, UR7, R7, 0x1, P0 ;  /* 0x0000000702077c11 */ /* 0x000fe400080f0c07 */
[----:B------:R-:W-:Y:S01]  /*df10*/  LOP3.LUT R8, R3, 0x38, R8, 0xf8, !PT ;  /* 0x0000003803087812 */ /* 0x000fe200078ef808 */
[----:B------:R-:W-:-:S03]  /*df20*/  IMAD.MOV.U32 R3, RZ, RZ, -0x50 ;  /* 0xffffffb0ff037424 */ /* 0x000fc600078e00ff */
[----:B------:R-:W-:Y:S01]  /*df30*/  LOP3.LUT R8, R8, 0x38, R25, 0x78, !PT ;  /* 0x0000003808087812 */ /* 0x000fe200078e7819 */
[----:B------:R-:W-:-:S03]  /*df40*/  IMAD R6, R30, R3, UR40 ;  /* 0x000000281e067e24 */ /* 0x000fc6000f8e0203 */
[----:B------:R-:W-:Y:S01]  /*df50*/  LOP3.LUT R31, R8, 0x200, R31, 0xf8, !PT ;  /* 0x00000200081f7812 */ /* 0x000fe200078ef81f */
[----:B------:R-:W-:-:S05]  /*df60*/  IMAD.IADD R6, R6, 0x1, -R27 ;  /* 0x0000000106067824 */ /* 0x000fca00078e0a1b */
[----:B------:R-:W-:Y:S01]  /*df70*/  ISETP.GE.AND P0, PT, R6, 0x1, PT ;  /* 0x000000010600780c */ /* 0x000fe20003f06270 */
[----:B------:R-:W-:-:S12]  /*df80*/  BRA.DIV UR4, `(.L_x_48) ;  /* 0x0000002e04b87947 */ /* 0x000fd8000b800000 */
[----:B------:R-:W-:Y:S01]  /*df90*/  SHFL.IDX PT, R5, R7, RZ, 0x181f ;  /* 0x00181fff07057589 */ /* 0x000fe200000e0000 */
[C---:B------:R-:W-:Y:S01]  /*dfa0*/  LOP3.LUT P4, RZ, R16.reuse, 0x10, RZ, 0xc0, !PT ;  /* 0x0000001010ff7812 */ /* 0x040fe2000788c0ff */
[----:B------:R-:W-:Y:S01]  /*dfb0*/  ULDC.64 UR4, c[0x0][0x208] ;  /* 0x0000820000047ab9 */ /* 0x000fe20000000a00 */
[C---:B------:R-:W-:Y:S01]  /*dfc0*/  LOP3.LUT P3, RZ, R16.reuse, 0x8, RZ, 0xc0, !PT ;  /* 0x0000000810ff7812 */ /* 0x040fe2000786c0ff */
[----:B------:R-:W0:Y:S01]  /*dfd0*/  SHFL.IDX PT, R4, R0, RZ, 0x181f ;  /* 0x00181fff00047589 */ /* 0x000e2200000e0000 */
[C---:B------:R-:W-:Y:S02]  /*dfe0*/  LOP3.LUT P2, RZ, R16.reuse, 0x4, RZ, 0xc0, !PT ;  /* 0x0000000410ff7812 */ /* 0x040fe4000784c0ff */
[----:B------:R-:W-:Y:S01]  /*dff0*/  LOP3.LUT P1, RZ, R16, 0x2, RZ, 0xc0, !PT ;  /* 0x0000000210ff7812 */ /* 0x000fe2000782c0ff */
[----:B------:R-:W-:Y:S01]  /*e000*/  SHFL.IDX PT, R3, R7, 0x1, 0x181f ;  /* 0x00381f0007037f89 */ /* 0x000fe200000e0000 */
[----:B------:R-:W-:-:S03]  /*e010*/  @P0 LEA R9, R31, UR42, 0x1 ;  /* 0x0000002a1f090c11 */ /* 0x000fc6000f8e08ff */
[----:B------:R-:W1:Y:S04]  /*e020*/  SHFL.IDX PT, R2, R0, 0x1, 0x181f ;  /* 0x00381f0000027f89 */ /* 0x000e6800000e0000 */
[----:B------:R-:W-:Y:S01]  /*e030*/  SHFL.IDX PT, R14, R0, 0x4, 0x181f ;  /* 0x00981f00000e7f89 */ /* 0x000fe200000e0000 */
[----:B0-----:R-:W-:-:S05]  /*e040*/  @P0 IMAD.WIDE.U32 R4, R22, 0x2, R4 ;  /* 0x0000000216040825 */ /* 0x001fca00078e0004 */
[----:B------:R-:W-:Y:S04]  /*e050*/  @P0 LDGSTS.E.BYPASS.LTC128B.128 [R9+0x24400], desc[UR4][R4.64], !P4 ;  /* 0x2440000004090fae */ /* 0x000fe8000e101d44 */
[----:B------:R-:W-:Y:S04]  /*e060*/  @P0 LDGSTS.E.BYPASS.LTC128B.128 [R9+0x26c00], desc[UR4][R4.64+0x80], !P3 ;  /* 0x26c0008004090fae */ /* 0x000fe8000d901d44 */
[----:B------:R-:W-:Y:S04]  /*e070*/  @P0 LDGSTS.E.BYPASS.LTC128B.128 [R9+0x29400], desc[UR4][R4.64+0x100], !P2 ;  /* 0x2940010004090fae */ /* 0x000fe8000d101d44 */
[----:B------:R0:W-:Y:S01]  /*e080*/  @P0 LDGSTS.E.BYPASS.LTC128B.128 [R9+0x2bc00], desc[UR4][R4.64+0x180], !P1 ;  /* 0x2bc0018004090fae */ /* 0x0001e2000c901d44 */
[----:B------:R-:W-:-:S03]  /*e090*/  ISETP.GE.AND P0, PT, R6, 0x11, PT ;  /* 0x000000110600780c */ /* 0x000fc60003f06270 */
[----:B0-----:R-:W-:Y:S10]  /*e0a0*/  SHFL.IDX PT, R5, R7, 0x2, 0x181f ;  /* 0x00581f0007057f89 */ /* 0x001ff400000e0000 */
[----:B-1----:R-:W-:Y:S01]  /*e0b0*/  @P0 IMAD.WIDE.U32 R2, R22, 0x2, R2 ;  /* 0x0000000216020825 */ /* 0x002fe200078e0002 */
[----:B------:R-:W-:Y:S01]  /*e0c0*/  @P0 LEA R21, R31, UR42, 0x1 ;  /* 0x0000002a1f150c11 */ /* 0x000fe2000f8e08ff */
[----:B------:R-:W0:Y:S04]  /*e0d0*/  SHFL.IDX PT, R4, R0, 0x2, 0x181f ;  /* 0x00581f0000047f89 */ /* 0x000e2800000e0000 */
[----:B------:R-:W-:Y:S04]  /*e0e0*/  @P0 LDGSTS.E.BYPASS.LTC128B.128 [R21+0x24c00], desc[UR4][R2.64], !P4 ;  /* 0x24c0000002150fae */ /* 0x000fe8000e101d44 */
[----:B------:R-:W-:Y:S04]  /*e0f0*/  @P0 LDGSTS.E.BYPASS.LTC128B.128 [R21+0x27400], desc[UR4][R2.64+0x80], !P3 ;  /* 0x2740008002150fae */ /* 0x000fe8000d901d44 */
[----:B------:R-:W-:Y:S04]  /*e100*/  @P0 LDGSTS.E.BYPASS.LTC128B.128 [R21+0x29c00], desc[UR4][R2.64+0x100], !P2 ;  /* 0x29c0010002150fae */ /* 0x000fe8000d101d44 */
[----:B------:R1:W-:Y:S01]  /*e110*/  @P0 LDGSTS.E.BYPASS.LTC128B.128 [R21+0x2c400], desc[UR4][R2.64+0x180], !P1 ;  /* 0x2c40018002150fae */ /* 0x0003e2000c901d44 */
[----:B------:R-:W-:-:S03]  /*e120*/  ISETP.GE.AND P0, PT, R6, 0x21, PT ;  /* 0x000000210600780c */ /* 0x000fc60003f06270 */
[----:B-1----:R-:W-:Y:S10]  /*e130*/  SHFL.IDX PT, R3, R7, 0x3, 0x181f ;  /* 0x00781f0007037f89 */ /* 0x002ff400000e0000 */
[----:B0-----:R-:W-:Y:S01]  /*e140*/  @P0 IMAD.WIDE.U32 R4, R22, 0x2, R4 ;  /* 0x0000000216040825 */ /* 0x001fe200078e0004 */
[----:B------:R-:W-:Y:S01]  /*e150*/  @P0 LEA R9, R31, UR42, 0x1 ;  /* 0x0000002a1f090c11 */ /* 0x000fe2000f8e08ff */
[----:B------:R-:W0:Y:S04]  /*e160*/  SHFL.IDX PT, R2, R0, 0x3, 0x181f ;  /* 0x00781f0000027f89 */ /* 0x000e2800000e0000 */
[----:B------:R-:W-:Y:S04]  /*e170*/  @P0 LDGSTS.E.BYPASS.LTC128B.128 [R9+0x25400], desc[UR4][R4.64], !P4 ;  /* 0x2540000004090fae */ /* 0x000fe8000e101d44 */
[----:B------:R-:W-:Y:S04]  /*e180*/  @P0 LDGSTS.E.BYPASS.LTC128B.128 [R9+0x27c00], desc[UR4][R4.64+0x80], !P3 ;  /* 0x27c0008004090fae */ /* 0x000fe8000d901d44 */
[----:B------:R-:W-:Y:S04]  /*e190*/  @P0 LDGSTS.E.BYPASS.LTC128B.128 [R9+0x2a400], desc[UR4][R4.64+0x100], !P2 ;  /* 0x2a40010004090fae */ /* 0x000fe8000d101d44 */
[----:B------:R1:W-:Y:S01]  /*e1a0*/  @P0 LDGSTS.E.BYPASS.LTC128B.128 [R9+0x2cc00], desc[UR4][R4.64+0x180], !P1 ;  /* 0x2cc0018004090fae */ /* 0x0003e2000c901d44 */
[----:B------:R-:W-:-:S03]  /*e1b0*/  ISETP.GE.AND P0, PT, R6, 0x31, PT ;  /* 0x000000310600780c */ /* 0x000fc60003f06270 */
[----:B-1----:R1:W2:Y:S10]  /*e1c0*/  SHFL.IDX PT, R4, R7, 0x4, 0x181f ;  /* 0x00981f0007047f89 */ /* 0x0022b400000e0000 */
[----:B0-----:R-:W-:Y:S01]  /*e1d0*/  @P0 IMAD.WIDE.U32 R2, R22, 0x2, R2 ;  /* 0x0000000216020825 */ /* 0x001fe200078e0002 */
[----:B------:R-:W-:-:S05]  /*e1e0*/  @P0 LEA R21, R31, UR42, 0x1 ;  /* 0x0000002a1f150c11 */ /* 0x000fca000f8e08ff */
[----:B------:R1:W-:Y:S04]  /*e1f0*/  @P0 LDGSTS.E.BYPASS.LTC128B.128 [R21+0x25c00], desc[UR4][R2.64], !P4 ;  /* 0x25c0000002150fae */ /* 0x0003e8000e101d44 */
[----:B------:R1:W-:Y:S04]  /*e200*/  @P0 LDGSTS.E.BYPASS.LTC128B.128 [R21+0x28400], desc[UR4][R2.64+0x80], !P3 ;  /* 0x2840008002150fae */ /* 0x0003e8000d901d44 */
[----:B------:R1:W-:Y:S04]  /*e210*/  @P0 LDGSTS.E.BYPASS.LTC128B.128 [R21+0x2ac00], desc[UR4][R2.64+0x100], !P2 ;  /* 0x2ac0010002150fae */ /* 0x0003e8000d101d44 */
[----:B------:R1:W-:Y:S02]  /*e220*/  @P0 LDGSTS.E.BYPASS.LTC128B.128 [R21+0x2d400], desc[UR4][R2.64+0x180], !P1 ;  /* 0x2d40018002150fae */ /* 0x0003e4000c901d44 */
.L_x_102:
[----:B------:R-:W-:Y:S01]  /*e230*/  ISETP.GE.AND P0, PT, R6, 0x41, PT ;  /* 0x000000410600780c */ /* 0x000fe20003f06270 */
[----:B------:R-:W-:Y:S01]  /*e240*/  BSSY B0, `(.L_x_49) ;  /* 0x0000012000007945 */ /* 0x000fe20003800000 */
[----:B-1----:R-:W-:Y:S01]  /*e250*/  MOV R2, R14 ;  /* 0x0000000e00027202 */ /* 0x002fe20000000f00 */
[----:B--2---:R-:W-:-:S10]  /*e260*/  IMAD.MOV.U32 R3, RZ, RZ, R4 ;  /* 0x000000ffff037224 */ /* 0x004fd400078e0004 */
[----:B------:R-:W-:Y:S05]  /*e270*/  @!P0 BRA `(.L_x_50) ;  /* 0x0000000000388947 */ /* 0x000fea0003800000 */
[----:B------:R-:W-:Y:S01]  /*e280*/  LOP3.LUT P4, RZ, R16, 0x10, RZ, 0xc0, !PT ;  /* 0x0000001010ff7812 */ /* 0x000fe2000788c0ff */
[----:B------:R-:W-:Y:S01]  /*e290*/  IMAD.WIDE.U32 R2, R22, 0x2, R2 ;  /* 0x0000000216027825 */ /* 0x000fe200078e0002 */
[C---:B------:R-:W-:Y:S01]  /*e2a0*/  LOP3.LUT P3, RZ, R16.reuse, 0x8, RZ, 0xc0, !PT ;  /* 0x0000000810ff7812 */ /* 0x040fe2000786c0ff */
[----:B------:R-:W-:Y:S01]  /*e2b0*/  ULDC.64 UR4, c[0x0][0x208] ;  /* 0x0000820000047ab9 */ /* 0x000fe20000000a00 */
[C---:B------:R-:W-:Y:S02]  /*e2c0*/  LOP3.LUT P2, RZ, R16.reuse, 0x4, RZ, 0xc0, !PT ;  /* 0x0000000410ff7812 */ /* 0x040fe4000784c0ff */
[----:B------:R-:W-:Y:S02]  /*e2d0*/  LOP3.LUT P1, RZ, R16, 0x2, RZ, 0xc0, !PT ;  /* 0x0000000210ff7812 */ /* 0x000fe4000782c0ff */
[----:B------:R-:W-:-:S05]  /*e2e0*/  LEA R5, R31, UR42, 0x1 ;  /* 0x0000002a1f057c11 */ /* 0x000fca000f8e08ff */
[----:B------:R-:W-:Y:S01]  /*e2f0*/  @!PT LDS RZ, [RZ] ;  /* 0x00000000fffff984 */ /* 0x000fe20000000800 */
[----:B------:R-:W-:Y:S01]  /*e300*/  @!PT LDS RZ, [RZ] ;  /* 0x00000000fffff984 */ /* 0x000fe20000000800 */
[----:B------:R-:W-:Y:S01]  /*e310*/  @!PT LDS RZ, [RZ] ;  /* 0x00000000fffff984 */ /* 0x000fe20000000800 */
[----:B------:R0:W-:Y:S04]  /*e320*/  LDGSTS.E.BYPASS.LTC128B.128 [R5+0x26400], desc[UR4][R2.64], !P4 ;  /* 0x2640000002057fae */ /* 0x0001e8000e101d44 */
[----:B------:R0:W-:Y:S04]  /*e330*/  LDGSTS.E.BYPASS.LTC128B.128 [R5+0x28c00], desc[UR4][R2.64+0x80], !P3 ;  /* 0x28c0008002057fae */ /* 0x0001e8000d901d44 */
[----:B------:R0:W-:Y:S04]  /*e340*/  LDGSTS.E.BYPASS.LTC128B.128 [R5+0x2b400], desc[UR4][R2.64+0x100], !P2 ;  /* 0x2b40010002057fae */ /* 0x0001e8000d101d44 */
[----:B------:R0:W-:Y:S02]  /*e350*/  LDGSTS.E.BYPASS.LTC128B.128 [R5+0x2dc00], desc[UR4][R2.64+0x180], !P1 ;  /* 0x2dc0018002057fae */ /* 0x0001e4000c901d44 */
.L_x_50:
[----:B------:R-:W-:Y:S05]  /*e360*/  BSYNC B0 ;  /* 0x0000000000007941 */ /* 0x000fea0003800000 */
.L_x_49:
[----:B------:R-:W-:Y:S01]  /*e370*/  NOP ;  /* 0x0000000000007918 */ /* 0x000fe20000000000 */
[----:B------:R-:W-:Y:S01]  /*e380*/  SYNCS.ARRIVE.TRANS64.RED.A0T1 RZ, [UR42+0x38830], RZ ;  /* 0x038830ffffff79a7 */ /* 0x000fe2000820042a */
[----:B------:R-:W-:Y:S01]  /*e390*/  ARRIVES.LDGSTSBAR.64.TRANSCNT [UR42+0x38830] ;  /* 0x03883000ff0079b0 */ /* 0x000fe20008000aaa */
[----:B------:R-:W-:Y:S01]  /*e3a0*/  NOP ;  /* 0x0000000000007918 */ /* 0x000fe20000000000 */
[----:B------:R-:W-:-:S13]  /*e3b0*/  LOP3.LUT P0, RZ, R16, 0x20, RZ, 0xc0, !PT ;  /* 0x0000002010ff7812 */ /* 0x000fda000780c0ff */
[----:B------:R-:W-:Y:S05]  /*e3c0*/  @!P0 BRA `(.L_x_51) ;  /* 0x0000000000048947 */ /* 0x000fea0003800000 */
[----:B------:R-:W-:Y:S01]  /*e3d0*/  BPT.TRAP 0x1 ;  /* 0x000000040000795c */ /* 0x000fe20000300000 */
.L_x_51:
[----:B------:R-:W-:Y:S01]  /*e3e0*/  SYNCS.ARRIVE.TRANS64.A1T0 RZ, [UR42+0x38830], RZ ;  /* 0x038830ffffff79a7 */ /* 0x000fe2000810002a */
[----:B------:R-:W-:Y:S05]  /*e3f0*/  WARPSYNC.ALL ;  /* 0x0000000000007948 */ /* 0x000fea0003800000 */
[----:B------:R-:W-:Y:S01]  /*e400*/  UIADD3 UR5, UR42, 0x14400, URZ ;  /* 0x000144002a057890 */ /* 0x000fe2000fffe03f */
[----:B------:R-:W-:Y:S01]  /*e410*/  R2UR UR4, R33 ;  /* 0x00000000210472ca */ /* 0x000fe200000e0000 */
[----:B------:R-:W-:Y:S01]  /*e420*/  ULDC.64 UR6, c[0x0][0x2d8] ;  /* 0x0000b60000067ab9 */ /* 0x000fe20000000a00 */
[----:B------:R-:W-:Y:S01]  /*e430*/  SHF.R.S32.HI R25, RZ, 0x1f, R26 ;  /* 0x0000001fff197819 */ /* 0x000fe2000001141a */
[----:B------:R-:W-:Y:S02]  /*e440*/  ULOP3.LUT UP0, URZ, UR5, 0x3ff, URZ, 0xc0, !UPT ;  /* 0x000003ff053f7892 */ /* 0x000fe4000f80c03f */
[----:B------:R-:W-:Y:S01]  /*e450*/  UIMAD.WIDE.U32 UR36, UR39, UR6, URZ ;  /* 0x00000006272472a5 */ /* 0x000fe2000f8e003f */
[----:B------:R-:W-:Y:S03]  /*e460*/  BAR.SYNC.DEFER_BLOCKING 0x8, 0x180 ;  /* 0x0206000000007b1d */ /* 0x000fe60000010000 */
[----:B------:R-:W-:-:S04]  /*e470*/  PLOP3.LUT P0, PT, PT, PT, UP0, 0x80, 0x0 ;  /* 0x000000000000781c */ /* 0x000fc80003f0f008 */
[----:B------:R-:W-:-:S04]  /*e480*/  UIMAD UR4, UR4, UR6, URZ ;  /* 0x00000006040472a4 */ /* 0x000fc8000f8e023f */
[----:B------:R-:W-:-:S04]  /*e490*/  UIMAD UR4, UR39, UR7, UR4 ;  /* 0x00000007270472a4 */ /* 0x000fc8000f8e0204 */
[----:B------:R-:W-:Y:S01]  /*e4a0*/  UIADD3 UR43, UR37, UR4, URZ ;  /* 0x00000004252b7290 */ /* 0x000fe2000fffe03f */
[----:B------:R-:W-:Y:S11]  /*e4b0*/  @!P0 BRA `(.L_x_52) ;  /* 0x0000000000408947 */ /* 0x000ff60003800000 */
[----:B0-----:R-:W-:Y:S01]  /*e4c0*/  MOV R2, 0x0 ;  /* 0x0000000000027802 */ /* 0x001fe20000000f00 */
[----:B------:R-:W-:Y:S01]  /*e4d0*/  ULDC.64 UR6, c[0x4][0xa8] ;  /* 0x01002a0000067ab9 */ /* 0x000fe20000000a00 */
[----:B------:R-:W-:Y:S01]  /*e4e0*/  ULDC.64 UR8, c[0x4][0xb0] ;  /* 0x01002c0000087ab9 */ /* 0x000fe20000000a00 */
[----:B------:R-:W-:Y:S01]  /*e4f0*/  ULDC.64 UR4, c[0x4][0x20] ;  /* 0x0100080000047ab9 */ /* 0x000fe20000000a00 */
[----:B------:R-:W-:Y:S01]  /*e500*/  IMAD.U32 R4, RZ, RZ, UR6 ;  /* 0x00000006ff047e24 */ /* 0x000fe2000f8e00ff */
[----:B------:R-:W-:Y:S01]  /*e510*/  MOV R6, UR8 ;  /* 0x0000000800067c02 */ /* 0x000fe20008000f00 */
[----:B------:R-:W0:Y:S01]  /*e520*/  LDC.64 R2, c[0x4][R2] ;  /* 0x0100000002027b82 */ /* 0x000e220000000a00 */
[----:B------:R-:W-:Y:S01]  /*e530*/  IMAD.U32 R5, RZ, RZ, UR7 ;  /* 0x00000007ff057e24 */ /* 0x000fe2000f8e00ff */
[----:B------:R-:W-:Y:S01]  /*e540*/  MOV R8, 0x70 ;  /* 0x0000007000087802 */ /* 0x000fe20000000f00 */
[----:B------:R-:W-:Y:S02]  /*e550*/  IMAD.U32 R7, RZ, RZ, UR9 ;  /* 0x00000009ff077e24 */ /* 0x000fe4000f8e00ff */
[----:B------:R-:W-:-:S02]  /*e560*/  IMAD.U32 R10, RZ, RZ, UR4 ;  /* 0x00000004ff0a7e24 */ /* 0x000fc4000f8e00ff */
[----:B------:R-:W-:Y:S02]  /*e570*/  IMAD.U32 R11, RZ, RZ, UR5 ;  /* 0x00000005ff0b7e24 */ /* 0x000fe4000f8e00ff */
[----:B------:R-:W-:Y:S02]  /*e580*/  IMAD.MOV.U32 R12, RZ, RZ, 0x1 ;  /* 0x00000001ff0c7424 */ /* 0x000fe400078e00ff */
[----:B------:R-:W-:-:S07]  /*e590*/  IMAD.MOV.U32 R13, RZ, RZ, RZ ;  /* 0x000000ffff0d7224 */ /* 0x000fce00078e00ff */
[----:B------:R-:W-:-:S07]  /*e5a0*/  LEPC R20, `(.L_x_52) ;  /* 0x000000001014794e */ /* 0x000fce0000000000 */
[----:B0-----:R-:W-:Y:S05]  /*e5b0*/  CALL.ABS.NOINC R2 ;  /* 0x0000000002007343 */ /* 0x001fea0003c00000 */
.L_x_52:
[----:B0-----:R-:W0:Y:S01]  /*e5c0*/  S2R R2, SR_TID.X ;  /* 0x0000000000027919 */ /* 0x001e220000002100 */
[----:B------:R-:W1:Y:S01]  /*e5d0*/  LDC R0, c[0x0][0x448] ;  /* 0x00011200ff007b82 */ /* 0x000e620000000800 */
[----:B------:R-:W-:Y:S01]  /*e5e0*/  IMAD.U32 R4, RZ, RZ, UR36 ;  /* 0x00000024ff047e24 */ /* 0x000fe2000f8e00ff */
[----:B------:R-:W-:Y:S01]  /*e5f0*/  ULDC.64 UR4, c[0x0][0x2e0] ;  /* 0x0000b80000047ab9 */ /* 0x000fe20000000a00 */
[----:B------:R-:W-:Y:S02]  /*e600*/  IMAD.U32 R5, RZ, RZ, UR37 ;  /* 0x00000025ff057e24 */ /* 0x000fe4000f8e00ff */
[----:B------:R-:W-:-:S04]  /*e610*/  IMAD R25, R25, UR4, RZ ;  /* 0x0000000419197c24 */ /* 0x000fc8000f8e02ff */
[----:B------:R-:W-:Y:S01]  /*e620*/  IMAD R25, R26, UR5, R25 ;  /* 0x000000051a197c24 */ /* 0x000fe2000f8e0219 */
[----:B-1----:R-:W-:Y:S02]  /*e630*/  ISETP.NE.AND P0, PT, R0, 0x1, PT ;  /* 0x000000010000780c */ /* 0x002fe40003f05270 */
[----:B0-----:R-:W-:-:S04]  /*e640*/  LOP3.LUT R2, R2, 0x7f, RZ, 0xc0, !PT ;  /* 0x0000007f02027812 */ /* 0x001fc800078ec0ff */
[----:B------:R-:W-:-:S07]  /*e650*/  SHF.R.U32.HI R2, RZ, 0x3, R2 ;  /* 0x00000003ff027819 */ /* 0x000fce0000011602 */
[----:B------:R-:W0:Y:S01]  /*e660*/  @P0 LDC R3, c[0x0][0x450] ;  /* 0x00011400ff030b82 */ /* 0x000e220000000800 */
[----:B------:R-:W-:-:S05]  /*e670*/  LOP3.LUT R20, R24, R2, RZ, 0xfc, !PT ;  /* 0x0000000218147212 */ /* 0x000fca00078efcff */
[----:B------:R-:W-:Y:S02]  /*e680*/  IMAD R9, R23, 0x80, R20 ;  /* 0x0000008017097824 */ /* 0x000fe400078e0214 */
[----:B------:R-:W1:Y:S03]  /*e690*/  @P0 LDC R2, c[0x0][0x44c] ;  /* 0x00011300ff020b82 */ /* 0x000e660000000800 */
[----:B------:R-:W-:Y:S01]  /*e6a0*/  MOV R7, R9 ;  /* 0x0000000900077202 */ /* 0x000fe20000000f00 */
[----:B-1----:R-:W-:-:S05]  /*e6b0*/  @P0 IMAD.HI.U32 R2, R9, R2, RZ ;  /* 0x0000000209020227 */ /* 0x002fca00078e00ff */
[----:B0-----:R-:W-:Y:S01]  /*e6c0*/  @P0 SHF.R.U32.HI R7, RZ, R3, R2 ;  /* 0x00000003ff070219 */ /* 0x001fe20000011602 */
[----:B------:R-:W-:Y:S01]  /*e6d0*/  IMAD.U32 R3, RZ, RZ, UR43 ;  /* 0x0000002bff037e24 */ /* 0x000fe2000f8e00ff */
[----:B------:R-:W-:Y:S02]  /*e6e0*/  MOV R2, R4 ;  /* 0x0000000400027202 */ /* 0x000fe40000000f00 */
[--C-:B------:R-:W-:Y:S01]  /*e6f0*/  SHF.R.S32.HI R4, RZ, 0x1f, R7.reuse ;  /* 0x0000001fff047819 */ /* 0x100fe20000011407 */
[----:B------:R-:W-:Y:S02]  /*e700*/  IMAD.MOV R5, RZ, RZ, -R7 ;  /* 0x000000ffff057224 */ /* 0x000fe400078e0a07 */
[----:B------:R-:W-:Y:S01]  /*e710*/  IMAD.WIDE.U32 R2, R26, UR4, R2 ;  /* 0x000000041a027c25 */ /* 0x000fe2000f8e0002 */
[----:B------:R-:W-:-:S03]  /*e720*/  ULDC.64 UR4, c[0x0][0x2d0] ;  /* 0x0000b40000047ab9 */ /* 0x000fc60000000a00 */
[----:B------:R-:W-:Y:S02]  /*e730*/  IMAD.IADD R3, R3, 0x1, R25 ;  /* 0x0000000103037824 */ /* 0x000fe400078e0219 */
[----:B------:R-:W-:Y:S02]  /*e740*/  IMAD R5, R0, R5, R9 ;  /* 0x0000000500057224 */ /* 0x000fe400078e0209 */
[----:B------:R-:W-:Y:S02]  /*e750*/  IMAD R4, R4, UR4, RZ ;  /* 0x0000000404047c24 */ /* 0x000fe4000f8e02ff */
[----:B------:R-:W-:-:S04]  /*e760*/  IMAD.WIDE.U32 R2, R7, UR4, R2 ;  /* 0x0000000407027c25 */ /* 0x000fc8000f8e0002 */
[----:B------:R-:W-:Y:S01]  /*e770*/  IMAD R7, R7, UR5, R4 ;  /* 0x0000000507077c24 */ /* 0x000fe2000f8e0204 */
[----:B------:R-:W-:Y:S01]  /*e780*/  SHF.R.S32.HI R4, RZ, 0x1f, R5 ;  /* 0x0000001fff047819 */ /* 0x000fe20000011405 */
[----:B------:R-:W-:Y:S02]  /*e790*/  ULDC.64 UR4, c[0x0][0x2c8] ;  /* 0x0000b20000047ab9 */ /* 0x000fe40000000a00 */
[----:B------:R-:W-:Y:S02]  /*e7a0*/  IMAD.IADD R3, R3, 0x1, R7 ;  /* 0x0000000103037824 */ /* 0x000fe400078e0207 */
[----:B------:R-:W-:Y:S02]  /*e7b0*/  IMAD R4, R4, UR4, RZ ;  /* 0x0000000404047c24 */ /* 0x000fe4000f8e02ff */
[----:B------:R-:W-:-:S04]  /*e7c0*/  IMAD.WIDE.U32 R2, R5, UR4, R2 ;  /* 0x0000000405027c25 */ /* 0x000fc8000f8e0002 */
[----:B------:R-:W-:Y:S01]  /*e7d0*/  IMAD R7, R5, UR5, R4 ;  /* 0x0000000505077c24 */ /* 0x000fe2000f8e0204 */
[----:B------:R-:W-:Y:S02]  /*e7e0*/  ULDC.64 UR4, c[0x0][0x280] ;  /* 0x0000a00000047ab9 */ /* 0x000fe40000000a00 */
[----:B------:R-:W-:Y:S01]  /*e7f0*/  LEA R6, P0, R2, UR4, 0x1 ;  /* 0x0000000402067c11 */ /* 0x000fe2000f8008ff */
[----:B------:R-:W-:Y:S01]  /*e800*/  ULDC UR4, c[0x0][0x2b8] ;  /* 0x0000ae0000047ab9 */ /* 0x000fe20000000800 */
[----:B------:R-:W-:Y:S02]  /*e810*/  IADD3 R3, R3, R7, RZ ;  /* 0x0000000703037210 */ /* 0x000fe40007ffe0ff */
[----:B------:R-:W-:Y:S02]  /*e820*/  ISETP.GE.AND P4, PT, R22, UR4, PT ;  /* 0x0000000416007c0c */ /* 0x000fe4000bf86270 */
[----:B------:R-:W-:Y:S01]  /*e830*/  LEA.HI.X R8, R2, UR5, R3, 0x1, P0 ;  /* 0x0000000502087c11 */ /* 0x000fe200080f0c03 */
[----:B------:R-:W-:Y:S01]  /*e840*/  UMOV UR5, 0xffffffff ;  /* 0xffffffff00057882 */ /* 0x000fe20000000000 */
[----:B------:R-:W-:-:S02]  /*e850*/  ISETP.GE.AND P3, PT, R37, UR4, PT ;  /* 0x0000000425007c0c */ /* 0x000fc4000bf66270 */
[----:B------:R-:W-:Y:S02]  /*e860*/  ISETP.GE.AND P2, PT, R36, UR4, PT ;  /* 0x0000000424007c0c */ /* 0x000fe4000bf46270 */
[----:B------:R-:W-:Y:S01]  /*e870*/  ISETP.GE.AND P1, PT, R35, UR4, PT ;  /* 0x0000000423007c0c */ /* 0x000fe2000bf26270 */
[----:B------:R-:W-:-:S12]  /*e880*/  BRA.DIV UR5, `(.L_x_53) ;  /* 0x0000002e052c7947 */ /* 0x000fd8000b800000 */
[----:B------:R-:W-:Y:S01]  /*e890*/  SHFL.IDX PT, R3, R8, RZ, 0x181f ;  /* 0x00181fff08037589 */ /* 0x000fe200000e0000 */
[----:B------:R-:W-:Y:S01]  /*e8a0*/  ULDC UR4, c[0x0][0x288] ;  /* 0x0000a20000047ab9 */ /* 0x000fe20000000800 */
[----:B------:R-:W-:Y:S01]  /*e8b0*/  IMAD R7, R23, 0x80, R27 ;  /* 0x0000008017077824 */ /* 0x000fe200078e021b */
[----:B------:R-:W-:Y:S01]  /*e8c0*/  ULDC.64 UR6, c[0x0][0x208] ;  /* 0x0000820000067ab9 */ /* 0x000fe20000000a00 */
[----:B------:R-:W0:Y:S01]  /*e8d0*/  SHFL.IDX PT, R2, R6, RZ, 0x181f ;  /* 0x00181fff06027589 */ /* 0x000e2200000e0000 */
[----:B------:R-:W-:Y:S02]  /*e8e0*/  IMAD R0, R0, UR4, RZ ;  /* 0x0000000400007c24 */ /* 0x000fe4000f8e02ff */
[C---:B------:R-:W-:Y:S01]  /*e8f0*/  VIADD R11, R7.reuse, 0x10 ;  /* 0x00000010070b7836 */ /* 0x040fe20000000000 */
[----:B------:R-:W-:Y:S02]  /*e900*/  SHFL.IDX PT, R5, R8, 0x1, 0x181f ;  /* 0x00381f0008057f89 */ /* 0x000fe400000e0000 */
[----:B------:R-:W-:-:S02]  /*e910*/  ISETP.GE.AND P0, PT, R7, R0, PT ;  /* 0x000000000700720c */ /* 0x000fc40003f06270 */
[----:B------:R-:W1:Y:S04]  /*e920*/  SHFL.IDX PT, R4, R6, 0x1, 0x181f ;  /* 0x00381f0006047f89 */ /* 0x000e6800000e0000 */
[----:B------:R-:W-:Y:S07]  /*e930*/  SHFL.IDX PT, R14, R6, 0x7, 0x181f ;  /* 0x00f81f00060e7f89 */ /* 0x000fee00000e0000 */
[----:B------:R-:W-:Y:S01]  /*e940*/  @!P0 LEA R9, R31, UR42, 0x1 ;  /* 0x0000002a1f098c11 */ /* 0x000fe2000f8e08ff */
[----:B0-----:R-:W-:-:S05]  /*e950*/  @!P0 IMAD.WIDE.U32 R2, R22, 0x2, R2 ;  /* 0x0000000216028825 */ /* 0x001fca00078e0002 */
[----:B------:R-:W-:Y:S04]  /*e960*/  @!P0 LDGSTS.E.BYPASS.LTC128B.128 [R9+0x14400], desc[UR6][R2.64], !P4 ;  /* 0x1440000002098fae */ /* 0x000fe8000e101d46 */
[----:B------:R-:W-:Y:S04]  /*e970*/  @!P0 LDGSTS.E.BYPASS.LTC128B.128 [R9+0x18400], desc[UR6][R2.64+0x80], !P3 ;  /* 0x1840008002098fae */ /* 0x000fe8000d901d46 */
[----:B------:R-:W-:Y:S04]  /*e980*/  @!P0 LDGSTS.E.BYPASS.LTC128B.128 [R9+0x1c400], desc[UR6][R2.64+0x100], !P2 ;  /* 0x1c40010002098fae */ /* 0x000fe8000d101d46 */
[----:B------:R0:W-:Y:S01]  /*e990*/  @!P0 LDGSTS.E.BYPASS.LTC128B.128 [R9+0x20400], desc[UR6][R2.64+0x180], !P1 ;  /* 0x2040018002098fae */ /* 0x0001e2000c901d46 */
[----:B------:R-:W-:-:S02]  /*e9a0*/  ISETP.GE.AND P0, PT, R11, R0, PT ;  /* 0x000000000b00720c */ /* 0x000fc40003f06270 */
[C---:B------:R-:W-:Y:S01]  /*e9b0*/  IADD3 R11, R7.reuse, 0x30, RZ ;  /* 0x00000030070b7810 */ /* 0x040fe20007ffe0ff */
[----:B0-----:R-:W-:Y:S01]  /*e9c0*/  SHFL.IDX PT, R3, R8, 0x2, 0x181f ;  /* 0x00581f0008037f89 */ /* 0x001fe200000e0000 */
[----:B------:R-:W-:-:S09]  /*e9d0*/  VIADD R9, R7, 0x20 ;  /* 0x0000002007097836 */ /* 0x000fd20000000000 */
[----:B------:R-:W-:Y:S01]  /*e9e0*/  @!P0 LEA R21, R31, UR42, 0x1 ;  /* 0x0000002a1f158c11 */ /* 0x000fe2000f8e08ff */
[----:B-1----:R-:W-:Y:S01]  /*e9f0*/  @!P0 IMAD.WIDE.U32 R4, R22, 0x2, R4 ;  /* 0x0000000216048825 */ /* 0x002fe200078e0004 */
[----:B------:R-:W0:Y:S04]  /*ea00*/  SHFL.IDX PT, R2, R6, 0x2, 0x181f ;  /* 0x00581f0006027f89 */ /* 0x000e2800000e0000 */
[----:B------:R-:W-:Y:S04]  /*ea10*/  @!P0 LDGSTS.E.BYPASS.LTC128B.128 [R21+0x14c00], desc[UR6][R4.64], !P4 ;  /* 0x14c0000004158fae */ /* 0x000fe8000e101d46 */
[----:B------:R-:W-:Y:S04]  /*ea20*/  @!P0 LDGSTS.E.BYPASS.LTC128B.128 [R21+0x18c00], desc[UR6][R4.64+0x80], !P3 ;  /* 0x18c0008004158fae */ /* 0x000fe8000d901d46 */
[----:B------:R-:W-:Y:S04]  /*ea30*/  @!P0 LDGSTS.E.BYPASS.LTC128B.128 [R21+0x1cc00], desc[UR6][R4.64+0x100], !P2 ;  /* 0x1cc0010004158fae */ /* 0x000fe8000d101d46 */
[----:B------:R1:W-:Y:S01]  /*ea40*/  @!P0 LDGSTS.E.BYPASS.LTC128B.128 [R21+0x20c00], desc[UR6][R4.64+0x180], !P1 ;  /* 0x20c0018004158fae */ /* 0x0003e2000c901d46 */
[----:B------:R-:W-:-:S03]  /*ea50*/  ISETP.GE.AND P0, PT, R9, R0, PT ;  /* 0x000000000900720c */ /* 0x000fc60003f06270 */
[----:B-1----:R-:W-:Y:S10]  /*ea60*/  SHFL.IDX PT, R5, R8, 0x3, 0x181f ;  /* 0x00781f0008057f89 */ /* 0x002ff400000e0000 */
[----:B0-----:R-:W-:Y:S01]  /*ea70*/  @!P0 IMAD.WIDE.U32 R2, R22, 0x2, R2 ;  /* 0x0000000216028825 */ /* 0x001fe200078e0002 */
[----:B------:R-:W-:Y:S01]  /*ea80*/  @!P0 LEA R9, R31, UR42, 0x1 ;  /* 0x0000002a1f098c11 */ /* 0x000fe2000f8e08ff */
[----:B------:R-:W0:Y:S04]  /*ea90*/  SHFL.IDX PT, R4, R6, 0x3, 0x181f ;  /* 0x00781f0006047f89 */ /* 0x000e2800000e0000 */
[----:B------:R-:W-:Y:S04]  /*eaa0*/  @!P0 LDGSTS.E.BYPASS.LTC128B.128 [R9+0x15400], desc[UR6][R2.64], !P4 ;  /* 0x1540000002098fae */ /* 0x000fe8000e101d46 */
[----:B------:R-:W-:Y:S04]  /*eab0*/  @!P0 LDGSTS.E.BYPASS.LTC128B.128 [R9+0x19400], desc[UR6][R2.64+0x80], !P3 ;  /* 0x1940008002098fae */ /* 0x000fe8000d901d46 */
[----:B------:R-:W-:Y:S04]  /*eac0*/  @!P0 LDGSTS.E.BYPASS.LTC128B.128 [R9+0x1d400], desc[UR6][R2.64+0x100], !P2 ;  /* 0x1d40010002098fae */ /* 0x000fe8000d101d46 */
[----:B------:R1:W-:Y:S01]  /*ead0*/  @!P0 LDGSTS.E.BYPASS.LTC128B.128 [R9+0x21400], desc[UR6][R2.64+0x180], !P1 ;  /* 0x2140018002098fae */ /* 0x0003e2000c901d46 */
[----:B------:R-:W-:Y:S01]  /*eae0*/  ISETP.GE.AND P0, PT, R11, R0, PT ;  /* 0x000000000b00720c */ /* 0x000fe20003f06270 */
[----:B------:R-:W-:-:S02]  /*eaf0*/  VIADD R11, R7, 0x50 ;  /* 0x00000050070b7836 */ /* 0x000fc40000000000 */
[----:B-1----:R-:W-:Y:S01]  /*eb00*/  SHFL.IDX PT, R3, R8, 0x4, 0x181f ;  /* 0x00981f0008037f89 */ /* 0x002fe200000e0000 */
[----:B------:R-:W-:-:S09]  /*eb10*/  VIADD R9, R7, 0x40 ;  /* 0x0000004007097836 */ /* 0x000fd20000000000 */
[----:B------:R-:W-:Y:S01]  /*eb20*/  @!P0 LEA R21, R31, UR42, 0x1 ;  /* 0x0000002a1f158c11 */ /* 0x000fe2000f8e08ff */
[----:B0-----:R-:W-:Y:S01]  /*eb30*/  @!P0 IMAD.WIDE.U32 R4, R22, 0x2, R4 ;  /* 0x0000000216048825 */ /* 0x001fe200078e0004 */
        /* <DEDUP_REMOVED lines=14> */
[----:B------:R-:W-:-:S03]  /*ec20*/  ISETP.GE.AND P0, PT, R11, R0, PT ;  /* 0x000000000b00720c */ /* 0x000fc60003f06270 */
[----:B-1----:R-:W-:Y:S01]  /*ec30*/  SHFL.IDX PT, R3, R8, 0x6, 0x181f ;  /* 0x00d81f0008037f89 */ /* 0x002fe200000e0000 */
[----:B------:R-:W-:-:S09]  /*ec40*/  VIADD R9, R7, 0x60 ;  /* 0x0000006007097836 */ /* 0x000fd20000000000 */
[----:B------:R-:W-:Y:S01]  /*ec50*/  @!P0 LEA R21, R31, UR42, 0x1 ;  /* 0x0000002a1f158c11 */ /* 0x000fe2000f8e08ff */
[----:B0-----:R-:W-:Y:S01]  /*ec60*/  @!P0 IMAD.WIDE.U32 R4, R22, 0x2, R4 ;  /* 0x0000000216048825 */ /* 0x001fe200078e0004 */
[----:B------:R-:W0:Y:S04]  /*ec70*/  SHFL.IDX PT, R2, R6, 0x6, 0x181f ;  /* 0x00d81f0006027f89 */ /* 0x000e2800000e0000 */
[----:B------:R1:W-:Y:S04]  /*ec80*/  @!P0 LDGSTS.E.BYPASS.LTC128B.128 [R21+0x16c00], desc[UR6][R4.64], !P4 ;  /* 0x16c0000004158fae */ /* 0x0003e8000e101d46 */
[----:B------:R1:W-:Y:S04]  /*ec90*/  @!P0 LDGSTS.E.BYPASS.LTC128B.128 [R21+0x1ac00], desc[UR6][R4.64+0x80], !P3 ;  /* 0x1ac0008004158fae */ /* 0x0003e8000d901d46 */
[----:B------:R1:W-:Y:S04]  /*eca0*/  @!P0 LDGSTS.E.BYPASS.LTC128B.128 [R21+0x1ec00], desc[UR6][R4.64+0x100], !P2 ;  /* 0x1ec0010004158fae */ /* 0x0003e8000d101d46 */
[----:B------:R1:W-:Y:S01]  /*ecb0*/  @!P0 LDGSTS.E.BYPASS.LTC128B.128 [R21+0x22c00], desc[UR6][R4.64+0x180], !P1 ;  /* 0x22c0018004158fae */ /* 0x0003e2000c901d46 */
[----:B------:R-:W-:-:S03]  /*ecc0*/  ISETP.GE.AND P0, PT, R9, R0, PT ;  /* 0x000000000900720c */ /* 0x000fc60003f06270 */
[----:B------:R-:W2:Y:S10]  /*ecd0*/  SHFL.IDX PT, R8, R8, 0x7, 0x181f ;  /* 0x00f81f0008087f89 */ /* 0x000eb400000e0000 */
[----:B0-----:R-:W-:Y:S01]  /*ece0*/  @!P0 IMAD.WIDE.U32 R2, R22, 0x2, R2 ;  /* 0x0000000216028825 */ /* 0x001fe200078e0002 */
[----:B------:R-:W-:-:S05]  /*ecf0*/  @!P0 LEA R9, R31, UR42, 0x1 ;  /* 0x0000002a1f098c11 */ /* 0x000fca000f8e08ff */
[----:B------:R1:W-:Y:S04]  /*ed00*/  @!P0 LDGSTS.E.BYPASS.LTC128B.128 [R9+0x17400], desc[UR6][R2.64], !P4 ;  /* 0x1740000002098fae */ /* 0x0003e8000e101d46 */
[----:B------:R1:W-:Y:S04]  /*ed10*/  @!P0 LDGSTS.E.BYPASS.LTC128B.128 [R9+0x1b400], desc[UR6][R2.64+0x80], !P3 ;  /* 0x1b40008002098fae */ /* 0x0003e8000d901d46 */
[----:B------:R1:W-:Y:S04]  /*ed20*/  @!P0 LDGSTS.E.BYPASS.LTC128B.128 [R9+0x1f400], desc[UR6][R2.64+0x100], !P2 ;  /* 0x1f40010002098fae */ /* 0x0003e8000d101d46 */
[----:B--2---:R1:W-:Y:S02]  /*ed30*/  @!P0 LDGSTS.E.BYPASS.LTC128B.128 [R9+0x23400], desc[UR6][R2.64+0x180], !P1 ;  /* 0x2340018002098fae */ /* 0x0043e4000c901d46 */
.L_x_119:
[----:B------:R-:W-:Y:S01]  /*ed40*/  IADD3 R7, R7, 0x70, RZ ;  /* 0x0000007007077810 */ /* 0x000fe20007ffe0ff */
[----:B------:R-:W-:Y:S01]  /*ed50*/  BSSY B0, `(.L_x_54) ;  /* 0x000000f000007945 */ /* 0x000fe20003800000 */
[----:B-1----:R-:W-:Y:S02]  /*ed60*/  IMAD.MOV.U32 R2, RZ, RZ, R14 ;  /* 0x000000ffff027224 */ /* 0x002fe400078e000e */
[----:B------:R-:W-:Y:S01]  /*ed70*/  ISETP.GE.AND P0, PT, R7, R0, PT ;  /* 0x000000000700720c */ /* 0x000fe20003f06270 */
[----:B------:R-:W-:-:S12]  /*ed80*/  IMAD.MOV.U32 R3, RZ, RZ, R8 ;  /* 0x000000ffff037224 */ /* 0x000fd800078e0008 */
[----:B------:R-:W-:Y:S05]  /*ed90*/  @P0 BRA `(.L_x_55) ;  /* 0x0000000000280947 */ /* 0x000fea0003800000 */
[----:B------:R-:W-:Y:S01]  /*eda0*/  IMAD.WIDE.U32 R2, R22, 0x2, R2 ;  /* 0x0000000216027825 */ /* 0x000fe200078e0002 */
[----:B------:R-:W-:Y:S01]  /*edb0*/  LEA R5, R31, UR42, 0x1 ;  /* 0x0000002a1f057c11 */ /* 0x000fe2000f8e08ff */
[----:B------:R-:W-:-:S04]  /*edc0*/  ULDC.64 UR4, c[0x0][0x208] ;  /* 0x0000820000047ab9 */ /* 0x000fc80000000a00 */
[----:B------:R-:W-:Y:S01]  /*edd0*/  @!PT LDS RZ, [RZ] ;  /* 0x00000000fffff984 */ /* 0x000fe20000000800 */
[----:B------:R-:W-:Y:S01]  /*ede0*/  @!PT LDS RZ, [RZ] ;  /* 0x00000000fffff984 */ /* 0x000fe20000000800 */
[----:B------:R-:W-:Y:S01]  /*edf0*/  @!PT LDS RZ, [RZ] ;  /* 0x00000000fffff984 */ /* 0x000fe20000000800 */
[----:B------:R0:W-:Y:S04]  /*ee00*/  LDGSTS.E.BYPASS.LTC128B.128 [R5+0x17c00], desc[UR4][R2.64], !P4 ;  /* 0x17c0000002057fae */ /* 0x0001e8000e101d44 */
[----:B------:R0:W-:Y:S04]  /*ee10*/  LDGSTS.E.BYPASS.LTC128B.128 [R5+0x1bc00], desc[UR4][R2.64+0x80], !P3 ;  /* 0x1bc0008002057fae */ /* 0x0001e8000d901d44 */
[----:B------:R0:W-:Y:S04]  /*ee20*/  LDGSTS.E.BYPASS.LTC128B.128 [R5+0x1fc00], desc[UR4][R2.64+0x100], !P2 ;  /* 0x1fc0010002057fae */ /* 0x0001e8000d101d44 */
[----:B------:R0:W-:Y:S02]  /*ee30*/  LDGSTS.E.BYPASS.LTC128B.128 [R5+0x23c00], desc[UR4][R2.64+0x180], !P1 ;  /* 0x23c0018002057fae */ /* 0x0001e4000c901d44 */
.L_x_55:
[----:B------:R-:W-:Y:S05]  /*ee40*/  BSYNC B0 ;  /* 0x0000000000007941 */ /* 0x000fea0003800000 */
.L_x_54:
[----:B------:R-:W-:Y:S01]  /*ee50*/  NOP ;  /* 0x0000000000007918 */ /* 0x000fe20000000000 */
[----:B------:R-:W-:Y:S01]  /*ee60*/  SYNCS.ARRIVE.TRANS64.RED.A0T1 RZ, [UR42+0x38800], RZ ;  /* 0x038800ffffff79a7 */ /* 0x000fe2000820042a */
[----:B------:R-:W-:Y:S01]  /*ee70*/  IMAD.MOV.U32 R0, RZ, RZ, 0x1 ;  /* 0x00000001ff007424 */ /* 0x000fe200078e00ff */
[----:B------:R-:W-:Y:S04]  /*ee80*/  ARRIVES.LDGSTSBAR.64.TRANSCNT [UR42+0x38800] ;  /* 0x03880000ff0079b0 */ /* 0x000fe80008000aaa */
[----:B------:R-:W-:Y:S01]  /*ee90*/  SHF.L.U32 R0, R0, 0x1f, RZ ;  /* 0x0000001f00007819 */ /* 0x000fe200000006ff */
[----:B------:R-:W-:Y:S01]  /*eea0*/  NOP ;  /* 0x0000000000007918 */ /* 0x000fe20000000000 */
[----:B------:R-:W-:Y:S02]  /*eeb0*/  SYNCS.ARRIVE.TRANS64.A1T0 RZ, [UR42+0x38800], RZ ;  /* 0x038800ffffff79a7 */ /* 0x000fe4000810002a */
[----:B------:R-:W1:Y:S02]  /*eec0*/  SYNCS.PHASECHK.TRANS64.TRYWAIT P0, [UR42+0x38820], R0 ;  /* 0x03882000ff0075a7 */ /* 0x000e64000800016a */
[----:B-1----:R-:W-:Y:S05]  /*eed0*/  @!P0 BRA `(.L_x_56) ;  /* 0x0000003000588947 */ /* 0x002fea0003800000 */
.L_x_120:
[----:B------:R-:W-:Y:S01]  /*eee0*/  UIADD3 UR4, UR46, -0x2, URZ ;  /* 0xfffffffe2e047890 */ /* 0x000fe2000fffe03f */
[----:B------:R-:W-:Y:S01]  /*eef0*/  MOV R26, 0x1 ;  /* 0x00000001001a7802 */ /* 0x000fe20000000f00 */
[----:B------:R-:W-:Y:S02]  /*ef00*/  IMAD.MOV.U32 R21, RZ, RZ, RZ ;  /* 0x000000ffff157224 */ /* 0x000fe400078e00ff */
[----:B------:R-:W-:-:S06]  /*ef10*/  UISETP.GE.AND UP0, UPT, UR4, UR45, UPT ;  /* 0x0000002d0400728c */ /* 0x000fcc000bf06270 */
[----:B------:R-:W-:-:S13]  /*ef20*/  PLOP3.LUT P0, PT, PT, PT, UP0, 0x40, 0x0 ;  /* 0x000000000000781c */ /* 0x000fda0003f0e808 */
[----:B------:R-:W-:Y:S05]  /*ef30*/  @P0 BRA `(.L_x_57) ;  /* 0x0000001000840947 */ /* 0x000fea0003800000 */
[----:B0-----:R-:W0:Y:S01]  /*ef40*/  S2R R2, SR_TID.X ;  /* 0x0000000000027919 */ /* 0x001e220000002100 */
[----:B------:R-:W-:Y:S01]  /*ef50*/  UIADD3 UR4, UR44, 0x1, URZ ;  /* 0x000000012c047890 */ /* 0x000fe2000fffe03f */
[----:B------:R-:W-:Y:S01]  /*ef60*/  LOP3.LUT R3, RZ, UR41, RZ, 0x33, !PT ;  /* 0x00000029ff037c12 */ /* 0x000fe2000f8e33ff */
[----:B------:R-:W-:Y:S01]  /*ef70*/  BSSY B0, `(.L_x_57) ;  /* 0x000011d000007945 */ /* 0x000fe20003800000 */
[----:B------:R-:W-:Y:S01]  /*ef80*/  MOV R23, 0x1 ;  /* 0x0000000100177802 */ /* 0x000fe20000000f00 */
[----:B------:R-:W-:Y:S01]  /*ef90*/  UIMAD UR4, UR4, UR38, URZ ;  /* 0x00000026040472a4 */ /* 0x000fe2000f8e023f */
[----:B------:R-:W-:-:S05]  /*efa0*/  IMAD.MOV.U32 R20, RZ, RZ, RZ ;  /* 0x000000ffff147224 */ /* 0x000fca00078e00ff */
[----:B------:R-:W-:Y:S01]  /*efb0*/  LOP3.LUT R0, RZ, UR4, RZ, 0x33, !PT ;  /* 0x00000004ff007c12 */ /* 0x000fe2000f8e33ff */
[----:B------:R-:W-:Y:S02]  /*efc0*/  ULDC UR4, c[0x0][0x2f4] ;  /* 0x0000bd0000047ab9 */ /* 0x000fe40000000800 */
[----:B------:R-:W-:Y:S02]  /*efd0*/  ISETP.GE.AND P4, PT, R22, UR4, PT ;  /* 0x0000000416007c0c */ /* 0x000fe4000bf86270 */
[----:B------:R-:W-:Y:S02]  /*efe0*/  VIMNMX R0, R0, R3, !PT ;  /* 0x0000000300007248 */ /* 0x000fe40007fe0100 */
[----:B------:R-:W-:Y:S02]  /*eff0*/  ISETP.GE.AND P3, PT, R37, UR4, PT ;  /* 0x0000000425007c0c */ /* 0x000fe4000bf66270 */
[----:B------:R-:W-:Y:S02]  /*f000*/  IADD3 R30, -R0, -0x2, RZ ;  /* 0xfffffffe001e7810 */ /* 0x000fe40007ffe1ff */
[----:B------:R-:W-:-:S02]  /*f010*/  ISETP.GE.AND P2, PT, R36, UR4, PT ;  /* 0x0000000424007c0c */ /* 0x000fc4000bf46270 */
[----:B------:R-:W-:Y:S02]  /*f020*/  ISETP.GE.AND P1, PT, R35, UR4, PT ;  /* 0x0000000423007c0c */ /* 0x000fe4000bf26270 */
[----:B0-----:R-:W-:-:S04]  /*f030*/  LOP3.LUT R2, R2, 0x7f, RZ, 0xc0, !PT ;  /* 0x0000007f02027812 */ /* 0x001fc800078ec0ff */
[----:B------:R-:W-:-:S04]  /*f040*/  SHF.R.U32.HI R2, RZ, 0x3, R2 ;  /* 0x00000003ff027819 */ /* 0x000fc80000011602 */
[----:B------:R-:W-:Y:S02]  /*f050*/  IADD3 R19, R24, R19, R2 ;  /* 0x0000001318137210 */ /* 0x000fe40007ffe002 */
[----:B------:R-:W-:Y:S01]  /*f060*/  IADD3 R5, -R2, UR40, RZ ;  /* 0x0000002802057c10 */ /* 0x000fe2000fffe1ff */
[----:B------:R-:W-:Y:S02]  /*f070*/  IMAD.SHL.U32 R2, R22, 0x2, RZ ;  /* 0x0000000216027824 */ /* 0x000fe400078e00ff */
[----:B------:R-:W-:Y:S02]  /*f080*/  VIADD R19, R19, 0xffffff10 ;  /* 0xffffff1013137836 */ /* 0x000fe40000000000 */
[C---:B------:R-:W-:Y:S02]  /*f090*/  IMAD R5, R0.reuse, 0x50, R5 ;  /* 0x0000005000057824 */ /* 0x040fe400078e0205 */
[----:B------:R-:W-:Y:S02]  /*f0a0*/  IMAD R10, R0, -0x50, R19 ;  /* 0xffffffb0000a7824 */ /* 0x000fe400078e0213 */
[----:B------:R-:W-:-:S07]  /*f0b0*/  VIADD R0, R5, 0xa0 ;  /* 0x000000a005007836 */ /* 0x000fce0000000000 */
.L_x_70:
[----:B------:R-:W2:Y:S01]  /*f0c0*/  LDL R8, [R1] ;  /* 0x0000000001087983 */ /* 0x000ea20000100800 */
[----:B------:R-:W0:Y:S01]  /*f0d0*/  LDC R3, c[0x0][0x430] ;  /* 0x00010c00ff037b82 */ /* 0x000e220000000800 */
[----:B------:R-:W1:Y:S01]  /*f0e0*/  S2R R2, SR_TID.X ;  /* 0x0000000000027919 */ /* 0x000e620000002100 */
[----:B------:R-:W3:Y:S01]  /*f0f0*/  S2R R4, SR_TID.X ;  /* 0x0000000000047919 */ /* 0x000ee20000002100 */
[----:B0-----:R-:W-:Y:S01]  /*f100*/  ISETP.NE.AND P0, PT, R3, 0x1, PT ;  /* 0x000000010300780c */ /* 0x001fe20003f05270 */
[----:B-1----:R-:W-:-:S12]  /*f110*/  IMAD.SHL.U32 R2, R2, 0x10, RZ ;  /* 0x0000001002027824 */ /* 0x002fd800078e00ff */
[----:B------:R-:W0:Y:S01]  /*f120*/  @P0 LDC R3, c[0x0][0x434] ;  /* 0x00010d00ff030b82 */ /* 0x000e220000000800 */
[----:B---3--:R-:W-:Y:S02]  /*f130*/  LOP3.LUT R4, R4, 0x7f, RZ, 0xc0, !PT ;  /* 0x0000007f04047812 */ /* 0x008fe400078ec0ff */
[----:B------:R-:W-:Y:S02]  /*f140*/  LOP3.LUT R2, R2, 0x70, RZ, 0xc0, !PT ;  /* 0x0000007002027812 */ /* 0x000fe400078ec0ff */
[----:B------:R-:W-:-:S03]  /*f150*/  SHF.R.U32.HI R4, RZ, 0x3, R4 ;  /* 0x00000003ff047819 */ /* 0x000fc60000011604 */
[----:B------:R-:W1:Y:S01]  /*f160*/  @P0 LDC R5, c[0x0][0x438] ;  /* 0x00010e00ff050b82 */ /* 0x000e620000000800 */
[----:B------:R-:W-:-:S04]  /*f170*/  LOP3.LUT R2, R2, R4, RZ, 0xfc, !PT ;  /* 0x0000000402027212 */ /* 0x000fc800078efcff */
[----:B------:R-:W-:-:S13]  /*f180*/  ISETP.GT.U32.AND P6, PT, R2, 0x4f, PT ;  /* 0x0000004f0200780c */ /* 0x000fda0003fc4070 */
[----:B------:R-:W2:Y:S01]  /*f190*/  @!P6 LDC.64 R6, c[0x0][0x428] ;  /* 0x00010a00ff06eb82 */ /* 0x000ea20000000a00 */
[----:B0-----:R-:W-:Y:S01]  /*f1a0*/  @P0 IMAD.HI.U32 R2, R10, R3, RZ ;  /* 0x000000030a020227 */ /* 0x001fe200078e00ff */
[----:B------:R-:W-:-:S04]  /*f1b0*/  MOV R9, R10 ;  /* 0x0000000a00097202 */ /* 0x000fc80000000f00 */
[----:B-1----:R-:W-:Y:S02]  /*f1c0*/  @P0 SHF.R.U32.HI R9, RZ, R5, R2 ;  /* 0x00000005ff090219 */ /* 0x002fe40000011602 */
[----:B------:R-:W0:Y:S02]  /*f1d0*/  @!P6 LDC.64 R4, c[0x0][0x418] ;  /* 0x00010600ff04eb82 */ /* 0x000e240000000a00 */
[----:B------:R-:W-:Y:S02]  /*f1e0*/  @!P6 SHF.R.S32.HI R3, RZ, 0x1f, R9 ;  /* 0x0000001fff03e819 */ /* 0x000fe40000011409 */
[----:B------:R-:W-:Y:S01]  /*f1f0*/  LOP3.LUT P5, RZ, R16, 0x20, RZ, 0xc0, !PT ;  /* 0x0000002010ff7812 */ /* 0x000fe200078ac0ff */
[----:B------:R-:W-:Y:S01]  /*f200*/  VIADD R21, R20, 0x1 ;  /* 0x0000000114157836 */ /* 0x000fe20000000000 */
[----:B------:R-:W-:Y:S01]  /*f210*/  ULDC.64 UR4, c[0x0][0x208] ;  /* 0x0000820000047ab9 */ /* 0x000fe20000000a00 */
[----:B--2---:R-:W-:-:S04]  /*f220*/  @!P6 IMAD R2, R8, R6, RZ ;  /* 0x000000060802e224 */ /* 0x004fc800078e02ff */
[----:B------:R-:W-:Y:S02]  /*f230*/  @!P6 IMAD R7, R34, R7, R2 ;  /* 0x000000072207e224 */ /* 0x000fe400078e0202 */
[----:B------:R-:W-:-:S04]  /*f240*/  @!P6 IMAD.MOV.U32 R2, RZ, RZ, R9 ;  /* 0x000000ffff02e224 */ /* 0x000fc800078e0009 */
[----:B------:R-:W-:-:S04]  /*f250*/  @!P6 IMAD.WIDE.U32 R2, R34, R6, R2 ;  /* 0x000000062202e225 */ /* 0x000fc800078e0002 */
[----:B------:R-:W-:Y:S01]  /*f260*/  @!P6 IMAD.IADD R3, R7, 0x1, R3 ;  /* 0x000000010703e824 */ /* 0x000fe200078e0203 */
[C---:B0-----:R-:W-:Y:S02]  /*f270*/  @!P6 LEA R4, P0, R2.reuse, R4, 0x2 ;  /* 0x000000040204e211 */ /* 0x041fe400078010ff */
[----:B------:R-:W-:Y:S02]  /*f280*/  MOV R8, RZ ;  /* 0x000000ff00087202 */ /* 0x000fe40000000f00 */
[----:B------:R-:W-:Y:S02]  /*f290*/  @!P6 LEA.HI.X R5, R2, R5, R3, 0x2, P0 ;  /* 0x000000050205e211 */ /* 0x000fe400000f1403 */
[----:B------:R-:W-:-:S03]  /*f2a0*/  ISETP.NE.AND P0, PT, R21, 0x2, PT ;  /* 0x000000021500780c */ /* 0x000fc60003f05270 */
[----:B------:R0:W5:Y:S01]  /*f2b0*/  @!P6 LDG.E R8, desc[UR4][R4.64] ;  /* 0x000000040408e981 */ /* 0x000162000c1e1900 */
[----:B------:R-:W-:Y:S02]  /*f2c0*/  SEL R26, RZ, 0x1, P0 ;  /* 0x00000001ff1a7807 */ /* 0x000fe40000000000 */
[----:B------:R-:W-:Y:S02]  /*f2d0*/  SEL R21, R21, RZ, P0 ;  /* 0x000000ff15157207 */ /* 0x000fe40000000000 */
[----:B------:R-:W-:Y:S01]  /*f2e0*/  LOP3.LUT R26, R23, R26, RZ, 0x3c, !PT ;  /* 0x0000001a171a7212 */ /* 0x000fe200078e3cff */
[----:B------:R-:W-:Y:S06]  /*f2f0*/  @!P5 BRA `(.L_x_58) ;  /* 0x000000000004d947 */ /* 0x000fec0003800000 */
[----:B------:R-:W-:Y:S01]  /*f300*/  BPT.TRAP 0x1 ;  /* 0x000000040000795c */ /* 0x000fe20000300000 */
.L_x_58:
[----:B------:R-:W-:Y:S01]  /*f310*/  LEA R19, R21, UR42, 0x3 ;  /* 0x0000002a15137c11 */ /* 0x000fe2000f8e18ff */
[----:B------:R-:W-:Y:S01]  /*f320*/  BSSY B1, `(.L_x_59) ;  /* 0x0000004000017945 */ /* 0x000fe20003800000 */
[----:B------:R-:W-:-:S04]  /*f330*/  SHF.L.U32 R2, R26, 0x1f, RZ ;  /* 0x0000001f1a027819 */ /* 0x000fc800000006ff */
[----:B------:R-:W1:Y:S02]  /*f340*/  SYNCS.PHASECHK.TRANS64.TRYWAIT P0, [R19+URZ+0x38840], R2 ;  /* 0x03884002130075a7 */ /* 0x000e64000800017f */
[----:B-1----:R-:W-:Y:S05]  /*f350*/  @!P0 BRA `(.L_x_60) ;  /* 0x0000002c00508947 */ /* 0x002fea0003800000 */
.L_x_121:
[----:B------:R-:W-:Y:S05]  /*f360*/  BSYNC B1 ;  /* 0x0000000000017941 */ /* 0x000fea0003800000 */
.L_x_59:
[----:B------:R-:W-:Y:S01]  /*f370*/  ULDC UR4, c[0x0][0x430] ;  /* 0x00010c0000047ab9 */ /* 0x000fe20000000800 */
[----:B-----5:R-:W-:Y:S01]  /*f380*/  SHF.R.S32.HI R29, RZ, 0x1f, R8 ;  /* 0x0000001fff1d7819 */ /* 0x020fe20000011408 */
[----:B------:R-:W-:Y:S01]  /*f390*/  UIADD3 UR4, -UR4, URZ, URZ ;  /* 0x0000003f04047290 */ /* 0x000fe2000fffe13f */
[----:B------:R-:W-:Y:S01]  /*f3a0*/  R2UR UR6, R33 ;  /* 0x00000000210672ca */ /* 0x000fe200000e0000 */
[----:B------:R-:W-:Y:S01]  /*f3b0*/  IMAD R25, R21, 0x5000, R31 ;  /* 0x0000500015197824 */ /* 0x000fe200078e021f */
[----:B------:R-:W-:-:S03]  /*f3c0*/  LOP3.LUT P5, RZ, R16, 0x2, RZ, 0xc0, !PT ;  /* 0x0000000210ff7812 */ /* 0x000fc600078ac0ff */
[----:B------:R-:W-:Y:S01]  /*f3d0*/  IMAD R9, R9, UR4, R10 ;  /* 0x0000000409097c24 */ /* 0x000fe2000f8e020a */
[----:B------:R-:W-:-:S04]  /*f3e0*/  ULDC.64 UR4, c[0x0][0x300] ;  /* 0x0000c00000047ab9 */ /* 0x000fc80000000a00 */
[----:B------:R-:W-:-:S05]  /*f3f0*/  SHF.R.S32.HI R28, RZ, 0x1f, R9 ;  /* 0x0000001fff1c7819 */ /* 0x000fca0000011409 */
[----:B-1----:R-:W-:-:S04]  /*f400*/  IMAD R2, R28, UR4, RZ ;  /* 0x000000041c027c24 */ /* 0x002fc8000f8e02ff */
[C---:B0-----:R-:W-:Y:S02]  /*f410*/  IMAD R5, R9.reuse, UR5, R2 ;  /* 0x0000000509057c24 */ /* 0x041fe4000f8e0202 */
[----:B------:R-:W-:Y:S01]  /*f420*/  IMAD.WIDE.U32 R2, R9, UR4, RZ ;  /* 0x0000000409027c25 */ /* 0x000fe2000f8e00ff */
[----:B------:R-:W-:-:S03]  /*f430*/  ULDC.64 UR4, c[0x0][0x310] ;  /* 0x0000c40000047ab9 */ /* 0x000fc60000000a00 */
        /* <DEDUP_REMOVED lines=13> */
[----:B------:R-:W-:-:S03]  /*f510*/  UMOV UR4, 0xffffffff ;  /* 0xffffffff00047882 */ /* 0x000fc60000000000 */
[----:B------:R-:W-:Y:S01]  /*f520*/  LEA.HI.X R27, R2, UR7, R27, 0x1, P0 ;  /* 0x00000007021b7c11 */ /* 0x000fe200080f0c1b */
[----:B------:R-:W-:Y:S06]  /*f530*/  BRA.DIV UR4, `(.L_x_61) ;  /* 0x0000002a04ec7947 */ /* 0x000fec000b800000 */
[----:B------:R-:W0:Y:S01]  /*f540*/  SHFL.IDX PT, R14, R24, RZ, 0x181f ;  /* 0x00181fff180e7589 */ /* 0x000e2200000e0000 */
[----:B------:R-:W-:Y:S01]  /*f550*/  IMAD.SHL.U32 R12, R22, 0x2, RZ ;  /* 0x00000002160c7824 */ /* 0x000fe200078e00ff */
[----:B------:R-:W-:Y:S01]  /*f560*/  LOP3.LUT R16, R16, 0xffffff7f, RZ, 0xc0, !PT ;  /* 0xffffff7f10107812 */ /* 0x000fe200078ec0ff */
[----:B------:R-:W-:Y:S01]  /*f570*/  ULDC.64 UR4, c[0x0][0x208] ;  /* 0x0000820000047ab9 */ /* 0x000fe20000000a00 */
[----:B------:R-:W1:Y:S01]  /*f580*/  SHFL.IDX PT, R3, R27, RZ, 0x181f ;  /* 0x00181fff1b037589 */ /* 0x000e6200000e0000 */
[----:B------:R-:W-:Y:S02]  /*f590*/  LEA R25, R25, UR42, 0x1 ;  /* 0x0000002a19197c11 */ /* 0x000fe4000f8e08ff */
[----:B------:R-:W-:Y:S01]  /*f5a0*/  @P1 LOP3.LUT R16, R16, 0x80, RZ, 0xfc, !PT ;  /* 0x0000008010101812 */ /* 0x000fe200078efcff */
[----:B------:R-:W2:Y:S03]  /*f5b0*/  SHFL.IDX PT, R11, R24, 0x1, 0x181f ;  /* 0x00381f00180b7f89 */ /* 0x000ea600000e0000 */
[C---:B------:R-:W-:Y:S01]  /*f5c0*/  LOP3.LUT P1, RZ, R16.reuse, 0x8, RZ, 0xc0, !PT ;  /* 0x0000000810ff7812 */ /* 0x040fe2000782c0ff */
[----:B------:R-:W3:Y:S01]  /*f5d0*/  SHFL.IDX PT, R5, R27, 0x1, 0x181f ;  /* 0x00381f001b057f89 */ /* 0x000ee200000e0000 */
[----:B------:R-:W-:-:S03]  /*f5e0*/  LOP3.LUT P6, RZ, R16, 0x4, RZ, 0xc0, !PT ;  /* 0x0000000410ff7812 */ /* 0x000fc600078cc0ff */
[----:B------:R-:W-:Y:S01]  /*f5f0*/  SHFL.IDX PT, R32, R27, 0x3, 0x181f ;  /* 0x00781f001b207f89 */ /* 0x000fe200000e0000 */
[----:B0-----:R-:W-:-:S03]  /*f600*/  IADD3 R2, P0, R14, R12, RZ ;  /* 0x0000000c0e027210 */ /* 0x001fc60007f1e0ff */
[----:B------:R-:W-:Y:S02]  /*f610*/  SHFL.IDX PT, R14, R24, 0x4, 0x181f ;  /* 0x00981f00180e7f89 */ /* 0x000fe400000e0000 */
[----:B-1----:R-:W-:Y:S01]  /*f620*/  IMAD.X R3, RZ, RZ, R3, P0 ;  /* 0x000000ffff037224 */ /* 0x002fe200000e0603 */
[-C--:B--2---:R-:W-:Y:S02]  /*f630*/  IADD3 R6, P0, R11, R12.reuse, RZ ;  /* 0x0000000c0b067210 */ /* 0x084fe40007f1e0ff */
[----:B------:R-:W0:Y:S03]  /*f640*/  SHFL.IDX PT, R11, R24, 0x2, 0x181f ;  /* 0x00581f00180b7f89 */ /* 0x000e2600000e0000 */
[----:B---3--:R-:W-:Y:S02]  /*f650*/  IMAD.X R7, RZ, RZ, R5, P0 ;  /* 0x000000ffff077224 */ /* 0x008fe400000e0605 */
[----:B------:R-:W1:Y:S04]  /*f660*/  SHFL.IDX PT, R5, R27, 0x2, 0x181f ;  /* 0x00581f001b057f89 */ /* 0x000e6800000e0000 */
[----:B------:R-:W-:Y:S01]  /*f670*/  SHFL.IDX PT, R27, R27, 0x4, 0x181f ;  /* 0x00981f001b1b7f89 */ /* 0x000fe200000e0000 */
[----:B0-----:R-:W-:-:S04]  /*f680*/  IADD3 R4, P0, R11, R12, RZ ;  /* 0x0000000c0b047210 */ /* 0x001fc80007f1e0ff */
[----:B-1----:R-:W-:Y:S02]  /*f690*/  IADD3.X R5, RZ, R5, RZ, P0, !PT ;  /* 0x00000005ff057210 */ /* 0x002fe400007fe4ff */
[----:B------:R-:W-:-:S13]  /*f6a0*/  LOP3.LUT P0, RZ, R16, 0x10, RZ, 0xc0, !PT ;  /* 0x0000001010ff7812 */ /* 0x000fda000780c0ff */
[----:B------:R-:W-:Y:S04]  /*f6b0*/  LDGSTS.E.BYPASS.LTC128B.128 [R25+0x24400], desc[UR4][R2.64], !P0 ;  /* 0x2440000002197fae */ /* 0x000fe8000c101d44 */
[----:B------:R-:W-:Y:S04]  /*f6c0*/  LDGSTS.E.BYPASS.LTC128B.128 [R25+0x26c00], desc[UR4][R2.64+0x80], !P1 ;  /* 0x26c0008002197fae */ /* 0x000fe8000c901d44 */
[----:B------:R-:W-:Y:S04]  /*f6d0*/  LDGSTS.E.BYPASS.LTC128B.128 [R25+0x29400], desc[UR4][R2.64+0x100], !P6 ;  /* 0x2940010002197fae */ /* 0x000fe8000f101d44 */
[----:B------:R0:W-:Y:S04]  /*f6e0*/  LDGSTS.E.BYPASS.LTC128B.128 [R25+0x2bc00], desc[UR4][R2.64+0x180], !P5 ;  /* 0x2bc0018002197fae */ /* 0x0001e8000e901d44 */
[----:B0-----:R-:W0:Y:S02]  /*f6f0*/  SHFL.IDX PT, R2, R24, 0x3, 0x181f ;  /* 0x00781f0018027f89 */ /* 0x001e2400000e0000 */
[----:B0-----:R-:W-:-:S05]  /*f700*/  IADD3 R2, P0, R2, R12, RZ ;  /* 0x0000000c02027210 */ /* 0x001fca0007f1e0ff */
[----:B------:R-:W-:Y:S01]  /*f710*/  IMAD.X R3, RZ, RZ, R32, P0 ;  /* 0x000000ffff037224 */ /* 0x000fe200000e0620 */
[----:B------:R-:W-:-:S13]  /*f720*/  LOP3.LUT P0, RZ, R16, 0x10, RZ, 0xc0, !PT ;  /* 0x0000001010ff7812 */ /* 0x000fda000780c0ff */
[----:B------:R0:W-:Y:S04]  /*f730*/  LDGSTS.E.BYPASS.LTC128B.128 [R25+0x24c00], desc[UR4][R6.64], !P0 ;  /* 0x24c0000006197fae */ /* 0x0001e8000c101d44 */
        /* <DEDUP_REMOVED lines=8> */
[----:B------:R0:W-:Y:S01]  /*f7c0*/  LDGSTS.E.BYPASS.LTC128B.128 [R25+0x28400], desc[UR4][R2.64+0x80], !P1 ;  /* 0x2840008002197fae */ /* 0x0001e2000c901d44 */
[----:B------:R-:W-:-:S03]  /*f7d0*/  LOP3.LUT P1, RZ, R16, 0x80, RZ, 0xc0, !PT ;  /* 0x0000008010ff7812 */ /* 0x000fc6000782c0ff */
[----:B------:R0:W-:Y:S04]  /*f7e0*/  LDGSTS.E.BYPASS.LTC128B.128 [R25+0x2ac00], desc[UR4][R2.64+0x100], !P6 ;  /* 0x2ac0010002197fae */ /* 0x0001e8000f101d44 */
[----:B------:R0:W-:Y:S06]  /*f7f0*/  LDGSTS.E.BYPASS.LTC128B.128 [R25+0x2d400], desc[UR4][R2.64+0x180], !P5 ;  /* 0x2d40018002197fae */ /* 0x0001ec000e901d44 */
.L_x_133:
[----:B0-----:R-:W-:Y:S01]  /*f800*/  IMAD.SHL.U32 R2, R22, 0x2, RZ ;  /* 0x0000000216027824 */ /* 0x001fe200078e00ff */
[----:B------:R-:W-:Y:S01]  /*f810*/  P2R R4, PR, RZ, 0x2 ;  /* 0x00000002ff047803 */ /* 0x000fe20000000000 */
[----:B------:R-:W-:Y:S01]  /*f820*/  ULDC.64 UR4, c[0x0][0x208] ;  /* 0x0000820000047ab9 */ /* 0x000fe20000000a00 */
[----:B------:R-:W-:Y:S02]  /*f830*/  LOP3.LUT P1, RZ, R16, 0x10, RZ, 0xc0, !PT ;  /* 0x0000001010ff7812 */ /* 0x000fe4000782c0ff */
[----:B------:R-:W-:Y:S02]  /*f840*/  IADD3 R2, P0, R14, R2, RZ ;  /* 0x000000020e027210 */ /* 0x000fe40007f1e0ff */
[----:B------:R-:W-:-:S03]  /*f850*/  LOP3.LUT P6, RZ, R16, 0x4, RZ, 0xc0, !PT ;  /* 0x0000000410ff7812 */ /* 0x000fc600078cc0ff */
[----:B------:R-:W-:Y:S01]  /*f860*/  IMAD.X R3, RZ, RZ, R27, P0 ;  /* 0x000000ffff037224 */ /* 0x000fe200000e061b */
[----:B------:R-:W-:-:S05]  /*f870*/  LOP3.LUT P0, RZ, R16, 0x8, RZ, 0xc0, !PT ;  /* 0x0000000810ff7812 */ /* 0x000fca000780c0ff */
[----:B------:R-:W-:Y:S01]  /*f880*/  @!PT LDS RZ, [RZ] ;  /* 0x00000000fffff984 */ /* 0x000fe20000000800 */
[----:B------:R-:W-:Y:S01]  /*f890*/  @!PT LDS RZ, [RZ] ;  /* 0x00000000fffff984 */ /* 0x000fe20000000800 */
[----:B------:R-:W-:Y:S01]  /*f8a0*/  @!PT LDS RZ, [RZ] ;  /* 0x00000000fffff984 */ /* 0x000fe20000000800 */
[----:B------:R0:W-:Y:S01]  /*f8b0*/  LDGSTS.E.BYPASS.LTC128B.128 [R25+0x26400], desc[UR4][R2.64], !P1 ;  /* 0x2640000002197fae */ /* 0x0001e2000c901d44 */
[----:B------:R-:W-:-:S07]  /*f8c0*/  ISETP.NE.AND P1, PT, R4, RZ, PT ;  /* 0x000000ff0400720c */ /* 0x000fce0003f25270 */
[----:B------:R0:W-:Y:S01]  /*f8d0*/  LDGSTS.E.BYPASS.LTC128B.128 [R25+0x28c00], desc[UR4][R2.64+0x80], !P0 ;  /* 0x28c0008002197fae */ /* 0x0001e2000c101d44 */
[----:B------:R-:W-:-:S03]  /*f8e0*/  PLOP3.LUT P0, PT, PT, PT, PT, 0x80, 0x0 ;  /* 0x000000000000781c */ /* 0x000fc60003f0f070 */
[----:B------:R0:W-:Y:S04]  /*f8f0*/  LDGSTS.E.BYPASS.LTC128B.128 [R25+0x2b400], desc[UR4][R2.64+0x100], !P6 ;  /* 0x2b40010002197fae */ /* 0x0001e8000f101d44 */
[----:B------:R0:W-:Y:S01]  /*f900*/  LDGSTS.E.BYPASS.LTC128B.128 [R25+0x2dc00], desc[UR4][R2.64+0x180], !P5 ;  /* 0x2dc0018002197fae */ /* 0x0001e2000e901d44 */
[----:B------:R-:W-:-:S05]  /*f910*/  NOP ;  /* 0x0000000000007918 */ /* 0x000fca0000000000 */
.L_x_62:
[----:B------:R-:W-:Y:S02]  /*f920*/  PLOP3.LUT P5, PT, P5, P0, PT, 0xa2, 0x0 ;  /* 0x000000000000781c */ /* 0x000fe40002fa1472 */
[----:B------:R-:W-:-:S08]  /*f930*/  @P0 R2UR P5, UR4, R19 ;  /* 0x00000000130402ca */ /* 0x000fd000000a0000 */
[----:B------:R-:W-:-:S05]  /*f940*/  @P0 PLOP3.LUT P0, PT, P5, PT, PT, 0x80, 0x0 ;  /* 0x000000000000081c */ /* 0x000fca0002f0f070 */
[----:B------:R-:W-:Y:S01]  /*f950*/  @!P5 SYNCS.ARRIVE.TRANS64.RED.A0T1 RZ, [UR4+0x38830], RZ ;  /* 0x038830ffffffd9a7 */ /* 0x000fe20008200404 */
[----:B------:R-:W-:Y:S07]  /*f960*/  @!P5 ARRIVES.LDGSTSBAR.64.TRANSCNT [UR4+0x38830] ;  /* 0x03883000ff00d9b0 */ /* 0x000fee0008000a84 */
[----:B------:R-:W-:Y:S05]  /*f970*/  @P0 BRA.U.ANY `(.L_x_62) ;  /* 0xfffffffd00e80947 */ /* 0x000fea000393ffff */
[----:B------:R-:W-:Y:S01]  /*f980*/  NOP ;  /* 0x0000000000007918 */ /* 0x000fe20000000000 */
[----:B------:R-:W-:-:S13]  /*f990*/  LOP3.LUT P6, RZ, R16, 0x20, RZ, 0xc0, !PT ;  /* 0x0000002010ff7812 */ /* 0x000fda00078cc0ff */
[----:B------:R-:W-:Y:S05]  /*f9a0*/  @!P6 BRA `(.L_x_63) ;  /* 0x000000000004e947 */ /* 0x000fea0003800000 */
[----:B------:R-:W-:Y:S01]  /*f9b0*/  BPT.TRAP 0x1 ;  /* 0x000000040000795c */ /* 0x000fe20000300000 */
.L_x_63:
[----:B------:R1:W-:Y:S01]  /*f9c0*/  SYNCS.ARRIVE.TRANS64.A1T0 RZ, [R19+URZ+0x38830], RZ ;  /* 0x038830ff13ff79a7 */ /* 0x0003e2000810003f */
[----:B------:R-:W-:Y:S05]  /*f9d0*/  @!P6 BRA `(.L_x_64) ;  /* 0x000000000004e947 */ /* 0x000fea0003800000 */
[----:B------:R-:W-:Y:S01]  /*f9e0*/  BPT.TRAP 0x1 ;  /* 0x000000040000795c */ /* 0x000fe20000300000 */
.L_x_64:
[----:B0-----:R-:W-:Y:S01]  /*f9f0*/  SHF.L.U32 R3, R23, 0x1f, RZ ;  /* 0x0000001f17037819 */ /* 0x001fe200000006ff */
[----:B------:R-:W-:Y:S01]  /*fa00*/  BSSY B1, `(.L_x_65) ;  /* 0x0000004000017945 */ /* 0x000fe20003800000 */
[----:B------:R-:W-:-:S04]  /*fa10*/  LEA R4, R20, UR42, 0x3 ;  /* 0x0000002a14047c11 */ /* 0x000fc8000f8e18ff */
[----:B------:R-:W0:Y:S02]  /*fa20*/  SYNCS.PHASECHK.TRANS64.TRYWAIT P0, [R4+URZ+0x38860], R3 ;  /* 0x03886003040075a7 */ /* 0x000e24000800017f */
[----:B0-----:R-:W-:Y:S05]  /*fa30*/  @!P0 BRA `(.L_x_66) ;  /* 0x0000002c00788947 */ /* 0x001fea0003800000 */
.L_x_134:
[----:B------:R-:W-:Y:S05]  /*fa40*/  BSYNC B1 ;  /* 0x0000000000017941 */ /* 0x000fea0003800000 */
.L_x_65:
[----:B------:R-:W-:Y:S01]  /*fa50*/  UMOV UR4, 0xffffffff ;  /* 0xffffffff00047882 */ /* 0x000fe20000000000 */
[----:B------:R-:W-:Y:S01]  /*fa60*/  IMAD R5, R20, 0x5000, R31 ;  /* 0x0000500014057824 */ /* 0x000fe200078e021f */
[----:B------:R-:W-:Y:S01]  /*fa70*/  SHF.L.U32 R6, R22, 0x1, RZ ;  /* 0x0000000116067819 */ /* 0x000fe200000006ff */
[----:B------:R-:W-:Y:S06]  /*fa80*/  BRA.DIV UR4, `(.L_x_67) ;  /* 0x0000002e04787947 */ /* 0x000fec000b800000 */
[----:B------:R-:W2:Y:S01]  /*fa90*/  SHFL.IDX PT, R14, R17, RZ, 0x181f ;  /* 0x00181fff110e7589 */ /* 0x000ea200000e0000 */
[----:B------:R-:W-:Y:S01]  /*faa0*/  LEA R5, R5, UR42, 0x1 ;  /* 0x0000002a05057c11 */ /* 0x000fe2000f8e08ff */
[----:B------:R-:W-:Y:S02]  /*fab0*/  ULDC.64 UR4, c[0x0][0x208] ;  /* 0x0000820000047ab9 */ /* 0x000fe40000000a00 */
[----:B0-----:R-:W0:Y:S01]  /*fac0*/  SHFL.IDX PT, R3, R18, RZ, 0x181f ;  /* 0x00181fff12037589 */ /* 0x001e2200000e0000 */
[----:B--2---:R-:W-:-:S03]  /*fad0*/  IADD3 R2, P0, R14, R6, RZ ;  /* 0x000000060e027210 */ /* 0x004fc60007f1e0ff */
[----:B------:R-:W2:Y:S02]  /*fae0*/  SHFL.IDX PT, R14, R17, 0x1, 0x181f ;  /* 0x00381f00110e7f89 */ /* 0x000ea400000e0000 */
[----:B0-----:R-:W-:Y:S01]  /*faf0*/  IMAD.X R3, RZ, RZ, R3, P0 ;  /* 0x000000ffff037224 */ /* 0x001fe200000e0603 */
[----:B------:R-:W-:-:S13]  /*fb00*/  ISETP.LT.OR P0, PT, R0, 0x1, P4 ;  /* 0x000000010000780c */ /* 0x000fda0002701670 */
[----:B------:R-:W-:Y:S01]  /*fb10*/  LDGSTS.E.BYPASS.LTC128B.128 [R5+0x400], desc[UR4][R2.64], !P0 ;  /* 0x0040000002057fae */ /* 0x000fe2000c101d44 */
[----:B------:R-:W-:-:S13]  /*fb20*/  ISETP.LT.OR P0, PT, R0, 0x1, P3 ;  /* 0x000000010000780c */ /* 0x000fda0001f01670 */
[----:B------:R-:W-:Y:S01]  /*fb30*/  LDGSTS.E.BYPASS.LTC128B.128 [R5+0x2c00], desc[UR4][R2.64+0x80], !P0 ;  /* 0x02c0008002057fae */ /* 0x000fe2000c101d44 */
[----:B------:R-:W-:-:S13]  /*fb40*/  ISETP.LT.OR P0, PT, R0, 0x1, P2 ;  /* 0x000000010000780c */ /* 0x000fda0001701670 */
[----:B------:R-:W-:Y:S01]  /*fb50*/  LDGSTS.E.BYPASS.LTC128B.128 [R5+0x5400], desc[UR4][R2.64+0x100], !P0 ;  /* 0x0540010002057fae */ /* 0x000fe2000c101d44 */
[----:B------:R-:W-:-:S13]  /*fb60*/  ISETP.LT.OR P0, PT, R0, 0x1, P1 ;  /* 0x000000010000780c */ /* 0x000fda0000f01670 */
[----:B------:R0:W-:Y:S04]  /*fb70*/  LDGSTS.E.BYPASS.LTC128B.128 [R5+0x7c00], desc[UR4][R2.64+0x180], !P0 ;  /* 0x07c0018002057fae */ /* 0x0001e8000c101d44 */
[----:B0-----:R-:W0:Y:S01]  /*fb80*/  SHFL.IDX PT, R3, R18, 0x1, 0x181f ;  /* 0x00381f0012037f89 */ /* 0x001e2200000e0000 */
        /* <DEDUP_REMOVED lines=25> */
[----:B------:R-:W2:Y:S04]  /*fd20*/  SHFL.IDX PT, R18, R18, 0x4, 0x181f ;  /* 0x00981f0012127f89 */ /* 0x000ea800000e0000 */
[----:B------:R3:W4:Y:S01]  /*fd30*/  SHFL.IDX PT, R14, R17, 0x4, 0x181f ;  /* 0x00981f00110e7f89 */ /* 0x00072200000e0000 */
[----:B0-----:R-:W-:Y:S02]  /*fd40*/  IADD3.X R3, RZ, R3, RZ, P0, !PT ;  /* 0x00000003ff037210 */ /* 0x001fe400007fe4ff */
[----:B------:R-:W-:-:S13]  /*fd50*/  ISETP.LT.OR P0, PT, R0, 0x31, P4 ;  /* 0x000000310000780c */ /* 0x000fda0002701670 */
[----:B------:R3:W-:Y:S01]  /*fd60*/  LDGSTS.E.BYPASS.LTC128B.128 [R5+0x1c00], desc[UR4][R2.64], !P0 ;  /* 0x01c0000002057fae */ /* 0x0007e2000c101d44 */
[----:B------:R-:W-:-:S13]  /*fd70*/  ISETP.LT.OR P0, PT, R0, 0x31, P3 ;  /* 0x000000310000780c */ /* 0x000fda0001f01670 */
[----:B------:R3:W-:Y:S01]  /*fd80*/  LDGSTS.E.BYPASS.LTC128B.128 [R5+0x4400], desc[UR4][R2.64+0x80], !P0 ;  /* 0x0440008002057fae */ /* 0x0007e2000c101d44 */
[----:B------:R-:W-:-:S13]  /*fd90*/  ISETP.LT.OR P0, PT, R0, 0x31, P2 ;  /* 0x000000310000780c */ /* 0x000fda0001701670 */
[----:B------:R3:W-:Y:S01]  /*fda0*/  LDGSTS.E.BYPASS.LTC128B.128 [R5+0x6c00], desc[UR4][R2.64+0x100], !P0 ;  /* 0x06c0010002057fae */ /* 0x0007e2000c101d44 */
[----:B------:R-:W-:-:S13]  /*fdb0*/  ISETP.LT.OR P0, PT, R0, 0x31, P1 ;  /* 0x000000310000780c */ /* 0x000fda0000f01670 */
[----:B--2-4-:R3:W-:Y:S02]  /*fdc0*/  LDGSTS.E.BYPASS.LTC128B.128 [R5+0x9400], desc[UR4][R2.64+0x180], !P0 ;  /* 0x0940018002057fae */ /* 0x0147e4000c101d44 */
.L_x_146:
[----:B---3--:R-:W-:Y:S01]  /*fdd0*/  IADD3 R2, P0, R14, R6, RZ ;  /* 0x000000060e027210 */ /* 0x008fe20007f1e0ff */
[----:B------:R-:W-:-:S04]  /*fde0*/  ULDC.64 UR4, c[0x0][0x208] ;  /* 0x0000820000047ab9 */ /* 0x000fc80000000a00 */
[----:B------:R-:W-:Y:S01]  /*fdf0*/  IMAD.X R3, RZ, RZ, R18, P0 ;  /* 0x000000ffff037224 */ /* 0x000fe200000e0612 */
[----:B------:R-:W-:-:S13]  /*fe00*/  ISETP.LT.OR P0, PT, R0, 0x41, P4 ;  /* 0x000000410000780c */ /* 0x000fda0002701670 */
[----:B------:R-:W-:Y:S01]  /*fe10*/  @!PT LDS RZ, [RZ] ;  /* 0x00000000fffff984 */ /* 0x000fe20000000800 */
[----:B------:R-:W-:Y:S01]  /*fe20*/  @!PT LDS RZ, [RZ] ;  /* 0x00000000fffff984 */ /* 0x000fe20000000800 */
[----:B------:R-:W-:Y:S01]  /*fe30*/  @!PT LDS RZ, [RZ] ;  /* 0x00000000fffff984 */ /* 0x000fe20000000800 */
[----:B------:R-:W-:Y:S01]  /*fe40*/  LDGSTS.E.BYPASS.LTC128B.128 [R5+0x2400], desc[UR4][R2.64], !P0 ;  /* 0x0240000002057fae */ /* 0x000fe2000c101d44 */
[----:B------:R-:W-:-:S13]  /*fe50*/  ISETP.LT.OR P0, PT, R0, 0x41, P3 ;  /* 0x000000410000780c */ /* 0x000fda0001f01670 */
[----:B------:R-:W-:Y:S01]  /*fe60*/  LDGSTS.E.BYPASS.LTC128B.128 [R5+0x4c00], desc[UR4][R2.64+0x80], !P0 ;  /* 0x04c0008002057fae */ /* 0x000fe2000c101d44 */
[----:B------:R-:W-:-:S13]  /*fe70*/  ISETP.LT.OR P0, PT, R0, 0x41, P2 ;  /* 0x000000410000780c */ /* 0x000fda0001701670 */
[----:B------:R-:W-:Y:S01]  /*fe80*/  LDGSTS.E.BYPASS.LTC128B.128 [R5+0x7400], desc[UR4][R2.64+0x100], !P0 ;  /* 0x0740010002057fae */ /* 0x000fe2000c101d44 */
[----:B------:R-:W-:-:S13]  /*fe90*/  ISETP.LT.OR P0, PT, R0, 0x41, P1 ;  /* 0x000000410000780c */ /* 0x000fda0000f01670 */
[----:B------:R0:W-:Y:S01]  /*fea0*/  LDGSTS.E.BYPASS.LTC128B.128 [R5+0x9c00], desc[UR4][R2.64+0x180], !P0 ;  /* 0x09c0018002057fae */ /* 0x0001e2000c101d44 */
[----:B------:R-:W-:Y:S01]  /*feb0*/  ULDC.64 UR4, c[0x0][0x328] ;  /* 0x0000ca0000047ab9 */ /* 0x000fe20000000a00 */
[----:B------:R-:W-:Y:S01]  /*fec0*/  PLOP3.LUT P0, PT, PT, PT, PT, 0x80, 0x0 ;  /* 0x000000000000781c */ /* 0x000fe20003f0f070 */
[----:B------:R-:W-:Y:S01]  /*fed0*/  IMAD R28, R28, UR4, RZ ;  /* 0x000000041c1c7c24 */ /* 0x000fe2000f8e02ff */
[----:B------:R-:W-:-:S03]  /*fee0*/  NOP ;  /* 0x0000000000007918 */ /* 0x000fc60000000000 */
[C---:B------:R-:W-:Y:S02]  /*fef0*/  IMAD R7, R9.reuse, UR5, R28 ;  /* 0x0000000509077c24 */ /* 0x040fe4000f8e021c */
[----:B0-----:R-:W-:Y:S01]  /*ff00*/  IMAD.WIDE.U32 R2, R9, UR4, RZ ;  /* 0x0000000409027c25 */ /* 0x001fe2000f8e00ff */
[----:B------:R-:W-:-:S03]  /*ff10*/  ULDC.64 UR4, c[0x0][0x338] ;  /* 0x0000ce0000047ab9 */ /* 0x000fc60000000a00 */
[----:B------:R-:W-:Y:S02]  /*ff20*/  IMAD.IADD R3, R3, 0x1, R7 ;  /* 0x0000000103037824 */ /* 0x000fe400078e0207 */
[----:B------:R-:W-:Y:S02]  /*ff30*/  IMAD R29, R29, UR4, RZ ;  /* 0x000000041d1d7c24 */ /* 0x000fe4000f8e02ff */
[----:B------:R-:W-:-:S04]  /*ff40*/  IMAD.WIDE.U32 R2, R8, UR4, R2 ;  /* 0x0000000408027c25 */ /* 0x000fc8000f8e0002 */
[----:B------:R-:W-:-:S04]  /*ff50*/  IMAD R29, R8, UR5, R29 ;  /* 0x00000005081d7c24 */ /* 0x000fc8000f8e021d */
[----:B-1----:R-:W-:-:S07]  /*ff60*/  IMAD.IADD R19, R3, 0x1, R29 ;  /* 0x0000000103137824 */ /* 0x002fce00078e021d */
.L_x_68:
        /* <DEDUP_REMOVED lines=10> */
.L_x_69:
[----:B------:R-:W-:Y:S01]  /*10010*/  R2UR UR4, R33 ;  /* 0x00000000210472ca */ /* 0x000fe200000e0000 */
[----:B------:R-:W-:Y:S01]  /*10020*/  ULDC.64 UR6, c[0x0][0x330] ;  /* 0x0000cc0000067ab9 */ /* 0x000fe20000000a00 */
[----:B------:R-:W-:Y:S01]  /*10030*/  MOV R18, R2 ;  /* 0x0000000200127202 */ /* 0x000fe20000000f00 */
[----:B------:R-:W-:Y:S01]  /*10040*/  IMAD.U32 R3, RZ, RZ, UR6 ;  /* 0x00000006ff037e24 */ /* 0x000fe2000f8e00ff */
[----:B------:R-:W-:Y:S01]  /*10050*/  IADD3 R30, R30, -0x1, RZ ;  /* 0xffffffff1e1e7810 */ /* 0x000fe20007ffe0ff */
[----:B------:R0:W-:Y:S01]  /*10060*/  SYNCS.ARRIVE.TRANS64.A1T0 RZ, [R4+URZ+0x38850], RZ ;  /* 0x038850ff04ff79a7 */ /* 0x0001e2000810003f */
[----:B------:R-:W-:Y:S02]  /*10070*/  VIADD R0, R0, 0x50 ;  /* 0x0000005000007836 */ /* 0x000fe40000000000 */
[----:B------:R-:W-:-:S04]  /*10080*/  IMAD.WIDE.U32 R18, R3, UR39, R18 ;  /* 0x0000002703127c25 */ /* 0x000fc8000f8e0012 */
[----:B------:R-:W-:Y:S01]  /*10090*/  VIADD R10, R10, 0xffffffb0 ;  /* 0xffffffb00a0a7836 */ /* 0x000fe20000000000 */
[----:B------:R-:W-:Y:S01]  /*100a0*/  UIMAD UR4, UR4, UR6, URZ ;  /* 0x00000006040472a4 */ /* 0x000fe2000f8e023f */
[----:B------:R-:W-:Y:S02]  /*100b0*/  IMAD.MOV.U32 R20, RZ, RZ, R21 ;  /* 0x000000ffff147224 */ /* 0x000fe400078e0015 */
[----:B------:R-:W-:Y:S01]  /*100c0*/  IMAD.MOV.U32 R23, RZ, RZ, R26 ;  /* 0x000000ffff177224 */ /* 0x000fe200078e001a */
[----:B------:R-:W-:-:S03]  /*100d0*/  UIMAD UR4, UR39, UR7, UR4 ;  /* 0x00000007270472a4 */ /* 0x000fc6000f8e0204 */
[----:B------:R-:W-:Y:S02]  /*100e0*/  ULDC.64 UR6, c[0x0][0x318] ;  /* 0x0000c60000067ab9 */ /* 0x000fe40000000a00 */
[----:B------:R-:W-:Y:S01]  /*100f0*/  LEA R17, P0, R18, UR6, 0x1 ;  /* 0x0000000612117c11 */ /* 0x000fe2000f8008ff */
[----:B------:R-:W-:-:S05]  /*10100*/  VIADD R3, R19, UR4 ;  /* 0x0000000413037c36 */ /* 0x000fca0008000000 */
[----:B------:R-:W-:Y:S02]  /*10110*/  LEA.HI.X R18, R18, UR7, R3, 0x1, P0 ;  /* 0x0000000712127c11 */ /* 0x000fe400080f0c03 */
[----:B------:R-:W-:-:S13]  /*10120*/  ISETP.GT.AND P0, PT, R30, UR45, PT ;  /* 0x0000002d1e007c0c */ /* 0x000fda000bf04270 */
[----:B0-----:R-:W-:Y:S05]  /*10130*/  @P0 BRA `(.L_x_70) ;  /* 0xffffffec00e00947 */ /* 0x001fea000383ffff */
[----:B------:R-:W-:Y:S05]  /*10140*/  BSYNC B0 ;  /* 0x0000000000007941 */ /* 0x000fea0003800000 */
.L_x_57:
[----:B------:R-:W-:-:S13]  /*10150*/  LOP3.LUT P0, RZ, R16, 0x20, RZ, 0xc0, !PT ;  /* 0x0000002010ff7812 */ /* 0x000fda000780c0ff */
[----:B------:R-:W-:Y:S05]  /*10160*/  @!P0 BRA `(.L_x_71) ;  /* 0x0000000000048947 */ /* 0x000fea0003800000 */
[----:B------:R-:W-:Y:S01]  /*10170*/  BPT.TRAP 0x1 ;  /* 0x000000040000795c */ /* 0x000fe20000300000 */
.L_x_71:
[C---:B0-----:R-:W-:Y:S01]  /*10180*/  LEA R0, R21.reuse, UR42, 0x3 ;  /* 0x0000002a15007c11 */ /* 0x041fe2000f8e18ff */
[----:B------:R-:W0:Y:S01]  /*10190*/  S2R R2, SR_TID.X ;  /* 0x0000000000027919 */ /* 0x000e220000002100 */
[----:B------:R-:W-:Y:S01]  /*101a0*/  SHF.L.U32 R3, R26, 0x1f, RZ ;  /* 0x0000001f1a037819 */ /* 0x000fe200000006ff */
[----:B------:R-:W-:Y:S01]  /*101b0*/  BSSY B0, `(.L_x_72) ;  /* 0x0000009000007945 */ /* 0x000fe20003800000 */
[----:B------:R-:W-:Y:S01]  /*101c0*/  MOV R5, 0xffffffb0 ;  /* 0xffffffb000057802 */ /* 0x000fe20000000f00 */
[----:B------:R-:W-:Y:S01]  /*101d0*/  IMAD R4, R21, 0x5000, R31 ;  /* 0x0000500015047824 */ /* 0x000fe200078e021f */
[----:B------:R-:W1:Y:S03]  /*101e0*/  SYNCS.PHASECHK.TRANS64.TRYWAIT P0, [R0+URZ+0x38860], R3 ;  /* 0x03886003000075a7 */ /* 0x000e66000800017f */
[----:B------:R-:W-:Y:S01]  /*101f0*/  IMAD R5, R30, R5, UR40 ;  /* 0x000000281e057e24 */ /* 0x000fe2000f8e0205 */
[----:B0-----:R-:W-:-:S04]  /*10200*/  LOP3.LUT R2, R2, 0x7f, RZ, 0xc0, !PT ;  /* 0x0000007f02027812 */ /* 0x001fc800078ec0ff */
[----:B------:R-:W-:-:S05]  /*10210*/  SHF.R.U32.HI R2, RZ, 0x3, R2 ;  /* 0x00000003ff027819 */ /* 0x000fca0000011602 */
[----:B------:R-:W-:Y:S01]  /*10220*/  IMAD.IADD R5, R5, 0x1, -R2 ;  /* 0x0000000105057824 */ /* 0x000fe200078e0a02 */
[----:B-1----:R-:W-:Y:S06]  /*10230*/  @!P0 BRA `(.L_x_73) ;  /* 0x0000002c00588947 */ /* 0x002fec0003800000 */
.L_x_147:
[----:B------:R-:W-:Y:S05]  /*10240*/  BSYNC B0 ;  /* 0x0000000000007941 */ /* 0x000fea0003800000 */
.L_x_72:
[----:B------:R-:W-:-:S03]  /*10250*/  UMOV UR4, 0xffffffff ;  /* 0xffffffff00047882 */ /* 0x000fc60000000000 */
[----:B------:R-:W-:Y:S05]  /*10260*/  BRA.DIV UR4, `(.L_x_74) ;  /* 0x0000002e04607947 */ /* 0x000fea000b800000 */
[----:B0-----:R-:W-:Y:S01]  /*10270*/  SHFL.IDX PT, R3, R18, RZ, 0x181f ;  /* 0x00181fff12037589 */ /* 0x001fe200000e0000 */
[----:B------:R-:W-:Y:S01]  /*10280*/  ULDC UR4, c[0x0][0x2f4] ;  /* 0x0000bd0000047ab9 */ /* 0x000fe20000000800 */
[----:B------:R-:W-:Y:S01]  /*10290*/  LEA R4, R4, UR42, 0x1 ;  /* 0x0000002a04047c11 */ /* 0x000fe2000f8e08ff */
[----:B------:R-:W-:Y:S01]  /*102a0*/  ULDC.64 UR6, c[0x0][0x208] ;  /* 0x0000820000067ab9 */ /* 0x000fe20000000a00 */
[----:B------:R-:W0:Y:S01]  /*102b0*/  SHFL.IDX PT, R2, R17, RZ, 0x181f ;  /* 0x00181fff11027589 */ /* 0x000e2200000e0000 */
[----:B------:R-:W-:Y:S02]  /*102c0*/  ISETP.GE.AND P2, PT, R22, UR4, PT ;  /* 0x0000000416007c0c */ /* 0x000fe4000bf46270 */
[----:B------:R-:W-:Y:S01]  /*102d0*/  ISETP.GE.AND P3, PT, R37, UR4, PT ;  /* 0x0000000425007c0c */ /* 0x000fe2000bf66270 */
[----:B------:R-:W-:Y:S01]  /*102e0*/  SHFL.IDX PT, R6, R18, 0x1, 0x181f ;  /* 0x00381f0012067f89 */ /* 0x000fe200000e0000 */
[C---:B------:R-:W-:Y:S02]  /*102f0*/  ISETP.LT.OR P5, PT, R5.reuse, 0x1, P2 ;  /* 0x000000010500780c */ /* 0x040fe400017a1670 */
[----:B------:R-:W-:Y:S01]  /*10300*/  ISETP.LT.OR P4, PT, R5, 0x1, P3 ;  /* 0x000000010500780c */ /* 0x000fe20001f81670 */
[----:B------:R-:W1:Y:S01]  /*10310*/  SHFL.IDX PT, R14, R17, 0x1, 0x181f ;  /* 0x00381f00110e7f89 */ /* 0x000e6200000e0000 */
[----:B------:R-:W-:-:S02]  /*10320*/  ISETP.GE.AND P1, PT, R36, UR4, PT ;  /* 0x0000000424007c0c */ /* 0x000fc4000bf26270 */
[----:B------:R-:W-:Y:S01]  /*10330*/  ISETP.GE.AND P0, PT, R35, UR4, PT ;  /* 0x0000000423007c0c */ /* 0x000fe2000bf06270 */
[----:B0-----:R-:W-:-:S06]  /*10340*/  IMAD.WIDE.U32 R2, R22, 0x2, R2 ;  /* 0x0000000216027825 */ /* 0x001fcc00078e0002 */
[----:B------:R-:W-:Y:S01]  /*10350*/  LDGSTS.E.BYPASS.LTC128B.128 [R4+0x400], desc[UR6][R2.64], !P5 ;  /* 0x0040000002047fae */ /* 0x000fe2000e901d46 */
[----:B------:R-:W-:-:S03]  /*10360*/  ISETP.LT.OR P5, PT, R5, 0x1, P1 ;  /* 0x000000010500780c */ /* 0x000fc60000fa1670 */
[----:B------:R-:W-:Y:S01]  /*10370*/  LDGSTS.E.BYPASS.LTC128B.128 [R4+0x2c00], desc[UR6][R2.64+0x80], !P4 ;  /* 0x02c0008002047fae */ /* 0x000fe2000e101d46 */
[----:B------:R-:W-:-:S09]  /*10380*/  ISETP.LT.OR P4, PT, R5, 0x1, P0 ;  /* 0x000000010500780c */ /* 0x000fd20000781670 */
[----:B------:R-:W-:Y:S01]  /*10390*/  LDGSTS.E.BYPASS.LTC128B.128 [R4+0x5400], desc[UR6][R2.64+0x100], !P5 ;  /* 0x0540010002047fae */ /* 0x000fe2000e901d46 */
[----:B------:R-:W-:-:S03]  /*103a0*/  ISETP.LT.OR P5, PT, R5, 0x11, P2 ;  /* 0x000000110500780c */ /* 0x000fc600017a1670 */
[----:B------:R1:W-:Y:S01]  /*103b0*/  LDGSTS.E.BYPASS.LTC128B.128 [R4+0x7c00], desc[UR6][R2.64+0x180], !P4 ;  /* 0x07c0018002047fae */ /* 0x0003e2000e101d46 */
[----:B------:R-:W-:Y:S01]  /*103c0*/  ISETP.LT.OR P4, PT, R5, 0x11, P3 ;  /* 0x000000110500780c */ /* 0x000fe20001f81670 */
[----:B-1----:R-:W-:Y:S02]  /*103d0*/  IMAD.MOV.U32 R2, RZ, RZ, R14 ;  /* 0x000000ffff027224 */ /* 0x002fe400078e000e */
[----:B------:R-:W-:Y:S01]  /*103e0*/  IMAD.MOV.U32 R3, RZ, RZ, R6 ;  /* 0x000000ffff037224 */ /* 0x000fe200078e0006 */
[----:B------:R-:W0:Y:S01]  /*103f0*/  SHFL.IDX PT, R14, R17, 0x2, 0x181f ;  /* 0x00581f00110e7f89 */ /* 0x000e2200000e0000 */
[----:B------:R-:W-:-:S03]  /*10400*/  IMAD.WIDE.U32 R2, R22, 0x2, R2 ;  /* 0x0000000216027825 */ /* 0x000fc600078e0002 */
[----:B------:R-:W1:Y:S04]  /*10410*/  SHFL.IDX PT, R6, R18, 0x2, 0x181f ;  /* 0x00581f0012067f89 */ /* 0x000e6800000e0000 */
[----:B------:R-:W-:Y:S01]  /*10420*/  LDGSTS.E.BYPASS.LTC128B.128 [R4+0xc00], desc[UR6][R2.64], !P5 ;  /* 0x00c0000002047fae */ /* 0x000fe2000e901d46 */
[----:B------:R-:W-:-:S03]  /*10430*/  ISETP.LT.OR P5, PT, R5, 0x11, P1 ;  /* 0x000000110500780c */ /* 0x000fc60000fa1670 */
[----:B------:R-:W-:Y:S01]  /*10440*/  LDGSTS.E.BYPASS.LTC128B.128 [R4+0x3400], desc[UR6][R2.64+0x80], !P4 ;  /* 0x0340008002047fae */ /* 0x000fe2000e101d46 */
[----:B------:R-:W-:-:S09]  /*10450*/  ISETP.LT.OR P4, PT, R5, 0x11, P0 ;  /* 0x000000110500780c */ /* 0x000fd20000781670 */
[----:B------:R-:W-:Y:S01]  /*10460*/  LDGSTS.E.BYPASS.LTC128B.128 [R4+0x5c00], desc[UR6][R2.64+0x100], !P5 ;  /* 0x05c0010002047fae */ /* 0x000fe2000e901d46 */
[----:B------:R-:W-:-:S03]  /*10470*/  ISETP.LT.OR P5, PT, R5, 0x21, P2 ;  /* 0x000000210500780c */ /* 0x000fc600017a1670 */
[----:B------:R0:W-:Y:S01]  /*10480*/  LDGSTS.E.BYPASS.LTC128B.128 [R4+0x8400], desc[UR6][R2.64+0x180], !P4 ;  /* 0x0840018002047fae */ /* 0x0001e2000e101d46 */
[C---:B------:R-:W-:Y:S02]  /*10490*/  ISETP.LT.OR P4, PT, R5.reuse, 0x21, P3 ;  /* 0x000000210500780c */ /* 0x040fe40001f81670 */
[----:B0-----:R-:W-:Y:S01]  /*104a0*/  MOV R2, R14 ;  /* 0x0000000e00027202 */ /* 0x001fe20000000f00 */
[----:B-1----:R-:W-:Y:S01]  /*104b0*/  IMAD.MOV.U32 R3, RZ, RZ, R6 ;  /* 0x000000ffff037224 */ /* 0x002fe200078e0006 */
[----:B------:R-:W0:Y:S03]  /*104c0*/  SHFL.IDX PT, R14, R17, 0x3, 0x181f ;  /* 0x00781f00110e7f89 */ /* 0x000e2600000e0000 */
[----:B------:R-:W-:Y:S01]  /*104d0*/  IMAD.WIDE.U32 R2, R22, 0x2, R2 ;  /* 0x0000000216027825 */ /* 0x000fe200078e0002 */
[----:B------:R-:W1:Y:S04]  /*104e0*/  SHFL.IDX PT, R6, R18, 0x3, 0x181f ;  /* 0x00781f0012067f89 */ /* 0x000e6800000e0000 */
[----:B------:R-:W-:Y:S01]  /*104f0*/  LDGSTS.E.BYPASS.LTC128B.128 [R4+0x1400], desc[UR6][R2.64], !P5 ;  /* 0x0140000002047fae */ /* 0x000fe2000e901d46 */
[----:B------:R-:W-:-:S03]  /*10500*/  ISETP.LT.OR P5, PT, R5, 0x21, P1 ;  /* 0x000000210500780c */ /* 0x000fc60000fa1670 */
[----:B------:R-:W-:Y:S01]  /*10510*/  LDGSTS.E.BYPASS.LTC128B.128 [R4+0x3c00], desc[UR6][R2.64+0x80], !P4 ;  /* 0x03c0008002047fae */ /* 0x000fe2000e101d46 */
[----:B------:R-:W-:-:S03]  /*10520*/  ISETP.LT.OR P4, PT, R5, 0x21, P0 ;  /* 0x000000210500780c */ /* 0x000fc60000781670 */
[----:B------:R-:W2:Y:S06]  /*10530*/  SHFL.IDX PT, R18, R18, 0x4, 0x181f ;  /* 0x00981f0012127f89 */ /* 0x000eac00000e0000 */
[----:B------:R-:W-:Y:S01]  /*10540*/  LDGSTS.E.BYPASS.LTC128B.128 [R4+0x6400], desc[UR6][R2.64+0x100], !P5 ;  /* 0x0640010002047fae */ /* 0x000fe2000e901d46 */
[----:B------:R-:W-:-:S03]  /*10550*/  ISETP.LT.OR P5, PT, R5, 0x31, P2 ;  /* 0x000000310500780c */ /* 0x000fc600017a1670 */
[----:B------:R0:W-:Y:S01]  /*10560*/  LDGSTS.E.BYPASS.LTC128B.128 [R4+0x8c00], desc[UR6][R2.64+0x180], !P4 ;  /* 0x08c0018002047fae */ /* 0x0001e2000e101d46 */
[----:B------:R-:W-:Y:S01]  /*10570*/  ISETP.LT.OR P4, PT, R5, 0x31, P3 ;  /* 0x000000310500780c */ /* 0x000fe20001f81670 */
[----:B0-----:R-:W-:Y:S02]  /*10580*/  IMAD.MOV.U32 R2, RZ, RZ, R14 ;  /* 0x000000ffff027224 */ /* 0x001fe400078e000e */
[----:B-1----:R-:W-:Y:S01]  /*10590*/  IMAD.MOV.U32 R3, RZ, RZ, R6 ;  /* 0x000000ffff037224 */ /* 0x002fe200078e0006 */
[----:B------:R0:W1:Y:S01]  /*105a0*/  SHFL.IDX PT, R14, R17, 0x4, 0x181f ;  /* 0x00981f00110e7f89 */ /* 0x00006200000e0000 */
[----:B------:R-:W-:Y:S01]  /*105b0*/  MOV R6, RZ ;  /* 0x000000ff00067202 */ /* 0x000fe20000000f00 */
[----:B------:R-:W-:-:S05]  /*105c0*/  IMAD.WIDE.U32 R2, R22, 0x2, R2 ;  /* 0x0000000216027825 */ /* 0x000fca00078e0002 */
[----:B------:R0:W-:Y:S01]  /*105d0*/  LDGSTS.E.BYPASS.LTC128B.128 [R4+0x1c00], desc[UR6][R2.64], !P5 ;  /* 0x01c0000002047fae */ /* 0x0001e2000e901d46 */
[----:B------:R-:W-:-:S03]  /*105e0*/  ISETP.LT.OR P5, PT, R5, 0x31, P1 ;  /* 0x000000310500780c */ /* 0x000fc60000fa1670 */
[----:B------:R0:W-:Y:S01]  /*105f0*/  LDGSTS.E.BYPASS.LTC128B.128 [R4+0x4400], desc[UR6][R2.64+0x80], !P4 ;  /* 0x0440008002047fae */ /* 0x0001e2000e101d46 */
[----:B------:R-:W-:-:S09]  /*10600*/  ISETP.LT.OR P4, PT, R5, 0x31, P0 ;  /* 0x000000310500780c */ /* 0x000fd20000781670 */
[----:B------:R0:W-:Y:S04]  /*10610*/  LDGSTS.E.BYPASS.LTC128B.128 [R4+0x6c00], desc[UR6][R2.64+0x100], !P5 ;  /* 0x06c0010002047fae */ /* 0x0001e8000e901d46 */
[----:B-12---:R0:W-:Y:S02]  /*10620*/  LDGSTS.E.BYPASS.LTC128B.128 [R4+0x9400], desc[UR6][R2.64+0x180], !P4 ;  /* 0x0940018002047fae */ /* 0x0061e4000e101d46 */
.L_x_159:
[C---:B------:R-:W-:Y:S01]  /*10630*/  ISETP.LT.OR P2, PT, R5.reuse, 0x41, P2 ;  /* 0x000000410500780c */ /* 0x040fe20001741670 */
[----:B0-----:R-:W-:Y:S01]  /*10640*/  IMAD.MOV.U32 R2, RZ, RZ, R14 ;  /* 0x000000ffff027224 */ /* 0x001fe200078e000e */
[C---:B------:R-:W-:Y:S01]  /*10650*/  ISETP.LT.OR P3, PT, R5.reuse, 0x41, P3 ;  /* 0x000000410500780c */ /* 0x040fe20001f61670 */
[----:B------:R-:W-:Y:S01]  /*10660*/  IMAD.MOV.U32 R3, RZ, RZ, R18 ;  /* 0x000000ffff037224 */ /* 0x000fe200078e0012 */
[C---:B------:R-:W-:Y:S01]  /*10670*/  ISETP.LT.OR P1, PT, R5.reuse, 0x41, P1 ;  /* 0x000000410500780c */ /* 0x040fe20000f21670 */
[----:B------:R-:W-:Y:S01]  /*10680*/  ULDC.64 UR4, c[0x0][0x208] ;  /* 0x0000820000047ab9 */ /* 0x000fe20000000a00 */
[----:B------:R-:W-:Y:S01]  /*10690*/  ISETP.LT.OR P0, PT, R5, 0x41, P0 ;  /* 0x000000410500780c */ /* 0x000fe20000701670 */
[----:B------:R-:W-:-:S06]  /*106a0*/  IMAD.WIDE.U32 R22, R22, 0x2, R2 ;  /* 0x0000000216167825 */ /* 0x000fcc00078e0002 */
[----:B------:R-:W-:Y:S01]  /*106b0*/  @!PT LDS RZ, [RZ] ;  /* 0x00000000fffff984 */ /* 0x000fe20000000800 */
[----:B------:R-:W-:Y:S01]  /*106c0*/  @!PT LDS RZ, [RZ] ;  /* 0x00000000fffff984 */ /* 0x000fe20000000800 */
[----:B------:R-:W-:Y:S01]  /*106d0*/  @!PT LDS RZ, [RZ] ;  /* 0x00000000fffff984 */ /* 0x000fe20000000800 */
[----:B------:R0:W-:Y:S04]  /*106e0*/  LDGSTS.E.BYPASS.LTC128B.128 [R4+0x2400], desc[UR4][R22.64], !P2 ;  /* 0x0240000016047fae */ /* 0x0001e8000d101d44 */
[----:B------:R0:W-:Y:S04]  /*106f0*/  LDGSTS.E.BYPASS.LTC128B.128 [R4+0x4c00], desc[UR4][R22.64+0x80], !P3 ;  /* 0x04c0008016047fae */ /* 0x0001e8000d901d44 */
[----:B------:R0:W-:Y:S04]  /*10700*/  LDGSTS.E.BYPASS.LTC128B.128 [R4+0x7400], desc[UR4][R22.64+0x100], !P1 ;  /* 0x0740010016047fae */ /* 0x0001e8000c901d44 */
[----:B------:R0:W-:Y:S01]  /*10710*/  LDGSTS.E.BYPASS.LTC128B.128 [R4+0x9c00], desc[UR4][R22.64+0x180], !P0 ;  /* 0x09c0018016047fae */ /* 0x0001e2000c101d44 */
[----:B------:R-:W-:Y:S01]  /*10720*/  PLOP3.LUT P0, PT, PT, PT, PT, 0x80, 0x0 ;  /* 0x000000000000781c */ /* 0x000fe20003f0f070 */
[----:B------:R-:W-:-:S12]  /*10730*/  NOP ;  /* 0x0000000000007918 */ /* 0x000fd80000000000 */
.L_x_75:
        /* <DEDUP_REMOVED lines=10> */
.L_x_76:
[----:B------:R-:W-:Y:S01]  /*107e0*/  VIADD R2, R21, 0x1 ;  /* 0x0000000115027836 */ /* 0x000fe20000000000 */
[----:B------:R1:W-:Y:S04]  /*107f0*/  SYNCS.ARRIVE.TRANS64.A1T0 RZ, [R0+URZ+0x38850], RZ ;  /* 0x038850ff00ff79a7 */ /* 0x0003e8000810003f */
[----:B------:R-:W-:-:S04]  /*10800*/  ISETP.NE.AND P0, PT, R2, 0x2, PT ;  /* 0x000000020200780c */ /* 0x000fc80003f05270 */
[----:B------:R-:W-:Y:S02]  /*10810*/  SEL R3, RZ, 0x1, P0 ;  /* 0x00000001ff037807 */ /* 0x000fe40000000000 */
[----:B------:R-:W-:Y:S02]  /*10820*/  SEL R2, R2, RZ, P0 ;  /* 0x000000ff02027207 */ /* 0x000fe40000000000 */
[----:B-1----:R-:W-:-:S07]  /*10830*/  LOP3.LUT R0, R26, R3, RZ, 0x3c, !PT ;  /* 0x000000031a007212 */ /* 0x002fce00078e3cff */
.L_x_40:
[----:B0-----:R-:W0:Y:S01]  /*10840*/  S2R R4, SR_CgaCtaId ;  /* 0x0000000000047919 */ /* 0x001e220000008800 */
[----:B------:R-:W-:Y:S02]  /*10850*/  MOV R3, 0x400 ;  /* 0x0000040000037802 */ /* 0x000fe40000000f00 */
[----:B------:R-:W-:Y:S02]  /*10860*/  SHF.L.U32 R6, R6, 0x1f, RZ ;  /* 0x0000001f06067819 */ /* 0x000fe400000006ff */
[----:B0-----:R-:W-:-:S04]  /*10870*/  LEA R7, R4, R3, 0x18 ;  /* 0x0000000304077211 */ /* 0x001fc800078ec0ff */
[----:B------:R-:W0:Y:S02]  /*10880*/  SYNCS.PHASECHK.TRANS64.TRYWAIT P0, [R7+URZ+0x38820], R6 ;  /* 0x03882006070075a7 */ /* 0x000e24000800017f */
[----:B0-----:R-:W-:Y:S05]  /*10890*/  @!P0 BRA `(.L_x_77) ;  /* 0x0000002c00c48947 */ /* 0x001fea0003800000 */
.L_x_160:
[----:B------:R-:W-:-:S03]  /*108a0*/  UMOV UR4, 0xffffffff ;  /* 0xffffffff00047882 */ /* 0x000fc60000000000 */
[----:B------:R-:W-:Y:S05]  /*108b0*/  BRA.DIV UR4, `(.L_x_78) ;  /* 0x0000002e04d07947 */ /* 0x000fea000b800000 */
[----:B------:R-:W1:Y:S02]  /*108c0*/  S2R R3, SR_TID.X ;  /* 0x0000000000037919 */ /* 0x000e640000002100 */
[----:B-1----:R-:W-:-:S04]  /*108d0*/  SHF.R.U32.HI R3, RZ, 0x5, R3 ;  /* 0x00000005ff037819 */ /* 0x002fc80000011603 */
[----:B------:R-:W-:-:S05]  /*108e0*/  LOP3.LUT R3, R3, 0x3, RZ, 0xc0, !PT ;  /* 0x0000000303037812 */ /* 0x000fca00078ec0ff */
[----:B------:R1:W2:Y:S02]  /*108f0*/  SHFL.IDX PT, R14, R3, RZ, 0x1f ;  /* 0x00001fff030e7589 */ /* 0x0002a400000e0000 */
.L_x_163:
[----:B--2---:R-:W-:-:S13]  /*10900*/  ISETP.NE.AND P0, PT, R14, RZ, PT ;  /* 0x000000ff0e00720c */ /* 0x004fda0003f05270 */
[----:B------:R-:W-:Y:S05]  /*10910*/  @P0 BRA `(.L_x_8) ;  /* 0x0000000000900947 */ /* 0x000fea0003800000 */
[----:B------:R-:W-:-:S03]  /*10920*/  UMOV UR4, 0xffffffff ;  /* 0xffffffff00047882 */ /* 0x000fc60000000000 */
[----:B------:R-:W-:Y:S05]  /*10930*/  BRA.DIV UR4, `(.L_x_79) ;  /* 0x0000002e04e47947 */ /* 0x000fea000b800000 */
[----:B------:R-:W-:-:S13]  /*10940*/  ELECT P6, URZ, PT ;  /* 0x00000000003f782f */ /* 0x000fda00038c0000 */
.L_x_166:
[----:B------:R-:W-:Y:S05]  /*10950*/  @!P6 BRA `(.L_x_8) ;  /* 0x000000000080e947 */ /* 0x000fea0003800000 */
[----:B-1----:R-:W2:Y:S02]  /*10960*/  LDL R3, [R1+0x4] ;  /* 0x0000040001037983 */ /* 0x002ea40000100800 */
[----:B--2---:R-:W-:-:S13]  /*10970*/  R2UR UR4, R3 ;  /* 0x00000000030472ca */ /* 0x004fda00000e0000 */
[----:B------:R-:W-:-:S06]  /*10980*/  ULOP3.LUT UR4, UR4, 0x2, URZ, 0xfc, !UPT ;  /* 0x0000000204047892 */ /* 0x000fcc000f8efc3f */
[----:B------:R-:W-:-:S04]  /*10990*/  MOV R3, UR4 ;  /* 0x0000000400037c02 */ /* 0x000fc80008000f00 */
[----:B------:R-:W-:-:S13]  /*109a0*/  ISETP.NE.AND P0, PT, R3, 0x3, PT ;  /* 0x000000030300780c */ /* 0x000fda0003f05270 */
[----:B------:R-:W-:Y:S05]  /*109b0*/  @!P0 BRA `(.L_x_80) ;  /* 0x0000000000048947 */ /* 0x000fea0003800000 */
[----:B------:R-:W-:Y:S01]  /*109c0*/  BPT.TRAP 0x1 ;  /* 0x000000040000795c */ /* 0x000fe20000300000 */
.L_x_80:
[----:B------:R-:W-:Y:S01]  /*109d0*/  IMAD R5, R2, 0x8, R7 ;  /* 0x0000000802057824 */ /* 0x000fe200078e0207 */
[----:B------:R-:W-:Y:S01]  /*109e0*/  SHF.L.U32 R4, R0, 0x1f, RZ ;  /* 0x0000001f00047819 */ /* 0x000fe200000006ff */
[----:B------:R-:W-:-:S03]  /*109f0*/  VIADD R2, R2, 0x1 ;  /* 0x0000000102027836 */ /* 0x000fc60000000000 */
[----:B------:R-:W1:Y:S02]  /*10a00*/  SYNCS.PHASECHK.TRANS64.TRYWAIT P1, [R5+URZ+0x38840], R4 ;  /* 0x03884004050075a7 */ /* 0x000e64000802017f */
[----:B------:R-:W-:-:S04]  /*10a10*/  ISETP.NE.AND P2, PT, R2, 0x2, PT ;  /* 0x000000020200780c */ /* 0x000fc80003f45270 */
[----:B------:R-:W-:Y:S01]  /*10a20*/  SEL R3, RZ, 0x1, P2 ;  /* 0x00000001ff037807 */ /* 0x000fe20001000000 */
[----:B-1----:R-:W-:Y:S08]  /*10a30*/  @!P1 BRA `(.L_x_81) ;  /* 0x0000002c00c49947 */ /* 0x002ff00003800000 */
.L_x_167:
[----:B------:R-:W-:Y:S02]  /*10a40*/  SEL R2, R2, RZ, P2 ;  /* 0x000000ff02027207 */ /* 0x000fe40001000000 */
[----:B------:R-:W-:Y:S01]  /*10a50*/  LOP3.LUT R0, R0, R3, RZ, 0x3c, !PT ;  /* 0x0000000300007212 */ /* 0x000fe200078e3cff */
[----:B------:R-:W-:Y:S06]  /*10a60*/  @!P0 BRA `(.L_x_82) ;  /* 0x0000000000048947 */ /* 0x000fec0003800000 */
[----:B------:R-:W-:Y:S01]  /*10a70*/  BPT.TRAP 0x1 ;  /* 0x000000040000795c */ /* 0x000fe20000300000 */
.L_x_82:
[----:B------:R-:W-:Y:S01]  /*10a80*/  IMAD R3, R2, 0x8, R7 ;  /* 0x0000000802037824 */ /* 0x000fe200078e0207 */
[----:B------:R-:W-:-:S04]  /*10a90*/  SHF.L.U32 R0, R0, 0x1f, RZ ;  /* 0x0000001f00007819 */ /* 0x000fc800000006ff */
[----:B------:R-:W2:Y:S02]  /*10aa0*/  SYNCS.PHASECHK.TRANS64.TRYWAIT P1, [R3+URZ+0x38840], R0 ;  /* 0x03884000030075a7 */ /* 0x000ea4000802017f */
[----:B--2---:R-:W-:Y:S05]  /*10ab0*/  @!P1 BRA `(.L_x_83) ;  /* 0x0000002c00b89947 */ /* 0x004fea0003800000 */
.L_x_168:
[----:B------:R-:W-:Y:S05]  /*10ac0*/  @!P0 BRA `(.L_x_84) ;  /* 0x0000000000048947 */ /* 0x000fea0003800000 */
[----:B------:R-:W-:Y:S01]  /*10ad0*/  BPT.TRAP 0x1 ;  /* 0x000000040000795c */ /* 0x000fe20000300000 */
.L_x_84:
[----:B------:R-:W3:Y:S02]  /*10ae0*/  SYNCS.PHASECHK.TRANS64.TRYWAIT P1, [R5+URZ+0x38860], R4 ;  /* 0x03886004050075a7 */ /* 0x000ee4000802017f */
[----:B---3--:R-:W-:Y:S05]  /*10af0*/  @!P1 BRA `(.L_x_85) ;  /* 0x0000002c00bc9947 */ /* 0x008fea0003800000 */
.L_x_169:
[----:B------:R-:W-:Y:S05]  /*10b00*/  @!P0 BRA `(.L_x_86) ;  /* 0x0000000000048947 */ /* 0x000fea0003800000 */
[----:B------:R-:W-:Y:S01]  /*10b10*/  BPT.TRAP 0x1 ;  /* 0x000000040000795c */ /* 0x000fe20000300000 */
.L_x_86:
[----:B----4-:R4:W0:Y:S02]  /*10b20*/  SYNCS.PHASECHK.TRANS64.TRYWAIT P0, [R3+URZ+0x38860], R0 ;  /* 0x03886000030075a7 */ /* 0x010824000800017f */
[----:B0-----:R-:W-:Y:S05]  /*10b30*/  @!P0 NANOSLEEP.SYNCS 0x989680 ;  /* 0x009896800000895d */ /* 0x001fea0003900000 */
[----:B------:R-:W0:Y:S02]  /*10b40*/  @!P0 SYNCS.PHASECHK.TRANS64 P0, [R3+URZ+0x38860], R0 ;  /* 0x03886000030085a7 */ /* 0x000e24000800007f */
[----:B0-----:R-:W-:Y:S05]  /*10b50*/  @!P0 BRA `(.L_x_86) ;  /* 0xfffffffc00f08947 */ /* 0x001fea000383ffff */
.L_x_8:
[----:B------:R-:W-:Y:S05]  /*10b60*/  BSYNC B6 ;  /* 0x0000000000067941 */ /* 0x000fea0003800000 */
.L_x_5:
[----:B------:R-:W-:Y:S05]  /*10b70*/  EXIT ;  /* 0x000000000000794d */ /* 0x000fea0003800000 */
.L_x_12:
[----:B------:R-:W-:-:S13]  /*10b80*/  R2UR UR4, R16 ;  /* 0x00000000100472ca */ /* 0x000fda00000e0000 */
[----:B0-----:R-:W-:-:S04]  /*10b90*/  MOV R3, UR4 ;  /* 0x0000000400037c02 */ /* 0x001fc80008000f00 */
[----:B------:R0:W1:Y:S03]  /*10ba0*/  SYNCS.PHASECHK.TRANS64.TRYWAIT P0, [R3+URZ+0x38800], R0 ;  /* 0x03880000030075a7 */ /* 0x000066000800017f */
[----:B-1----:R-:W-:Y:S05]  /*10bb0*/  @!P0 NANOSLEEP.SYNCS 0x989680 ;  /* 0x009896800000895d */ /* 0x002fea0003900000 */
[----:B------:R-:W1:Y:S02]  /*10bc0*/  @!P0 SYNCS.PHASECHK.TRANS64 P0, [R3+URZ+0x38800], R0 ;  /* 0x03880000030085a7 */ /* 0x000e64000800007f */
[----:B-1----:R-:W-:Y:S05]  /*10bd0*/  @!P0 BRA `(.L_x_12) ;  /* 0xfffffffc00e88947 */ /* 0x002fea000383ffff */
[----:B------:R-:W-:Y:S05]  /*10be0*/  BRA `(.L_x_87) ;  /* 0xffffff0800247947 */ /* 0x000fea000383ffff */
.L_x_16:
[----:B------:R-:W-:-:S13]  /*10bf0*/  R2UR UR4, R16 ;  /* 0x00000000100472ca */ /* 0x000fda00000e0000 */
[----:B0-----:R-:W-:-:S04]  /*10c00*/  IMAD.U32 R3, RZ, RZ, UR4 ;  /* 0x00000004ff037e24 */ /* 0x001fc8000f8e00ff */
[----:B------:R0:W2:Y:S03]  /*10c10*/  SYNCS.PHASECHK.TRANS64.TRYWAIT P1, [R3+URZ+0x38830], R0 ;  /* 0x03883000030075a7 */ /* 0x0000a6000802017f */
[----:B--2---:R-:W-:Y:S05]  /*10c20*/  @!P1 NANOSLEEP.SYNCS 0x989680 ;  /* 0x009896800000995d */ /* 0x004fea0003900000 */
[----:B------:R-:W2:Y:S02]  /*10c30*/  @!P1 SYNCS.PHASECHK.TRANS64 P1, [R3+URZ+0x38830], R0 ;  /* 0x03883000030095a7 */ /* 0x000ea4000802007f */
[----:B--2---:R-:W-:Y:S05]  /*10c40*/  @!P1 BRA `(.L_x_16) ;  /* 0xfffffffc00e89947 */ /* 0x004fea000383ffff */
[----:B------:R-:W-:Y:S05]  /*10c50*/  BRA `(.L_x_15) ;  /* 0xffffff08004c7947 */ /* 0x000fea000383ffff */
.L_x_22:
[----:B------:R-:W-:-:S13]  /*10c60*/  R2UR UR6, R22 ;  /* 0x00000000160672ca */ /* 0x000fda00000e0000 */
[----:B-1----:R-:W-:-:S04]  /*10c70*/  IMAD.U32 R6, RZ, RZ, UR6 ;  /* 0x00000006ff067e24 */ /* 0x002fc8000f8e00ff */
[----:B------:R1:W2:Y:S03]  /*10c80*/  SYNCS.PHASECHK.TRANS64.TRYWAIT P1, [R6+URZ+0x38830], R3 ;  /* 0x03883003060075a7 */ /* 0x0002a6000802017f */
[----:B--2---:R-:W-:Y:S05]  /*10c90*/  @!P1 NANOSLEEP.SYNCS 0x989680 ;  /* 0x009896800000995d */ /* 0x004fea0003900000 */
[----:B------:R-:W2:Y:S02]  /*10ca0*/  @!P1 SYNCS.PHASECHK.TRANS64 P1, [R6+URZ+0x38830], R3 ;  /* 0x03883003060095a7 */ /* 0x000ea4000802007f */
[----:B--2---:R-:W-:Y:S05]  /*10cb0*/  @!P1 BRA `(.L_x_22) ;  /* 0xfffffffc00e89947 */ /* 0x004fea000383ffff */
[----:B------:R-:W-:Y:S05]  /*10cc0*/  BRA `(.L_x_21) ;  /* 0xffffff4800f47947 */ /* 0x000fea000383ffff */
.L_x_26:
[----:B-1----:R-:W-:-:S04]  /*10cd0*/  IMAD.U32 R3, RZ, RZ, UR7 ;  /* 0x00000007ff037e24 */ /* 0x002fc8000f8e00ff */
[----:B------:R1:W2:Y:S03]  /*10ce0*/  SYNCS.PHASECHK.TRANS64.TRYWAIT P1, [R3+URZ+0x38850], R0 ;  /* 0x03885000030075a7 */ /* 0x0002a6000802017f */
[----:B--2---:R-:W-:Y:S05]  /*10cf0*/  @!P1 NANOSLEEP.SYNCS 0x989680 ;  /* 0x009896800000995d */ /* 0x004fea0003900000 */
[----:B------:R-:W2:Y:S02]  /*10d00*/  @!P1 SYNCS.PHASECHK.TRANS64 P1, [R3+URZ+0x38850], R0 ;  /* 0x03885000030095a7 */ /* 0x000ea4000802007f */
[----:B--2---:R-:W-:Y:S05]  /*10d10*/  @!P1 BRA `(.L_x_26) ;  /* 0xfffffffc00ec9947 */ /* 0x004fea000383ffff */
[----:B------:R-:W-:Y:S05]  /*10d20*/  BRA `(.L_x_25) ;  /* 0xffffff7400307947 */ /* 0x000fea000383ffff */
.L_x_33:
[----:B-1----:R-:W-:-:S04]  /*10d30*/  MOV R5, UR5 ;  /* 0x0000000500057c02 */ /* 0x002fc80008000f00 */
[----:B------:R1:W2:Y:S03]  /*10d40*/  SYNCS.PHASECHK.TRANS64.TRYWAIT P1, [R5+URZ+0x38850], R0 ;  /* 0x03885000050075a7 */ /* 0x0002a6000802017f */
[----:B--2---:R-:W-:Y:S05]  /*10d50*/  @!P1 NANOSLEEP.SYNCS 0x989680 ;  /* 0x009896800000995d */ /* 0x004fea0003900000 */
[----:B------:R-:W2:Y:S02]  /*10d60*/  @!P1 SYNCS.PHASECHK.TRANS64 P1, [R5+URZ+0x38850], R0 ;  /* 0x03885000050095a7 */ /* 0x000ea4000802007f */
[----:B--2---:R-:W-:Y:S05]  /*10d70*/  @!P1 BRA `(.L_x_33) ;  /* 0xfffffffc00ec9947 */ /* 0x004fea000383ffff */
[----:B------:R-:W-:Y:S05]  /*10d80*/  BRA `(.L_x_32) ;  /* 0xffffff8c00647947 */ /* 0x000fea000383ffff */
.L_x_45:
[----:B------:R-:W-:Y:S01]  /*10d90*/  IMAD.MOV.U32 R13, RZ, RZ, R18 ;  /* 0x000000ffff0d7224 */ /* 0x000fe200078e0012 */
[----:B------:R-:W-:Y:S01]  /*10da0*/  MOV R15, 0xffffffff ;  /* 0xffffffff000f7802 */ /* 0x000fe20000000f00 */
[----:B------:R-:W-:Y:S02]  /*10db0*/  IMAD.MOV.U32 R12, RZ, RZ, RZ ;  /* 0x000000ffff0c7224 */ /* 0x000fe400078e00ff */
[----:B------:R-:W-:-:S07]  /*10dc0*/  IMAD.MOV.U32 R11, RZ, RZ, 0x1f ;  /* 0x0000001fff0b7424 */ /* 0x000fce00078e00ff */
[----:B-----5:R-:W-:Y:S05]  /*10dd0*/  WARPSYNC.COLLECTIVE R15, `(.L_x_88) ;  /* 0x000000000f087348 */ /* 0x020fea0003c00000 */
[----:B------:R0:W1:Y:S02]  /*10de0*/  SHFL.IDX P6, R14, R13, R12, R11 ;  /* 0x0000000c0d0e7389 */ /* 0x00006400000c000b */
[----:B01---5:R-:W-:Y:S01]  /*10df0*/  ENDCOLLECTIVE ;  /* 0x000000000000791b */ /* 0x023fe20003800000 */
.L_x_88:
[----:B------:R-:W-:Y:S05]  /*10e00*/  BRA `(.L_x_89) ;  /* 0xffffffc800b87947 */ /* 0x000fea000383ffff */
.L_x_47:
[----:B0-----:R-:W-:-:S04]  /*10e10*/  IMAD.U32 R3, RZ, RZ, UR42 ;  /* 0x0000002aff037e24 */ /* 0x001fc8000f8e00ff */
[----:B------:R0:W1:Y:S03]  /*10e20*/  SYNCS.PHASECHK.TRANS64.TRYWAIT P0, [R3+URZ+0x38840], R2 ;  /* 0x03884002030075a7 */ /* 0x000066000800017f */
[----:B-1----:R-:W-:Y:S05]  /*10e30*/  @!P0 NANOSLEEP.SYNCS 0x989680 ;  /* 0x009896800000895d */ /* 0x002fea0003900000 */
[----:B------:R-:W1:Y:S02]  /*10e40*/  @!P0 SYNCS.PHASECHK.TRANS64 P0, [R3+URZ+0x38840], R2 ;  /* 0x03884002030085a7 */ /* 0x000e64000800007f */
[----:B-1----:R-:W-:Y:S05]  /*10e50*/  @!P0 BRA `(.L_x_47) ;  /* 0xfffffffc00ec8947 */ /* 0x002fea000383ffff */
[----:B------:R-:W-:Y:S05]  /*10e60*/  BRA `(.L_x_90) ;  /* 0xffffffcc00c87947 */ /* 0x000fea000383ffff */
.L_x_48:
[----:B------:R-:W-:Y:S01]  /*10e70*/  BSSY B0, `(.L_x_91) ;  /* 0x0000008000007945 */ /* 0x000fe20003800000 */
[----:B------:R-:W-:Y:S01]  /*10e80*/  IMAD.MOV.U32 R13, RZ, RZ, R7 ;  /* 0x000000ffff0d7224 */ /* 0x000fe200078e0007 */
[----:B------:R-:W-:Y:S01]  /*10e90*/  MOV R11, 0x181f ;  /* 0x0000181f000b7802 */ /* 0x000fe20000000f00 */
[----:B------:R-:W-:Y:S02]  /*10ea0*/  IMAD.MOV.U32 R12, RZ, RZ, RZ ;  /* 0x000000ffff0c7224 */ /* 0x000fe400078e00ff */
[----:B------:R-:W-:-:S07]  /*10eb0*/  IMAD.MOV.U32 R15, RZ, RZ, -0x1 ;  /* 0xffffffffff0f7424 */ /* 0x000fce00078e00ff */
[----:B------:R-:W-:Y:S05]  /*10ec0*/  WARPSYNC.COLLECTIVE R15, `(.L_x_92) ;  /* 0x000000000f087348 */ /* 0x000fea0003c00000 */
[----:B------:R0:W1:Y:S02]  /*10ed0*/  SHFL.IDX P6, R14, R13, R12, R11 ;  /* 0x0000000c0d0e7389 */ /* 0x00006400000c000b */
[----:B01----:R-:W-:Y:S01]  /*10ee0*/  ENDCOLLECTIVE ;  /* 0x000000000000791b */ /* 0x003fe20003800000 */
.L_x_92:
[----:B------:R-:W-:Y:S05]  /*10ef0*/  BSYNC B0 ;  /* 0x0000000000007941 */ /* 0x000fea0003800000 */
.L_x_91:
[----:B------:R-:W-:Y:S01]  /*10f00*/  IMAD.MOV.U32 R13, RZ, RZ, R0 ;  /* 0x000000ffff0d7224 */ /* 0x000fe200078e0000 */
[----:B------:R-:W-:Y:S01]  /*10f10*/  MOV R12, RZ ;  /* 0x000000ff000c7202 */ /* 0x000fe20000000f00 */
[----:B------:R-:W-:Y:S01]  /*10f20*/  IMAD.MOV.U32 R11, RZ, RZ, 0x181f ;  /* 0x0000181fff0b7424 */ /* 0x000fe200078e00ff */
[C---:B------:R-:W-:Y:S01]  /*10f30*/  LOP3.LUT P4, RZ, R16.reuse, 0x10, RZ, 0xc0, !PT ;  /* 0x0000001010ff7812 */ /* 0x040fe2000788c0ff */
[----:B------:R-:W-:Y:S01]  /*10f40*/  IMAD.MOV.U32 R15, RZ, RZ, -0x1 ;  /* 0xffffffffff0f7424 */ /* 0x000fe200078e00ff */
[C---:B------:R-:W-:Y:S01]  /*10f50*/  LOP3.LUT P3, RZ, R16.reuse, 0x8, RZ, 0xc0, !PT ;  /* 0x0000000810ff7812 */ /* 0x040fe2000786c0ff */
[----:B------:R-:W-:Y:S01]  /*10f60*/  IMAD.MOV.U32 R5, RZ, RZ, R14 ;  /* 0x000000ffff057224 */ /* 0x000fe200078e000e */
[----:B------:R-:W-:-:S13]  /*10f70*/  LOP3.LUT P2, RZ, R16, 0x4, RZ, 0xc0, !PT ;  /* 0x0000000410ff7812 */ /* 0x000fda000784c0ff */
[----:B------:R-:W-:Y:S05]  /*10f80*/  WARPSYNC.COLLECTIVE R15, `(.L_x_93) ;  /* 0x000000000f087348 */ /* 0x000fea0003c00000 */
[----:B------:R0:W1:Y:S02]  /*10f90*/  SHFL.IDX P6, R14, R13, R12, R11 ;  /* 0x0000000c0d0e7389 */ /* 0x00006400000c000b */
[----:B01----:R-:W-:Y:S01]  /*10fa0*/  ENDCOLLECTIVE ;  /* 0x000000000000791b */ /* 0x003fe20003800000 */
.L_x_93:
[----:B------:R-:W-:Y:S01]  /*10fb0*/  LOP3.LUT P1, RZ, R16, 0x2, RZ, 0xc0, !PT ;  /* 0x0000000210ff7812 */ /* 0x000fe2000782c0ff */
[----:B------:R-:W-:Y:S01]  /*10fc0*/  ULDC.64 UR4, c[0x0][0x208] ;  /* 0x0000820000047ab9 */ /* 0x000fe20000000a00 */
[----:B------:R-:W-:Y:S02]  /*10fd0*/  @P0 LEA R9, R31, UR42, 0x1 ;  /* 0x0000002a1f090c11 */ /* 0x000fe4000f8e08ff */
[----:B------:R-:W-:Y:S01]  /*10fe0*/  MOV R13, R7 ;  /* 0x00000007000d7202 */ /* 0x000fe20000000f00 */
[----:B------:R-:W-:Y:S02]  /*10ff0*/  IMAD.MOV.U32 R12, RZ, RZ, 0x1 ;  /* 0x00000001ff0c7424 */ /* 0x000fe400078e00ff */
[----:B------:R-:W-:-:S04]  /*11000*/  IMAD.MOV.U32 R4, RZ, RZ, R14 ;  /* 0x000000ffff047224 */ /* 0x000fc800078e000e */
[----:B------:R-:W-:-:S05]  /*11010*/  @P0 IMAD.WIDE.U32 R4, R22, 0x2, R4 ;  /* 0x0000000216040825 */ /* 0x000fca00078e0004 */
[----:B------:R-:W-:Y:S01]  /*11020*/  @!PT LDS RZ, [RZ] ;  /* 0x00000000fffff984 */ /* 0x000fe20000000800 */
[----:B------:R-:W-:Y:S01]  /*11030*/  @!PT LDS RZ, [RZ] ;  /* 0x00000000fffff984 */ /* 0x000fe20000000800 */
[----:B------:R-:W-:Y:S01]  /*11040*/  @!PT LDS RZ, [RZ] ;  /* 0x00000000fffff984 */ /* 0x000fe20000000800 */
[----:B------:R0:W-:Y:S04]  /*11050*/  @P0 LDGSTS.E.BYPASS.LTC128B.128 [R9+0x24400], desc[UR4][R4.64], !P4 ;  /* 0x2440000004090fae */ /* 0x0001e8000e101d44 */
[----:B------:R0:W-:Y:S04]  /*11060*/  @P0 LDGSTS.E.BYPASS.LTC128B.128 [R9+0x26c00], desc[UR4][R4.64+0x80], !P3 ;  /* 0x26c0008004090fae */ /* 0x0001e8000d901d44 */
[----:B------:R0:W-:Y:S04]  /*11070*/  @P0 LDGSTS.E.BYPASS.LTC128B.128 [R9+0x29400], desc[UR4][R4.64+0x100], !P2 ;  /* 0x2940010004090fae */ /* 0x0001e8000d101d44 */
[----:B------:R0:W-:Y:S01]  /*11080*/  @P0 LDGSTS.E.BYPASS.LTC128B.128 [R9+0x2bc00], desc[UR4][R4.64+0x180], !P1 ;  /* 0x2bc0018004090fae */ /* 0x0001e2000c901d44 */
[----:B------:R-:W-:-:S13]  /*11090*/  ISETP.GE.AND P0, PT, R6, 0x11, PT ;  /* 0x000000110600780c */ /* 0x000fda0003f06270 */
[----:B0-----:R-:W-:Y:S05]  /*110a0*/  WARPSYNC.COLLECTIVE R15, `(.L_x_94) ;  /* 0x000000000f087348 */ /* 0x001fea0003c00000 */
[----:B------:R1:W2:Y:S02]  /*110b0*/  SHFL.IDX P6, R14, R13, R12, R11 ;  /* 0x0000000c0d0e7389 */ /* 0x0002a400000c000b */
[----:B012---:R-:W-:Y:S01]  /*110c0*/  ENDCOLLECTIVE ;  /* 0x000000000000791b */ /* 0x007fe20003800000 */
.L_x_94:
[----:B------:R-:W-:Y:S01]  /*110d0*/  @P0 LEA R21, R31, UR42, 0x1 ;  /* 0x0000002a1f150c11 */ /* 0x000fe2000f8e08ff */
[----:B------:R-:W-:Y:S02]  /*110e0*/  IMAD.MOV.U32 R13, RZ, RZ, R0 ;  /* 0x000000ffff0d7224 */ /* 0x000fe400078e0000 */
[----:B------:R-:W-:-:S07]  /*110f0*/  IMAD.MOV.U32 R3, RZ, RZ, R14 ;  /* 0x000000ffff037224 */ /* 0x000fce00078e000e */
[----:B------:R-:W-:Y:S05]  /*11100*/  WARPSYNC.COLLECTIVE R15, `(.L_x_95) ;  /* 0x000000000f087348 */ /* 0x000fea0003c00000 */
[----:B------:R0:W1:Y:S02]  /*11110*/  SHFL.IDX P6, R14, R13, R12, R11 ;  /* 0x0000000c0d0e7389 */ /* 0x00006400000c000b */
[----:B01----:R-:W-:Y:S01]  /*11120*/  ENDCOLLECTIVE ;  /* 0x000000000000791b */ /* 0x003fe20003800000 */
.L_x_95:
[----:B------:R-:W-:Y:S01]  /*11130*/  ULDC.64 UR4, c[0x0][0x208] ;  /* 0x0000820000047ab9 */ /* 0x000fe20000000a00 */
[----:B------:R-:W-:Y:S02]  /*11140*/  IMAD.MOV.U32 R13, RZ, RZ, R7 ;  /* 0x000000ffff0d7224 */ /* 0x000fe400078e0007 */
[----:B------:R-:W-:Y:S01]  /*11150*/  IMAD.MOV.U32 R12, RZ, RZ, 0x2 ;  /* 0x00000002ff0c7424 */ /* 0x000fe200078e00ff */
[----:B------:R-:W-:-:S05]  /*11160*/  MOV R2, R14 ;  /* 0x0000000e00027202 */ /* 0x000fca0000000f00 */
        /* <DEDUP_REMOVED lines=12> */
.L_x_96:
[----:B------:R-:W-:Y:S02]  /*11230*/  @P0 LEA R9, R31, UR42, 0x1 ;  /* 0x0000002a1f090c11 */ /* 0x000fe4000f8e08ff */
[----:B------:R-:W-:Y:S01]  /*11240*/  MOV R13, R0 ;  /* 0x00000000000d7202 */ /* 0x000fe20000000f00 */
[----:B------:R-:W-:-:S07]  /*11250*/  IMAD.MOV.U32 R5, RZ, RZ, R14 ;  /* 0x000000ffff057224 */ /* 0x000fce00078e000e */
[----:B------:R-:W-:Y:S05]  /*11260*/  WARPSYNC.COLLECTIVE R15, `(.L_x_97) ;  /* 0x000000000f087348 */ /* 0x000fea0003c00000 */
[----:B------:R0:W1:Y:S02]  /*11270*/  SHFL.IDX P6, R14, R13, R12, R11 ;  /* 0x0000000c0d0e7389 */ /* 0x00006400000c000b */
[----:B01----:R-:W-:Y:S01]  /*11280*/  ENDCOLLECTIVE ;  /* 0x000000000000791b */ /* 0x003fe20003800000 */
.L_x_97:
[----:B------:R-:W-:Y:S01]  /*11290*/  ULDC.64 UR4, c[0x0][0x208] ;  /* 0x0000820000047ab9 */ /* 0x000fe20000000a00 */
[----:B------:R-:W-:Y:S02]  /*112a0*/  IMAD.MOV.U32 R13, RZ, RZ, R7 ;  /* 0x000000ffff0d7224 */ /* 0x000fe400078e0007 */
        /* <DEDUP_REMOVED lines=14> */
.L_x_98:
[----:B------:R-:W-:Y:S01]  /*11390*/  @P0 LEA R21, R31, UR42, 0x1 ;  /* 0x0000002a1f150c11 */ /* 0x000fe2000f8e08ff */
[----:B------:R-:W-:Y:S01]  /*113a0*/  IMAD.MOV.U32 R13, RZ, RZ, R0 ;  /* 0x000000ffff0d7224 */ /* 0x000fe200078e0000 */
[----:B------:R-:W-:-:S07]  /*113b0*/  MOV R3, R14 ;  /* 0x0000000e00037202 */ /* 0x000fce0000000f00 */
[----:B------:R-:W-:Y:S05]  /*113c0*/  WARPSYNC.COLLECTIVE R15, `(.L_x_99) ;  /* 0x000000000f087348 */ /* 0x000fea0003c00000 */
[----:B------:R0:W1:Y:S02]  /*113d0*/  SHFL.IDX P6, R14, R13, R12, R11 ;  /* 0x0000000c0d0e7389 */ /* 0x00006400000c000b */
[----:B01----:R-:W-:Y:S01]  /*113e0*/  ENDCOLLECTIVE ;  /* 0x000000000000791b */ /* 0x003fe20003800000 */
.L_x_99:
[----:B------:R-:W-:Y:S01]  /*113f0*/  ULDC.64 UR4, c[0x0][0x208] ;  /* 0x0000820000047ab9 */ /* 0x000fe20000000a00 */
[----:B------:R-:W-:Y:S01]  /*11400*/  IMAD.MOV.U32 R13, RZ, RZ, R7 ;  /* 0x000000ffff0d7224 */ /* 0x000fe200078e0007 */
[----:B------:R-:W-:Y:S01]  /*11410*/  MOV R12, 0x4 ;  /* 0x00000004000c7802 */ /* 0x000fe20000000f00 */
        /* <DEDUP_REMOVED lines=8> */
[----:B------:R0:W-:Y:S02]  /*114a0*/  @P0 LDGSTS.E.BYPASS.LTC128B.128 [R21+0x2d400], desc[UR4][R2.64+0x180], !P1 ;  /* 0x2d40018002150fae */ /* 0x0001e4000c901d44 */
[----:B0-----:R-:W-:Y:S05]  /*114b0*/  WARPSYNC.COLLECTIVE R15, `(.L_x_100) ;  /* 0x000000000f087348 */ /* 0x001fea0003c00000 */
[----:B------:R1:W2:Y:S02]  /*114c0*/  SHFL.IDX P6, R14, R13, R12, R11 ;  /* 0x0000000c0d0e7389 */ /* 0x0002a400000c000b */
[----:B012---:R-:W-:Y:S01]  /*114d0*/  ENDCOLLECTIVE ;  /* 0x000000000000791b */ /* 0x007fe20003800000 */
.L_x_100:
[----:B------:R-:W-:Y:S02]  /*114e0*/  IMAD.MOV.U32 R13, RZ, RZ, R0 ;  /* 0x000000ffff0d7224 */ /* 0x000fe400078e0000 */
[----:B------:R-:W-:-:S07]  /*114f0*/  IMAD.MOV.U32 R4, RZ, RZ, R14 ;  /* 0x000000ffff047224 */ /* 0x000fce00078e000e */
[----:B------:R-:W-:Y:S05]  /*11500*/  WARPSYNC.COLLECTIVE R15, `(.L_x_101) ;  /* 0x000000000f087348 */ /* 0x000fea0003c00000 */
[----:B------:R0:W1:Y:S02]  /*11510*/  SHFL.IDX P6, R14, R13, R12, R11 ;  /* 0x0000000c0d0e7389 */ /* 0x00006400000c000b */
[----:B01----:R-:W-:Y:S01]  /*11520*/  ENDCOLLECTIVE ;  /* 0x000000000000791b */ /* 0x003fe20003800000 */
.L_x_101:
[----:B------:R-:W-:Y:S05]  /*11530*/  BRA `(.L_x_102) ;  /* 0xffffffcc003c7947 */ /* 0x000fea000383ffff */
.L_x_53:
[----:B------:R-:W-:Y:S01]  /*11540*/  IMAD.MOV.U32 R13, RZ, RZ, R8 ;  /* 0x000000ffff0d7224 */ /* 0x000fe200078e0008 */
[----:B------:R-:W-:Y:S01]  /*11550*/  MOV R12, RZ ;  /* 0x000000ff000c7202 */ /* 0x000fe20000000f00 */
[----:B------:R-:W-:Y:S02]  /*11560*/  IMAD.MOV.U32 R11, RZ, RZ, 0x181f ;  /* 0x0000181fff0b7424 */ /* 0x000fe400078e00ff */
[----:B------:R-:W-:Y:S02]  /*11570*/  IMAD.MOV.U32 R15, RZ, RZ, -0x1 ;  /* 0xffffffffff0f7424 */ /* 0x000fe400078e00ff */
[----:B------:R-:W-:-:S07]  /*11580*/  IMAD R7, R23, 0x80, R27 ;  /* 0x0000008017077824 */ /* 0x000fce00078e021b */
[----:B------:R-:W-:Y:S05]  /*11590*/  WARPSYNC.COLLECTIVE R15, `(.L_x_103) ;  /* 0x000000000f087348 */ /* 0x000fea0003c00000 */
[----:B------:R0:W1:Y:S02]  /*115a0*/  SHFL.IDX P6, R14, R13, R12, R11 ;  /* 0x0000000c0d0e7389 */ /* 0x00006400000c000b */
[----:B01----:R-:W-:Y:S01]  /*115b0*/  ENDCOLLECTIVE ;  /* 0x000000000000791b */ /* 0x003fe20003800000 */
.L_x_103:
[----:B------:R-:W-:Y:S01]  /*115c0*/  VIADD R5, R7, 0x10 ;  /* 0x0000001007057836 */ /* 0x000fe20000000000 */
[----:B------:R-:W-:Y:S01]  /*115d0*/  MOV R13, R6 ;  /* 0x00000006000d7202 */ /* 0x000fe20000000f00 */
[----:B------:R-:W-:-:S07]  /*115e0*/  IMAD.MOV.U32 R3, RZ, RZ, R14 ;  /* 0x000000ffff037224 */ /* 0x000fce00078e000e */
[----:B------:R-:W-:Y:S05]  /*115f0*/  WARPSYNC.COLLECTIVE R15, `(.L_x_104) ;  /* 0x000000000f087348 */ /* 0x000fea0003c00000 */
[----:B------:R0:W1:Y:S02]  /*11600*/  SHFL.IDX P6, R14, R13, R12, R11 ;  /* 0x0000000c0d0e7389 */ /* 0x00006400000c000b */
[----:B01----:R-:W-:Y:S01]  /*11610*/  ENDCOLLECTIVE ;  /* 0x000000000000791b */ /* 0x003fe20003800000 */
.L_x_104:
[----:B------:R-:W-:Y:S01]  /*11620*/  ULDC UR4, c[0x0][0x288] ;  /* 0x0000a20000047ab9 */ /* 0x000fe20000000800 */
[----:B------:R-:W-:Y:S01]  /*11630*/  ULDC.64 UR6, c[0x0][0x208] ;  /* 0x0000820000067ab9 */ /* 0x000fe20000000a00 */
[----:B------:R-:W-:-:S05]  /*11640*/  IMAD R0, R0, UR4, RZ ;  /* 0x0000000400007c24 */ /* 0x000fca000f8e02ff */
[----:B------:R-:W-:Y:S02]  /*11650*/  ISETP.GE.AND P0, PT, R7, R0, PT ;  /* 0x000000000700720c */ /* 0x000fe40003f06270 */
[----:B------:R-:W-:Y:S01]  /*11660*/  MOV R13, R8 ;  /* 0x00000008000d7202 */ /* 0x000fe20000000f00 */
[----:B------:R-:W-:-:S10]  /*11670*/  IMAD.MOV.U32 R12, RZ, RZ, 0x1 ;  /* 0x00000001ff0c7424 */ /* 0x000fd400078e00ff */
[----:B------:R-:W-:Y:S01]  /*11680*/  @!P0 LEA R9, R31, UR42, 0x1 ;  /* 0x0000002a1f098c11 */ /* 0x000fe2000f8e08ff */
[----:B------:R-:W-:-:S04]  /*11690*/  IMAD.MOV.U32 R2, RZ, RZ, R14 ;  /* 0x000000ffff027224 */ /* 0x000fc800078e000e */
[----:B------:R-:W-:-:S05]  /*116a0*/  @!P0 IMAD.WIDE.U32 R2, R22, 0x2, R2 ;  /* 0x0000000216028825 */ /* 0x000fca00078e0002 */
[----:B------:R-:W-:Y:S01]  /*116b0*/  @!PT LDS RZ, [RZ] ;  /* 0x00000000fffff984 */ /* 0x000fe20000000800 */
[----:B------:R-:W-:Y:S01]  /*116c0*/  @!PT LDS RZ, [RZ] ;  /* 0x00000000fffff984 */ /* 0x000fe20000000800 */
[----:B------:R-:W-:Y:S01]  /*116d0*/  @!PT LDS RZ, [RZ] ;  /* 0x00000000fffff984 */ /* 0x000fe20000000800 */
[----:B------:R0:W-:Y:S04]  /*116e0*/  @!P0 LDGSTS.E.BYPASS.LTC128B.128 [R9+0x14400], desc[UR6][R2.64], !P4 ;  /* 0x1440000002098fae */ /* 0x0001e8000e101d46 */
[----:B------:R0:W-:Y:S04]  /*116f0*/  @!P0 LDGSTS.E.BYPASS.LTC128B.128 [R9+0x18400], desc[UR6][R2.64+0x80], !P3 ;  /* 0x1840008002098fae */ /* 0x0001e8000d901d46 */
[----:B------:R0:W-:Y:S04]  /*11700*/  @!P0 LDGSTS.E.BYPASS.LTC128B.128 [R9+0x1c400], desc[UR6][R2.64+0x100], !P2 ;  /* 0x1c40010002098fae */ /* 0x0001e8000d101d46 */
[----:B------:R0:W-:Y:S01]  /*11710*/  @!P0 LDGSTS.E.BYPASS.LTC128B.128 [R9+0x20400], desc[UR6][R2.64+0x180], !P1 ;  /* 0x2040018002098fae */ /* 0x0001e2000c901d46 */
[----:B------:R-:W-:-:S13]  /*11720*/  ISETP.GE.AND P0, PT, R5, R0, PT ;  /* 0x000000000500720c */ /* 0x000fda0003f06270 */
[----:B0-----:R-:W-:Y:S05]  /*11730*/  WARPSYNC.COLLECTIVE R15, `(.L_x_105) ;  /* 0x000000000f087348 */ /* 0x001fea0003c00000 */
[----:B------:R1:W2:Y:S02]  /*11740*/  SHFL.IDX P6, R14, R13, R12, R11 ;  /* 0x0000000c0d0e7389 */ /* 0x0002a400000c000b */
[----:B012---:R-:W-:Y:S01]  /*11750*/  ENDCOLLECTIVE ;  /* 0x000000000000791b */ /* 0x007fe20003800000 */
.L_x_105:
[----:B------:R-:W-:Y:S01]  /*11760*/  VIADD R3, R7, 0x20 ;  /* 0x0000002007037836 */ /* 0x000fe20000000000 */
[----:B------:R-:W-:Y:S01]  /*11770*/  @!P0 LEA R21, R31, UR42, 0x1 ;  /* 0x0000002a1f158c11 */ /* 0x000fe2000f8e08ff */
[----:B------:R-:W-:Y:S02]  /*11780*/  IMAD.MOV.U32 R13, RZ, RZ, R6 ;  /* 0x000000ffff0d7224 */ /* 0x000fe400078e0006 */
[----:B------:R-:W-:-:S07]  /*11790*/  IMAD.MOV.U32 R5, RZ, RZ, R14 ;  /* 0x000000ffff057224 */ /* 0x000fce00078e000e */
[----:B------:R-:W-:Y:S05]  /*117a0*/  WARPSYNC.COLLECTIVE R15, `(.L_x_106) ;  /* 0x000000000f087348 */ /* 0x000fea0003c00000 */
[----:B------:R0:W1:Y:S02]  /*117b0*/  SHFL.IDX P6, R14, R13, R12, R11 ;  /* 0x0000000c0d0e7389 */ /* 0x00006400000c000b */
[----:B01----:R-:W-:Y:S01]  /*117c0*/  ENDCOLLECTIVE ;  /* 0x000000000000791b */ /* 0x003fe20003800000 */
.L_x_106:
[----:B------:R-:W-:Y:S01]  /*117d0*/  ULDC.64 UR4, c[0x0][0x208] ;  /* 0x0000820000047ab9 */ /* 0x000fe20000000a00 */
[----:B------:R-:W-:Y:S02]  /*117e0*/  IMAD.MOV.U32 R13, RZ, RZ, R8 ;  /* 0x000000ffff0d7224 */ /* 0x000fe400078e0008 */
[----:B------:R-:W-:Y:S01]  /*117f0*/  IMAD.MOV.U32 R12, RZ, RZ, 0x2 ;  /* 0x00000002ff0c7424 */ /* 0x000fe200078e00ff */
[----:B------:R-:W-:-:S05]  /*11800*/  MOV R4, R14 ;  /* 0x0000000e00047202 */ /* 0x000fca0000000f00 */
        /* <DEDUP_REMOVED lines=12> */
.L_x_107:
[----:B------:R-:W-:Y:S01]  /*118d0*/  VIADD R5, R7, 0x30 ;  /* 0x0000003007057836 */ /* 0x000fe20000000000 */
[----:B------:R-:W-:Y:S01]  /*118e0*/  @!P0 LEA R9, R31, UR42, 0x1 ;  /* 0x0000002a1f098c11 */ /* 0x000fe2000f8e08ff */
[----:B------:R-:W-:Y:S01]  /*118f0*/  IMAD.MOV.U32 R13, RZ, RZ, R6 ;  /* 0x000000ffff0d7224 */ /* 0x000fe200078e0006 */
[----:B------:R-:W-:-:S07]  /*11900*/  MOV R3, R14 ;  /* 0x0000000e00037202 */ /* 0x000fce0000000f00 */
[----:B------:R-:W-:Y:S05]  /*11910*/  WARPSYNC.COLLECTIVE R15, `(.L_x_108) ;  /* 0x000000000f087348 */ /* 0x000fea0003c00000 */
[----:B------:R0:W1:Y:S02]  /*11920*/  SHFL.IDX P6, R14, R13, R12, R11 ;  /* 0x0000000c0d0e7389 */ /* 0x00006400000c000b */
[----:B01----:R-:W-:Y:S01]  /*11930*/  ENDCOLLECTIVE ;  /* 0x000000000000791b */ /* 0x003fe20003800000 */
.L_x_108:
[----:B------:R-:W-:Y:S01]  /*11940*/  ULDC.64 UR4, c[0x0][0x208] ;  /* 0x0000820000047ab9 */ /* 0x000fe20000000a00 */
[----:B------:R-:W-:Y:S01]  /*11950*/  MOV R13, R8 ;  /* 0x00000008000d7202 */ /* 0x000fe20000000f00 */
[----:B------:R-:W-:Y:S02]  /*11960*/  IMAD.MOV.U32 R12, RZ, RZ, 0x3 ;  /* 0x00000003ff0c7424 */ /* 0x000fe400078e00ff */
        /* <DEDUP_REMOVED lines=13> */
.L_x_109:
[----:B------:R-:W-:Y:S01]  /*11a40*/  VIADD R3, R7, 0x40 ;  /* 0x0000004007037836 */ /* 0x000fe20000000000 */
[----:B------:R-:W-:Y:S02]  /*11a50*/  @!P0 LEA R21, R31, UR42, 0x1 ;  /* 0x0000002a1f158c11 */ /* 0x000fe4000f8e08ff */
[----:B------:R-:W-:Y:S01]  /*11a60*/  MOV R13, R6 ;  /* 0x00000006000d7202 */ /* 0x000fe20000000f00 */
[----:B------:R-:W-:-:S07]  /*11a70*/  IMAD.MOV.U32 R5, RZ, RZ, R14 ;  /* 0x000000ffff057224 */ /* 0x000fce00078e000e */
[----:B------:R-:W-:Y:S05]  /*11a80*/  WARPSYNC.COLLECTIVE R15, `(.L_x_110) ;  /* 0x000000000f087348 */ /* 0x000fea0003c00000 */
[----:B------:R0:W1:Y:S02]  /*11a90*/  SHFL.IDX P6, R14, R13, R12, R11 ;  /* 0x0000000c0d0e7389 */ /* 0x00006400000c000b */
[----:B01----:R-:W-:Y:S01]  /*11aa0*/  ENDCOLLECTIVE ;  /* 0x000000000000791b */ /* 0x003fe20003800000 */
.L_x_110:
        /* <DEDUP_REMOVED lines=16> */
.L_x_111:
[----:B------:R-:W-:Y:S01]  /*11bb0*/  VIADD R5, R7, 0x50 ;  /* 0x0000005007057836 */ /* 0x000fe20000000000 */
[----:B------:R-:W-:Y:S02]  /*11bc0*/  @!P0 LEA R9, R31, UR42, 0x1 ;  /* 0x0000002a1f098c11 */ /* 0x000fe4000f8e08ff */
[----:B------:R-:W-:Y:S01]  /*11bd0*/  MOV R13, R6 ;  /* 0x00000006000d7202 */ /* 0x000fe20000000f00 */
[----:B------:R-:W-:-:S07]  /*11be0*/  IMAD.MOV.U32 R3, RZ, RZ, R14 ;  /* 0x000000ffff037224 */ /* 0x000fce00078e000e */
[----:B------:R-:W-:Y:S05]  /*11bf0*/  WARPSYNC.COLLECTIVE R15, `(.L_x_112) ;  /* 0x000000000f087348 */ /* 0x000fea0003c00000 */
[----:B------:R0:W1:Y:S02]  /*11c00*/  SHFL.IDX P6, R14, R13, R12, R11 ;  /* 0x0000000c0d0e7389 */ /* 0x00006400000c000b */
[----:B01----:R-:W-:Y:S01]  /*11c10*/  ENDCOLLECTIVE ;  /* 0x000000000000791b */ /* 0x003fe20003800000 */
.L_x_112:
        /* <DEDUP_REMOVED lines=16> */
.L_x_113:
[----:B------:R-:W-:Y:S01]  /*11d20*/  VIADD R3, R7, 0x60 ;  /* 0x0000006007037836 */ /* 0x000fe20000000000 */
[----:B------:R-:W-:Y:S02]  /*11d30*/  @!P0 LEA R21, R31, UR42, 0x1 ;  /* 0x0000002a1f158c11 */ /* 0x000fe4000f8e08ff */
[----:B------:R-:W-:Y:S01]  /*11d40*/  MOV R13, R6 ;  /* 0x00000006000d7202 */ /* 0x000fe20000000f00 */
[----:B------:R-:W-:-:S07]  /*11d50*/  IMAD.MOV.U32 R5, RZ, RZ, R14 ;  /* 0x000000ffff057224 */ /* 0x000fce00078e000e */
[----:B------:R-:W-:Y:S05]  /*11d60*/  WARPSYNC.COLLECTIVE R15, `(.L_x_114) ;  /* 0x000000000f087348 */ /* 0x000fea0003c00000 */
[----:B------:R0:W1:Y:S02]  /*11d70*/  SHFL.IDX P6, R14, R13, R12, R11 ;  /* 0x0000000c0d0e7389 */ /* 0x00006400000c000b */
[----:B01----:R-:W-:Y:S01]  /*11d80*/  ENDCOLLECTIVE ;  /* 0x000000000000791b */ /* 0x003fe20003800000 */
.L_x_114:
        /* <DEDUP_REMOVED lines=16> */
.L_x_115:
[----:B------:R-:W-:Y:S02]  /*11e90*/  @!P0 LEA R9, R31, UR42, 0x1 ;  /* 0x0000002a1f098c11 */ /* 0x000fe4000f8e08ff */
[----:B------:R-:W-:Y:S01]  /*11ea0*/  MOV R13, R6 ;  /* 0x00000006000d7202 */ /* 0x000fe20000000f00 */
[----:B------:R-:W-:-:S07]  /*11eb0*/  IMAD.MOV.U32 R3, RZ, RZ, R14 ;  /* 0x000000ffff037224 */ /* 0x000fce00078e000e */
[----:B------:R-:W-:Y:S05]  /*11ec0*/  WARPSYNC.COLLECTIVE R15, `(.L_x_116) ;  /* 0x000000000f087348 */ /* 0x000fea0003c00000 */
[----:B------:R0:W1:Y:S02]  /*11ed0*/  SHFL.IDX P6, R14, R13, R12, R11 ;  /* 0x0000000c0d0e7389 */ /* 0x00006400000c000b */
[----:B01----:R-:W-:Y:S01]  /*11ee0*/  ENDCOLLECTIVE ;  /* 0x000000000000791b */ /* 0x003fe20003800000 */
.L_x_116:
[----:B------:R-:W-:Y:S01]  /*11ef0*/  ULDC.64 UR4, c[0x0][0x208] ;  /* 0x0000820000047ab9 */ /* 0x000fe20000000a00 */
[----:B------:R-:W-:Y:S01]  /*11f00*/  IMAD.MOV.U32 R13, RZ, RZ, R8 ;  /* 0x000000ffff0d7224 */ /* 0x000fe200078e0008 */
[----:B------:R-:W-:Y:S01]  /*11f10*/  MOV R12, 0x7 ;  /* 0x00000007000c7802 */ /* 0x000fe20000000f00 */
        /* <DEDUP_REMOVED lines=8> */
[----:B------:R0:W-:Y:S02]  /*11fa0*/  @!P0 LDGSTS.E.BYPASS.LTC128B.128 [R9+0x23400], desc[UR4][R2.64+0x180], !P1 ;  /* 0x2340018002098fae */ /* 0x0001e4000c901d44 */
[----:B0-----:R-:W-:Y:S05]  /*11fb0*/  WARPSYNC.COLLECTIVE R15, `(.L_x_117) ;  /* 0x000000000f087348 */ /* 0x001fea0003c00000 */
[----:B------:R1:W2:Y:S02]  /*11fc0*/  SHFL.IDX P6, R14, R13, R12, R11 ;  /* 0x0000000c0d0e7389 */ /* 0x0002a400000c000b */
[----:B012---:R-:W-:Y:S01]  /*11fd0*/  ENDCOLLECTIVE ;  /* 0x000000000000791b */ /* 0x007fe20003800000 */
.L_x_117:
[----:B------:R-:W-:Y:S02]  /*11fe0*/  IMAD.MOV.U32 R13, RZ, RZ, R6 ;  /* 0x000000ffff0d7224 */ /* 0x000fe400078e0006 */
[----:B------:R-:W-:-:S07]  /*11ff0*/  IMAD.MOV.U32 R8, RZ, RZ, R14 ;  /* 0x000000ffff087224 */ /* 0x000fce00078e000e */
[----:B------:R-:W-:Y:S05]  /*12000*/  WARPSYNC.COLLECTIVE R15, `(.L_x_118) ;  /* 0x000000000f087348 */ /* 0x000fea0003c00000 */
[----:B------:R0:W1:Y:S02]  /*12010*/  SHFL.IDX P6, R14, R13, R12, R11 ;  /* 0x0000000c0d0e7389 */ /* 0x00006400000c000b */
[----:B01----:R-:W-:Y:S01]  /*12020*/  ENDCOLLECTIVE ;  /* 0x000000000000791b */ /* 0x003fe20003800000 */
.L_x_118:
[----:B------:R-:W-:Y:S05]  /*12030*/  BRA `(.L_x_119) ;  /* 0xffffffcc00407947 */ /* 0x000fea000383ffff */
.L_x_56:
[----:B0-----:R-:W-:-:S04]  /*12040*/  MOV R3, UR42 ;  /* 0x0000002a00037c02 */ /* 0x001fc80008000f00 */
[----:B------:R0:W1:Y:S03]  /*12050*/  SYNCS.PHASECHK.TRANS64.TRYWAIT P0, [R3+URZ+0x38820], R0 ;  /* 0x03882000030075a7 */ /* 0x000066000800017f */
[----:B-1----:R-:W-:Y:S05]  /*12060*/  @!P0 NANOSLEEP.SYNCS 0x989680 ;  /* 0x009896800000895d */ /* 0x002fea0003900000 */
[----:B------:R-:W1:Y:S02]  /*12070*/  @!P0 SYNCS.PHASECHK.TRANS64 P0, [R3+URZ+0x38820], R0 ;  /* 0x03882000030085a7 */ /* 0x000e64000800007f */
[----:B-1----:R-:W-:Y:S05]  /*12080*/  @!P0 BRA `(.L_x_56) ;  /* 0xfffffffc00ec8947 */ /* 0x002fea000383ffff */
[----:B------:R-:W-:Y:S05]  /*12090*/  BRA `(.L_x_120) ;  /* 0xffffffcc00907947 */ /* 0x000fea000383ffff */
.L_x_60:
[----:B-1----:R1:W2:Y:S02]  /*120a0*/  SYNCS.PHASECHK.TRANS64.TRYWAIT P0, [R19+URZ+0x38840], R2 ;  /* 0x03884002130075a7 */ /* 0x0022a4000800017f */
[----:B--2---:R-:W-:Y:S05]  /*120b0*/  @!P0 NANOSLEEP.SYNCS 0x989680 ;  /* 0x009896800000895d */ /* 0x004fea0003900000 */
[----:B------:R-:W2:Y:S02]  /*120c0*/  @!P0 SYNCS.PHASECHK.TRANS64 P0, [R19+URZ+0x38840], R2 ;  /* 0x03884002130085a7 */ /* 0x000ea4000800007f */
[----:B--2---:R-:W-:Y:S05]  /*120d0*/  @!P0 BRA `(.L_x_60) ;  /* 0xfffffffc00f08947 */ /* 0x004fea000383ffff */
[----:B------:R-:W-:Y:S05]  /*120e0*/  BRA `(.L_x_121) ;  /* 0xffffffd0009c7947 */ /* 0x000fea000383ffff */
.L_x_61:
        /* <DEDUP_REMOVED lines=8> */
.L_x_123:
[----:B------:R-:W-:Y:S05]  /*12170*/  BSYNC B1 ;  /* 0x0000000000017941 */ /* 0x000fea0003800000 */
.L_x_122:
[----:B------:R-:W-:Y:S01]  /*12180*/  MOV R13, R24 ;  /* 0x00000018000d7202 */ /* 0x000fe20000000f00 */
[----:B------:R-:W-:Y:S01]  /*12190*/  IMAD.MOV.U32 R12, RZ, RZ, RZ ;  /* 0x000000ffff0c7224 */ /* 0x000fe200078e00ff */
[----:B------:R-:W-:Y:S01]  /*121a0*/  MOV R15, 0xffffffff ;  /* 0xffffffff000f7802 */ /* 0x000fe20000000f00 */
[----:B------:R-:W-:Y:S01]  /*121b0*/  IMAD.MOV.U32 R11, RZ, RZ, 0x181f ;  /* 0x0000181fff0b7424 */ /* 0x000fe200078e00ff */
[----:B------:R-:W-:Y:S01]  /*121c0*/  P2R R4, PR, RZ, 0x8 ;  /* 0x00000008ff047803 */ /* 0x000fe20000000000 */
[----:B------:R-:W-:Y:S01]  /*121d0*/  IMAD.MOV.U32 R3, RZ, RZ, R14 ;  /* 0x000000ffff037224 */ /* 0x000fe200078e000e */
[----:B------:R-:W-:Y:S01]  /*121e0*/  LOP3.LUT P3, RZ, R16, 0x10, RZ, 0xc0, !PT ;  /* 0x0000001010ff7812 */ /* 0x000fe2000786c0ff */
[----:B------:R-:W-:-:S12]  /*121f0*/  IMAD.SHL.U32 R32, R22, 0x2, RZ ;  /* 0x0000000216207824 */ /* 0x000fd800078e00ff */
[----:B------:R-:W-:Y:S05]  /*12200*/  WARPSYNC.COLLECTIVE R15, `(.L_x_124) ;  /* 0x000000000f087348 */ /* 0x000fea0003c00000 */
[----:B------:R0:W1:Y:S02]  /*12210*/  SHFL.IDX P6, R14, R13, R12, R11 ;  /* 0x0000000c0d0e7389 */ /* 0x00006400000c000b */
[----:B01----:R-:W-:Y:S01]  /*12220*/  ENDCOLLECTIVE ;  /* 0x000000000000791b */ /* 0x003fe20003800000 */
.L_x_124:
[----:B------:R-:W-:Y:S01]  /*12230*/  P2R R6, PR, RZ, 0x4 ;  /* 0x00000004ff067803 */ /* 0x000fe20000000000 */
[----:B------:R-:W-:Y:S01]  /*12240*/  ULDC.64 UR4, c[0x0][0x208] ;  /* 0x0000820000047ab9 */ /* 0x000fe20000000a00 */
[C---:B------:R-:W-:Y:S02]  /*12250*/  LOP3.LUT P2, RZ, R16.reuse, 0x8, RZ, 0xc0, !PT ;  /* 0x0000000810ff7812 */ /* 0x040fe4000784c0ff */
[----:B------:R-:W-:Y:S02]  /*12260*/  P2R R7, PR, RZ, 0x2 ;  /* 0x00000002ff077803 */ /* 0x000fe40000000000 */
[----:B------:R-:W-:Y:S02]  /*12270*/  LOP3.LUT P1, RZ, R16, 0x4, RZ, 0xc0, !PT ;  /* 0x0000000410ff7812 */ /* 0x000fe4000782c0ff */
[----:B------:R-:W-:Y:S02]  /*12280*/  LEA R25, R25, UR42, 0x1 ;  /* 0x0000002a19197c11 */ /* 0x000fe4000f8e08ff */
[----:B------:R-:W-:Y:S01]  /*12290*/  MOV R13, R27 ;  /* 0x0000001b000d7202 */ /* 0x000fe20000000f00 */
[----:B------:R-:W-:Y:S01]  /*122a0*/  IMAD.MOV.U32 R12, RZ, RZ, 0x1 ;  /* 0x00000001ff0c7424 */ /* 0x000fe200078e00ff */
[----:B------:R-:W-:-:S05]  /*122b0*/  IADD3 R2, P0, R14, R32, RZ ;  /* 0x000000200e027210 */ /* 0x000fca0007f1e0ff */
[----:B------:R-:W-:-:S05]  /*122c0*/  IMAD.X R3, RZ, RZ, R3, P0 ;  /* 0x000000ffff037224 */ /* 0x000fca00000e0603 */
[----:B------:R-:W-:Y:S01]  /*122d0*/  @!PT LDS RZ, [RZ] ;  /* 0x00000000fffff984 */ /* 0x000fe20000000800 */
[----:B------:R-:W-:Y:S01]  /*122e0*/  @!PT LDS RZ, [RZ] ;  /* 0x00000000fffff984 */ /* 0x000fe20000000800 */
[----:B------:R-:W-:Y:S01]  /*122f0*/  @!PT LDS RZ, [RZ] ;  /* 0x00000000fffff984 */ /* 0x000fe20000000800 */
[----:B------:R0:W-:Y:S04]  /*12300*/  LDGSTS.E.BYPASS.LTC128B.128 [R25+0x24400], desc[UR4][R2.64], !P3 ;  /* 0x2440000002197fae */ /* 0x0001e8000d901d44 */
[----:B------:R0:W-:Y:S04]  /*12310*/  LDGSTS.E.BYPASS.LTC128B.128 [R25+0x26c00], desc[UR4][R2.64+0x80], !P2 ;  /* 0x26c0008002197fae */ /* 0x0001e8000d101d44 */
[----:B------:R0:W-:Y:S04]  /*12320*/  LDGSTS.E.BYPASS.LTC128B.128 [R25+0x29400], desc[UR4][R2.64+0x100], !P1 ;  /* 0x2940010002197fae */ /* 0x0001e8000c901d44 */
[----:B------:R0:W-:Y:S02]  /*12330*/  LDGSTS.E.BYPASS.LTC128B.128 [R25+0x2bc00], desc[UR4][R2.64+0x180], !P5 ;  /* 0x2bc0018002197fae */ /* 0x0001e4000e901d44 */
[----:B0-----:R-:W-:Y:S05]  /*12340*/  WARPSYNC.COLLECTIVE R15, `(.L_x_125) ;  /* 0x000000000f087348 */ /* 0x001fea0003c00000 */
[----:B------:R1:W2:Y:S02]  /*12350*/  SHFL.IDX P6, R14, R13, R12, R11 ;  /* 0x0000000c0d0e7389 */ /* 0x0002a400000c000b */
[----:B012---:R-:W-:Y:S01]  /*12360*/  ENDCOLLECTIVE ;  /* 0x000000000000791b */ /* 0x007fe20003800000 */
.L_x_125:
[----:B------:R-:W-:Y:S01]  /*12370*/  MOV R13, R24 ;  /* 0x00000018000d7202 */ /* 0x000fe20000000f00 */
[----:B------:R-:W-:-:S07]  /*12380*/  IMAD.MOV.U32 R5, RZ, RZ, R14 ;  /* 0x000000ffff057224 */ /* 0x000fce00078e000e */
[----:B------:R-:W-:Y:S05]  /*12390*/  WARPSYNC.COLLECTIVE R15, `(.L_x_126) ;  /* 0x000000000f087348 */ /* 0x000fea0003c00000 */
[----:B------:R0:W1:Y:S02]  /*123a0*/  SHFL.IDX P6, R14, R13, R12, R11 ;  /* 0x0000000c0d0e7389 */ /* 0x00006400000c000b */
[----:B01----:R-:W-:Y:S01]  /*123b0*/  ENDCOLLECTIVE ;  /* 0x000000000000791b */ /* 0x003fe20003800000 */
.L_x_126:
[----:B------:R-:W-:Y:S01]  /*123c0*/  ULDC.64 UR4, c[0x0][0x208] ;  /* 0x0000820000047ab9 */ /* 0x000fe20000000a00 */
[----:B------:R-:W-:Y:S01]  /*123d0*/  MOV R13, R27 ;  /* 0x0000001b000d7202 */ /* 0x000fe20000000f00 */
[----:B------:R-:W-:Y:S02]  /*123e0*/  IMAD.MOV.U32 R12, RZ, RZ, 0x2 ;  /* 0x00000002ff0c7424 */ /* 0x000fe400078e00ff */
[----:B------:R-:W-:-:S05]  /*123f0*/  IMAD.MOV.U32 R11, RZ, RZ, R14 ;  /* 0x000000ffff0b7224 */ /* 0x000fca00078e000e */
[----:B------:R-:W-:Y:S01]  /*12400*/  IADD3 R2, P0, R11, R32, RZ ;  /* 0x000000200b027210 */ /* 0x000fe20007f1e0ff */
[----:B------:R-:W-:-:S04]  /*12410*/  IMAD.MOV.U32 R11, RZ, RZ, 0x181f ;  /* 0x0000181fff0b7424 */ /* 0x000fc800078e00ff */
        /* <DEDUP_REMOVED lines=11> */
.L_x_127:
[----:B------:R-:W-:Y:S01]  /*124d0*/  IMAD.MOV.U32 R13, RZ, RZ, R24 ;  /* 0x000000ffff0d7224 */ /* 0x000fe200078e0018 */
[----:B------:R-:W-:-:S07]  /*124e0*/  MOV R5, R14 ;  /* 0x0000000e00057202 */ /* 0x000fce0000000f00 */
[----:B------:R-:W-:Y:S05]  /*124f0*/  WARPSYNC.COLLECTIVE R15, `(.L_x_128) ;  /* 0x000000000f087348 */ /* 0x000fea0003c00000 */
[----:B------:R0:W1:Y:S02]  /*12500*/  SHFL.IDX P6, R14, R13, R12, R11 ;  /* 0x0000000c0d0e7389 */ /* 0x00006400000c000b */
[----:B01----:R-:W-:Y:S01]  /*12510*/  ENDCOLLECTIVE ;  /* 0x000000000000791b */ /* 0x003fe20003800000 */
.L_x_128:
[----:B------:R-:W-:Y:S01]  /*12520*/  ULDC.64 UR4, c[0x0][0x208] ;  /* 0x0000820000047ab9 */ /* 0x000fe20000000a00 */
[----:B------:R-:W-:Y:S02]  /*12530*/  IMAD.MOV.U32 R13, RZ, RZ, R27 ;  /* 0x000000ffff0d7224 */ /* 0x000fe400078e001b */
[----:B------:R-:W-:Y:S02]  /*12540*/  IMAD.MOV.U32 R12, RZ, RZ, 0x3 ;  /* 0x00000003ff0c7424 */ /* 0x000fe400078e00ff */
[----:B------:R-:W-:-:S05]  /*12550*/  IMAD.MOV.U32 R11, RZ, RZ, R14 ;  /* 0x000000ffff0b7224 */ /* 0x000fca00078e000e */
[----:B------:R-:W-:Y:S02]  /*12560*/  IADD3 R2, P0, R11, R32, RZ ;  /* 0x000000200b027210 */ /* 0x000fe40007f1e0ff */
[----:B------:R-:W-:Y:S02]  /*12570*/  MOV R11, 0x181f ;  /* 0x0000181f000b7802 */ /* 0x000fe40000000f00 */
[----:B------:R-:W-:Y:S02]  /*12580*/  IADD3.X R3, RZ, R5, RZ, P0, !PT ;  /* 0x00000005ff037210 */ /* 0x000fe400007fe4ff */
[----:B------:R-:W-:-:S03]  /*12590*/  SHF.L.U32 R5, R22, 0x1, RZ ;  /* 0x0000000116057819 */ /* 0x000fc600000006ff */
        /* <DEDUP_REMOVED lines=10> */
.L_x_129:
[----:B------:R-:W-:Y:S02]  /*12640*/  IMAD.MOV.U32 R13, RZ, RZ, R24 ;  /* 0x000000ffff0d7224 */ /* 0x000fe400078e0018 */
[----:B------:R-:W-:-:S07]  /*12650*/  IMAD.MOV.U32 R32, RZ, RZ, R14 ;  /* 0x000000ffff207224 */ /* 0x000fce00078e000e */
[----:B------:R-:W-:Y:S05]  /*12660*/  WARPSYNC.COLLECTIVE R15, `(.L_x_130) ;  /* 0x000000000f087348 */ /* 0x000fea0003c00000 */
[----:B------:R0:W1:Y:S02]  /*12670*/  SHFL.IDX P6, R14, R13, R12, R11 ;  /* 0x0000000c0d0e7389 */ /* 0x00006400000c000b */
[----:B01----:R-:W-:Y:S01]  /*12680*/  ENDCOLLECTIVE ;  /* 0x000000000000791b */ /* 0x003fe20003800000 */
.L_x_130:
[----:B------:R-:W-:Y:S01]  /*12690*/  ULDC.64 UR4, c[0x0][0x208] ;  /* 0x0000820000047ab9 */ /* 0x000fe20000000a00 */
[----:B------:R-:W-:Y:S01]  /*126a0*/  MOV R13, R27 ;  /* 0x0000001b000d7202 */ /* 0x000fe20000000f00 */
[----:B------:R-:W-:Y:S02]  /*126b0*/  IMAD.MOV.U32 R12, RZ, RZ, 0x4 ;  /* 0x00000004ff0c7424 */ /* 0x000fe400078e00ff */
[----:B------:R-:W-:-:S05]  /*126c0*/  IMAD.MOV.U32 R2, RZ, RZ, R14 ;  /* 0x000000ffff027224 */ /* 0x000fca00078e000e */
[----:B------:R-:W-:-:S05]  /*126d0*/  IADD3 R2, P0, R2, R5, RZ ;  /* 0x0000000502027210 */ /* 0x000fca0007f1e0ff */
[----:B------:R-:W-:-:S05]  /*126e0*/  IMAD.X R3, RZ, RZ, R32, P0 ;  /* 0x000000ffff037224 */ /* 0x000fca00000e0620 */
[----:B------:R-:W-:Y:S01]  /*126f0*/  @!PT LDS RZ, [RZ] ;  /* 0x00000000fffff984 */ /* 0x000fe20000000800 */
[----:B------:R-:W-:Y:S01]  /*12700*/  @!PT LDS RZ, [RZ] ;  /* 0x00000000fffff984 */ /* 0x000fe20000000800 */
[----:B------:R-:W-:Y:S01]  /*12710*/  @!PT LDS RZ, [RZ] ;  /* 0x00000000fffff984 */ /* 0x000fe20000000800 */
[----:B------:R0:W-:Y:S01]  /*12720*/  LDGSTS.E.BYPASS.LTC128B.128 [R25+0x25c00], desc[UR4][R2.64], !P3 ;  /* 0x25c0000002197fae */ /* 0x0001e2000d901d44 */
[----:B------:R-:W-:-:S03]  /*12730*/  ISETP.NE.AND P3, PT, R4, RZ, PT ;  /* 0x000000ff0400720c */ /* 0x000fc60003f65270 */
[----:B------:R0:W-:Y:S01]  /*12740*/  LDGSTS.E.BYPASS.LTC128B.128 [R25+0x28400], desc[UR4][R2.64+0x80], !P2 ;  /* 0x2840008002197fae */ /* 0x0001e2000d101d44 */
[----:B------:R-:W-:-:S03]  /*12750*/  ISETP.NE.AND P2, PT, R6, RZ, PT ;  /* 0x000000ff0600720c */ /* 0x000fc60003f45270 */
[----:B------:R0:W-:Y:S01]  /*12760*/  LDGSTS.E.BYPASS.LTC128B.128 [R25+0x2ac00], desc[UR4][R2.64+0x100], !P1 ;  /* 0x2ac0010002197fae */ /* 0x0001e2000c901d44 */
[----:B------:R-:W-:-:S03]  /*12770*/  ISETP.NE.AND P1, PT, R7, RZ, PT ;  /* 0x000000ff0700720c */ /* 0x000fc60003f25270 */
[----:B------:R0:W-:Y:S10]  /*12780*/  LDGSTS.E.BYPASS.LTC128B.128 [R25+0x2d400], desc[UR4][R2.64+0x180], !P5 ;  /* 0x2d40018002197fae */ /* 0x0001f4000e901d44 */
[----:B0-----:R-:W-:Y:S05]  /*12790*/  WARPSYNC.COLLECTIVE R15, `(.L_x_131) ;  /* 0x000000000f087348 */ /* 0x001fea0003c00000 */
[----:B------:R1:W2:Y:S02]  /*127a0*/  SHFL.IDX P6, R14, R13, R12, R11 ;  /* 0x0000000c0d0e7389 */ /* 0x0002a400000c000b */
[----:B012---:R-:W-:Y:S01]  /*127b0*/  ENDCOLLECTIVE ;  /* 0x000000000000791b */ /* 0x007fe20003800000 */
.L_x_131:
[----:B------:R-:W-:Y:S01]  /*127c0*/  MOV R13, R24 ;  /* 0x00000018000d7202 */ /* 0x000fe20000000f00 */
[----:B------:R-:W-:-:S07]  /*127d0*/  IMAD.MOV.U32 R27, RZ, RZ, R14 ;  /* 0x000000ffff1b7224 */ /* 0x000fce00078e000e */
[----:B------:R-:W-:Y:S05]  /*127e0*/  WARPSYNC.COLLECTIVE R15, `(.L_x_132) ;  /* 0x000000000f087348 */ /* 0x000fea0003c00000 */
[----:B------:R0:W1:Y:S02]  /*127f0*/  SHFL.IDX P6, R14, R13, R12, R11 ;  /* 0x0000000c0d0e7389 */ /* 0x00006400000c000b */
[----:B01----:R-:W-:Y:S01]  /*12800*/  ENDCOLLECTIVE ;  /* 0x000000000000791b */ /* 0x003fe20003800000 */
.L_x_132:
[----:B------:R-:W-:Y:S05]  /*12810*/  BRA `(.L_x_133) ;  /* 0xffffffcc00f87947 */ /* 0x000fea000383ffff */
.L_x_66:
[----:B0-----:R0:W2:Y:S02]  /*12820*/  SYNCS.PHASECHK.TRANS64.TRYWAIT P0, [R4+URZ+0x38860], R3 ;  /* 0x03886003040075a7 */ /* 0x0010a4000800017f */
[----:B--2---:R-:W-:Y:S05]  /*12830*/  @!P0 NANOSLEEP.SYNCS 0x989680 ;  /* 0x009896800000895d */ /* 0x004fea0003900000 */
[----:B------:R-:W2:Y:S02]  /*12840*/  @!P0 SYNCS.PHASECHK.TRANS64 P0, [R4+URZ+0x38860], R3 ;  /* 0x03886003040085a7 */ /* 0x000ea4000800007f */
[----:B--2---:R-:W-:Y:S05]  /*12850*/  @!P0 BRA `(.L_x_66) ;  /* 0xfffffffc00f08947 */ /* 0x004fea000383ffff */
[----:B------:R-:W-:Y:S05]  /*12860*/  BRA `(.L_x_134) ;  /* 0xffffffd000747947 */ /* 0x000fea000383ffff */
.L_x_67:
[----:B------:R-:W-:Y:S01]  /*12870*/  BSSY B1, `(.L_x_135) ;  /* 0x0000008000017945 */ /* 0x000fe20003800000 */
[----:B------:R-:W-:Y:S01]  /*12880*/  IMAD.MOV.U32 R13, RZ, RZ, R18 ;  /* 0x000000ffff0d7224 */ /* 0x000fe200078e0012 */
[----:B------:R-:W-:Y:S01]  /*12890*/  MOV R11, 0x181f ;  /* 0x0000181f000b7802 */ /* 0x000fe20000000f00 */
[----:B------:R-:W-:Y:S02]  /*128a0*/  IMAD.MOV.U32 R12, RZ, RZ, RZ ;  /* 0x000000ffff0c7224 */ /* 0x000fe400078e00ff */
[----:B------:R-:W-:-:S07]  /*128b0*/  IMAD.MOV.U32 R15, RZ, RZ, -0x1 ;  /* 0xffffffffff0f7424 */ /* 0x000fce00078e00ff */
[----:B01----:R-:W-:Y:S05]  /*128c0*/  WARPSYNC.COLLECTIVE R15, `(.L_x_136) ;  /* 0x000000000f087348 */ /* 0x003fea0003c00000 */
[----:B------:R2:W3:Y:S02]  /*128d0*/  SHFL.IDX P6, R14, R13, R12, R11 ;  /* 0x0000000c0d0e7389 */ /* 0x0004e400000c000b */
[----:B0123--:R-:W-:Y:S01]  /*128e0*/  ENDCOLLECTIVE ;  /* 0x000000000000791b */ /* 0x00ffe20003800000 */
.L_x_136:
[----:B------:R-:W-:Y:S05]  /*128f0*/  BSYNC B1 ;  /* 0x0000000000017941 */ /* 0x000fea0003800000 */
.L_x_135:
[----:B------:R-:W-:Y:S01]  /*12900*/  MOV R13, R17 ;  /* 0x00000011000d7202 */ /* 0x000fe20000000f00 */
[----:B------:R-:W-:Y:S01]  /*12910*/  IMAD.MOV.U32 R12, RZ, RZ, RZ ;  /* 0x000000ffff0c7224 */ /* 0x000fe200078e00ff */
[----:B------:R-:W-:Y:S01]  /*12920*/  MOV R15, 0xffffffff ;  /* 0xffffffff000f7802 */ /* 0x000fe20000000f00 */
[----:B------:R-:W-:Y:S01]  /*12930*/  IMAD.MOV.U32 R11, RZ, RZ, 0x181f ;  /* 0x0000181fff0b7424 */ /* 0x000fe200078e00ff */
[----:B------:R-:W-:Y:S01]  /*12940*/  LEA R5, R5, UR42, 0x1 ;  /* 0x0000002a05057c11 */ /* 0x000fe2000f8e08ff */
[----:B------:R-:W-:-:S07]  /*12950*/  IMAD.MOV.U32 R3, RZ, RZ, R14 ;  /* 0x000000ffff037224 */ /* 0x000fce00078e000e */
[----:B------:R-:W-:Y:S05]  /*12960*/  WARPSYNC.COLLECTIVE R15, `(.L_x_137) ;  /* 0x000000000f087348 */ /* 0x000fea0003c00000 */
[----:B------:R0:W1:Y:S02]  /*12970*/  SHFL.IDX P6, R14, R13, R12, R11 ;  /* 0x0000000c0d0e7389 */ /* 0x00006400000c000b */
[----:B01----:R-:W-:Y:S01]  /*12980*/  ENDCOLLECTIVE ;  /* 0x000000000000791b */ /* 0x003fe20003800000 */
.L_x_137:
[----:B------:R-:W-:Y:S01]  /*12990*/  ULDC.64 UR4, c[0x0][0x208] ;  /* 0x0000820000047ab9 */ /* 0x000fe20000000a00 */
[----:B------:R-:W-:Y:S01]  /*129a0*/  IMAD.MOV.U32 R13, RZ, RZ, R18 ;  /* 0x000000ffff0d7224 */ /* 0x000fe200078e0012 */
[----:B------:R-:W-:Y:S02]  /*129b0*/  MOV R12, 0x1 ;  /* 0x00000001000c7802 */ /* 0x000fe40000000f00 */
[----:B------:R-:W-:-:S05]  /*129c0*/  IADD3 R2, P0, R14, R6, RZ ;  /* 0x000000060e027210 */ /* 0x000fca0007f1e0ff */
[----:B------:R-:W-:Y:S01]  /*129d0*/  IMAD.X R3, RZ, RZ, R3, P0 ;  /* 0x000000ffff037224 */ /* 0x000fe200000e0603 */
[----:B------:R-:W-:-:S13]  /*129e0*/  ISETP.LT.OR P0, PT, R0, 0x1, P4 ;  /* 0x000000010000780c */ /* 0x000fda0002701670 */
[----:B------:R-:W-:Y:S01]  /*129f0*/  @!PT LDS RZ, [RZ] ;  /* 0x00000000fffff984 */ /* 0x000fe20000000800 */
[----:B------:R-:W-:Y:S01]  /*12a00*/  @!PT LDS RZ, [RZ] ;  /* 0x00000000fffff984 */ /* 0x000fe20000000800 */
[----:B------:R-:W-:Y:S01]  /*12a10*/  @!PT LDS RZ, [RZ] ;  /* 0x00000000fffff984 */ /* 0x000fe20000000800 */
[----:B------:R0:W-:Y:S01]  /*12a20*/  LDGSTS.E.BYPASS.LTC128B.128 [R5+0x400], desc[UR4][R2.64], !P0 ;  /* 0x0040000002057fae */ /* 0x0001e2000c101d44 */
[----:B------:R-:W-:-:S13]  /*12a30*/  ISETP.LT.OR P0, PT, R0, 0x1, P3 ;  /* 0x000000010000780c */ /* 0x000fda0001f01670 */
[----:B------:R0:W-:Y:S01]  /*12a40*/  LDGSTS.E.BYPASS.LTC128B.128 [R5+0x2c00], desc[UR4][R2.64+0x80], !P0 ;  /* 0x02c0008002057fae */ /* 0x0001e2000c101d44 */
[----:B------:R-:W-:-:S13]  /*12a50*/  ISETP.LT.OR P0, PT, R0, 0x1, P2 ;  /* 0x000000010000780c */ /* 0x000fda0001701670 */
[----:B------:R0:W-:Y:S01]  /*12a60*/  LDGSTS.E.BYPASS.LTC128B.128 [R5+0x5400], desc[UR4][R2.64+0x100], !P0 ;  /* 0x0540010002057fae */ /* 0x0001e2000c101d44 */
[----:B------:R-:W-:-:S13]  /*12a70*/  ISETP.LT.OR P0, PT, R0, 0x1, P1 ;  /* 0x000000010000780c */ /* 0x000fda0000f01670 */
[----:B------:R0:W-:Y:S02]  /*12a80*/  LDGSTS.E.BYPASS.LTC128B.128 [R5+0x7c00], desc[UR4][R2.64+0x180], !P0 ;  /* 0x07c0018002057fae */ /* 0x0001e4000c101d44 */
[----:B0-----:R-:W-:Y:S05]  /*12a90*/  WARPSYNC.COLLECTIVE R15, `(.L_x_138) ;  /* 0x000000000f087348 */ /* 0x001fea0003c00000 */
[----:B------:R1:W2:Y:S02]  /*12aa0*/  SHFL.IDX P6, R14, R13, R12, R11 ;  /* 0x0000000c0d0e7389 */ /* 0x0002a400000c000b */
[----:B012---:R-:W-:Y:S01]  /*12ab0*/  ENDCOLLECTIVE ;  /* 0x000000000000791b */ /* 0x007fe20003800000 */
.L_x_138:
[----:B------:R-:W-:Y:S02]  /*12ac0*/  IMAD.MOV.U32 R13, RZ, RZ, R17 ;  /* 0x000000ffff0d7224 */ /* 0x000fe400078e0011 */
[----:B------:R-:W-:-:S07]  /*12ad0*/  IMAD.MOV.U32 R3, RZ, RZ, R14 ;  /* 0x000000ffff037224 */ /* 0x000fce00078e000e */
[----:B------:R-:W-:Y:S05]  /*12ae0*/  WARPSYNC.COLLECTIVE R15, `(.L_x_139) ;  /* 0x000000000f087348 */ /* 0x000fea0003c00000 */
[----:B------:R0:W1:Y:S02]  /*12af0*/  SHFL.IDX P6, R14, R13, R12, R11 ;  /* 0x0000000c0d0e7389 */ /* 0x00006400000c000b */
[----:B01----:R-:W-:Y:S01]  /*12b00*/  ENDCOLLECTIVE ;  /* 0x000000000000791b */ /* 0x003fe20003800000 */
.L_x_139:
[----:B------:R-:W-:Y:S01]  /*12b10*/  ULDC.64 UR4, c[0x0][0x208] ;  /* 0x0000820000047ab9 */ /* 0x000fe20000000a00 */
[----:B------:R-:W-:Y:S02]  /*12b20*/  IMAD.MOV.U32 R13, RZ, RZ, R18 ;  /* 0x000000ffff0d7224 */ /* 0x000fe400078e0012 */
[----:B------:R-:W-:Y:S01]  /*12b30*/  IMAD.MOV.U32 R12, RZ, RZ, 0x2 ;  /* 0x00000002ff0c7424 */ /* 0x000fe200078e00ff */
[----:B------:R-:W-:-:S04]  /*12b40*/  IADD3 R2, P0, R14, R6, RZ ;  /* 0x000000060e027210 */ /* 0x000fc80007f1e0ff */
[----:B------:R-:W-:Y:S02]  /*12b50*/  IADD3.X R3, RZ, R3, RZ, P0, !PT ;  /* 0x00000003ff037210 */ /* 0x000fe400007fe4ff */
        /* <DEDUP_REMOVED lines=14> */
.L_x_140:
[----:B------:R-:W-:Y:S01]  /*12c40*/  IMAD.MOV.U32 R13, RZ, RZ, R17 ;  /* 0x000000ffff0d7224 */ /* 0x000fe200078e0011 */
[----:B------:R-:W-:-:S07]  /*12c50*/  MOV R3, R14 ;  /* 0x0000000e00037202 */ /* 0x000fce0000000f00 */
[----:B------:R-:W-:Y:S05]  /*12c60*/  WARPSYNC.COLLECTIVE R15, `(.L_x_141) ;  /* 0x000000000f087348 */ /* 0x000fea0003c00000 */
[----:B------:R0:W1:Y:S02]  /*12c70*/  SHFL.IDX P6, R14, R13, R12, R11 ;  /* 0x0000000c0d0e7389 */ /* 0x00006400000c000b */
[----:B01----:R-:W-:Y:S01]  /*12c80*/  ENDCOLLECTIVE ;  /* 0x000000000000791b */ /* 0x003fe20003800000 */
.L_x_141:
[----:B------:R-:W-:Y:S01]  /*12c90*/  ULDC.64 UR4, c[0x0][0x208] ;  /* 0x0000820000047ab9 */ /* 0x000fe20000000a00 */
[----:B------:R-:W-:Y:S01]  /*12ca0*/  MOV R13, R18 ;  /* 0x00000012000d7202 */ /* 0x000fe20000000f00 */
[----:B------:R-:W-:Y:S01]  /*12cb0*/  IMAD.MOV.U32 R12, RZ, RZ, 0x3 ;  /* 0x00000003ff0c7424 */ /* 0x000fe200078e00ff */
        /* <DEDUP_REMOVED lines=16> */
.L_x_142:
[----:B------:R-:W-:Y:S01]  /*12dc0*/  MOV R13, R17 ;  /* 0x00000011000d7202 */ /* 0x000fe20000000f00 */
[----:B------:R-:W-:-:S07]  /*12dd0*/  IMAD.MOV.U32 R3, RZ, RZ, R14 ;  /* 0x000000ffff037224 */ /* 0x000fce00078e000e */
[----:B------:R-:W-:Y:S05]  /*12de0*/  WARPSYNC.COLLECTIVE R15, `(.L_x_143) ;  /* 0x000000000f087348 */ /* 0x000fea0003c00000 */
[----:B------:R0:W1:Y:S02]  /*12df0*/  SHFL.IDX P6, R14, R13, R12, R11 ;  /* 0x0000000c0d0e7389 */ /* 0x00006400000c000b */
[----:B01----:R-:W-:Y:S01]  /*12e00*/  ENDCOLLECTIVE ;  /* 0x000000000000791b */ /* 0x003fe20003800000 */
.L_x_143:
        /* <DEDUP_REMOVED lines=19> */
.L_x_144:
[----:B------:R-:W-:Y:S02]  /*12f40*/  IMAD.MOV.U32 R13, RZ, RZ, R17 ;  /* 0x000000ffff0d7224 */ /* 0x000fe400078e0011 */
[----:B------:R-:W-:-:S07]  /*12f50*/  IMAD.MOV.U32 R18, RZ, RZ, R14 ;  /* 0x000000ffff127224 */ /* 0x000fce00078e000e */
[----:B------:R-:W-:Y:S05]  /*12f60*/  WARPSYNC.COLLECTIVE R15, `(.L_x_145) ;  /* 0x000000000f087348 */ /* 0x000fea0003c00000 */
[----:B------:R0:W1:Y:S02]  /*12f70*/  SHFL.IDX P6, R14, R13, R12, R11 ;  /* 0x0000000c0d0e7389 */ /* 0x00006400000c000b */
[----:B01----:R-:W-:Y:S01]  /*12f80*/  ENDCOLLECTIVE ;  /* 0x000000000000791b */ /* 0x003fe20003800000 */
.L_x_145:
[----:B------:R-:W-:Y:S05]  /*12f90*/  BRA `(.L_x_146) ;  /* 0xffffffcc008c7947 */ /* 0x000fea000383ffff */
.L_x_73:
[----:B0-----:R0:W1:Y:S02]  /*12fa0*/  SYNCS.PHASECHK.TRANS64.TRYWAIT P0, [R0+URZ+0x38860], R3 ;  /* 0x03886003000075a7 */ /* 0x001064000800017f */
[----:B-1----:R-:W-:Y:S05]  /*12fb0*/  @!P0 NANOSLEEP.SYNCS 0x989680 ;  /* 0x009896800000895d */ /* 0x002fea0003900000 */
[----:B------:R-:W1:Y:S02]  /*12fc0*/  @!P0 SYNCS.PHASECHK.TRANS64 P0, [R0+URZ+0x38860], R3 ;  /* 0x03886003000085a7 */ /* 0x000e64000800007f */
[----:B-1----:R-:W-:Y:S05]  /*12fd0*/  @!P0 BRA `(.L_x_73) ;  /* 0xfffffffc00f08947 */ /* 0x002fea000383ffff */
[----:B------:R-:W-:Y:S05]  /*12fe0*/  BRA `(.L_x_147) ;  /* 0xffffffd000947947 */ /* 0x000fea000383ffff */
.L_x_74:
[----:B------:R-:W-:Y:S01]  /*12ff0*/  BSSY B0, `(.L_x_148) ;  /* 0x0000008000007945 */ /* 0x000fe20003800000 */
[----:B------:R-:W-:Y:S01]  /*13000*/  MOV R13, R18 ;  /* 0x00000012000d7202 */ /* 0x000fe20000000f00 */
[----:B------:R-:W-:Y:S01]  /*13010*/  IMAD.MOV.U32 R12, RZ, RZ, RZ ;  /* 0x000000ffff0c7224 */ /* 0x000fe200078e00ff */
[----:B------:R-:W-:Y:S01]  /*13020*/  MOV R15, 0xffffffff ;  /* 0xffffffff000f7802 */ /* 0x000fe20000000f00 */
[----:B------:R-:W-:-:S07]  /*13030*/  IMAD.MOV.U32 R11, RZ, RZ, 0x181f ;  /* 0x0000181fff0b7424 */ /* 0x000fce00078e00ff */
[----:B0-----:R-:W-:Y:S05]  /*13040*/  WARPSYNC.COLLECTIVE R15, `(.L_x_149) ;  /* 0x000000000f087348 */ /* 0x001fea0003c00000 */
[----:B------:R1:W2:Y:S02]  /*13050*/  SHFL.IDX P6, R14, R13, R12, R11 ;  /* 0x0000000c0d0e7389 */ /* 0x0002a400000c000b */
[----:B012---:R-:W-:Y:S01]  /*13060*/  ENDCOLLECTIVE ;  /* 0x000000000000791b */ /* 0x007fe20003800000 */
.L_x_149:
[----:B------:R-:W-:Y:S05]  /*13070*/  BSYNC B0 ;  /* 0x0000000000007941 */ /* 0x000fea0003800000 */
.L_x_148:
[----:B------:R-:W-:Y:S01]  /*13080*/  IMAD.MOV.U32 R13, RZ, RZ, R17 ;  /* 0x000000ffff0d7224 */ /* 0x000fe200078e0011 */
[----:B------:R-:W-:Y:S01]  /*13090*/  MOV R12, RZ ;  /* 0x000000ff000c7202 */ /* 0x000fe20000000f00 */
[----:B------:R-:W-:Y:S01]  /*130a0*/  IMAD.MOV.U32 R11, RZ, RZ, 0x181f ;  /* 0x0000181fff0b7424 */ /* 0x000fe200078e00ff */
[----:B------:R-:W-:Y:S01]  /*130b0*/  LEA R4, R4, UR42, 0x1 ;  /* 0x0000002a04047c11 */ /* 0x000fe2000f8e08ff */
[----:B------:R-:W-:Y:S02]  /*130c0*/  IMAD.MOV.U32 R15, RZ, RZ, -0x1 ;  /* 0xffffffffff0f7424 */ /* 0x000fe400078e00ff */
[----:B------:R-:W-:-:S07]  /*130d0*/  IMAD.MOV.U32 R3, RZ, RZ, R14 ;  /* 0x000000ffff037224 */ /* 0x000fce00078e000e */
[----:B------:R-:W-:Y:S05]  /*130e0*/  WARPSYNC.COLLECTIVE R15, `(.L_x_150) ;  /* 0x000000000f087348 */ /* 0x000fea0003c00000 */
[----:B------:R0:W1:Y:S02]  /*130f0*/  SHFL.IDX P6, R14, R13, R12, R11 ;  /* 0x0000000c0d0e7389 */ /* 0x00006400000c000b */
[----:B01----:R-:W-:Y:S01]  /*13100*/  ENDCOLLECTIVE ;  /* 0x000000000000791b */ /* 0x003fe20003800000 */
.L_x_150:
[----:B------:R-:W-:Y:S01]  /*13110*/  ULDC UR4, c[0x0][0x2f4] ;  /* 0x0000bd0000047ab9 */ /* 0x000fe20000000800 */
[----:B------:R-:W-:Y:S01]  /*13120*/  ULDC.64 UR6, c[0x0][0x208] ;  /* 0x0000820000067ab9 */ /* 0x000fe20000000a00 */
[----:B------:R-:W-:Y:S02]  /*13130*/  ISETP.GE.AND P2, PT, R22, UR4, PT ;  /* 0x0000000416007c0c */ /* 0x000fe4000bf46270 */
[----:B------:R-:W-:Y:S02]  /*13140*/  ISETP.GE.AND P3, PT, R37, UR4, PT ;  /* 0x0000000425007c0c */ /* 0x000fe4000bf66270 */
[C---:B------:R-:W-:Y:S02]  /*13150*/  ISETP.LT.OR P5, PT, R5.reuse, 0x1, P2 ;  /* 0x000000010500780c */ /* 0x040fe400017a1670 */
[----:B------:R-:W-:Y:S02]  /*13160*/  ISETP.LT.OR P4, PT, R5, 0x1, P3 ;  /* 0x000000010500780c */ /* 0x000fe40001f81670 */
[----:B------:R-:W-:-:S02]  /*13170*/  ISETP.GE.AND P1, PT, R36, UR4, PT ;  /* 0x0000000424007c0c */ /* 0x000fc4000bf26270 */
[----:B------:R-:W-:Y:S01]  /*13180*/  ISETP.GE.AND P0, PT, R35, UR4, PT ;  /* 0x0000000423007c0c */ /* 0x000fe2000bf06270 */
[----:B------:R-:W-:Y:S02]  /*13190*/  IMAD.MOV.U32 R13, RZ, RZ, R18 ;  /* 0x000000ffff0d7224 */ /* 0x000fe400078e0012 */
[----:B------:R-:W-:Y:S01]  /*131a0*/  IMAD.MOV.U32 R12, RZ, RZ, 0x1 ;  /* 0x00000001ff0c7424 */ /* 0x000fe200078e00ff */
[----:B------:R-:W-:-:S05]  /*131b0*/  MOV R2, R14 ;  /* 0x0000000e00027202 */ /* 0x000fca0000000f00 */
[----:B------:R-:W-:-:S05]  /*131c0*/  IMAD.WIDE.U32 R2, R22, 0x2, R2 ;  /* 0x0000000216027825 */ /* 0x000fca00078e0002 */
[----:B------:R-:W-:Y:S01]  /*131d0*/  @!PT LDS RZ, [RZ] ;  /* 0x00000000fffff984 */ /* 0x000fe20000000800 */
[----:B------:R-:W-:Y:S01]  /*131e0*/  @!PT LDS RZ, [RZ] ;  /* 0x00000000fffff984 */ /* 0x000fe20000000800 */
[----:B------:R-:W-:Y:S01]  /*131f0*/  @!PT LDS RZ, [RZ] ;  /* 0x00000000fffff984 */ /* 0x000fe20000000800 */
[----:B------:R0:W-:Y:S01]  /*13200*/  LDGSTS.E.BYPASS.LTC128B.128 [R4+0x400], desc[UR6][R2.64], !P5 ;  /* 0x0040000002047fae */ /* 0x0001e2000e901d46 */
[----:B------:R-:W-:-:S03]  /*13210*/  ISETP.LT.OR P5, PT, R5, 0x1, P1 ;  /* 0x000000010500780c */ /* 0x000fc60000fa1670 */
[----:B------:R0:W-:Y:S01]  /*13220*/  LDGSTS.E.BYPASS.LTC128B.128 [R4+0x2c00], desc[UR6][R2.64+0x80], !P4 ;  /* 0x02c0008002047fae */ /* 0x0001e2000e101d46 */
[----:B------:R-:W-:-:S09]  /*13230*/  ISETP.LT.OR P4, PT, R5, 0x1, P0 ;  /* 0x000000010500780c */ /* 0x000fd20000781670 */
[----:B------:R0:W-:Y:S01]  /*13240*/  LDGSTS.E.BYPASS.LTC128B.128 [R4+0x5400], desc[UR6][R2.64+0x100], !P5 ;  /* 0x0540010002047fae */ /* 0x0001e2000e901d46 */
[----:B------:R-:W-:-:S03]  /*13250*/  ISETP.LT.OR P5, PT, R5, 0x11, P2 ;  /* 0x000000110500780c */ /* 0x000fc600017a1670 */
[----:B------:R0:W-:Y:S01]  /*13260*/  LDGSTS.E.BYPASS.LTC128B.128 [R4+0x7c00], desc[UR6][R2.64+0x180], !P4 ;  /* 0x07c0018002047fae */ /* 0x0001e2000e101d46 */
[----:B------:R-:W-:-:S13]  /*13270*/  ISETP.LT.OR P4, PT, R5, 0x11, P3 ;  /* 0x000000110500780c */ /* 0x000fda0001f81670 */
[----:B0-----:R-:W-:Y:S05]  /*13280*/  WARPSYNC.COLLECTIVE R15, `(.L_x_151) ;  /* 0x000000000f087348 */ /* 0x001fea0003c00000 */
[----:B------:R1:W2:Y:S02]  /*13290*/  SHFL.IDX P6, R14, R13, R12, R11 ;  /* 0x0000000c0d0e7389 */ /* 0x0002a400000c000b */
[----:B012---:R-:W-:Y:S01]  /*132a0*/  ENDCOLLECTIVE ;  /* 0x000000000000791b */ /* 0x007fe20003800000 */
.L_x_151:
[----:B------:R-:W-:Y:S01]  /*132b0*/  IMAD.MOV.U32 R13, RZ, RZ, R17 ;  /* 0x000000ffff0d7224 */ /* 0x000fe200078e0011 */
[----:B------:R-:W-:-:S07]  /*132c0*/  MOV R6, R14 ;  /* 0x0000000e00067202 */ /* 0x000fce0000000f00 */
[----:B------:R-:W-:Y:S05]  /*132d0*/  WARPSYNC.COLLECTIVE R15, `(.L_x_152) ;  /* 0x000000000f087348 */ /* 0x000fea0003c00000 */
[----:B------:R0:W1:Y:S02]  /*132e0*/  SHFL.IDX P6, R14, R13, R12, R11 ;  /* 0x0000000c0d0e7389 */ /* 0x00006400000c000b */
[----:B01----:R-:W-:Y:S01]  /*132f0*/  ENDCOLLECTIVE ;  /* 0x000000000000791b */ /* 0x003fe20003800000 */
.L_x_152:
[----:B------:R-:W-:Y:S01]  /*13300*/  ULDC.64 UR4, c[0x0][0x208] ;  /* 0x0000820000047ab9 */ /* 0x000fe20000000a00 */
[----:B------:R-:W-:Y:S01]  /*13310*/  MOV R3, R6 ;  /* 0x0000000600037202 */ /* 0x000fe20000000f00 */
[----:B------:R-:W-:Y:S02]  /*13320*/  IMAD.MOV.U32 R13, RZ, RZ, R18 ;  /* 0x000000ffff0d7224 */ /* 0x000fe400078e0012 */
[----:B------:R-:W-:Y:S02]  /*13330*/  IMAD.MOV.U32 R12, RZ, RZ, 0x2 ;  /* 0x00000002ff0c7424 */ /* 0x000fe400078e00ff */
[----:B------:R-:W-:-:S04]  /*13340*/  IMAD.MOV.U32 R2, RZ, RZ, R14 ;  /* 0x000000ffff027224 */ /* 0x000fc800078e000e */
        /* <DEDUP_REMOVED lines=15> */
.L_x_153:
[----:B------:R-:W-:Y:S01]  /*13440*/  IMAD.MOV.U32 R13, RZ, RZ, R17 ;  /* 0x000000ffff0d7224 */ /* 0x000fe200078e0011 */
[----:B------:R-:W-:-:S07]  /*13450*/  MOV R6, R14 ;  /* 0x0000000e00067202 */ /* 0x000fce0000000f00 */
[----:B------:R-:W-:Y:S05]  /*13460*/  WARPSYNC.COLLECTIVE R15, `(.L_x_154) ;  /* 0x000000000f087348 */ /* 0x000fea0003c00000 */
[----:B------:R0:W1:Y:S02]  /*13470*/  SHFL.IDX P6, R14, R13, R12, R11 ;  /* 0x0000000c0d0e7389 */ /* 0x00006400000c000b */
[----:B01----:R-:W-:Y:S01]  /*13480*/  ENDCOLLECTIVE ;  /* 0x000000000000791b */ /* 0x003fe20003800000 */
.L_x_154:
        /* <DEDUP_REMOVED lines=20> */
.L_x_155:
[----:B------:R-:W-:Y:S01]  /*135d0*/  IMAD.MOV.U32 R13, RZ, RZ, R17 ;  /* 0x000000ffff0d7224 */ /* 0x000fe200078e0011 */
[----:B------:R-:W-:-:S07]  /*135e0*/  MOV R6, R14 ;  /* 0x0000000e00067202 */ /* 0x000fce0000000f00 */
[----:B------:R-:W-:Y:S05]  /*135f0*/  WARPSYNC.COLLECTIVE R15, `(.L_x_156) ;  /* 0x000000000f087348 */ /* 0x000fea0003c00000 */
[----:B------:R0:W1:Y:S02]  /*13600*/  SHFL.IDX P6, R14, R13, R12, R11 ;  /* 0x0000000c0d0e7389 */ /* 0x00006400000c000b */
[----:B01----:R-:W-:Y:S01]  /*13610*/  ENDCOLLECTIVE ;  /* 0x000000000000791b */ /* 0x003fe20003800000 */
.L_x_156:
[----:B------:R-:W-:Y:S01]  /*13620*/  ULDC.64 UR4, c[0x0][0x208] ;  /* 0x0000820000047ab9 */ /* 0x000fe20000000a00 */
[----:B------:R-:W-:Y:S01]  /*13630*/  MOV R3, R6 ;  /* 0x0000000600037202 */ /* 0x000fe20000000f00 */
[----:B------:R-:W-:Y:S02]  /*13640*/  IMAD.MOV.U32 R6, RZ, RZ, RZ ;  /* 0x000000ffff067224 */ /* 0x000fe400078e00ff */
        /* <DEDUP_REMOVED lines=11> */
[----:B------:R0:W-:Y:S04]  /*13700*/  LDGSTS.E.BYPASS.LTC128B.128 [R4+0x6c00], desc[UR4][R2.64+0x100], !P5 ;  /* 0x06c0010002047fae */ /* 0x0001e8000e901d44 */
[----:B------:R0:W-:Y:S02]  /*13710*/  LDGSTS.E.BYPASS.LTC128B.128 [R4+0x9400], desc[UR4][R2.64+0x180], !P4 ;  /* 0x0940018002047fae */ /* 0x0001e4000e101d44 */
[----:B0-----:R-:W-:Y:S05]  /*13720*/  WARPSYNC.COLLECTIVE R15, `(.L_x_157) ;  /* 0x000000000f087348 */ /* 0x001fea0003c00000 */
[----:B------:R1:W2:Y:S02]  /*13730*/  SHFL.IDX P6, R14, R13, R12, R11 ;  /* 0x0000000c0d0e7389 */ /* 0x0002a400000c000b */
[----:B012---:R-:W-:Y:S01]  /*13740*/  ENDCOLLECTIVE ;  /* 0x000000000000791b */ /* 0x007fe20003800000 */
.L_x_157:
[----:B------:R-:W-:Y:S01]  /*13750*/  IMAD.MOV.U32 R13, RZ, RZ, R17 ;  /* 0x000000ffff0d7224 */ /* 0x000fe200078e0011 */
[----:B------:R-:W-:-:S07]  /*13760*/  MOV R18, R14 ;  /* 0x0000000e00127202 */ /* 0x000fce0000000f00 */
[----:B------:R-:W-:Y:S05]  /*13770*/  WARPSYNC.COLLECTIVE R15, `(.L_x_158) ;  /* 0x000000000f087348 */ /* 0x000fea0003c00000 */
[----:B------:R0:W1:Y:S02]  /*13780*/  SHFL.IDX P6, R14, R13, R12, R11 ;  /* 0x0000000c0d0e7389 */ /* 0x00006400000c000b */
[----:B01----:R-:W-:Y:S01]  /*13790*/  ENDCOLLECTIVE ;  /* 0x000000000000791b */ /* 0x003fe20003800000 */
.L_x_158:
[----:B------:R-:W-:Y:S05]  /*137a0*/  BRA `(.L_x_159) ;  /* 0xffffffcc00a07947 */ /* 0x000fea000383ffff */
.L_x_77:
[----:B0-----:R0:W1:Y:S02]  /*137b0*/  SYNCS.PHASECHK.TRANS64.TRYWAIT P0, [R7+URZ+0x38820], R6 ;  /* 0x03882006070075a7 */ /* 0x001064000800017f */
[----:B-1----:R-:W-:Y:S05]  /*137c0*/  @!P0 NANOSLEEP.SYNCS 0x989680 ;  /* 0x009896800000895d */ /* 0x002fea0003900000 */
[----:B------:R-:W1:Y:S02]  /*137d0*/  @!P0 SYNCS.PHASECHK.TRANS64 P0, [R7+URZ+0x38820], R6 ;  /* 0x03882006070085a7 */ /* 0x000e64000800007f */
[----:B-1----:R-:W-:Y:S05]  /*137e0*/  @!P0 BRA `(.L_x_77) ;  /* 0xfffffffc00f08947 */ /* 0x002fea000383ffff */
[----:B------:R-:W-:Y:S05]  /*137f0*/  BRA `(.L_x_160) ;  /* 0xffffffd000287947 */ /* 0x000fea000383ffff */
.L_x_78:
[----:B------:R-:W1:Y:S01]  /*13800*/  S2R R3, SR_TID.X ;  /* 0x0000000000037919 */ /* 0x000e620000002100 */
[----:B------:R-:W-:Y:S01]  /*13810*/  BSSY B0, `(.L_x_161) ;  /* 0x000000a000007945 */ /* 0x000fe20003800000 */
[----:B------:R-:W-:Y:S01]  /*13820*/  IMAD.MOV.U32 R12, RZ, RZ, RZ ;  /* 0x000000ffff0c7224 */ /* 0x000fe200078e00ff */
[----:B------:R-:W-:Y:S01]  /*13830*/  MOV R15, 0xffffffff ;  /* 0xffffffff000f7802 */ /* 0x000fe20000000f00 */
[----:B------:R-:W-:Y:S01]  /*13840*/  IMAD.MOV.U32 R11, RZ, RZ, 0x1f ;  /* 0x0000001fff0b7424 */ /* 0x000fe200078e00ff */
[----:B-1----:R-:W-:-:S04]  /*13850*/  SHF.R.U32.HI R3, RZ, 0x5, R3 ;  /* 0x00000005ff037819 */ /* 0x002fc80000011603 */
[----:B------:R-:W-:-:S04]  /*13860*/  LOP3.LUT R3, R3, 0x3, RZ, 0xc0, !PT ;  /* 0x0000000303037812 */ /* 0x000fc800078ec0ff */
[----:B------:R-:W-:-:S07]  /*13870*/  MOV R13, R3 ;  /* 0x00000003000d7202 */ /* 0x000fce0000000f00 */
[----:B0----5:R-:W-:Y:S05]  /*13880*/  WARPSYNC.COLLECTIVE R15, `(.L_x_162) ;  /* 0x000000000f087348 */ /* 0x021fea0003c00000 */
[----:B------:R1:W2:Y:S02]  /*13890*/  SHFL.IDX P6, R14, R13, R12, R11 ;  /* 0x0000000c0d0e7389 */ /* 0x0002a400000c000b */
[----:B012--5:R-:W-:Y:S01]  /*138a0*/  ENDCOLLECTIVE ;  /* 0x000000000000791b */ /* 0x027fe20003800000 */
.L_x_162:
[----:B------:R-:W-:Y:S05]  /*138b0*/  BSYNC B0 ;  /* 0x0000000000007941 */ /* 0x000fea0003800000 */
.L_x_161:
[----:B------:R-:W-:Y:S05]  /*138c0*/  BRA `(.L_x_163) ;  /* 0xffffffd0000c7947 */ /* 0x000fea000383ffff */
.L_x_79:
[----:B------:R-:W-:Y:S01]  /*138d0*/  BSSY B0, `(.L_x_164) ;  /* 0x0000006000007945 */ /* 0x000fe20003800000 */
[----:B------:R-:W-:-:S07]  /*138e0*/  IMAD.MOV.U32 R15, RZ, RZ, -0x1 ;  /* 0xffffffffff0f7424 */ /* 0x000fce00078e00ff */
[----:B01---5:R-:W-:Y:S05]  /*138f0*/  WARPSYNC.COLLECTIVE R15, `(.L_x_165) ;  /* 0x000000000f0c7348 */ /* 0x023fea0003c00000 */
[----:B------:R-:W-:Y:S02]  /*13900*/  ELECT P6, UR62, PT ;  /* 0x00000000003e782f */ /* 0x000fe400038c0000 */
[----:B------:R-:W-:Y:S01]  /*13910*/  MOV R14, UR62 ;  /* 0x0000003e000e7c02 */ /* 0x000fe20008000f00 */
[----:B01---5:R-:W-:Y:S10]  /*13920*/  ENDCOLLECTIVE ;  /* 0x000000000000791b */ /* 0x023ff40003800000 */
.L_x_165:
[----:B------:R-:W-:Y:S05]  /*13930*/  BSYNC B0 ;  /* 0x0000000000007941 */ /* 0x000fea0003800000 */
.L_x_164:
[----:B------:R-:W-:Y:S05]  /*13940*/  BRA `(.L_x_166) ;  /* 0xffffffd000007947 */ /* 0x000fea000383ffff */
.L_x_81:
[----:B-1----:R1:W2:Y:S02]  /*13950*/  SYNCS.PHASECHK.TRANS64.TRYWAIT P1, [R5+URZ+0x38840], R4 ;  /* 0x03884004050075a7 */ /* 0x0022a4000802017f */
[----:B--2---:R-:W-:Y:S05]  /*13960*/  @!P1 NANOSLEEP.SYNCS 0x989680 ;  /* 0x009896800000995d */ /* 0x004fea0003900000 */
[----:B------:R-:W2:Y:S02]  /*13970*/  @!P1 SYNCS.PHASECHK.TRANS64 P1, [R5+URZ+0x38840], R4 ;  /* 0x03884004050095a7 */ /* 0x000ea4000802007f */
[----:B--2---:R-:W-:Y:S05]  /*13980*/  @!P1 BRA `(.L_x_81) ;  /* 0xfffffffc00f09947 */ /* 0x004fea000383ffff */
[----:B------:R-:W-:Y:S05]  /*13990*/  BRA `(.L_x_167) ;  /* 0xffffffd000287947 */ /* 0x000fea000383ffff */
.L_x_83:
[----:B--2---:R2:W3:Y:S02]  /*139a0*/  SYNCS.PHASECHK.TRANS64.TRYWAIT P1, [R3+URZ+0x38840], R0 ;  /* 0x03884000030075a7 */ /* 0x0044e4000802017f */
[----:B---3--:R-:W-:Y:S05]  /*139b0*/  @!P1 NANOSLEEP.SYNCS 0x989680 ;  /* 0x009896800000995d */ /* 0x008fea0003900000 */
[----:B------:R-:W3:Y:S02]  /*139c0*/  @!P1 SYNCS.PHASECHK.TRANS64 P1, [R3+URZ+0x38840], R0 ;  /* 0x03884000030095a7 */ /* 0x000ee4000802007f */
[----:B---3--:R-:W-:Y:S05]  /*139d0*/  @!P1 BRA `(.L_x_83) ;  /* 0xfffffffc00f09947 */ /* 0x008fea000383ffff */
[----:B------:R-:W-:Y:S05]  /*139e0*/  BRA `(.L_x_168) ;  /* 0xffffffd000347947 */ /* 0x000fea000383ffff */
.L_x_85:
[----:B---3--:R3:W4:Y:S02]  /*139f0*/  SYNCS.PHASECHK.TRANS64.TRYWAIT P1, [R5+URZ+0x38860], R4 ;  /* 0x03886004050075a7 */ /* 0x008724000802017f */
[----:B----4-:R-:W-:Y:S05]  /*13a00*/  @!P1 NANOSLEEP.SYNCS 0x989680 ;  /* 0x009896800000995d */ /* 0x010fea0003900000 */
[----:B------:R-:W4:Y:S02]  /*13a10*/  @!P1 SYNCS.PHASECHK.TRANS64 P1, [R5+URZ+0x38860], R4 ;  /* 0x03886004050095a7 */ /* 0x000f24000802007f */
[----:B----4-:R-:W-:Y:S05]  /*13a20*/  @!P1 BRA `(.L_x_85) ;  /* 0xfffffffc00f09947 */ /* 0x010fea000383ffff */
[----:B------:R-:W-:Y:S05]  /*13a30*/  BRA `(.L_x_169) ;  /* 0xffffffd000307947 */ /* 0x000fea000383ffff */
.L_x_170:
[----:B------:R-:W-:-:S00]  /*13a40*/  BRA `(.L_x_170) ;  /* 0xfffffffc00fc7947 */ /* 0x000fc0000383ffff */
[----:B------:R-:W-:-:S00]  /*13a50*/  NOP ;  /* 0x0000000000007918 */ /* 0x000fc00000000000 */
        /* <DEDUP_REMOVED lines=10> */
.L_x_3271:


//--------------------- .text._ZN7cutlass13device_kernelIN5flash11enable_sm90INS1_16FlashAttnFwdSm90INS1_25CollectiveMainloopFwdSm90ILi2EN4cute5tupleIJNS5_1CILi1EEES8_S8_EEENS6_IJNS7_ILi128EEENS7_ILi80EEENS7_ILi256EEEEEELi256ENS_6half_tEfNS_4arch4Sm90ELb0ELb0ELb0ELb1ELb1ELb0ELb0ELb1ELb1ELb1ELb1ELb0EEENS1_21CollectiveEpilogueFwdINS6_IJSA_SC_SB_EEES9_SE_SG_Li256ELb1ELb1ELb1ELb0EEENS1_36VarlenDynamicPersistentTileSchedulerILi128ELi80ELi256ELi128ELb1ELb1ELb1ELb0ELb1ELb1EEEEEEEEEvNT_6ParamsE --------------------------
	.section	.text._ZN7cutlass13device_kernelIN5flash11enable_sm90INS1_16FlashAttnFwdSm90INS1_25CollectiveMainloopFwdSm90ILi2EN4cute5tupleIJNS5_1CILi1EEES8_S8_EEENS6_IJNS7_ILi128EEENS7_ILi80EEENS7_ILi256EEEEEELi256ENS_6half_tEfNS_4arch4Sm90ELb0ELb0ELb0ELb1ELb1ELb0ELb0ELb1ELb1ELb1ELb1ELb0EEENS1_21CollectiveEpilogueFwdINS6_IJSA_SC_SB_EEES9_SE_SG_Li256ELb1ELb1ELb1ELb0EEENS1_36VarlenDynamicPersistentTileSchedulerILi128ELi80ELi256ELi128ELb1ELb1ELb1ELb0ELb1ELb1EEEEEEEEEvNT_6ParamsE,"ax",@progbits
	.align	128
.text._ZN7cutlass13device_kernelIN5flash11enable_sm90INS1_16FlashAttnFwdSm90INS1_25CollectiveMainloopFwdSm90ILi2EN4cute5tupleIJNS5_1CILi1EEES8_S8_EEENS6_IJNS7_ILi128EEENS7_ILi80EEENS7_ILi256EEEEEELi256ENS_6half_tEfNS_4arch4Sm90ELb0ELb0ELb0ELb1ELb1ELb0ELb0ELb1ELb1ELb1ELb1ELb0EEENS1_21CollectiveEpilogueFwdINS6_IJSA_SC_SB_EEES9_SE_SG_Li256ELb1ELb1ELb1ELb0EEENS1_36VarlenDynamicPersistentTileSchedulerILi128ELi80ELi256ELi128ELb1ELb1ELb1ELb0ELb1ELb1EEEEEEEEEvNT_6ParamsE:
        .type           _ZN7cutlass13device_kernelIN5flash11enable_sm90INS1_16FlashAttnFwdSm90INS1_25CollectiveMainloopFwdSm90ILi2EN4cute5tupleIJNS5_1CILi1EEES8_S8_EEENS6_IJNS7_ILi128EEENS7_ILi80EEENS7_ILi256EEEEEELi256ENS_6half_tEfNS_4arch4Sm90ELb0ELb0ELb0ELb1ELb1ELb0ELb0ELb1ELb1ELb1ELb1ELb0EEENS1_21CollectiveEpilogueFwdINS6_IJSA_SC_SB_EEES9_SE_SG_Li256ELb1ELb1ELb1ELb0EEENS1_36VarlenDynamicPersistentTileSchedulerILi128ELi80ELi256ELi128ELb1ELb1ELb1ELb0ELb1ELb1EEEEEEEEEvNT_6ParamsE,@function
        .size           _ZN7cutlass13device_kernelIN5flash11enable_sm90INS1_16FlashAttnFwdSm90INS1_25CollectiveMainloopFwdSm90ILi2EN4cute5tupleIJNS5_1CILi1EEES8_S8_EEENS6_IJNS7_ILi128EEENS7_ILi80EEENS7_ILi256EEEEEELi256ENS_6half_tEfNS_4arch4Sm90ELb0ELb0ELb0ELb1ELb1ELb0ELb0ELb1ELb1ELb1ELb1ELb0EEENS1_21CollectiveEpilogueFwdINS6_IJSA_SC_SB_EEES9_SE_SG_Li256ELb1ELb1ELb1ELb0EEENS1_36VarlenDynamicPersistentTileSchedulerILi128ELi80ELi256ELi128ELb1ELb1ELb1ELb0ELb1ELb1EEEEEEEEEvNT_6ParamsE,(.L_x_3272 - _ZN7cutlass13device_kernelIN5flash11enable_sm90INS1_16FlashAttnFwdSm90INS1_25CollectiveMainloopFwdSm90ILi2EN4cute5tupleIJNS5_1CILi1EEES8_S8_EEENS6_IJNS7_ILi128EEENS7_ILi80EEENS7_ILi256EEEEEELi256ENS_6half_tEfNS_4arch4Sm90ELb0ELb0ELb0ELb1ELb1ELb0ELb0ELb1ELb1ELb1ELb1ELb0EEENS1_21CollectiveEpilogueFwdINS6_IJSA_SC_SB_EEES9_SE_SG_Li256ELb1ELb1ELb1ELb0EEENS1_36VarlenDynamicPersistentTileSchedulerILi128ELi80ELi256ELi128ELb1ELb1ELb1ELb0ELb1ELb1EEEEEEEEEvNT_6ParamsE)
        .other          _ZN7cutlass13device_kernelIN5flash11enable_sm90INS1_16FlashAttnFwdSm90INS1_25CollectiveMainloopFwdSm90ILi2EN4cute5tupleIJNS5_1CILi1EEES8_S8_EEENS6_IJNS7_ILi128EEENS7_ILi80EEENS7_ILi256EEEEEELi256ENS_6half_tEfNS_4arch4Sm90ELb0ELb0ELb0ELb1ELb1ELb0ELb0ELb1ELb1ELb1ELb1ELb0EEENS1_21CollectiveEpilogueFwdINS6_IJSA_SC_SB_EEES9_SE_SG_Li256ELb1ELb1ELb1ELb0EEENS1_36VarlenDynamicPersistentTileSchedulerILi128ELi80ELi256ELi128ELb1ELb1ELb1ELb0ELb1ELb1EEEEEEEEEvNT_6ParamsE,@"STO_CUDA_ENTRY STV_DEFAULT"
_ZN7cutlass13device_kernelIN5flash11enable_sm90INS1_16FlashAttnFwdSm90INS1_25CollectiveMainloopFwdSm90ILi2EN4cute5tupleIJNS5_1CILi1EEES8_S8_EEENS6_IJNS7_ILi128EEENS7_ILi80EEENS7_ILi256EEEEEELi256ENS_6half_tEfNS_4arch4Sm90ELb0ELb0ELb0ELb1ELb1ELb0ELb0ELb1ELb1ELb1ELb1ELb0EEENS1_21CollectiveEpilogueFwdINS6_IJSA_SC_SB_EEES9_SE_SG_Li256ELb1ELb1ELb1ELb0EEENS1_36VarlenDynamicPersistentTileSchedulerILi128ELi80ELi256ELi128ELb1ELb1ELb1ELb0ELb1ELb1EEEEEEEEEvNT_6ParamsE:
        /* <DEDUP_REMOVED lines=45> */
.L_x_171:
        /* <DEDUP_REMOVED lines=22> */
.L_x_172:
        /* <DEDUP_REMOVED lines=18> */
.L_x_173:
        /* <DEDUP_REMOVED lines=22> */
.L_x_174:
        /* <DEDUP_REMOVED lines=23> */
.L_x_175:
[----:B------:R-:W-:Y:S01]  /*0820*/  UISETP.NE.AND UP0, UPT, UR9, URZ, UPT ;  /* 0x0000003f0900728c */ /* 0x000fe2000bf05270 */
[----:B------:R-:W-:Y:S01]  /*0830*/  NOP ;  /* 0x0000000000007918 */ /* 0x000fe20000000000 */
[----:B0-----:R-:W-:Y:S01]  /*0840*/  UMOV UR4, 0x1 ;  /* 0x0000000100047882 */ /* 0x001fe20000000000 */
[----:B------:R-:W-:Y:S01]  /*0850*/  ULDC.64 UR36, c[0x0][0x208] ;  /* 0x0000820000247ab9 */ /* 0x000fe20000000a00 */
[----:B------:R-:W-:Y:S01]  /*0860*/  USEL UR4, UR4, 0x2, !UP0 ;  /* 0x0000000204047887 */ /* 0x000fe2000c000000 */
[----:B-1234-:R-:W-:Y:S01]  /*0870*/  BAR.SYNC.DEFER_BLOCKING 0x0 ;  /* 0x0000000000007b1d */ /* 0x01efe20000010000 */
[----:B------:R-:W-:-:S04]  /*0880*/  PLOP3.LUT P0, PT, PT, PT, UP0, 0x80, 0x0 ;  /* 0x000000000000781c */ /* 0x000fc80003f0f008 */
[----:B------:R-:W-:-:S05]  /*0890*/  IMAD.U32 R3, RZ, RZ, UR4 ;  /* 0x00000004ff037e24 */ /* 0x000fca000f8e00ff */
[----:B------:R0:W-:Y:S04]  /*08a0*/  STL [R1+0x50], R3 ;  /* 0x0000500301007387 */ /* 0x0001e80000100800 */
[----:B------:R-:W-:Y:S05]  /*08b0*/  @!P0 BRA `(.L_x_176) ;  /* 0x000000f400c08947 */ /* 0x000fea0003800000 */
.L_x_177:
[----:B------:R-:W-:-:S08]  /*08c0*/  NOP ;  /* 0x0000000000007918 */ /* 0x000fd00000000000 */
[----:B------:R-:W1:Y:S02]  /*08d0*/  USETMAXREG.TRY_ALLOC.CTAPOOL UP0, 0xe8 ;  /* 0x000000e8000079c8 */ /* 0x000e640008000600 */
[----:B-1----:R-:W-:-:S13]  /*08e0*/  PLOP3.LUT P0, PT, PT, PT, UP0, 0x80, 0x0 ;  /* 0x000000000000781c */ /* 0x002fda0003f0f008 */
[----:B------:R-:W-:Y:S05]  /*08f0*/  @!P0 BRA `(.L_x_177) ;  /* 0xfffffffc00f08947 */ /* 0x000fea000383ffff */
[----:B------:R-:W1:Y:S08]  /*0900*/  S2UR UR5, SR_CgaCtaId ;  /* 0x00000000000579c3 */ /* 0x000e700000008800 */
[----:B------:R-:W-:Y:S06]  /*0910*/  BAR.ARV 0x8, 0x180 ;  /* 0x0206000000007b1d */ /* 0x000fec0000002000 */
[----:B------:R-:W-:-:S02]  /*0920*/  UMOV UR4, 0x400 ;  /* 0x0000040000047882 */ /* 0x000fc40000000000 */
[----:B------:R-:W-:Y:S01]  /*0930*/  BAR.SYNC.DEFER_BLOCKING 0x5, 0x180 ;  /* 0x0146000000007b1d */ /* 0x000fe20000010000 */
[----:B-1----:R-:W-:-:S09]  /*0940*/  ULEA UR4, UR5, UR4, 0x18 ;  /* 0x0000000405047291 */ /* 0x002fd2000f8ec03f */
[----:B------:R-:W1:Y:S01]  /*0950*/  LDS.128 R8, [UR4+0x388d0] ;  /* 0x0388d004ff087984 */ /* 0x000e620008000c00 */
[----:B------:R-:W-:Y:S01]  /*0960*/  ULDC UR4, c[0x0][0xc3c] ;  /* 0x00030f0000047ab9 */ /* 0x000fe20000000800 */
[----:B------:R-:W-:Y:S06]  /*0970*/  BAR.ARV 0x4, 0x180 ;  /* 0x0106000000007b1d */ /* 0x000fec0000002000 */
[----:B-1----:R-:W-:-:S13]  /*0980*/  ISETP.GE.AND P0, PT, R11, UR4, PT ;  /* 0x000000040b007c0c */ /* 0x002fda000bf06270 */
[----:B------:R-:W-:Y:S05]  /*0990*/  @P0 EXIT ;  /* 0x000000000000094d */ /* 0x000fea0003800000 */
[----:B------:R-:W2:Y:S01]  /*09a0*/  LDL R2, [R1+0x50] ;  /* 0x0000500001027983 */ /* 0x000ea20000100800 */
[----:B------:R-:W-:Y:S01]  /*09b0*/  VIADD R0, R0, 0xffffff80 ;  /* 0xffffff8000007836 */ /* 0x000fe20000000000 */
[----:B------:R-:W-:Y:S01]  /*09c0*/  R2UR UR7, R11 ;  /* 0x000000000b0772ca */ /* 0x000fe200000e0000 */
[----:B------:R-:W-:Y:S01]  /*09d0*/  UMOV UR38, URZ ;  /* 0x0000003f00267c82 */ /* 0x000fe20008000000 */
[----:B------:R-:W-:Y:S02]  /*09e0*/  R2UR UR6, R9 ;  /* 0x00000000090672ca */ /* 0x000fe400000e0000 */
[----:B0-----:R-:W-:Y:S02]  /*09f0*/  SHF.R.S32.HI R3, RZ, 0x1f, R0 ;  /* 0x0000001fff037819 */ /* 0x001fe40000011400 */
[----:B------:R-:W-:Y:S02]  /*0a00*/  R2UR UR5, R10 ;  /* 0x000000000a0572ca */ /* 0x000fe400000e0000 */
[----:B------:R-:W-:-:S05]  /*0a10*/  LEA.HI R4, R3, R0, RZ, 0x5 ;  /* 0x0000000003047211 */ /* 0x000fca00078f28ff */
[----:B------:R-:W-:-:S05]  /*0a20*/  IMAD.SHL.U32 R6, R4, 0x20, RZ ;  /* 0x0000002004067824 */ /* 0x000fca00078e00ff */
[----:B------:R-:W-:Y:S02]  /*0a30*/  LOP3.LUT R6, R6, 0xfffffc00, RZ, 0xc0, !PT ;  /* 0xfffffc0006067812 */ /* 0x000fe400078ec0ff */
[----:B--2---:R-:W-:Y:S02]  /*0a40*/  R2UR UR4, R2 ;  /* 0x00000000020472ca */ /* 0x004fe400000e0000 */
[----:B------:R-:W-:-:S04]  /*0a50*/  LEA.HI R2, R3, R0, RZ, 0x7 ;  /* 0x0000000003027211 */ /* 0x000fc800078f38ff */
[----:B------:R-:W-:-:S05]  /*0a60*/  LOP3.LUT R5, R2, 0xffffff80, RZ, 0xc0, !PT ;  /* 0xffffff8002057812 */ /* 0x000fca00078ec0ff */
[C---:B------:R-:W-:Y:S01]  /*0a70*/  IMAD.IADD R13, R0.reuse, 0x1, -R5 ;  /* 0x00000001000d7824 */ /* 0x040fe200078e0a05 */
[CC--:B------:R-:W-:Y:S01]  /*0a80*/  LEA.HI R5, R3.reuse, R0.reuse, RZ, 0x2 ;  /* 0x0000000003057211 */ /* 0x0c0fe200078f10ff */
[----:B------:R-:W-:Y:S01]  /*0a90*/  ULOP3.LUT UR8, UR4, 0x1, URZ, 0xfc, !UPT ;  /* 0x0000000104087892 */ /* 0x000fe2000f8efc3f */
[----:B------:R-:W-:Y:S02]  /*0aa0*/  LEA.HI R3, R3, R0, RZ, 0x4 ;  /* 0x0000000003037211 */ /* 0x000fe400078f20ff */
[----:B------:R-:W-:Y:S01]  /*0ab0*/  SHF.R.S32.HI R8, RZ, 0x1f, R13 ;  /* 0x0000001fff087819 */ /* 0x000fe2000001140d */
[----:B------:R-:W-:Y:S01]  /*0ac0*/  STL [R1+0x3c], R13 ;  /* 0x00003c0d01007387 */ /* 0x000fe20000100800 */
[----:B------:R-:W-:Y:S01]  /*0ad0*/  LOP3.LUT R11, R5, 0xfffffffc, RZ, 0xc0, !PT ;  /* 0xfffffffc050b7812 */ /* 0x000fe200078ec0ff */
[----:B------:R-:W-:Y:S01]  /*0ae0*/  UMOV UR4, URZ ;  /* 0x0000003f00047c82 */ /* 0x000fe20008000000 */
[C---:B------:R-:W-:Y:S02]  /*0af0*/  LOP3.LUT R5, R3.reuse, 0x3fffff0, RZ, 0xc0, !PT ;  /* 0x03fffff003057812 */ /* 0x040fe400078ec0ff */
[----:B------:R-:W-:Y:S01]  /*0b00*/  SHF.R.S32.HI R4, RZ, 0x4, R3 ;  /* 0x00000004ff047819 */ /* 0x000fe20000011403 */
[----:B------:R-:W-:Y:S01]  /*0b10*/  IMAD.IADD R12, R0, 0x1, -R11 ;  /* 0x00000001000c7824 */ /* 0x000fe200078e0a0b */
[----:B------:R-:W-:Y:S01]  /*0b20*/  LEA.HI R9, R8, R13, RZ, 0x2 ;  /* 0x0000000d08097211 */ /* 0x000fe200078f10ff */
[----:B------:R-:W-:Y:S01]  /*0b30*/  IMAD.IADD R5, R0, 0x1, -R5 ;  /* 0x0000000100057824 */ /* 0x000fe200078e0a05 */
[----:B------:R-:W-:-:S02]  /*0b40*/  LEA.HI R0, R3, R4, RZ, 0x1 ;  /* 0x0000000403007211 */ /* 0x000fc400078f08ff */
[--C-:B------:R-:W-:Y:S01]  /*0b50*/  SHF.R.S32.HI R10, RZ, 0x2, R9.reuse ;  /* 0x00000002ff0a7819 */ /* 0x100fe20000011409 */
[----:B------:R-:W-:Y:S01]  /*0b60*/  IMAD R6, R5, 0x40, R6 ;  /* 0x0000004005067824 */ /* 0x000fe200078e0206 */
[----:B------:R-:W-:Y:S02]  /*0b70*/  SHF.R.S32.HI R7, RZ, 0x1f, R9 ;  /* 0x0000001fff077819 */ /* 0x000fe40000011409 */
[----:B------:R-:W-:Y:S02]  /*0b80*/  SHF.R.S32.HI R3, RZ, 0x7, R2 ;  /* 0x00000007ff037819 */ /* 0x000fe40000011402 */
[----:B------:R-:W-:Y:S02]  /*0b90*/  LEA.HI R11, R7, R10, RZ, 0x3 ;  /* 0x0000000a070b7211 */ /* 0x000fe400078f18ff */
[----:B------:R-:W-:Y:S02]  /*0ba0*/  LEA.HI R2, R2, R3, RZ, 0x1 ;  /* 0x0000000302027211 */ /* 0x000fe400078f08ff */
[----:B------:R-:W-:-:S02]  /*0bb0*/  LOP3.LUT R7, R0, 0x1ffffffe, RZ, 0xc0, !PT ;  /* 0x1ffffffe00077812 */ /* 0x000fc400078ec0ff */
[----:B------:R-:W-:Y:S02]  /*0bc0*/  LOP3.LUT R11, R11, 0xfffffff8, RZ, 0xc0, !PT ;  /* 0xfffffff80b0b7812 */ /* 0x000fe400078ec0ff */
[----:B------:R-:W-:Y:S01]  /*0bd0*/  LEA.HI R8, R8, R13, RZ, 0x5 ;  /* 0x0000000d08087211 */ /* 0x000fe200078f28ff */
[----:B------:R-:W-:Y:S01]  /*0be0*/  IMAD.IADD R7, R4, 0x1, -R7 ;  /* 0x0000000104077824 */ /* 0x000fe200078e0a07 */
[----:B------:R-:W-:Y:S01]  /*0bf0*/  LOP3.LUT R2, R2, 0x3fffffe, RZ, 0xc0, !PT ;  /* 0x03fffffe02027812 */ /* 0x000fe200078ec0ff */
[----:B------:R-:W-:Y:S01]  /*0c00*/  IMAD.IADD R11, R10, 0x1, -R11 ;  /* 0x000000010a0b7824 */ /* 0x000fe200078e0a0b */
[----:B------:R-:W-:Y:S02]  /*0c10*/  LEA.HI R0, R12, R12, RZ, 0x1 ;  /* 0x0000000c0c007211 */ /* 0x000fe400078f08ff */
[----:B------:R-:W-:Y:S01]  /*0c20*/  SHF.R.S32.HI R8, RZ, 0x5, R8 ;  /* 0x00000005ff087819 */ /* 0x000fe20000011408 */
[----:B------:R-:W-:Y:S01]  /*0c30*/  IMAD.IADD R2, R3, 0x1, -R2 ;  /* 0x0000000103027824 */ /* 0x000fe200078e0a02 */
[----:B------:R-:W-:Y:S01]  /*0c40*/  LOP3.LUT R3, R0, 0x1ffffffe, RZ, 0xc0, !PT ;  /* 0x1ffffffe00037812 */ /* 0x000fe200078ec0ff */
[----:B------:R-:W-:Y:S01]  /*0c50*/  IMAD R0, R7, 0x8, R6 ;  /* 0x0000000807007824 */ /* 0x000fe200078e0206 */
[----:B------:R-:W-:Y:S01]  /*0c60*/  LOP3.LUT R9, R9, 0x7ffffffc, RZ, 0xc0, !PT ;  /* 0x7ffffffc09097812 */ /* 0x000fe200078ec0ff */
[----:B------:R-:W-:-:S02]  /*0c70*/  IMAD R11, R8, 0x10, R11 ;  /* 0x00000010080b7824 */ /* 0x000fc400078e020b */
[----:B------:R-:W-:Y:S01]  /*0c80*/  IMAD.IADD R3, R12, 0x1, -R3 ;  /* 0x000000010c037824 */ /* 0x000fe200078e0a03 */
[----:B------:R0:W-:Y:S01]  /*0c90*/  STL [R1+0x48], R0 ;  /* 0x0000480001007387 */ /* 0x0001e20000100800 */
[----:B------:R-:W-:-:S04]  /*0ca0*/  IMAD.IADD R9, R13, 0x1, -R9 ;  /* 0x000000010d097824 */ /* 0x000fc800078e0a09 */
[----:B------:R-:W-:-:S04]  /*0cb0*/  IMAD.SHL.U32 R23, R9, 0x2, RZ ;  /* 0x0000000209177824 */ /* 0x000fc800078e00ff */
[C---:B------:R-:W-:Y:S02]  /*0cc0*/  VIADD R16, R23.reuse, 0x8 ;  /* 0x0000000817107836 */ /* 0x040fe40000000000 */
[----:B0-----:R-:W-:Y:S02]  /*0cd0*/  IMAD R0, R2, 0x40, R11 ;  /* 0x0000004002007824 */ /* 0x001fe400078e020b */
[----:B------:R-:W-:Y:S01]  /*0ce0*/  IMAD.U32 R2, RZ, RZ, UR8 ;  /* 0x00000008ff027e24 */ /* 0x000fe2000f8e00ff */
[----:B------:R-:W-:Y:S01]  /*0cf0*/  SHF.R.S32.HI R18, RZ, 0x1f, R16 ;  /* 0x0000001fff127819 */ /* 0x000fe20000011410 */
[C---:B------:R-:W-:Y:S01]  /*0d00*/  VIADD R15, R23.reuse, 0x10 ;  /* 0x00000010170f7836 */ /* 0x040fe20000000000 */
[----:B------:R0:W-:Y:S01]  /*0d10*/  STL [R1+0x40], R0 ;  /* 0x0000400001007387 */ /* 0x0001e20000100800 */
[C---:B------:R-:W-:Y:S02]  /*0d20*/  VIADD R14, R23.reuse, 0x18 ;  /* 0x00000018170e7836 */ /* 0x040fe40000000000 */
[C---:B------:R-:W-:Y:S01]  /*0d30*/  VIADD R13, R23.reuse, 0x20 ;  /* 0x00000020170d7836 */ /* 0x040fe20000000000 */
[----:B------:R1:W-:Y:S01]  /*0d40*/  STL [R1+0x4c], R2 ;  /* 0x00004c0201007387 */ /* 0x0003e20000100800 */
[C---:B------:R-:W-:Y:S01]  /*0d50*/  VIADD R12, R23.reuse, 0x28 ;  /* 0x00000028170c7836 */ /* 0x040fe20000000000 */
[----:B------:R-:W-:Y:S01]  /*0d60*/  SHF.R.S32.HI R17, RZ, 0x1f, R15 ;  /* 0x0000001fff117819 */ /* 0x000fe2000001140f */
[C---:B------:R-:W-:Y:S01]  /*0d70*/  VIADD R11, R23.reuse, 0x30 ;  /* 0x00000030170b7836 */ /* 0x040fe20000000000 */
[----:B------:R-:W-:Y:S01]  /*0d80*/  SHF.R.S32.HI R16, RZ, 0x1f, R14 ;  /* 0x0000001fff107819 */ /* 0x000fe2000001140e */
[----:B------:R-:W-:Y:S01]  /*0d90*/  VIADD R10, R23, 0x38 ;  /* 0x00000038170a7836 */ /* 0x000fe20000000000 */
[----:B0-----:R-:W-:Y:S01]  /*0da0*/  LEA R0, R3, R0, 0x3 ;  /* 0x0000000003007211 */ /* 0x001fe200078e18ff */
[C---:B------:R-:W-:Y:S01]  /*0db0*/  VIADD R9, R23.reuse, 0x40 ;  /* 0x0000004017097836 */ /* 0x040fe20000000000 */
[----:B------:R-:W-:Y:S01]  /*0dc0*/  SHF.R.S32.HI R15, RZ, 0x1f, R13 ;  /* 0x0000001fff0f7819 */ /* 0x000fe2000001140d */
[C---:B------:R-:W-:Y:S01]  /*0dd0*/  VIADD R8, R23.reuse, 0x48 ;  /* 0x0000004817087836 */ /* 0x040fe20000000000 */
[----:B------:R-:W-:Y:S01]  /*0de0*/  SHF.R.S32.HI R14, RZ, 0x1f, R12 ;  /* 0x0000001fff0e7819 */ /* 0x000fe2000001140c */
[----:B-1----:R-:W-:Y:S01]  /*0df0*/  IMAD.U32 R2, RZ, RZ, UR4 ;  /* 0x00000004ff027e24 */ /* 0x002fe2000f8e00ff */
[----:B------:R-:W-:Y:S01]  /*0e00*/  SHF.R.S32.HI R13, RZ, 0x1f, R11 ;  /* 0x0000001fff0d7819 */ /* 0x000fe2000001140b */
[C---:B------:R-:W-:Y:S01]  /*0e10*/  VIADD R7, R23.reuse, 0x50 ;  /* 0x0000005017077836 */ /* 0x040fe20000000000 */
[----:B------:R-:W-:Y:S01]  /*0e20*/  SHF.R.S32.HI R12, RZ, 0x1f, R10 ;  /* 0x0000001fff0c7819 */ /* 0x000fe2000001140a */
[C---:B------:R-:W-:Y:S01]  /*0e30*/  VIADD R6, R23.reuse, 0x58 ;  /* 0x0000005817067836 */ /* 0x040fe20000000000 */
[----:B------:R0:W-:Y:S01]  /*0e40*/  STL [R1+0x38], R2 ;  /* 0x0000380201007387 */ /* 0x0001e20000100800 */
[C---:B------:R-:W-:Y:S01]  /*0e50*/  VIADD R5, R23.reuse, 0x60 ;  /* 0x0000006017057836 */ /* 0x040fe20000000000 */
[----:B------:R-:W-:Y:S01]  /*0e60*/  SHF.R.S32.HI R11, RZ, 0x1f, R9 ;  /* 0x0000001fff0b7819 */ /* 0x000fe20000011409 */
[C---:B------:R-:W-:Y:S01]  /*0e70*/  VIADD R4, R23.reuse, 0x68 ;  /* 0x0000006817047836 */ /* 0x040fe20000000000 */
[----:B------:R1:W-:Y:S01]  /*0e80*/  STL [R1+0x44], R0 ;  /* 0x0000440001007387 */ /* 0x0003e20000100800 */
[C---:B------:R-:W-:Y:S01]  /*0e90*/  VIADD R227, R23.reuse, 0x78 ;  /* 0x0000007817e37836 */ /* 0x040fe20000000000 */
[----:B------:R-:W-:Y:S01]  /*0ea0*/  SHF.R.S32.HI R10, RZ, 0x1f, R8 ;  /* 0x0000001fff0a7819 */ /* 0x000fe20000011408 */
[C---:B------:R-:W-:Y:S01]  /*0eb0*/  VIADD R226, R23.reuse, 0x80 ;  /* 0x0000008017e27836 */ /* 0x040fe20000000000 */
[----:B------:R-:W-:Y:S01]  /*0ec0*/  SHF.R.S32.HI R9, RZ, 0x1f, R7 ;  /* 0x0000001fff097819 */ /* 0x000fe20000011407 */
[C---:B------:R-:W-:Y:S01]  /*0ed0*/  VIADD R225, R23.reuse, 0x88 ;  /* 0x0000008817e17836 */ /* 0x040fe20000000000 */
[----:B------:R-:W-:Y:S01]  /*0ee0*/  SHF.R.S32.HI R8, RZ, 0x1f, R6 ;  /* 0x0000001fff087819 */ /* 0x000fe20000011406 */
[C---:B0-----:R-:W-:Y:S01]  /*0ef0*/  VIADD R2, R23.reuse, 0x70 ;  /* 0x0000007017027836 */ /* 0x041fe20000000000 */
[----:B------:R-:W-:Y:S01]  /*0f00*/  SHF.R.S32.HI R7, RZ, 0x1f, R5 ;  /* 0x0000001fff077819 */ /* 0x000fe20000011405 */
[C---:B------:R-:W-:Y:S01]  /*0f10*/  VIADD R224, R23.reuse, 0x90 ;  /* 0x0000009017e07836 */ /* 0x040fe20000000000 */
        /* <DEDUP_REMOVED lines=17> */
[----:B------:R-:W-:Y:S01]  /*1030*/  VIADD R213, R23, 0xd8 ;  /* 0x000000d817d57836 */ /* 0x000fe20000000000 */
[----:B------:R-:W-:Y:S01]  /*1040*/  SHF.R.S32.HI R2, RZ, 0x1f, R220 ;  /* 0x0000001fff027819 */ /* 0x000fe200000114dc */
[----:B------:R-:W-:Y:S01]  /*1050*/  IMAD.U32 R16, RZ, RZ, UR4 ;  /* 0x00000004ff107e24 */ /* 0x000fe2000f8e00ff */
[----:B------:R-:W-:-:S02]  /*1060*/  SHF.R.S32.HI R5, RZ, 0x1f, R219 ;  /* 0x0000001fff057819 */ /* 0x000fc400000114db */
[----:B------:R-:W-:Y:S02]  /*1070*/  SHF.R.S32.HI R4, RZ, 0x1f, R218 ;  /* 0x0000001fff047819 */ /* 0x000fe400000114da */
[----:B-1----:R-:W-:-:S07]  /*1080*/  SHF.R.S32.HI R2, RZ, 0x1f, R217 ;  /* 0x0000001fff027819 */ /* 0x002fce00000114d9 */
.L_x_227:
[----:B------:R-:W-:Y:S01]  /*1090*/  ULDC.64 UR8, c[0x0][0xc88] ;  /* 0x0003220000087ab9 */ /* 0x000fe20000000a00 */
[----:B------:R-:W-:Y:S01]  /*10a0*/  ULDC.64 UR10, c[0x0][0xa20] ;  /* 0x00028800000a7ab9 */ /* 0x000fe20000000a00 */
[----:B------:R-:W-:Y:S02]  /*10b0*/  UIMAD.WIDE UR8, UR7, 0x4, UR8 ;  /* 0x00000004070878a5 */ /* 0x000fe4000f8e0208 */
[----:B------:R-:W-:Y:S01]  /*10c0*/  UISETP.NE.U32.AND UP1, UPT, UR10, URZ, UPT ;  /* 0x0000003f0a00728c */ /* 0x000fe2000bf25070 */
[----:B------:R-:W-:Y:S01]  /*10d0*/  UMOV UR61, URZ ;  /* 0x0000003f003d7c82 */ /* 0x000fe20008000000 */
[----:B------:R-:W-:Y:S02]  /*10e0*/  ULDC UR7, c[0x0][0x2f0] ;  /* 0x0000bc0000077ab9 */ /* 0x000fe40000000800 */
[----:B0-2---:R-:W-:Y:S02]  /*10f0*/  IMAD.U32 R2, RZ, RZ, UR8 ;  /* 0x00000008ff027e24 */ /* 0x005fe4000f8e00ff */
[----:B-1----:R-:W-:Y:S01]  /*1100*/  IMAD.U32 R3, RZ, RZ, UR9 ;  /* 0x00000009ff037e24 */ /* 0x002fe2000f8e00ff */
[----:B------:R-:W-:-:S04]  /*1110*/  ULDC.64 UR8, c[0x0][0xa28] ;  /* 0x00028a0000087ab9 */ /* 0x000fc80000000a00 */
[----:B------:R-:W2:Y:S01]  /*1120*/  LDG.E R2, desc[UR36][R2.64] ;  /* 0x0000002402027981 */ /* 0x000ea2000c1e1900 */
[----:B------:R-:W-:Y:S02]  /*1130*/  UISETP.NE.U32.AND UP0, UPT, UR8, URZ, UPT ;  /* 0x0000003f0800728c */ /* 0x000fe4000bf05070 */
[----:B------:R-:W-:Y:S02]  /*1140*/  UISETP.NE.AND.EX UP1, UPT, UR11, URZ, UPT, UP1 ;  /* 0x0000003f0b00728c */ /* 0x000fe4000bf25310 */
[----:B------:R-:W-:-:S04]  /*1150*/  UISETP.NE.AND.EX UP0, UPT, UR9, URZ, UPT, UP0 ;  /* 0x0000003f0900728c */ /* 0x000fc8000bf05300 */
[----:B------:R-:W-:Y:S02]  /*1160*/  PLOP3.LUT P1, PT, PT, PT, UP1, 0x80, 0x0 ;  /* 0x000000000000781c */ /* 0x000fe40003f2f018 */
[----:B------:R-:W-:Y:S02]  /*1170*/  PLOP3.LUT P0, PT, PT, PT, UP0, 0x80, 0x0 ;  /* 0x000000000000781c */ /* 0x000fe40003f0f008 */
[----:B--2---:R-:W-:-:S13]  /*1180*/  R2UR UR4, R2 ;  /* 0x00000000020472ca */ /* 0x004fda00000e0000 */
[----:B------:R-:W-:Y:S02]  /*1190*/  USHF.R.S32.HI UR12, URZ, 0x1f, UR4 ;  /* 0x0000001f3f0c7899 */ /* 0x000fe40008011404 */
[----:B-----5:R-:W-:Y:S01]  /*11a0*/  IMAD.U32 R0, RZ, RZ, UR4 ;  /* 0x00000004ff007e24 */ /* 0x020fe2000f8e00ff */
[----:B------:R-:W-:-:S03]  /*11b0*/  @UP0 ULEA UR8, UP2, UR4, UR8, 0x2 ;  /* 0x0000000804080291 */ /* 0x000fc6000f84103f */
[----:B------:R-:W-:Y:S01]  /*11c0*/  IMAD.U32 R2, RZ, RZ, UR12 ;  /* 0x0000000cff027e24 */ /* 0x000fe2000f8e00ff */
[----:B------:R-:W-:Y:S01]  /*11d0*/  @UP0 ULEA.HI.X UR9, UR4, UR9, UR12, 0x2, UP2 ;  /* 0x0000000904090291 */ /* 0x000fe200090f140c */
[----:B------:R-:W-:Y:S01]  /*11e0*/  STL [R1+0x30], R0 ;  /* 0x0000300001007387 */ /* 0x000fe20000100800 */
[----:B------:R-:W-:-:S03]  /*11f0*/  @UP1 ULEA UR10, UP0, UR4, UR10, 0x2 ;  /* 0x0000000a040a1291 */ /* 0x000fc6000f80103f */
[----:B------:R0:W-:Y:S01]  /*1200*/  STL [R1+0x34], R2 ;  /* 0x0000340201007387 */ /* 0x0001e20000100800 */
[----:B------:R-:W-:Y:S01]  /*1210*/  IMAD.U32 R3, RZ, RZ, UR9 ;  /* 0x00000009ff037e24 */ /* 0x000fe2000f8e00ff */
[----:B------:R-:W-:Y:S01]  /*1220*/  @UP1 ULEA.HI.X UR11, UR4, UR11, UR12, 0x2, UP0 ;  /* 0x0000000b040b1291 */ /* 0x000fe200080f140c */
[----:B------:R-:W-:Y:S02]  /*1230*/  IMAD.U32 R4, RZ, RZ, UR10 ;  /* 0x0000000aff047e24 */ /* 0x000fe4000f8e00ff */
[----:B------:R-:W-:Y:S01]  /*1240*/  ULDC UR4, c[0x0][0x424] ;  /* 0x0001090000047ab9 */ /* 0x000fe20000000800 */
[----:B0-----:R-:W-:Y:S01]  /*1250*/  IMAD.U32 R2, RZ, RZ, UR8 ;  /* 0x00000008ff027e24 */ /* 0x001fe2000f8e00ff */
[----:B------:R-:W-:-:S05]  /*1260*/  ULDC.64 UR8, c[0x0][0x418] ;  /* 0x0001060000087ab9 */ /* 0x000fca0000000a00 */
[----:B------:R-:W2:Y:S01]  /*1270*/  @P0 LDG.E R2, desc[UR36][R2.64] ;  /* 0x0000002402020981 */ /* 0x000ea2000c1e1900 */
[----:B------:R-:W-:-:S05]  /*1280*/  IMAD.U32 R5, RZ, RZ, UR11 ;  /* 0x0000000bff057e24 */ /* 0x000fca000f8e00ff */
[----:B---3--:R-:W3:Y:S01]  /*1290*/  @P1 LDG.E R4, desc[UR36][R4.64] ;  /* 0x0000002404041981 */ /* 0x008ee2000c1e1900 */
[----:B------:R-:W-:Y:S02]  /*12a0*/  UISETP.NE.U32.AND UP0, UPT, UR8, URZ, UPT ;  /* 0x0000003f0800728c */ /* 0x000fe4000bf05070 */
[----:B------:R-:W-:Y:S02]  /*12b0*/  ULOP3.LUT UR8, UR5, 0xff000000, URZ, 0xc0, !UPT ;  /* 0xff00000005087892 */ /* 0x000fe4000f8ec03f */
[----:B------:R-:W-:-:S04]  /*12c0*/  UISETP.NE.AND.EX UP0, UPT, UR9, URZ, UPT, UP0 ;  /* 0x0000003f0900728c */ /* 0x000fc8000bf05300 */
[----:B------:R-:W-:-:S04]  /*12d0*/  USEL UR4, UR4, 0x1, UP0 ;  /* 0x0000000104047887 */ /* 0x000fc80008000000 */
[----:B------:R-:W-:Y:S01]  /*12e0*/  UIMAD UR4, UR4, UR7, URZ ;  /* 0x00000007040472a4 */ /* 0x000fe2000f8e023f */
[----:B--2---:R-:W-:Y:S01]  /*12f0*/  @P0 R2UR UR61, R2 ;  /* 0x00000000023d02ca */ /* 0x004fe200000e0000 */
[----:B------:R-:W-:-:S05]  /*1300*/  IMAD.U32 R2, RZ, RZ, UR6 ;  /* 0x00000006ff027e24 */ /* 0x000fca000f8e00ff */
[----:B------:R0:W-:Y:S01]  /*1310*/  STL [R1+0x2c], R2 ;  /* 0x00002c0201007387 */ /* 0x0001e20000100800 */
[----:B---3--:R-:W-:Y:S01]  /*1320*/  @P1 R2UR UR4, R4 ;  /* 0x00000000040412ca */ /* 0x008fe200000e0000 */
[----:B----4-:R-:W-:-:S14]  /*1330*/  @P1 BRA `(.L_x_178) ;  /* 0x0000000000381947 */ /* 0x010fdc0003800000 */
[----:B------:R-:W-:Y:S02]  /*1340*/  ULDC.64 UR6, c[0x0][0xa08] ;  /* 0x0002820000067ab9 */ /* 0x000fe40000000a00 */
[----:B------:R-:W-:-:S04]  /*1350*/  ISETP.NE.U32.AND P0, PT, RZ, UR6, PT ;  /* 0x00000006ff007c0c */ /* 0x000fc8000bf05070 */
[----:B------:R-:W-:-:S13]  /*1360*/  ISETP.NE.AND.EX P0, PT, RZ, UR7, PT, P0 ;  /* 0x00000007ff007c0c */ /* 0x000fda000bf05300 */
[----:B------:R-:W-:Y:S05]  /*1370*/  @!P0 BRA `(.L_x_178) ;  /* 0x0000000000288947 */ /* 0x000fea0003800000 */
[----:B------:R-:W-:Y:S01]  /*1380*/  R2UR UR4, R0 ;  /* 0x00000000000472ca */ /* 0x000fe200000e0000 */
[----:B------:R-:W-:-:S12]  /*1390*/  ULDC.64 UR6, c[0x0][0xa08] ;  /* 0x0002820000067ab9 */ /* 0x000fd80000000a00 */
[----:B------:R-:W-:-:S06]  /*13a0*/  UIMAD.WIDE UR6, UR4, 0x4, UR6 ;  /* 0x00000004040678a5 */ /* 0x000fcc000f8e0206 */
[----:B0-----:R-:W-:Y:S02]  /*13b0*/  IMAD.U32 R2, RZ, RZ, UR6 ;  /* 0x00000006ff027e24 */ /* 0x001fe4000f8e00ff */
[----:B------:R-:W-:-:S05]  /*13c0*/  IMAD.U32 R3, RZ, RZ, UR7 ;  /* 0x00000007ff037e24 */ /* 0x000fca000f8e00ff */
[----:B------:R-:W2:Y:S04]  /*13d0*/  LDG.E R4, desc[UR36][R2.64] ;  /* 0x0000002402047981 */ /* 0x000ea8000c1e1900 */
[----:B------:R-:W3:Y:S01]  /*13e0*/  LDG.E R0, desc[UR36][R2.64+0x4] ;  /* 0x0000042402007981 */ /* 0x000ee2000c1e1900 */
[----:B--2---:R-:W-:Y:S02]  /*13f0*/  R2UR UR4, R4 ;  /* 0x00000000040472ca */ /* 0x004fe400000e0000 */
[----:B---3--:R-:W-:-:S13]  /*1400*/  R2UR UR6, R0 ;  /* 0x00000000000672ca */ /* 0x008fda00000e0000 */
[----:B------:R-:W-:-:S12]  /*1410*/  UIADD3 UR4, -UR4, UR6, URZ ;  /* 0x0000000604047290 */ /* 0x000fd8000fffe13f */
.L_x_178:
[----:B------:R-:W-:Y:S02]  /*1420*/  UIADD3 UR61, -UR61, UR4, URZ ;  /* 0x000000043d3d7290 */ /* 0x000fe4000fffe13f */
[----:B------:R-:W-:Y:S02]  /*1430*/  ULOP3.LUT UR4, UR5, 0xff0000, URZ, 0xc0, !UPT ;  /* 0x00ff000005047892 */ /* 0x000fe4000f8ec03f */
[----:B------:R-:W-:Y:S02]  /*1440*/  UISETP.GE.AND UP0, UPT, UR61, 0x1, UPT ;  /* 0x000000013d00788c */ /* 0x000fe4000bf06270 */
[----:B------:R-:W-:Y:S02]  /*1450*/  USHF.R.U32.HI UR8, URZ, 0x8, UR8 ;  /* 0x000000083f087899 */ /* 0x000fe40008011608 */
[----:B------:R-:W-:Y:S02]  /*1460*/  UIADD3 UR6, UR61, 0x4f, URZ ;  /* 0x0000004f3d067890 */ /* 0x000fe4000fffe03f */
[----:B------:R-:W-:Y:S01]  /*1470*/  PLOP3.LUT P0, PT, PT, PT, UP0, 0x80, 0x0 ;  /* 0x000000000000781c */ /* 0x000fe20003f0f008 */
[----:B------:R-:W-:-:S02]  /*1480*/  ULEA.HI UR8, UR4, UR8, URZ, 0x10 ;  /* 0x0000000804087291 */ /* 0x000fc4000f8f803f */
[----:B------:R-:W-:Y:S02]  /*1490*/  UIMAD.WIDE UR6, UR6, 0x66666667, URZ ;  /* 0x66666667060678a5 */ /* 0x000fe4000f8e023f */
[----:B------:R-:W-:Y:S02]  /*14a0*/  ULOP3.LUT UR4, UR8, 0xff, URZ, 0xc0, !UPT ;  /* 0x000000ff08047892 */ /* 0x000fe4000f8ec03f */
[----:B------:R-:W-:Y:S02]  /*14b0*/  ULOP3.LUT UR9, UR5, 0xffff, URZ, 0xc0, !UPT ;  /* 0x0000ffff05097892 */ /* 0x000fe4000f8ec03f */
[----:B------:R-:W-:Y:S02]  /*14c0*/  USHF.R.U32.HI UR5, URZ, 0x10, UR8 ;  /* 0x000000103f057899 */ /* 0x000fe40008011608 */
[----:B------:R-:W-:Y:S01]  /*14d0*/  USHF.R.U32.HI UR6, URZ, 0x1f, UR7 ;  /* 0x0000001f3f067899 */ /* 0x000fe20008011607 */
[----:B------:R-:W-:Y:S01]  /*14e0*/  IMAD.U32 R215, RZ, RZ, UR4 ;  /* 0x00000004ffd77e24 */ /* 0x000fe2000f8e00ff */
[----:B------:R-:W-:Y:S01]  /*14f0*/  UMOV UR4, URZ ;  /* 0x0000003f00047c82 */ /* 0x000fe20008000000 */
[----:B------:R-:W-:Y:S01]  /*1500*/  IMAD.U32 R216, RZ, RZ, UR9 ;  /* 0x00000009ffd87e24 */ /* 0x000fe2000f8e00ff */
[----:B------:R-:W-:Y:S01]  /*1510*/  ULEA.HI.SX32 UR9, UR7, UR6, 0x1b ;  /* 0x0000000607097291 */ /* 0x000fe2000f8fda3f */
[----:B------:R-:W-:Y:S01]  /*1520*/  IMAD.U32 R212, RZ, RZ, UR5 ;  /* 0x00000005ffd47e24 */ /* 0x000fe2000f8e00ff */
[----:B------:R-:W-:Y:S10]  /*1530*/  @!P0 BRA `(.L_x_179) ;  /* 0x0000000000948947 */ /* 0x000ff40003800000 */
[----:B------:R-:W-:Y:S01]  /*1540*/  R2UR UR5, R212 ;  /* 0x00000000d40572ca */ /* 0x000fe200000e0000 */
[----:B------:R-:W-:-:S12]  /*1550*/  ULDC UR4, c[0x0][0x9f0] ;  /* 0x00027c0000047ab9 */ /* 0x000fd80000000800 */
[----:B------:R-:W-:-:S04]  /*1560*/  UISETP.NE.AND UP0, UPT, UR5, URZ, UPT ;  /* 0x0000003f0500728c */ /* 0x000fc8000bf05270 */
[----:B------:R-:W-:-:S03]  /*1570*/  USEL UR10, UR5, UR4, UP0 ;  /* 0x00000004050a7287 */ /* 0x000fc60008000000 */
[----:B------:R-:W-:Y:S01]  /*1580*/  UMOV UR4, URZ ;  /* 0x0000003f00047c82 */ /* 0x000fe20008000000 */
[----:B------:R-:W-:Y:S02]  /*1590*/  UIADD3 UR6, UR9, -0x1, UR10 ;  /* 0xffffffff09067890 */ /* 0x000fe4000fffe00a */
[----:B------:R-:W-:-:S04]  /*15a0*/  IMAD.U32 R3, RZ, RZ, UR10 ;  /* 0x0000000aff037e24 */ /* 0x000fc8000f8e00ff */
[----:B------:R-:W-:Y:S01]  /*15b0*/  IMAD.U32 R4, RZ, RZ, UR6 ;  /* 0x00000006ff047e24 */ /* 0x000fe2000f8e00ff */
[-C--:B------:R-:W-:Y:S01]  /*15c0*/  IABS R0, R3.reuse ;  /* 0x0000000300007213 */ /* 0x080fe20000000000 */
[----:B------:R-:W-:Y:S01]  /*15d0*/  ULOP3.LUT UR6, UR6, UR10, URZ, 0x3c, !UPT ;  /* 0x0000000a06067292 */ /* 0x000fe2000f8e3c3f */
[----:B------:R-:W-:Y:S02]  /*15e0*/  IABS R5, R3 ;  /* 0x0000000300057213 */ /* 0x000fe40000000000 */
[----:B------:R-:W-:Y:S02]  /*15f0*/  R2UR UR11, R0 ;  /* 0x00000000000b72ca */ /* 0x000fe400000e0000 */
[----:B------:R-:W-:-:S05]  /*1600*/  IABS R4, R4 ;  /* 0x0000000400047213 */ /* 0x000fca0000000000 */
[----:B------:R-:W-:-:S05]  /*1610*/  IMAD.MOV.U32 R3, RZ, RZ, R4 ;  /* 0x000000ffff037224 */ /* 0x000fca00078e0004 */
[----:B------:R-:W-:Y:S01]  /*1620*/  R2UR UR8, R3 ;  /* 0x00000000030872ca */ /* 0x000fe200000e0000 */
        /* <DEDUP_REMOVED lines=22> */
.L_x_179:
[----:B------:R-:W-:Y:S01]  /*1790*/  R2UR UR5, R215 ;  /* 0x00000000d70572ca */ /* 0x000fe200000e0000 */
[----:B------:R-:W-:Y:S01]  /*17a0*/  IMAD.U32 R0, RZ, RZ, UR9 ;  /* 0x00000009ff007e24 */ /* 0x000fe2000f8e00ff */
[----:B------:R-:W-:Y:S01]  /*17b0*/  PLOP3.LUT P0, PT, PT, PT, PT, 0x80, 0x0 ;  /* 0x000000000000781c */ /* 0x000fe20003f0f070 */
[----:B------:R-:W-:Y:S01]  /*17c0*/  IMAD.U32 R3, RZ, RZ, UR4 ;  /* 0x00000004ff037e24 */ /* 0x000fe2000f8e00ff */
[----:B------:R-:W-:Y:S01]  /*17d0*/  CS2R R150, SRZ ;  /* 0x0000000000967805 */ /* 0x000fe2000001ff00 */
[----:B0-----:R-:W-:Y:S01]  /*17e0*/  IMAD.MOV.U32 R2, RZ, RZ, RZ ;  /* 0x000000ffff027224 */ /* 0x001fe200078e00ff */
[----:B------:R-:W-:Y:S02]  /*17f0*/  CS2R R148, SRZ ;  /* 0x0000000000947805 */ /* 0x000fe4000001ff00 */
[----:B------:R-:W-:Y:S02]  /*1800*/  CS2R R146, SRZ ;  /* 0x0000000000927805 */ /* 0x000fe4000001ff00 */
[----:B------:R-:W-:-:S02]  /*1810*/  CS2R R144, SRZ ;  /* 0x0000000000907805 */ /* 0x000fc4000001ff00 */
[----:B------:R-:W-:Y:S02]  /*1820*/  CS2R R142, SRZ ;  /* 0x00000000008e7805 */ /* 0x000fe4000001ff00 */
[----:B------:R-:W-:Y:S02]  /*1830*/  CS2R R140, SRZ ;  /* 0x00000000008c7805 */ /* 0x000fe4000001ff00 */
[----:B------:R-:W-:Y:S02]  /*1840*/  CS2R R138, SRZ ;  /* 0x00000000008a7805 */ /* 0x000fe4000001ff00 */
[----:B------:R-:W-:Y:S01]  /*1850*/  CS2R R136, SRZ ;  /* 0x0000000000887805 */ /* 0x000fe2000001ff00 */
[----:B------:R-:W-:Y:S01]  /*1860*/  UIMAD UR5, UR5, UR4, URZ ;  /* 0x00000004050572a4 */ /* 0x000fe2000f8e023f */
[----:B------:R-:W-:Y:S02]  /*1870*/  CS2R R134, SRZ ;  /* 0x0000000000867805 */ /* 0x000fe4000001ff00 */
[----:B------:R-:W-:-:S02]  /*1880*/  CS2R R132, SRZ ;  /* 0x0000000000847805 */ /* 0x000fc4000001ff00 */
[----:B------:R-:W-:Y:S02]  /*1890*/  CS2R R130, SRZ ;  /* 0x0000000000827805 */ /* 0x000fe4000001ff00 */
[----:B------:R-:W-:Y:S02]  /*18a0*/  CS2R R128, SRZ ;  /* 0x0000000000807805 */ /* 0x000fe4000001ff00 */
[----:B------:R-:W-:Y:S02]  /*18b0*/  CS2R R126, SRZ ;  /* 0x00000000007e7805 */ /* 0x000fe4000001ff00 */
[----:B------:R-:W-:Y:S01]  /*18c0*/  VIADDMNMX R3, R3, UR5, R0, PT ;  /* 0x0000000503037c46 */ /* 0x000fe2000b800100 */
[----:B------:R-:W-:Y:S01]  /*18d0*/  IMAD.U32 R22, RZ, RZ, UR5 ;  /* 0x00000005ff167e24 */ /* 0x000fe2000f8e00ff */
[----:B------:R-:W-:Y:S01]  /*18e0*/  CS2R R124, SRZ ;  /* 0x00000000007c7805 */ /* 0x000fe2000001ff00 */
[----:B------:R-:W-:Y:S01]  /*18f0*/  IMAD.MOV.U32 R0, RZ, RZ, RZ ;  /* 0x000000ffff007224 */ /* 0x000fe200078e00ff */
[----:B------:R-:W-:-:S02]  /*1900*/  R2UR UR60, R3 ;  /* 0x00000000033c72ca */ /* 0x000fc400000e0000 */
        /* <DEDUP_REMOVED lines=12> */
[----:B------:R-:W-:Y:S01]  /*19d0*/  UISETP.GT.AND UP0, UPT, UR60, UR5, UPT ;  /* 0x000000053c00728c */ /* 0x000fe2000bf04270 */
[----:B------:R-:W-:-:S02]  /*19e0*/  CS2R R98, SRZ ;  /* 0x0000000000627805 */ /* 0x000fc4000001ff00 */
[----:B------:R-:W-:Y:S02]  /*19f0*/  CS2R R96, SRZ ;  /* 0x0000000000607805 */ /* 0x000fe4000001ff00 */
[----:B------:R-:W-:Y:S02]  /*1a00*/  CS2R R94, SRZ ;  /* 0x00000000005e7805 */ /* 0x000fe4000001ff00 */
[----:B------:R-:W-:Y:S02]  /*1a10*/  CS2R R92, SRZ ;  /* 0x00000000005c7805 */ /* 0x000fe4000001ff00 */
[----:B------:R-:W-:Y:S02]  /*1a20*/  CS2R R90, SRZ ;  /* 0x00000000005a7805 */ /* 0x000fe4000001ff00 */
[----:B------:R-:W-:Y:S02]  /*1a30*/  PLOP3.LUT P1, PT, PT, PT, UP0, 0x80, 0x0 ;  /* 0x000000000000781c */ /* 0x000fe40003f2f008 */
        /* <DEDUP_REMOVED lines=33> */
[----:B------:R-:W-:Y:S06]  /*1c50*/  @!P1 BRA `(.L_x_180) ;  /* 0x0000009400b09947 */ /* 0x000fec0003800000 */
[----:B------:R-:W0:Y:S01]  /*1c60*/  S2R R0, SR_TID.X ;  /* 0x0000000000007919 */ /* 0x000e220000002100 */
[----:B------:R-:W1:Y:S01]  /*1c70*/  S2UR UR7, SR_CgaCtaId ;  /* 0x00000000000779c3 */ /* 0x000e620000008800 */
[----:B------:R-:W-:Y:S02]  /*1c80*/  UMOV UR6, 0x400 ;  /* 0x0000040000067882 */ /* 0x000fe40000000000 */
[----:B-1----:R-:W-:-:S04]  /*1c90*/  ULEA UR6, UR7, UR6, 0x18 ;  /* 0x0000000607067291 */ /* 0x002fc8000f8ec03f */
[----:B------:R-:W-:Y:S01]  /*1ca0*/  UIADD3 UR6, UR6, 0x14400, URZ ;  /* 0x0001440006067890 */ /* 0x000fe2000fffe03f */
[----:B0-----:R-:W-:-:S03]  /*1cb0*/  VIADD R0, R0, 0xffffff80 ;  /* 0xffffff8000007836 */ /* 0x001fc60000000000 */
[----:B------:R-:W-:Y:S02]  /*1cc0*/  ULOP3.LUT UP0, URZ, UR6, 0x9f, URZ, 0xc0, !UPT ;  /* 0x0000009f063f7892 */ /* 0x000fe4000f80c03f */
[----:B------:R-:W-:-:S04]  /*1cd0*/  SHF.R.S32.HI R3, RZ, 0x1f, R0 ;  /* 0x0000001fff037819 */ /* 0x000fc80000011400 */
[----:B------:R-:W-:Y:S02]  /*1ce0*/  PLOP3.LUT P0, PT, PT, PT, UP0, 0x80, 0x0 ;  /* 0x000000000000781c */ /* 0x000fe40003f0f008 */
[----:B------:R-:W-:-:S04]  /*1cf0*/  LEA.HI R3, R3, R0, RZ, 0x7 ;  /* 0x0000000003037211 */ /* 0x000fc800078f38ff */
[----:B------:R-:W-:-:S06]  /*1d00*/  SHF.R.S32.HI R3, RZ, 0x7, R3 ;  /* 0x00000007ff037819 */ /* 0x000fcc0000011403 */
[----:B------:R-:W0:Y:S02]  /*1d10*/  SHFL.IDX PT, R3, R3, RZ, 0x1f ;  /* 0x00001fff03037589 */ /* 0x000e2400000e0000 */
[----:B0-----:R-:W-:-:S13]  /*1d20*/  R2UR UR4, R3 ;  /* 0x00000000030472ca */ /* 0x001fda00000e0000 */
        /* <DEDUP_REMOVED lines=14> */
[----:B------:R-:W-:Y:S02]  /*1e10*/  IMAD.U32 R10, RZ, RZ, UR6 ;  /* 0x00000006ff0a7e24 */ /* 0x000fe4000f8e00ff */
[----:B------:R-:W-:Y:S02]  /*1e20*/  IMAD.U32 R6, RZ, RZ, UR4 ;  /* 0x00000004ff067e24 */ /* 0x000fe4000f8e00ff */
[----:B------:R-:W-:-:S02]  /*1e30*/  IMAD.U32 R7, RZ, RZ, UR5 ;  /* 0x00000005ff077e24 */ /* 0x000fc4000f8e00ff */
[----:B------:R-:W-:Y:S02]  /*1e40*/  IMAD.U32 R11, RZ, RZ, UR7 ;  /* 0x00000007ff0b7e24 */ /* 0x000fe4000f8e00ff */
[----:B------:R-:W-:Y:S02]  /*1e50*/  IMAD.MOV.U32 R8, RZ, RZ, 0x70 ;  /* 0x00000070ff087424 */ /* 0x000fe400078e00ff */
[----:B------:R-:W-:Y:S02]  /*1e60*/  IMAD.MOV.U32 R12, RZ, RZ, 0x1 ;  /* 0x00000001ff0c7424 */ /* 0x000fe400078e00ff */
[----:B0-----:R-:W-:-:S07]  /*1e70*/  IMAD.MOV.U32 R13, RZ, RZ, RZ ;  /* 0x000000ffff0d7224 */ /* 0x001fce00078e00ff */
[----:B------:R-:W-:-:S07]  /*1e80*/  LEPC R20, `(.L_x_181) ;  /* 0x000000001014794e */ /* 0x000fce0000000000 */
[----:B-1----:R-:W-:Y:S05]  /*1e90*/  CALL.ABS.NOINC R2 ;  /* 0x0000000002007343 */ /* 0x002fea0003c00000 */
.L_x_181:
[----:B------:R-:W2:Y:S04]  /*1ea0*/  LDL R17, [R1+0x38] ;  /* 0x0000380001117983 */ /* 0x000ea80000100800 */
[----:B------:R-:W3:Y:S01]  /*1eb0*/  LDL R2, [R1+0x4c] ;  /* 0x00004c0001027983 */ /* 0x000ee20000100800 */
[----:B------:R-:W0:Y:S01]  /*1ec0*/  S2UR UR5, SR_CgaCtaId ;  /* 0x00000000000579c3 */ /* 0x000e220000008800 */
[----:B------:R-:W-:Y:S01]  /*1ed0*/  MOV R5, 0x400 ;  /* 0x0000040000057802 */ /* 0x000fe20000000f00 */
[----:B0-----:R-:W-:-:S05]  /*1ee0*/  IMAD.U32 R6, RZ, RZ, UR5 ;  /* 0x00000005ff067e24 */ /* 0x001fca000f8e00ff */
[----:B------:R-:W-:Y:S02]  /*1ef0*/  LEA R5, R6, R5, 0x18 ;  /* 0x0000000506057211 */ /* 0x000fe400078ec0ff */
[----:B--2---:R-:W-:Y:S02]  /*1f00*/  R2UR UR7, R17 ;  /* 0x00000000110772ca */ /* 0x004fe400000e0000 */
[----:B---3--:R-:W-:-:S11]  /*1f10*/  R2UR UR6, R2 ;  /* 0x00000000020672ca */ /* 0x008fd600000e0000 */
[----:B------:R-:W-:-:S04]  /*1f20*/  ULEA.HI UR4, UR7, UR7, URZ, 0x1 ;  /* 0x0000000707047291 */ /* 0x000fc8000f8f083f */
[----:B------:R-:W-:Y:S01]  /*1f30*/  ULOP3.LUT UR4, UR4, 0xfffffffe, URZ, 0xc0, !UPT ;  /* 0xfffffffe04047892 */ /* 0x000fe2000f8ec03f */
[----:B------:R-:W-:-:S03]  /*1f40*/  IMAD.U32 R2, RZ, RZ, UR6 ;  /* 0x00000006ff027e24 */ /* 0x000fc6000f8e00ff */
[----:B------:R-:W-:Y:S02]  /*1f50*/  UIADD3 UR4, UR7, -UR4, URZ ;  /* 0x8000000407047290 */ /* 0x000fe4000fffe03f */
[----:B------:R-:W-:-:S04]  /*1f60*/  ISETP.NE.AND P0, PT, R2, 0x3, PT ;  /* 0x000000030200780c */ /* 0x000fc80003f05270 */
[----:B------:R-:W-:-:S05]  /*1f70*/  IMAD.U32 R0, RZ, RZ, UR4 ;  /* 0x00000004ff007e24 */ /* 0x000fca000f8e00ff */
[----:B------:R-:W-:-:S04]  /*1f80*/  SHF.L.U32 R0, R0, 0x1f, RZ ;  /* 0x0000001f00007819 */ /* 0x000fc800000006ff */
[----:B------:R-:W0:Y:S02]  /*1f90*/  SYNCS.PHASECHK.TRANS64.TRYWAIT P1, [R5+URZ+0x38800], R0 ;  /* 0x03880000050075a7 */ /* 0x000e24000802017f */
[----:B0-----:R-:W-:Y:S05]  /*1fa0*/  @!P1 BRA `(.L_x_182) ;  /* 0x0000013800f49947 */ /* 0x001fea0003800000 */
.L_x_314:
[----:B------:R-:W-:Y:S05]  /*1fb0*/  @!P0 BRA `(.L_x_183) ;  /* 0x0000000000048947 */ /* 0x000fea0003800000 */
[----:B------:R-:W-:Y:S01]  /*1fc0*/  BPT.TRAP 0x1 ;  /* 0x000000040000795c */ /* 0x000fe20000300000 */
.L_x_183:
[----:B------:R-:W-:Y:S01]  /*1fd0*/  R2UR UR4, R16 ;  /* 0x00000000100472ca */ /* 0x000fe200000e0000 */
[----:B0-----:R-:W-:-:S04]  /*1fe0*/  IMAD.U32 R0, RZ, RZ, UR38 ;  /* 0x00000026ff007e24 */ /* 0x001fc8000f8e00ff */
[----:B------:R-:W-:-:S08]  /*1ff0*/  IMAD R0, R0, 0x8, R5 ;  /* 0x0000000800007824 */ /* 0x000fd000078e0205 */
[----:B------:R-:W-:-:S05]  /*2000*/  IMAD.U32 R3, RZ, RZ, UR4 ;  /* 0x00000004ff037e24 */ /* 0x000fca000f8e00ff */
[----:B------:R-:W-:-:S04]  /*2010*/  SHF.L.U32 R3, R3, 0x1f, RZ ;  /* 0x0000001f03037819 */ /* 0x000fc800000006ff */
[----:B------:R0:W1:Y:S01]  /*2020*/  SYNCS.PHASECHK.TRANS64.TRYWAIT P1, [R0+URZ+0x38830], R3 ;  /* 0x03883003000075a7 */ /* 0x000062000802017f */
[----:B------:R-:W-:Y:S05]  /*2030*/  @!P0 BRA `(.L_x_184) ;  /* 0x0000000000048947 */ /* 0x000fea0003800000 */
[----:B------:R-:W-:Y:S01]  /*2040*/  BPT.TRAP 0x1 ;  /* 0x000000040000795c */ /* 0x000fe20000300000 */
.L_x_184:
[----:B------:R-:W-:Y:S01]  /*2050*/  IMAD.MOV.U32 R151, RZ, RZ, RZ ;  /* 0x000000ffff977224 */ /* 0x000fe200078e00ff */
[----:B-1----:R-:W-:Y:S06]  /*2060*/  @P1 BRA `(.L_x_185) ;  /* 0x0000000000081947 */ /* 0x002fec0003800000 */
[----:B------:R-:W1:Y:S02]  /*2070*/  SYNCS.PHASECHK.TRANS64.TRYWAIT P1, [R0+URZ+0x38830], R3 ;  /* 0x03883003000075a7 */ /* 0x000e64000802017f */
[----:B-1----:R-:W-:Y:S05]  /*2080*/  @!P1 BRA `(.L_x_186) ;  /* 0x0000013800d09947 */ /* 0x002fea0003800000 */
.L_x_185:
[----:B------:R-:W-:Y:S05]  /*2090*/  WARPSYNC.ALL ;  /* 0x0000000000007948 */ /* 0x000fea0003800000 */
[----:B------:R-:W-:Y:S01]  /*20a0*/  R2UR UR4, R5 ;  /* 0x00000000050472ca */ /* 0x000fe200000e0000 */
[----:B------:R-:W-:Y:S01]  /*20b0*/  ULOP3.LUT UR5, UR39, 0x10000, URZ, 0xfc, !UPT ;  /* 0x0001000027057892 */ /* 0x000fe2000f8efc3f */
[----:B------:R-:W-:Y:S01]  /*20c0*/  WARPGROUP.ARRIVE ;  /* 0x00000000000079c5 */ /* 0x000fe20000000000 */
[----:B------:R-:W-:Y:S01]  /*20d0*/  UMOV UR17, 0x40000040 ;  /* 0x4000004000117882 */ /* 0x000fe20000000000 */
[----:B------:R-:W-:Y:S01]  /*20e0*/  UMOV UR19, 0x40000040 ;  /* 0x4000004000137882 */ /* 0x000fe20000000000 */
[----:B------:R-:W-:Y:S01]  /*20f0*/  UMOV UR9, UR17 ;  /* 0x0000001100097c82 */ /* 0x000fe20008000000 */
[----:B------:R-:W-:Y:S01]  /*2100*/  UMOV UR11, 0x40000040 ;  /* 0x40000040000b7882 */ /* 0x000fe20000000000 */
[----:B------:R-:W-:Y:S01]  /*2110*/  UMOV UR13, UR17 ;  /* 0x00000011000d7c82 */ /* 0x000fe20008000000 */
[----:B------:R-:W-:Y:S01]  /*2120*/  UMOV UR16, UR5 ;  /* 0x0000000500107c82 */ /* 0x000fe20008000000 */
[----:B------:R-:W-:Y:S01]  /*2130*/  UMOV UR15, 0x40000040 ;  /* 0x40000040000f7882 */ /* 0x000fe20000000000 */
[----:B------:R-:W-:Y:S01]  /*2140*/  UMOV UR8, UR16 ;  /* 0x0000001000087c82 */ /* 0x000fe20008000000 */
[----:B------:R-:W-:Y:S01]  /*2150*/  UMOV UR12, UR16 ;  /* 0x00000010000c7c82 */ /* 0x000fe20008000000 */
[----:B------:R-:W-:Y:S01]  /*2160*/  IMAD.U32 R18, RZ, RZ, UR16 ;  /* 0x00000010ff127e24 */ /* 0x000fe2000f8e00ff */
[----:B------:R-:W-:Y:S01]  /*2170*/  UIADD3 UR4, UR4, 0x24400, URZ ;  /* 0x0002440004047890 */ /* 0x000fe2000fffe03f */
[----:B------:R-:W-:Y:S01]  /*2180*/  IMAD.U32 R19, RZ, RZ, UR17 ;  /* 0x00000011ff137e24 */ /* 0x000fe2000f8e00ff */
[----:B------:R-:W-:Y:S01]  /*2190*/  UMOV UR23, 0x40000040 ;  /* 0x4000004000177882 */ /* 0x000fe20000000000 */
[----:B------:R-:W-:Y:S01]  /*21a0*/  UMOV UR27, 0x40000040 ;  /* 0x40000040001b7882 */ /* 0x000fe20000000000 */
[----:B------:R-:W-:Y:S01]  /*21b0*/  USHF.R.U32.HI UR4, URZ, 0x4, UR4 ;  /* 0x000000043f047899 */ /* 0x000fe20008011604 */
[----:B------:R-:W-:Y:S01]  /*21c0*/  MOV R7, UR38 ;  /* 0x0000002600077c02 */ /* 0x000fe20008000f00 */
[----:B------:R-:W-:Y:S01]  /*21d0*/  UMOV UR31, 0x40000040 ;  /* 0x40000040001f7882 */ /* 0x000fe20000000000 */
[----:B------:R-:W-:Y:S01]  /*21e0*/  UMOV UR35, 0x40000040 ;  /* 0x4000004000237882 */ /* 0x000fe20000000000 */
[----:B------:R-:W-:Y:S01]  /*21f0*/  ULOP3.LUT UR4, UR4, 0x3fff, URZ, 0xc0, !UPT ;  /* 0x00003fff04047892 */ /* 0x000fe2000f8ec03f */
[----:B------:R-:W-:Y:S01]  /*2200*/  MOV R17, UR37 ;  /* 0x0000002500117c02 */ /* 0x000fe20008000f00 */
[----:B------:R-:W-:Y:S01]  /*2210*/  UMOV UR43, 0x40000040 ;  /* 0x40000040002b7882 */ /* 0x000fe20000000000 */
[----:B------:R-:W-:Y:S01]  /*2220*/  UMOV UR47, 0x40000040 ;  /* 0x40000040002f7882 */ /* 0x000fe20000000000 */
[----:B------:R-:W-:Y:S01]  /*2230*/  ULOP3.LUT UR39, UR4, 0x10000, URZ, 0xfc, !UPT ;  /* 0x0001000004277892 */ /* 0x000fe2000f8efc3f */
[----:B------:R-:W-:Y:S01]  /*2240*/  MOV R20, UR36 ;  /* 0x0000002400147c02 */ /* 0x000fe20008000f00 */
[----:B------:R-:W-:Y:S01]  /*2250*/  UMOV UR51, 0x40000040 ;  /* 0x4000004000337882 */ /* 0x000fe20000000000 */
[----:B------:R-:W-:Y:S01]  /*2260*/  UMOV UR55, 0x40000040 ;  /* 0x4000004000377882 */ /* 0x000fe20000000000 */
[----:B------:R-:W-:Y:S01]  /*2270*/  UIMAD UR4, UR38, 0xa00, UR39 ;  /* 0x00000a00260478a4 */ /* 0x000fe2000f8e0227 */
[----:B------:R-:W-:Y:S01]  /*2280*/  UMOV UR59, 0x40000040 ;  /* 0x40000040003b7882 */ /* 0x000fe20000000000 */
[----:B------:R-:W-:-:S02]  /*2290*/  MOV R4, UR39 ;  /* 0x0000002700047c02 */ /* 0x000fc40008000f00 */
[----:B------:R-:W-:Y:S02]  /*22a0*/  UIADD3 UR10, UR4, 0x80, URZ ;  /* 0x00000080040a7890 */ /* 0x000fe4000fffe03f */
[----:B------:R-:W-:Y:S02]  /*22b0*/  UIADD3 UR14, UR4, 0x100, URZ ;  /* 0x00000100040e7890 */ /* 0x000fe4000fffe03f */
[----:B------:R-:W-:Y:S01]  /*22c0*/  UMOV UR18, UR4 ;  /* 0x0000000400127c82 */ /* 0x000fe20008000000 */
[----:B------:R-:W-:Y:S01]  /*22d0*/  UIADD3 UR6, UR4, 0x180, URZ ;  /* 0x0000018004067890 */ /* 0x000fe2000fffe03f */
[----:B------:R-:W-:Y:S01]  /*22e0*/  HGMMA.64x16x16.F32 R56, gdesc[UR16], RZ, !UPT, gsb0 ;  /* 0x00200000103879f0 */ /* 0x000fe2000c0008ff */
[----:B------:R-:W-:Y:S01]  /*22f0*/  UIADD3 UR7, UR4, 0x200, URZ ;  /* 0x0000020004077890 */ /* 0x000fe2000fffe03f */
[----:B------:R-:W-:Y:S01]  /*2300*/  UMOV UR19, 0x40000040 ;  /* 0x4000004000137882 */ /* 0x000fe20000000000 */
[----:B------:R-:W-:Y:S02]  /*2310*/  UIADD3 UR22, UR4, 0x384, URZ ;  /* 0x0000038404167890 */ /* 0x000fe4000fffe03f */
[----:B------:R-:W-:-:S02]  /*2320*/  UIADD3 UR26, UR4, 0x386, URZ ;  /* 0x00000386041a7890 */ /* 0x000fc4000fffe03f */
[----:B------:R-:W-:Y:S02]  /*2330*/  UIADD3 UR30, UR4, 0x600, URZ ;  /* 0x00000600041e7890 */ /* 0x000fe4000fffe03f */
[----:B------:R-:W-:Y:S02]  /*2340*/  UIADD3 UR34, UR4, 0x582, URZ ;  /* 0x0000058204227890 */ /* 0x000fe4000fffe03f */
[----:B------:R-:W-:Y:S02]  /*2350*/  UIADD3 UR42, UR4, 0x584, URZ ;  /* 0x00000584042a7890 */ /* 0x000fe4000fffe03f */
[----:B------:R-:W-:Y:S02]  /*2360*/  UIADD3 UR46, UR4, 0x586, URZ ;  /* 0x00000586042e7890 */ /* 0x000fe4000fffe03f */
[----:B------:R-:W-:Y:S02]  /*2370*/  UIADD3 UR50, UR4, 0x800, URZ ;  /* 0x0000080004327890 */ /* 0x000fe4000fffe03f */
[----:B------:R-:W-:-:S02]  /*2380*/  UIADD3 UR54, UR4, 0x802, URZ ;  /* 0x0000080204367890 */ /* 0x000fc4000fffe03f */
[----:B------:R-:W-:Y:S01]  /*2390*/  UIADD3 UR58, UR4, 0x804, URZ ;  /* 0x00000804043a7890 */ /* 0x000fe2000fffe03f */
[----:B------:R-:W-:Y:S01]  /*23a0*/  UMOV UR39, 0x40000040 ;  /* 0x4000004000277882 */ /* 0x000fe20000000000 */
[----:B------:R-:W-:Y:S02]  /*23b0*/  WARPGROUP.DEPBAR.LE gsb0, 0x0 ;  /* 0x00008000000079c5 */ /* 0x000fe40000010000 */
[----:B------:R-:W-:-:S06]  /*23c0*/  WARPGROUP.ARRIVE ;  /* 0x00000000000079c5 */ /* 0x000fcc0000000000 */
[----:B------:R-:W-:Y:S01]  /*23d0*/  HGMMA.64x16x16.F32 R48, gdesc[UR8], RZ, !UPT, gsb0 ;  /* 0x00200000083079f0 */ /* 0x000fe2000c0008ff */
[----:B------:R-:W-:Y:S01]  /*23e0*/  UMOV UR8, UR16 ;  /* 0x0000001000087c82 */ /* 0x000fe20008000000 */
[----:B------:R-:W-:Y:S01]  /*23f0*/  UMOV UR9, UR17 ;  /* 0x0000001100097c82 */ /* 0x000fe20008000000 */
[----:B------:R-:W-:Y:S01]  /*2400*/  UMOV UR10, UR6 ;  /* 0x00000006000a7c82 */ /* 0x000fe20008000000 */
[----:B------:R-:W-:Y:S01]  /*2410*/  UMOV UR11, 0x40000040 ;  /* 0x40000040000b7882 */ /* 0x000fe20000000000 */
[----:B------:R-:W-:Y:S01]  /*2420*/  UIADD3 UR6, UR5, 0x2, URZ ;  /* 0x0000000205067890 */ /* 0x000fe2000fffe03f */
        /* <DEDUP_REMOVED lines=12> */
[----:B------:R-:W-:Y:S01]  /*24f0*/  UMOV UR16, UR6 ;  /* 0x0000000600107c82 */ /* 0x000fe20008000000 */
[----:B------:R-:W-:Y:S01]  /*2500*/  UIADD3 UR6, UR4, 0x2, URZ ;  /* 0x0000000204067890 */ /* 0x000fe2000fffe03f */
[----:B------:R-:W-:Y:S01]  /*2510*/  MOV R14, UR16 ;  /* 0x00000010000e7c02 */ /* 0x000fe20008000f00 */
[----:B------:R-:W-:Y:S01]  /*2520*/  UMOV UR17, 0x40000040 ;  /* 0x4000004000117882 */ /* 0x000fe20000000000 */
[----:B------:R-:W-:Y:S01]  /*2530*/  UMOV UR12, UR16 ;  /* 0x00000010000c7c82 */ /* 0x000fe20008000000 */
[----:B------:R-:W-:Y:S01]  /*2540*/  UMOV UR13, UR17 ;  /* 0x00000011000d7c82 */ /* 0x000fe20008000000 */
[----:B------:R-:W-:Y:S01]  /*2550*/  UIADD3 UR7, UR4, 0x202, URZ ;  /* 0x0000020204077890 */ /* 0x000fe2000fffe03f */
[----:B------:R-:W-:Y:S01]  /*2560*/  IMAD.U32 R15, RZ, RZ, UR17 ;  /* 0x00000011ff0f7e24 */ /* 0x000fe2000f8e00ff */
[----:B------:R-:W-:Y:S01]  /*2570*/  UMOV UR18, UR6 ;  /* 0x0000000600127c82 */ /* 0x000fe20008000000 */
[----:B------:R-:W-:Y:S01]  /*2580*/  UIADD3 UR6, UR4, 0x182, URZ ;  /* 0x0000018204067890 */ /* 0x000fe2000fffe03f */
        /* <DEDUP_REMOVED lines=10> */
[----:B------:R-:W-:Y:S02]  /*2630*/  UMOV UR19, 0x40000040 ;  /* 0x4000004000137882 */ /* 0x000fe40000000000 */
        /* <DEDUP_REMOVED lines=20> */
[----:B------:R-:W-:Y:S01]  /*2780*/  UMOV UR16, UR6 ;  /* 0x0000000600107c82 */ /* 0x000fe20008000000 */
[----:B------:R-:W-:Y:S01]  /*2790*/  UIADD3 UR6, UR4, 0x4, URZ ;  /* 0x0000000404067890 */ /* 0x000fe2000fffe03f */
[----:B------:R-:W-:Y:S01]  /*27a0*/  IMAD.U32 R12, RZ, RZ, UR16 ;  /* 0x00000010ff0c7e24 */ /* 0x000fe2000f8e00ff */
        /* <DEDUP_REMOVED lines=111> */
[----:B------:R-:W-:Y:S02]  /*2ea0*/  MOV R2, UR13 ;  /* 0x0000000d00027c02 */ /* 0x000fe40008000f00 */
[----:B01----:R-:W-:Y:S01]  /*2eb0*/  MOV R3, UR12 ;  /* 0x0000000c00037c02 */ /* 0x003fe20008000f00 */
[----:B------:R-:W-:-:S02]  /*2ec0*/  WARPGROUP.DEPBAR.LE gsb0, 0x0 ;  /* 0x00008000000079c5 */ /* 0x000fc40000010000 */
        /* <DEDUP_REMOVED lines=39> */
[----:B------:R-:W-:Y:S01]  /*3140*/  UMOV UR13, 0x40000040 ;  /* 0x40000040000d7882 */ /* 0x000fe20000000000 */
[----:B------:R-:W-:Y:S01]  /*3150*/  UMOV UR15, 0x40000040 ;  /* 0x40000040000f7882 */ /* 0x000fe20000000000 */
[----:B------:R-:W-:Y:S01]  /*3160*/  UMOV UR37, UR13 ;  /* 0x0000000d00257c82 */ /* 0x000fe20008000000 */
[----:B------:R-:W-:Y:S01]  /*3170*/  IMAD.U32 R9, RZ, RZ, UR13 ;  /* 0x0000000dff097e24 */ /* 0x000fe2000f8e00ff */
        /* <DEDUP_REMOVED lines=225> */
[----:B------:R-:W-:-:S07]  /*3f90*/  UIADD3 UR5, UR5, 0xc06, URZ ;  /* 0x00000c0605057890 */ /* 0x000fce000fffe03f */
[----:B------:R-:W-:Y:S01]  /*3fa0*/  UMOV UR12, UR5 ;  /* 0x00000005000c7c82 */ /* 0x000fe20008000000 */
[----:B------:R-:W-:Y:S01]  /*3fb0*/  UIADD3 UR5, UR4, 0x806, URZ ;  /* 0x0000080604057890 */ /* 0x000fe2000fffe03f */
[----:B------:R-:W-:Y:S01]  /*3fc0*/  IMAD.U32 R8, RZ, RZ, UR12 ;  /* 0x0000000cff087e24 */ /* 0x000fe2000f8e00ff */
[----:B------:R-:W-:-:S05]  /*3fd0*/  UMOV UR36, UR12 ;  /* 0x0000000c00247c82 */ /* 0x000fca0008000000 */
        /* <DEDUP_REMOVED lines=58> */
[----:B------:R-:W-:Y:S02]  /*4380*/  R2UR UR39, R4 ;  /* 0x00000000042772ca */ /* 0x000fe400000e0000 */
[----:B------:R-:W-:Y:S02]  /*4390*/  R2UR UR38, R7 ;  /* 0x00000000072672ca */ /* 0x000fe400000e0000 */
[----:B------:R-:W-:Y:S02]  /*43a0*/  R2UR UR37, R17 ;  /* 0x00000000112572ca */ /* 0x000fe400000e0000 */
[----:B------:R-:W-:Y:S01]  /*43b0*/  R2UR UR36, R20 ;  /* 0x00000000142472ca */ /* 0x000fe200000e0000 */
        /* <DEDUP_REMOVED lines=16> */
.L_x_187:
[----:B------:R-:W-:Y:S01]  /*44c0*/  IMAD.U32 R2, RZ, RZ, UR61 ;  /* 0x0000003dff027e24 */ /* 0x000fe2000f8e00ff */
[----:B------:R-:W-:Y:S01]  /*44d0*/  ULDC UR4, c[0x0][0x988] ;  /* 0x0002620000047ab9 */ /* 0x000fe20000000800 */
[----:B------:R-:W-:Y:S01]  /*44e0*/  IMAD.U32 R3, RZ, RZ, UR60 ;  /* 0x0000003cff037e24 */ /* 0x000fe2000f8e00ff */
[----:B------:R-:W-:Y:S01]  /*44f0*/  P2R R20, PR, RZ, 0x1 ;  /* 0x00000001ff147803 */ /* 0x000fe20000000000 */
[----:B------:R-:W-:Y:S01]  /*4500*/  UIADD3 UR60, UR60, -0x2, URZ ;  /* 0xfffffffe3c3c7890 */ /* 0x000fe2000fffe03f */
[----:B------:R-:W-:Y:S01]  /*4510*/  IADD3 R2, R2, 0x50, -R23 ;  /* 0x0000005002027810 */ /* 0x000fe20007ffe817 */
[--C-:B------:R-:W-:Y:S01]  /*4520*/  IMAD.MOV.U32 R150, RZ, RZ, R151.reuse ;  /* 0x000000ffff967224 */ /* 0x100fe200078e0097 */
[----:B------:R-:W-:Y:S01]  /*4530*/  R2UR UR5, R22 ;  /* 0x00000000160572ca */ /* 0x000fe200000e0000 */
[--C-:B------:R-:W-:Y:S01]  /*4540*/  IMAD.MOV.U32 R149, RZ, RZ, R151.reuse ;  /* 0x000000ffff957224 */ /* 0x100fe200078e0097 */
[-C--:B------:R-:W-:Y:S01]  /*4550*/  MOV R118, R151.reuse ;  /* 0x0000009700767202 */ /* 0x080fe20000000f00 */
[----:B------:R-:W-:Y:S01]  /*4560*/  IMAD R2, R3, -0x50, R2 ;  /* 0xffffffb003027824 */ /* 0x000fe200078e0202 */
[----:B------:R-:W-:Y:S01]  /*4570*/  MOV R73, R151 ;  /* 0x0000009700497202 */ /* 0x000fe20000000f00 */
[----:B------:R-:W-:-:S02]  /*4580*/  IMAD.MOV.U32 R148, RZ, RZ, R151 ;  /* 0x000000ffff947224 */ /* 0x000fc400078e0097 */
[--C-:B------:R-:W-:Y:S01]  /*4590*/  IMAD.MOV.U32 R147, RZ, RZ, R151.reuse ;  /* 0x000000ffff937224 */ /* 0x100fe200078e0097 */
[C---:B------:R-:W-:Y:S01]  /*45a0*/  ISETP.GT.AND P2, PT, R2.reuse, RZ, PT ;  /* 0x000000ff0200720c */ /* 0x040fe20003f44270 */
[--C-:B------:R-:W-:Y:S01]  /*45b0*/  IMAD.MOV.U32 R146, RZ, RZ, R151.reuse ;  /* 0x000000ffff927224 */ /* 0x100fe200078e0097 */
[C---:B------:R-:W-:Y:S01]  /*45c0*/  ISETP.GT.AND P1, PT, R2.reuse, 0x1, PT ;  /* 0x000000010200780c */ /* 0x040fe20003f24270 */
[--C-:B------:R-:W-:Y:S01]  /*45d0*/  IMAD.MOV.U32 R145, RZ, RZ, R151.reuse ;  /* 0x000000ffff917224 */ /* 0x100fe200078e0097 */
[----:B------:R-:W-:Y:S01]  /*45e0*/  ISETP.GT.AND P6, PT, R2, 0x8, PT ;  /* 0x000000080200780c */ /* 0x000fe20003fc4270 */
[----:B------:R-:W-:Y:S01]  /*45f0*/  UISETP.GE.AND UP0, UPT, UR60, UR5, UPT ;  /* 0x000000053c00728c */ /* 0x000fe2000bf06270 */
[----:B------:R-:W-:Y:S01]  /*4600*/  FSEL R56, R56, -INF , P2 ;  /* 0xff80000038387808 */ /* 0x000fe20001000000 */
        /* <DEDUP_REMOVED lines=135> */
[----:B------:R-:W-:Y:S01]  /*4e80*/  FMNMX.FTZ R2, R28, R3, !PT ;  /* 0x000000031c027209 */ /* 0x000fe20007810000 */
[--C-:B------:R-:W-:Y:S01]  /*4e90*/  IMAD.MOV.U32 R75, RZ, RZ, R151.reuse ;  /* 0x000000ffff4b7224 */ /* 0x100fe200078e0097 */
[----:B------:R-:W-:Y:S01]  /*4ea0*/  FMNMX.FTZ R3, R58, R59, !PT ;  /* 0x0000003b3a037209 */ /* 0x000fe20007810000 */
[--C-:B------:R-:W-:Y:S01]  /*4eb0*/  IMAD.MOV.U32 R74, RZ, RZ, R151.reuse ;  /* 0x000000ffff4a7224 */ /* 0x100fe200078e0097 */
[----:B------:R-:W-:Y:S01]  /*4ec0*/  FMNMX.FTZ R7, R29, R2, !PT ;  /* 0x000000021d077209 */ /* 0x000fe20007810000 */
[--C-:B------:R-:W-:Y:S01]  /*4ed0*/  IMAD.MOV.U32 R72, RZ, RZ, R151.reuse ;  /* 0x000000ffff487224 */ /* 0x100fe200078e0097 */
[----:B------:R-:W-:Y:S01]  /*4ee0*/  FSEL R38, R38, -INF , P6 ;  /* 0xff80000026267808 */ /* 0x000fe20003000000 */
[--C-:B------:R-:W-:Y:S01]  /*4ef0*/  IMAD.MOV.U32 R71, RZ, RZ, R151.reuse ;  /* 0x000000ffff477224 */ /* 0x100fe200078e0097 */
[----:B------:R-:W-:Y:S01]  /*4f00*/  FSEL R39, R39, -INF , P5 ;  /* 0xff80000027277808 */ /* 0x000fe20002800000 */
[----:B------:R-:W0:Y:S01]  /*4f10*/  SHFL.BFLY PT, R2, R7, 0x2, 0x1f ;  /* 0x0c401f0007027f89 */ /* 0x000e2200000e0000 */
[----:B------:R-:W-:Y:S01]  /*4f20*/  FSEL R26, R26, -INF , P4 ;  /* 0xff8000001a1a7808 */ /* 0x000fe20002000000 */
[--C-:B------:R-:W-:Y:S01]  /*4f30*/  IMAD.MOV.U32 R70, RZ, RZ, R151.reuse ;  /* 0x000000ffff467224 */ /* 0x100fe200078e0097 */
[----:B------:R-:W-:Y:S01]  /*4f40*/  FSEL R27, R27, -INF , P3 ;  /* 0xff8000001b1b7808 */ /* 0x000fe20001800000 */
[--C-:B------:R-:W-:Y:S01]  /*4f50*/  IMAD.MOV.U32 R69, RZ, RZ, R151.reuse ;  /* 0x000000ffff457224 */ /* 0x100fe200078e0097 */
[----:B------:R-:W-:Y:S01]  /*4f60*/  FSEL R30, R30, -INF , P2 ;  /* 0xff8000001e1e7808 */ /* 0x000fe20001000000 */
[--C-:B------:R-:W-:Y:S01]  /*4f70*/  IMAD.MOV.U32 R68, RZ, RZ, R151.reuse ;  /* 0x000000ffff447224 */ /* 0x100fe200078e0097 */
[----:B------:R-:W-:Y:S01]  /*4f80*/  FSEL R31, R31, -INF , P1 ;  /* 0xff8000001f1f7808 */ /* 0x000fe20000800000 */
[----:B------:R-:W-:-:S02]  /*4f90*/  IMAD.MOV.U32 R67, RZ, RZ, R151 ;  /* 0x000000ffff437224 */ /* 0x000fc400078e0097 */
[--C-:B------:R-:W-:Y:S02]  /*4fa0*/  IMAD.MOV.U32 R66, RZ, RZ, R151.reuse ;  /* 0x000000ffff427224 */ /* 0x100fe400078e0097 */
[--C-:B------:R-:W-:Y:S02]  /*4fb0*/  IMAD.MOV.U32 R65, RZ, RZ, R151.reuse ;  /* 0x000000ffff417224 */ /* 0x100fe400078e0097 */
[----:B------:R-:W-:Y:S01]  /*4fc0*/  IMAD.MOV.U32 R64, RZ, RZ, R151 ;  /* 0x000000ffff407224 */ /* 0x000fe200078e0097 */
[----:B0-----:R-:W-:-:S05]  /*4fd0*/  FMNMX.FTZ R17, R7, R2, !PT ;  /* 0x0000000207117209 */ /* 0x001fca0007810000 */
[----:B------:R-:W0:Y:S02]  /*4fe0*/  SHFL.BFLY PT, R4, R17, 0x1, 0x1f ;  /* 0x0c201f0011047f89 */ /* 0x000e2400000e0000 */
        /* <DEDUP_REMOVED lines=37> */
[----:B------:R-:W-:Y:S01]  /*5240*/  FFMA.FTZ R21, R29, UR4, -R21 ;  /* 0x000000041d157c23 */ /* 0x000fe20008010815 */
[--C-:B------:R-:W-:Y:S01]  /*5250*/  IMAD.MOV.U32 R60, RZ, RZ, R151.reuse ;  /* 0x000000ffff3c7224 */ /* 0x100fe200078e0097 */
[----:B------:R-:W-:Y:S01]  /*5260*/  FMNMX.FTZ R3, R47, R2, !PT ;  /* 0x000000022f037209 */ /* 0x000fe20007810000 */
[----:B------:R-:W-:-:S03]  /*5270*/  IMAD.MOV.U32 R56, RZ, RZ, R151 ;  /* 0x000000ffff387224 */ /* 0x000fc600078e0097 */
[----:B------:R-:W-:Y:S01]  /*5280*/  FMNMX.FTZ R2, R34, R3, !PT ;  /* 0x0000000322027209 */ /* 0x000fe20007810000 */
[----:B------:R-:W-:Y:S03]  /*5290*/  MUFU.EX2 R204, R204 ;  /* 0x000000cc00cc7308 */ /* 0x000fe60000000800 */
[----:B------:R-:W-:-:S04]  /*52a0*/  FMNMX.FTZ R3, R35, R2, !PT ;  /* 0x0000000223037209 */ /* 0x000fc80007810000 */
[----:B------:R-:W-:Y:S01]  /*52b0*/  FMNMX.FTZ R2, R38, R3, !PT ;  /* 0x0000000326027209 */ /* 0x000fe20007810000 */
[----:B------:R-:W-:Y:S03]  /*52c0*/  MUFU.EX2 R49, R49 ;  /* 0x0000003100317308 */ /* 0x000fe60000000800 */
[----:B------:R-:W-:-:S04]  /*52d0*/  FMNMX.FTZ R3, R39, R2, !PT ;  /* 0x0000000227037209 */ /* 0x000fc80007810000 */
[----:B------:R-:W-:Y:S01]  /*52e0*/  FMNMX.FTZ R2, R26, R3, !PT ;  /* 0x000000031a027209 */ /* 0x000fe20007810000 */
[----:B------:R0:W-:Y:S03]  /*52f0*/  MUFU.EX2 R29, R21 ;  /* 0x00000015001d7308 */ /* 0x0001e60000000800 */
[----:B------:R-:W-:-:S04]  /*5300*/  FMNMX.FTZ R3, R27, R2, !PT ;  /* 0x000000021b037209 */ /* 0x000fc80007810000 */
[----:B------:R-:W-:Y:S01]  /*5310*/  FMNMX.FTZ R2, R30, R3, !PT ;  /* 0x000000031e027209 */ /* 0x000fe20007810000 */
[----:B------:R-:W-:Y:S01]  /*5320*/  MUFU.EX2 R52, R52 ;  /* 0x0000003400347308 */ /* 0x000fe20000000800 */
[----:B0-----:R-:W-:Y:S01]  /*5330*/  FADD.FTZ R21, R208, R7 ;  /* 0x00000007d0157221 */ /* 0x001fe20000010000 */
[----:B------:R-:W-:Y:S02]  /*5340*/  F2FP.F16.F32.PACK_AB R208, R7, R208 ;  /* 0x000000d007d0723e */ /* 0x000fe400000000ff */
[----:B------:R-:W-:-:S04]  /*5350*/  FMNMX.FTZ R2, R31, R2, !PT ;  /* 0x000000021f027209 */ /* 0x000fc80007810000 */
[----:B------:R-:W0:Y:S01]  /*5360*/  MUFU.EX2 R53, R53 ;  /* 0x0000003500357308 */ /* 0x000e220000000800 */
[----:B------:R-:W1:Y:S07]  /*5370*/  SHFL.BFLY PT, R3, R2, 0x2, 0x1f ;  /* 0x0c401f0002037f89 */ /* 0x000e6e00000e0000 */
[----:B------:R-:W-:Y:S08]  /*5380*/  MUFU.EX2 R40, R40 ;  /* 0x0000002800287308 */ /* 0x000ff00000000800 */
[----:B------:R-:W2:Y:S01]  /*5390*/  MUFU.EX2 R41, R41 ;  /* 0x0000002900297308 */ /* 0x000ea20000000800 */
[----:B0-----:R-:W-:-:S07]  /*53a0*/  F2FP.F16.F32.PACK_AB R206, R53, R52 ;  /* 0x0000003435ce723e */ /* 0x001fce00000000ff */
[----:B------:R-:W-:Y:S01]  /*53b0*/  MUFU.EX2 R44, R44 ;  /* 0x0000002c002c7308 */ /* 0x000fe20000000800 */
[----:B-1----:R-:W-:-:S05]  /*53c0*/  FMNMX.FTZ R20, R2, R3, !PT ;  /* 0x0000000302147209 */ /* 0x002fca0007810000 */
[----:B------:R-:W0:Y:S02]  /*53d0*/  SHFL.BFLY PT, R3, R20, 0x1, 0x1f ;  /* 0x0c201f0014037f89 */ /* 0x000e2400000e0000 */
[----:B------:R-:W1:Y:S01]  /*53e0*/  MUFU.EX2 R45, R45 ;  /* 0x0000002d002d7308 */ /* 0x000e620000000800 */
[----:B--2---:R-:W-:-:S07]  /*53f0*/  F2FP.F16.F32.PACK_AB R200, R41, R40 ;  /* 0x0000002829c8723e */ /* 0x004fce00000000ff */
[----:B------:R-:W-:Y:S08]  /*5400*/  MUFU.EX2 R32, R32 ;  /* 0x0000002000207308 */ /* 0x000ff00000000800 */
[----:B------:R-:W2:Y:S01]  /*5410*/  MUFU.EX2 R33, R33 ;  /* 0x0000002100217308 */ /* 0x000ea20000000800 */
[----:B-1----:R-:W-:Y:S02]  /*5420*/  F2FP.F16.F32.PACK_AB R202, R45, R44 ;  /* 0x0000002c2dca723e */ /* 0x002fe400000000ff */
[----:B0-----:R-:W-:Y:S01]  /*5430*/  FMNMX.FTZ R3, R20, R3, !PT ;  /* 0x0000000314037209 */ /* 0x001fe20007810000 */
[----:B------:R-:W-:-:S04]  /*5440*/  FADD.FTZ R20, R210, R21 ;  /* 0x00000015d2147221 */ /* 0x000fc80000010000 */
[----:B------:R-:W-:Y:S01]  /*5450*/  MUFU.EX2 R36, R36 ;  /* 0x0000002400247308 */ /* 0x000fe20000000800 */
[----:B------:R-:W-:Y:S01]  /*5460*/  F2FP.F16.F32.PACK_AB R210, R17, R210 ;  /* 0x000000d211d2723e */ /* 0x000fe200000000ff */
[C---:B------:R-:W-:Y:S01]  /*5470*/  FMUL.FTZ R2, R3.reuse, UR4 ;  /* 0x0000000403027c20 */ /* 0x040fe20008410000 */
[----:B------:R-:W-:Y:S01]  /*5480*/  FSETP.NEU.FTZ.AND P1, PT, R3, -INF , PT ;  /* 0xff8000000300780b */ /* 0x000fe20003f3d000 */
[----:B------:R-:W-:-:S03]  /*5490*/  FADD.FTZ R21, R17, R20 ;  /* 0x0000001411157221 */ /* 0x000fc60000010000 */
[----:B------:R-:W-:Y:S01]  /*54a0*/  FSEL R2, R2, RZ, P1 ;  /* 0x000000ff02027208 */ /* 0x000fe20000800000 */
[----:B------:R-:W-:Y:S01]  /*54b0*/  FADD.FTZ R20, R204, R21 ;  /* 0x00000015cc147221 */ /* 0x000fe20000010000 */
[----:B------:R-:W-:Y:S01]  /*54c0*/  MUFU.EX2 R37, R37 ;  /* 0x0000002500257308 */ /* 0x000fe20000000800 */
[----:B------:R-:W-:Y:S02]  /*54d0*/  PLOP3.LUT P1, PT, PT, PT, UP0, 0x80, 0x0 ;  /* 0x000000000000781c */ /* 0x000fe40003f2f008 */
        /* <DEDUP_REMOVED lines=21> */
[--C-:B------:R-:W-:Y:S01]  /*5630*/  FFMA.FTZ R26, R26, UR4, -R2.reuse ;  /* 0x000000041a1a7c23 */ /* 0x100fe20008010802 */
[----:B------:R-:W1:Y:S01]  /*5640*/  MUFU.EX2 R62, R62 ;  /* 0x0000003e003e7308 */ /* 0x000e620000000800 */
[--C-:B------:R-:W-:Y:S01]  /*5650*/  FFMA.FTZ R27, R27, UR4, -R2.reuse ;  /* 0x000000041b1b7c23 */ /* 0x100fe20008010802 */
[--C-:B------:R-:W-:Y:S01]  /*5660*/  FFMA.FTZ R30, R30, UR4, -R2.reuse ;  /* 0x000000041e1e7c23 */ /* 0x100fe20008010802 */
[----:B------:R-:W-:Y:S01]  /*5670*/  FFMA.FTZ R2, R31, UR4, -R2 ;  /* 0x000000041f027c23 */ /* 0x000fe20008010802 */
[----:B------:R-:W-:Y:S01]  /*5680*/  F2FP.F16.F32.PACK_AB R204, R49, R204 ;  /* 0x000000cc31cc723e */ /* 0x000fe200000000ff */
[--C-:B------:R-:W-:Y:S01]  /*5690*/  IMAD.MOV.U32 R53, RZ, RZ, R151.reuse ;  /* 0x000000ffff357224 */ /* 0x100fe200078e0097 */
[----:B--2---:R-:W-:Y:S01]  /*56a0*/  F2FP.F16.F32.PACK_AB R196, R33, R32 ;  /* 0x0000002021c4723e */ /* 0x004fe200000000ff */
[----:B------:R-:W-:Y:S01]  /*56b0*/  IMAD.MOV.U32 R52, RZ, RZ, R151 ;  /* 0x000000ffff347224 */ /* 0x000fe200078e0097 */
[----:B------:R-:W2:Y:S01]  /*56c0*/  MUFU.EX2 R63, R63 ;  /* 0x0000003f003f7308 */ /* 0x000ea20000000800 */
[----:B0-----:R-:W-:Y:S01]  /*56d0*/  FADD.FTZ R21, R58, R59 ;  /* 0x0000003b3a157221 */ /* 0x001fe20000010000 */
[----:B------:R-:W-:Y:S01]  /*56e0*/  F2FP.F16.F32.PACK_AB R198, R37, R36 ;  /* 0x0000002425c6723e */ /* 0x000fe200000000ff */
[--C-:B------:R-:W-:Y:S01]  /*56f0*/  IMAD.MOV.U32 R49, RZ, RZ, R151.reuse ;  /* 0x000000ffff317224 */ /* 0x100fe200078e0097 */
[----:B------:R-:W-:Y:S01]  /*5700*/  F2FP.F16.F32.PACK_AB R209, R59, R58 ;  /* 0x0000003a3bd1723e */ /* 0x000fe200000000ff */
[----:B------:R-:W-:-:S02]  /*5710*/  IMAD.MOV.U32 R59, RZ, RZ, R151 ;  /* 0x000000ffff3b7224 */ /* 0x000fc400078e0097 */
[----:B------:R-:W-:Y:S01]  /*5720*/  IMAD.MOV.U32 R58, RZ, RZ, R151 ;  /* 0x000000ffff3a7224 */ /* 0x000fe200078e0097 */
[----:B------:R-:W0:Y:S01]  /*5730*/  MUFU.EX2 R50, R50 ;  /* 0x0000003200327308 */ /* 0x000e220000000800 */
[----:B-1----:R-:W-:Y:S01]  /*5740*/  FADD.FTZ R20, R62, R21 ;  /* 0x000000153e147221 */ /* 0x002fe20000010000 */
[----:B------:R-:W-:-:S06]  /*5750*/  IMAD.MOV.U32 R48, RZ, RZ, R151 ;  /* 0x000000ffff307224 */ /* 0x000fcc00078e0097 */
[----:B------:R-:W1:Y:S01]  /*5760*/  MUFU.EX2 R51, R51 ;  /* 0x0000003300337308 */ /* 0x000e620000000800 */
[C---:B--2---:R-:W-:Y:S01]  /*5770*/  FADD.FTZ R21, R63.reuse, R20 ;  /* 0x000000143f157221 */ /* 0x044fe20000010000 */
[----:B------:R-:W-:Y:S01]  /*5780*/  F2FP.F16.F32.PACK_AB R211, R63, R62 ;  /* 0x0000003e3fd3723e */ /* 0x000fe200000000ff */
[--C-:B------:R-:W-:Y:S02]  /*5790*/  IMAD.MOV.U32 R63, RZ, RZ, R151.reuse ;  /* 0x000000ffff3f7224 */ /* 0x100fe400078e0097 */
[----:B------:R-:W-:-:S03]  /*57a0*/  IMAD.MOV.U32 R62, RZ, RZ, R151 ;  /* 0x000000ffff3e7224 */ /* 0x000fc600078e0097 */
[----:B------:R-:W2:Y:S01]  /*57b0*/  MUFU.EX2 R54, R54 ;  /* 0x0000003600367308 */ /* 0x000ea20000000800 */
[----:B0-----:R-:W-:Y:S01]  /*57c0*/  FADD.FTZ R20, R50, R21 ;  /* 0x0000001532147221 */ /* 0x001fe20000010000 */
[----:B------:R-:W-:Y:S02]  /*57d0*/  VIADD R21, R0, 0x38840 ;  /* 0x0003884000157836 */ /* 0x000fe40000000000 */
[----:B------:R-:W-:Y:S01]  /*57e0*/  FADD.FTZ R0, R40, R57 ;  /* 0x0000003928007221 */ /* 0x000fe20000010000 */
[----:B------:R-:W-:Y:S02]  /*57f0*/  IMAD.MOV.U32 R40, RZ, RZ, R151 ;  /* 0x000000ffff287224 */ /* 0x000fe400078e0097 */
[----:B------:R-:W-:Y:S01]  /*5800*/  PRMT R21, R6, 0x654, R21 ;  /* 0x0000065406157816 */ /* 0x000fe20000000015 */
[----:B------:R-:W0:Y:S01]  /*5810*/  MUFU.EX2 R55, R55 ;  /* 0x0000003700377308 */ /* 0x000e220000000800 */
[----:B-1----:R-:W-:Y:S01]  /*5820*/  FADD.FTZ R57, R51, R20 ;  /* 0x0000001433397221 */ /* 0x002fe20000010000 */
[----:B------:R-:W-:Y:S01]  /*5830*/  FADD.FTZ R61, R41, R0 ;  /* 0x00000000293d7221 */ /* 0x000fe20000010000 */
[----:B------:R0:W-:Y:S01]  /*5840*/  SYNCS.ARRIVE.TRANS64.RED.A1T0 RZ, [R21+URZ], RZ ;  /* 0x000000ff15ff79a7 */ /* 0x0001e2000810043f */
[----:B------:R-:W-:Y:S01]  /*5850*/  F2FP.F16.F32.PACK_AB R205, R51, R50 ;  /* 0x0000003233cd723e */ /* 0x000fe200000000ff */
[----:B------:R-:W-:-:S02]  /*5860*/  IMAD.MOV.U32 R51, RZ, RZ, R151 ;  /* 0x000000ffff337224 */ /* 0x000fc400078e0097 */
[----:B------:R-:W-:Y:S01]  /*5870*/  FADD.FTZ R20, R44, R61 ;  /* 0x0000003d2c147221 */ /* 0x000fe20000010000 */
[----:B------:R-:W-:Y:S01]  /*5880*/  IMAD.MOV.U32 R61, RZ, RZ, R151 ;  /* 0x000000ffff3d7224 */ /* 0x000fe200078e0097 */
[----:B------:R-:W1:Y:S01]  /*5890*/  MUFU.EX2 R42, R42 ;  /* 0x0000002a002a7308 */ /* 0x000e620000000800 */
[----:B--2---:R-:W-:Y:S01]  /*58a0*/  FADD.FTZ R0, R54, R57 ;  /* 0x0000003936007221 */ /* 0x004fe20000010000 */
[----:B------:R-:W-:Y:S01]  /*58b0*/  FADD.FTZ R57, R45, R20 ;  /* 0x000000142d397221 */ /* 0x000fe20000010000 */
[--C-:B------:R-:W-:Y:S02]  /*58c0*/  IMAD.MOV.U32 R50, RZ, RZ, R151.reuse ;  /* 0x000000ffff327224 */ /* 0x100fe400078e0097 */
[----:B------:R-:W-:Y:S02]  /*58d0*/  IMAD.MOV.U32 R45, RZ, RZ, R151 ;  /* 0x000000ffff2d7224 */ /* 0x000fe400078e0097 */
[----:B------:R-:W-:Y:S01]  /*58e0*/  FADD.FTZ R20, R32, R57 ;  /* 0x0000003920147221 */ /* 0x000fe20000010000 */
[--C-:B------:R-:W-:Y:S01]  /*58f0*/  IMAD.MOV.U32 R57, RZ, RZ, R151.reuse ;  /* 0x000000ffff397224 */ /* 0x100fe200078e0097 */
[----:B------:R-:W2:Y:S01]  /*5900*/  MUFU.EX2 R43, R43 ;  /* 0x0000002b002b7308 */ /* 0x000ea20000000800 */
[----:B0-----:R-:W-:Y:S01]  /*5910*/  FADD.FTZ R21, R55, R0 ;  /* 0x0000000037157221 */ /* 0x001fe20000010000 */
[----:B------:R-:W-:Y:S01]  /*5920*/  FADD.FTZ R31, R33, R20 ;  /* 0x00000014211f7221 */ /* 0x000fe20000010000 */
[----:B------:R-:W-:Y:S01]  /*5930*/  F2FP.F16.F32.PACK_AB R207, R55, R54 ;  /* 0x0000003637cf723e */ /* 0x000fe200000000ff */
[----:B------:R-:W-:-:S02]  /*5940*/  IMAD.MOV.U32 R55, RZ, RZ, R151 ;  /* 0x000000ffff377224 */ /* 0x000fc400078e0097 */
[----:B------:R-:W-:Y:S01]  /*5950*/  FADD.FTZ R20, R36, R31 ;  /* 0x0000001f24147221 */ /* 0x000fe20000010000 */
[----:B------:R-:W-:Y:S01]  /*5960*/  IMAD.MOV.U32 R54, RZ, RZ, R151 ;  /* 0x000000ffff367224 */ /* 0x000fe200078e0097 */
[----:B------:R-:W0:Y:S01]  /*5970*/  MUFU.EX2 R46, R46 ;  /* 0x0000002e002e7308 */ /* 0x000e220000000800 */
[----:B-1----:R-:W-:Y:S01]  /*5980*/  FADD.FTZ R0, R42, R21 ;  /* 0x000000152a007221 */ /* 0x002fe20000010000 */
[----:B------:R-:W-:Y:S01]  /*5990*/  FADD.FTZ R17, R37, R20 ;  /* 0x0000001425117221 */ /* 0x000fe20000010000 */
[--C-:B------:R-:W-:Y:S02]  /*59a0*/  IMAD.MOV.U32 R44, RZ, RZ, R151.reuse ;  /* 0x000000ffff2c7224 */ /* 0x100fe400078e0097 */
[--C-:B------:R-:W-:Y:S02]  /*59b0*/  IMAD.MOV.U32 R41, RZ, RZ, R151.reuse ;  /* 0x000000ffff297224 */ /* 0x100fe400078e0097 */
[--C-:B------:R-:W-:Y:S01]  /*59c0*/  IMAD.MOV.U32 R37, RZ, RZ, R151.reuse ;  /* 0x000000ffff257224 */ /* 0x100fe200078e0097 */
[----:B------:R-:W1:Y:S01]  /*59d0*/  MUFU.EX2 R47, R47 ;  /* 0x0000002f002f7308 */ /* 0x000e620000000800 */
[C---:B--2---:R-:W-:Y:S01]  /*59e0*/  FADD.FTZ R21, R43.reuse, R0 ;  /* 0x000000002b157221 */ /* 0x044fe20000010000 */
[----:B------:R-:W-:Y:S01]  /*59f0*/  F2FP.F16.F32.PACK_AB R201, R43, R42 ;  /* 0x0000002a2bc9723e */ /* 0x000fe200000000ff */
[----:B------:R-:W-:-:S02]  /*5a00*/  IMAD.MOV.U32 R43, RZ, RZ, R151 ;  /* 0x000000ffff2b7224 */ /* 0x000fc400078e0097 */
[--C-:B------:R-:W-:Y:S02]  /*5a10*/  IMAD.MOV.U32 R42, RZ, RZ, R151.reuse ;  /* 0x000000ffff2a7224 */ /* 0x100fe400078e0097 */
        /* <DEDUP_REMOVED lines=9> */
[----:B------:R-:W-:-:S02]  /*5ab0*/  IMAD.MOV.U32 R47, RZ, RZ, R151 ;  /* 0x000000ffff2f7224 */ /* 0x000fc400078e0097 */
[----:B------:R-:W-:-:S03]  /*5ac0*/  IMAD.MOV.U32 R46, RZ, RZ, R151 ;  /* 0x000000ffff2e7224 */ /* 0x000fc600078e0097 */
[----:B------:R-:W1:Y:S01]  /*5ad0*/  MUFU.EX2 R38, R38 ;  /* 0x0000002600267308 */ /* 0x000e620000000800 */
[----:B--2---:R-:W-:-:S07]  /*5ae0*/  FADD.FTZ R0, R34, R7 ;  /* 0x0000000722007221 */ /* 0x004fce0000010000 */
[----:B------:R-:W2:Y:S01]  /*5af0*/  MUFU.EX2 R39, R39 ;  /* 0x0000002700277308 */ /* 0x000ea20000000800 */
[C---:B0-----:R-:W-:Y:S01]  /*5b00*/  FADD.FTZ R7, R35.reuse, R0 ;  /* 0x0000000023077221 */ /* 0x041fe20000010000 */
[----:B------:R-:W-:Y:S01]  /*5b10*/  F2FP.F16.F32.PACK_AB R197, R35, R34 ;  /* 0x0000002223c5723e */ /* 0x000fe200000000ff */
[--C-:B------:R-:W-:Y:S02]  /*5b20*/  IMAD.MOV.U32 R35, RZ, RZ, R151.reuse ;  /* 0x000000ffff237224 */ /* 0x100fe400078e0097 */
[----:B------:R-:W-:-:S03]  /*5b30*/  IMAD.MOV.U32 R34, RZ, RZ, R151 ;  /* 0x000000ffff227224 */ /* 0x000fc600078e0097 */
[----:B------:R-:W0:Y:S01]  /*5b40*/  MUFU.EX2 R26, R26 ;  /* 0x0000001a001a7308 */ /* 0x000e220000000800 */
[----:B-1----:R-:W-:-:S07]  /*5b50*/  FADD.FTZ R0, R38, R7 ;  /* 0x0000000726007221 */ /* 0x002fce0000010000 */
        /* <DEDUP_REMOVED lines=15> */
[C---:B0-----:R-:W-:Y:S01]  /*5c50*/  FADD.FTZ R17, R25.reuse, R20 ;  /* 0x0000001419117221 */ /* 0x041fe20000010000 */
[----:B------:R-:W-:Y:S01]  /*5c60*/  F2FP.F16.F32.PACK_AB R192, R25, R24 ;  /* 0x0000001819c0723e */ /* 0x000fe200000000ff */
[--C-:B------:R-:W-:Y:S02]  /*5c70*/  IMAD.MOV.U32 R25, RZ, RZ, R151.reuse ;  /* 0x000000ffff197224 */ /* 0x100fe400078e0097 */
[----:B------:R-:W-:-:S03]  /*5c80*/  IMAD.MOV.U32 R24, RZ, RZ, R151 ;  /* 0x000000ffff187224 */ /* 0x000fc600078e0097 */
[----:B------:R0:W3:Y:S01]  /*5c90*/  MUFU.EX2 R195, R2 ;  /* 0x0000000200c37308 */ /* 0x0000e20000000800 */
[----:B-1----:R-:W-:Y:S01]  /*5ca0*/  FADD.FTZ R0, R30, R7 ;  /* 0x000000071e007221 */ /* 0x002fe20000010000 */
[----:B--2---:R-:W-:Y:S01]  /*5cb0*/  FADD.FTZ R20, R28, R17 ;  /* 0x000000111c147221 */ /* 0x004fe20000010000 */
[C---:B------:R-:W-:Y:S01]  /*5cc0*/  F2FP.F16.F32.PACK_AB R194, R29.reuse, R28 ;  /* 0x0000001c1dc2723e */ /* 0x040fe200000000ff */
[----:B0-----:R-:W-:Y:S01]  /*5cd0*/  IMAD.MOV.U32 R2, RZ, RZ, 0x3f800000 ;  /* 0x3f800000ff027424 */ /* 0x001fe200078e00ff */
[----:B------:R-:W-:Y:S01]  /*5ce0*/  MOV R28, R151 ;  /* 0x00000097001c7202 */ /* 0x000fe20000000f00 */
[----:B------:R-:W-:Y:S01]  /*5cf0*/  FADD.FTZ R17, R29, R20 ;  /* 0x000000141d117221 */ /* 0x000fe20000010000 */
[----:B------:R-:W-:Y:S02]  /*5d00*/  IMAD.MOV.U32 R29, RZ, RZ, R151 ;  /* 0x000000ffff1d7224 */ /* 0x000fe400078e0097 */
[C---:B---3--:R-:W-:Y:S01]  /*5d10*/  FADD.FTZ R7, R195.reuse, R0 ;  /* 0x00000000c3077221 */ /* 0x048fe20000010000 */
[----:B------:R-:W-:Y:S01]  /*5d20*/  F2FP.F16.F32.PACK_AB R195, R195, R30 ;  /* 0x0000001ec3c3723e */ /* 0x000fe200000000ff */
[----:B------:R-:W-:-:S02]  /*5d30*/  IMAD.MOV.U32 R0, RZ, RZ, 0x3f800000 ;  /* 0x3f800000ff007424 */ /* 0x000fc400078e00ff */
[----:B------:R-:W-:Y:S01]  /*5d40*/  IMAD.MOV.U32 R30, RZ, RZ, R151 ;  /* 0x000000ffff1e7224 */ /* 0x000fe200078e0097 */
[----:B------:R-:W-:Y:S06]  /*5d50*/  @!P1 BRA `(.L_x_188) ;  /* 0x0000003c00e09947 */ /* 0x000fec0003800000 */
[----:B------:R-:W-:Y:S01]  /*5d60*/  R2UR UR4, R16 ;  /* 0x00000000100472ca */ /* 0x000fe200000e0000 */
[----:B------:R-:W-:Y:S01]  /*5d70*/  IMAD.MOV.U32 R21, RZ, RZ, R3 ;  /* 0x000000ffff157224 */ /* 0x000fe200078e0003 */
[----:B------:R-:W-:Y:S01]  /*5d80*/  CS2R R150, SRZ ;  /* 0x0000000000967805 */ /* 0x000fe2000001ff00 */
[----:B------:R-:W-:Y:S01]  /*5d90*/  IMAD.MOV.U32 R20, RZ, RZ, R4 ;  /* 0x000000ffff147224 */ /* 0x000fe200078e0004 */
[----:B------:R-:W-:Y:S01]  /*5da0*/  CS2R R146, SRZ ;  /* 0x0000000000927805 */ /* 0x000fe2000001ff00 */
[----:B------:R-:W-:Y:S01]  /*5db0*/  IMAD.MOV.U32 R2, RZ, RZ, 0x3f800000 ;  /* 0x3f800000ff027424 */ /* 0x000fe200078e00ff */
[----:B------:R-:W-:Y:S02]  /*5dc0*/  CS2R R142, SRZ ;  /* 0x00000000008e7805 */ /* 0x000fe4000001ff00 */
[----:B------:R-:W-:Y:S02]  /*5dd0*/  CS2R R138, SRZ ;  /* 0x00000000008a7805 */ /* 0x000fe4000001ff00 */
[----:B------:R-:W-:-:S02]  /*5de0*/  CS2R R134, SRZ ;  /* 0x0000000000867805 */ /* 0x000fc4000001ff00 */
[----:B------:R-:W-:Y:S02]  /*5df0*/  CS2R R130, SRZ ;  /* 0x0000000000827805 */ /* 0x000fe4000001ff00 */
[----:B------:R-:W-:Y:S02]  /*5e00*/  CS2R R126, SRZ ;  /* 0x00000000007e7805 */ /* 0x000fe4000001ff00 */
[----:B------:R-:W-:Y:S02]  /*5e10*/  CS2R R122, SRZ ;  /* 0x00000000007a7805 */ /* 0x000fe4000001ff00 */
[----:B------:R-:W-:Y:S01]  /*5e20*/  CS2R R118, SRZ ;  /* 0x0000000000767805 */ /* 0x000fe2000001ff00 */
[----:B------:R-:W-:Y:S01]  /*5e30*/  IMAD.U32 R229, RZ, RZ, UR4 ;  /* 0x00000004ffe57e24 */ /* 0x000fe2000f8e00ff */
        /* <DEDUP_REMOVED lines=54> */
[----:B------:R-:W-:Y:S01]  /*61a0*/  CS2R R24, SRZ ;  /* 0x0000000000187805 */ /* 0x000fe2000001ff00 */
[----:B------:R-:W-:Y:S01]  /*61b0*/  IMAD.U32 R228, RZ, RZ, UR60 ;  /* 0x0000003cffe47e24 */ /* 0x000fe2000f8e00ff */
[----:B------:R-:W-:-:S06]  /*61c0*/  UMOV UR60, UR38 ;  /* 0x00000026003c7c82 */ /* 0x000fcc0008000000 */
.L_x_199:
[----:B------:R-:W-:Y:S01]  /*61d0*/  R2UR UR5, R229 ;  /* 0x00000000e50572ca */ /* 0x000fe200000e0000 */
[----:B------:R-:W-:-:S04]  /*61e0*/  UISETP.NE.AND UP0, UPT, UR60, 0x1, UPT ;  /* 0x000000013c00788c */ /* 0x000fc8000bf05270 */
[----:B------:R-:W-:-:S08]  /*61f0*/  USEL UR4, URZ, 0x1, UP0 ;  /* 0x000000013f047887 */ /* 0x000fd00008000000 */
[----:B------:R-:W-:-:S06]  /*6200*/  ULOP3.LUT UR4, UR5, UR4, URZ, 0x3c, !UPT ;  /* 0x0000000405047292 */ /* 0x000fcc000f8e3c3f */
[----:B------:R-:W-:Y:S01]  /*6210*/  IMAD.U32 R16, RZ, RZ, UR4 ;  /* 0x00000004ff107e24 */ /* 0x000fe2000f8e00ff */
[----:B------:R-:W-:Y:S06]  /*6220*/  @!P0 BRA `(.L_x_189) ;  /* 0x0000000000048947 */ /* 0x000fec0003800000 */
[----:B------:R-:W-:Y:S01]  /*6230*/  BPT.TRAP 0x1 ;  /* 0x000000040000795c */ /* 0x000fe20000300000 */
.L_x_189:
[----:B------:R-:W0:Y:S01]  /*6240*/  S2UR UR4, SR_CgaCtaId ;  /* 0x00000000000479c3 */ /* 0x000e220000008800 */
[----:B------:R-:W-:Y:S01]  /*6250*/  MOV R5, 0x400 ;  /* 0x0000040000057802 */ /* 0x000fe20000000f00 */
[----:B------:R-:W-:Y:S01]  /*6260*/  UIADD3 UR38, UR60, 0x1, URZ ;  /* 0x000000013c267890 */ /* 0x000fe2000fffe03f */
[----:B------:R-:W-:-:S03]  /*6270*/  R2UR UR5, R16 ;  /* 0x00000000100572ca */ /* 0x000fc600000e0000 */
[----:B------:R-:W-:-:S04]  /*6280*/  UISETP.NE.AND UP0, UPT, UR38, 0x2, UPT ;  /* 0x000000022600788c */ /* 0x000fc8000bf05270 */
[----:B------:R-:W-:-:S06]  /*6290*/  USEL UR38, UR38, URZ, UP0 ;  /* 0x0000003f26267287 */ /* 0x000fcc0008000000 */
[----:B------:R-:W-:-:S05]  /*62a0*/  IMAD.U32 R3, RZ, RZ, UR5 ;  /* 0x00000005ff037e24 */ /* 0x000fca000f8e00ff */
[----:B------:R-:W-:Y:S01]  /*62b0*/  SHF.L.U32 R3, R3, 0x1f, RZ ;  /* 0x0000001f03037819 */ /* 0x000fe200000006ff */
[----:B0-----:R-:W-:-:S05]  /*62c0*/  IMAD.U32 R6, RZ, RZ, UR4 ;  /* 0x00000004ff067e24 */ /* 0x001fca000f8e00ff */
[----:B------:R-:W-:-:S04]  /*62d0*/  LEA R5, R6, R5, 0x18 ;  /* 0x0000000506057211 */ /* 0x000fc800078ec0ff */
[----:B------:R-:W-:-:S13]  /*62e0*/  R2UR UR61, R5 ;  /* 0x00000000053d72ca */ /* 0x000fda00000e0000 */
[----:B------:R-:W-:-:S09]  /*62f0*/  ULEA UR61, UR38, UR61, 0x3 ;  /* 0x0000003d263d7291 */ /* 0x000fd2000f8e183f */
[----:B------:R0:W1:Y:S01]  /*6300*/  SYNCS.PHASECHK.TRANS64.TRYWAIT P1, [UR61+0x38830], R3 ;  /* 0x03883003ff0075a7 */ /* 0x000062000802017d */
[----:B------:R-:W-:Y:S05]  /*6310*/  @!P0 BRA `(.L_x_190) ;  /* 0x0000000000048947 */ /* 0x000fea0003800000 */
[----:B------:R-:W-:Y:S01]  /*6320*/  BPT.TRAP 0x1 ;  /* 0x000000040000795c */ /* 0x000fe20000300000 */
.L_x_190:
[----:B-1----:R-:W-:Y:S05]  /*6330*/  @P1 BRA `(.L_x_191) ;  /* 0x0000000000081947 */ /* 0x002fea0003800000 */
[----:B------:R-:W1:Y:S02]  /*6340*/  SYNCS.PHASECHK.TRANS64.TRYWAIT P1, [UR61+0x38830], R3 ;  /* 0x03883003ff0075a7 */ /* 0x000e64000802017d */
[----:B-1----:R-:W-:Y:S05]  /*6350*/  @!P1 BRA `(.L_x_192) ;  /* 0x000000f800309947 */ /* 0x002fea0003800000 */
.L_x_191:
[----:B------:R-:W-:Y:S01]  /*6360*/  R2UR UR10, R18 ;  /* 0x00000000120a72ca */ /* 0x000fe200000e0000 */
[----:B------:R-:W-:Y:S01]  /*6370*/  UIMAD UR4, UR38, 0xa00, UR39 ;  /* 0x00000a00260478a4 */ /* 0x000fe2000f8e0227 */
[----:B------:R-:W-:Y:S01]  /*6380*/  R2UR UR11, R19 ;  /* 0x00000000130b72ca */ /* 0x000fe200000e0000 */
[----:B------:R-:W-:Y:S01]  /*6390*/  WARPGROUP.ARRIVE ;  /* 0x00000000000079c5 */ /* 0x000fe20000000000 */
[----:B------:R-:W-:Y:S01]  /*63a0*/  UMOV UR59, 0x40000040 ;  /* 0x40000040003b7882 */ /* 0x000fe20000000000 */
[----:B------:R-:W-:Y:S01]  /*63b0*/  UIADD3 UR6, UR4, 0x80, URZ ;  /* 0x0000008004067890 */ /* 0x000fe2000fffe03f */
[----:B------:R-:W-:Y:S01]  /*63c0*/  R2UR UR18, R14 ;  /* 0x000000000e1272ca */ /* 0x000fe200000e0000 */
[----:B------:R-:W-:Y:S01]  /*63d0*/  UIADD3 UR5, UR4, 0x100, URZ ;  /* 0x0000010004057890 */ /* 0x000fe2000fffe03f */
[----:B------:R-:W-:Y:S01]  /*63e0*/  R2UR UR19, R15 ;  /* 0x000000000f1372ca */ /* 0x000fe200000e0000 */
[----:B------:R-:W-:Y:S01]  /*63f0*/  UMOV UR58, UR4 ;  /* 0x00000004003a7c82 */ /* 0x000fe20008000000 */
[----:B------:R-:W-:Y:S01]  /*6400*/  R2UR UR14, R12 ;  /* 0x000000000c0e72ca */ /* 0x000fe200000e0000 */
[----:B------:R-:W-:Y:S01]  /*6410*/  UIADD3 UR22, UR4, 0x286, URZ ;  /* 0x0000028604167890 */ /* 0x000fe2000fffe03f */
[----:B------:R-:W-:Y:S01]  /*6420*/  R2UR UR15, R13 ;  /* 0x000000000d0f72ca */ /* 0x000fe200000e0000 */
[----:B------:R-:W-:Y:S01]  /*6430*/  UMOV UR56, UR10 ;  /* 0x0000000a00387c82 */ /* 0x000fe20008000000 */
[----:B------:R-:W-:Y:S01]  /*6440*/  UMOV UR23, 0x40000040 ;  /* 0x4000004000177882 */ /* 0x000fe20000000000 */
[----:B------:R-:W-:Y:S01]  /*6450*/  UMOV UR57, UR11 ;  /* 0x0000000b00397c82 */ /* 0x000fe20008000000 */
[----:B------:R-:W-:Y:S01]  /*6460*/  UIADD3 UR26, UR4, 0x500, URZ ;  /* 0x00000500041a7890 */ /* 0x000fe2000fffe03f */
[----:B------:R-:W-:Y:S01]  /*6470*/  HGMMA.64x16x16.F32 R184, gdesc[UR56], RZ, !UPT, gsb0 ;  /* 0x0020000038b879f0 */ /* 0x000fe2000c0008ff */
[----:B------:R-:W-:Y:S01]  /*6480*/  UMOV UR56, UR10 ;  /* 0x0000000a00387c82 */ /* 0x000fe20008000000 */
        /* <DEDUP_REMOVED lines=58> */
[----:B------:R-:W-:Y:S01]  /*6830*/  UMOV UR56, UR10 ;  /* 0x0000000a00387c82 */ /* 0x000fe20008000000 */
[----:B------:R-:W-:Y:S01]  /*6840*/  UMOV UR57, UR11 ;  /* 0x0000000b00397c82 */ /* 0x000fe20008000000 */
[----:B------:R-:W-:Y:S01]  /*6850*/  UMOV UR58, UR5 ;  /* 0x00000005003a7c82 */ /* 0x000fe20008000000 */
[----:B------:R-:W-:Y:S01]  /*6860*/  UMOV UR59, 0x40000040 ;  /* 0x40000040003b7882 */ /* 0x000fe20000000000 */
        /* <DEDUP_REMOVED lines=101> */
[----:B------:R-:W-:-:S06]  /*6ec0*/  WARPGROUP.ARRIVE ;  /* 0x00000000000079c5 */ /* 0x000fcc0000000000 */
[----:B------:R-:W-:Y:S01]  /*6ed0*/  HGMMA.64x16x16.F32 R160, gdesc[UR56], RZ, !UPT, gsb0 ;  /* 0x0020000038a079f0 */ /* 0x000fe2000c0008ff */
[----:B------:R-:W-:Y:S01]  /*6ee0*/  UMOV UR56, UR10 ;  /* 0x0000000a00387c82 */ /* 0x000fe20008000000 */
[----:B------:R-:W-:Y:S01]  /*6ef0*/  UMOV UR57, UR11 ;  /* 0x0000000b00397c82 */ /* 0x000fe20008000000 */
[----:B------:R-:W-:Y:S01]  /*6f00*/  UMOV UR58, UR5 ;  /* 0x00000005003a7c82 */ /* 0x000fe20008000000 */
[----:B------:R-:W-:Y:S01]  /*6f10*/  UMOV UR59, 0x40000040 ;  /* 0x40000040003b7882 */ /* 0x000fe20000000000 */
[----:B------:R-:W-:Y:S01]  /*6f20*/  UIADD3 UR5, UR4, 0x102, URZ ;  /* 0x0000010204057890 */ /* 0x000fe2000fffe03f */
[----:B------:R-:W-:Y:S02]  /*6f30*/  R2UR UR10, R10 ;  /* 0x000000000a0a72ca */ /* 0x000fe400000e0000 */
[----:B------:R-:W-:Y:S01]  /*6f40*/  R2UR UR11, R11 ;  /* 0x000000000b0b72ca */ /* 0x000fe200000e0000 */
        /* <DEDUP_REMOVED lines=39> */
[----:B------:R-:W-:Y:S01]  /*71c0*/  UIADD3 UR18, UR4, 0x284, URZ ;  /* 0x0000028404127890 */ /* 0x000fe2000fffe03f */
        /* <DEDUP_REMOVED lines=143> */
[----:B------:R-:W-:Y:S02]  /*7ac0*/  R2UR UR14, R8 ;  /* 0x00000000080e72ca */ /* 0x000fe400000e0000 */
[----:B------:R-:W-:-:S11]  /*7ad0*/  R2UR UR15, R9 ;  /* 0x00000000090f72ca */ /* 0x000fd600000e0000 */
        /* <DEDUP_REMOVED lines=252> */
[----:B------:R-:W-:-:S03]  /*8aa0*/  UIADD3 UR6, UR4, 0x906, URZ ;  /* 0x0000090604067890 */ /* 0x000fc6000fffe03f */
        /* <DEDUP_REMOVED lines=25> */
.L_x_193:
[----:B------:R-:W-:Y:S01]  /*8c40*/  R2UR UR4, R229 ;  /* 0x00000000e50472ca */ /* 0x000fe200000e0000 */
[----:B------:R-:W-:-:S04]  /*8c50*/  IMAD.U32 R229, RZ, RZ, UR60 ;  /* 0x0000003cffe57e24 */ /* 0x000fc8000f8e00ff */
[----:B------:R-:W-:-:S08]  /*8c60*/  IMAD R229, R229, 0x8, R5 ;  /* 0x00000008e5e57824 */ /* 0x000fd000078e0205 */
[----:B------:R-:W-:-:S05]  /*8c70*/  IMAD.U32 R0, RZ, RZ, UR4 ;  /* 0x00000004ff007e24 */ /* 0x000fca000f8e00ff */
[----:B------:R-:W-:-:S04]  /*8c80*/  SHF.L.U32 R0, R0, 0x1f, RZ ;  /* 0x0000001f00007819 */ /* 0x000fc800000006ff */
[----:B------:R2:W3:Y:S01]  /*8c90*/  SYNCS.PHASECHK.TRANS64.TRYWAIT P1, [R229+URZ+0x38850], R0 ;  /* 0x03885000e50075a7 */ /* 0x0004e2000802017f */
[----:B------:R-:W-:Y:S05]  /*8ca0*/  @!P0 BRA `(.L_x_194) ;  /* 0x0000000000048947 */ /* 0x000fea0003800000 */
[----:B------:R-:W-:Y:S01]  /*8cb0*/  BPT.TRAP 0x1 ;  /* 0x000000040000795c */ /* 0x000fe20000300000 */
.L_x_194:
[----:B---3--:R-:W-:Y:S05]  /*8cc0*/  @P1 BRA `(.L_x_195) ;  /* 0x0000000000081947 */ /* 0x008fea0003800000 */
[----:B------:R-:W3:Y:S02]  /*8cd0*/  SYNCS.PHASECHK.TRANS64.TRYWAIT P1, [R229+URZ+0x38850], R0 ;  /* 0x03885000e50075a7 */ /* 0x000ee4000802017f */
[----:B---3--:R-:W-:Y:S05]  /*8ce0*/  @!P1 BRA `(.L_x_196) ;  /* 0x000000cc00e49947 */ /* 0x008fea0003800000 */
.L_x_195:
[----:B------:R-:W-:Y:S01]  /*8cf0*/  R2UR UR4, R5 ;  /* 0x00000000050472ca */ /* 0x000fe200000e0000 */
[----:B------:R-:W-:Y:S01]  /*8d00*/  WARPGROUP.ARRIVE ;  /* 0x00000000000079c5 */ /* 0x000fe20000000000 */
[----:B------:R-:W-:-:S11]  /*8d10*/  UMOV UR7, 0x40000040 ;  /* 0x4000004000077882 */ /* 0x000fd60000000000 */
        /* <DEDUP_REMOVED lines=34> */
.L_x_197:
[----:B--23--:R-:W-:Y:S01]  /*8f40*/  FMNMX.FTZ R0, R184, R20, !PT ;  /* 0x00000014b8007209 */ /* 0x00cfe20007810000 */
[----:B------:R-:W-:Y:S01]  /*8f50*/  ULDC UR4, c[0x0][0x988] ;  /* 0x0002620000047ab9 */ /* 0x000fe20000000800 */
[----:B------:R-:W-:Y:S01]  /*8f60*/  R2UR UR5, R6 ;  /* 0x00000000060572ca */ /* 0x000fe200000e0000 */
[----:B------:R-:W-:Y:S01]  /*8f70*/  UIADD3 UR61, UR61, 0x38840, URZ ;  /* 0x000388403d3d7890 */ /* 0x000fe2000fffe03f */
[----:B------:R-:W-:-:S04]  /*8f80*/  FMNMX.FTZ R0, R185, R0, !PT ;  /* 0x00000000b9007209 */ /* 0x000fc80007810000 */
[----:B------:R-:W-:-:S04]  /*8f90*/  FMNMX.FTZ R0, R188, R0, !PT ;  /* 0x00000000bc007209 */ /* 0x000fc80007810000 */
[----:B------:R-:W-:-:S03]  /*8fa0*/  FMNMX.FTZ R0, R189, R0, !PT ;  /* 0x00000000bd007209 */ /* 0x000fc60007810000 */
[----:B------:R-:W-:Y:S01]  /*8fb0*/  UPRMT UR61, UR5, 0x654, UR61 ;  /* 0x00000654053d7896 */ /* 0x000fe2000800003d */
[----:B------:R-:W-:-:S04]  /*8fc0*/  FMNMX.FTZ R0, R176, R0, !PT ;  /* 0x00000000b0007209 */ /* 0x000fc80007810000 */
[----:B------:R-:W-:-:S04]  /*8fd0*/  FMNMX.FTZ R0, R177, R0, !PT ;  /* 0x00000000b1007209 */ /* 0x000fc80007810000 */
[----:B------:R-:W-:Y:S01]  /*8fe0*/  FMNMX.FTZ R0, R180, R0, !PT ;  /* 0x00000000b4007209 */ /* 0x000fe20007810000 */
[----:B------:R-:W-:Y:S03]  /*8ff0*/  SYNCS.ARRIVE.TRANS64.RED.A1T0 RZ, [UR61], RZ ;  /* 0x000000ffffff79a7 */ /* 0x000fe6000810043d */
[----:B------:R-:W-:-:S04]  /*9000*/  FMNMX.FTZ R0, R181, R0, !PT ;  /* 0x00000000b5007209 */ /* 0x000fc80007810000 */
        /* <DEDUP_REMOVED lines=11> */
[----:B------:R-:W-:-:S05]  /*90c0*/  FMNMX.FTZ R0, R157, R0, !PT ;  /* 0x000000009d007209 */ /* 0x000fca0007810000 */
[----:B------:R-:W2:Y:S02]  /*90d0*/  SHFL.BFLY PT, R2, R0, 0x2, 0x1f ;  /* 0x0c401f0000027f89 */ /* 0x000ea400000e0000 */
[----:B--2---:R-:W-:Y:S02]  /*90e0*/  FMNMX.FTZ R2, R0, R2, !PT ;  /* 0x0000000200027209 */ /* 0x004fe40007810000 */
[----:B------:R-:W-:-:S03]  /*90f0*/  FMNMX.FTZ R0, R186, R21, !PT ;  /* 0x00000015ba007209 */ /* 0x000fc60007810000 */
[----:B-1----:R-:W1:Y:S01]  /*9100*/  SHFL.BFLY PT, R4, R2, 0x1, 0x1f ;  /* 0x0c201f0002047f89 */ /* 0x002e6200000e0000 */
[----:B------:R-:W-:-:S04]  /*9110*/  FMNMX.FTZ R0, R187, R0, !PT ;  /* 0x00000000bb007209 */ /* 0x000fc80007810000 */
[----:B------:R-:W-:-:S04]  /*9120*/  FMNMX.FTZ R0, R190, R0, !PT ;  /* 0x00000000be007209 */ /* 0x000fc80007810000 */
[----:B------:R-:W-:-:S04]  /*9130*/  FMNMX.FTZ R0, R191, R0, !PT ;  /* 0x00000000bf007209 */ /* 0x000fc80007810000 */
[----:B------:R-:W-:-:S04]  /*9140*/  FMNMX.FTZ R0, R178, R0, !PT ;  /* 0x00000000b2007209 */ /* 0x000fc80007810000 */
[----:B------:R-:W-:-:S04]  /*9150*/  FMNMX.FTZ R0, R179, R0, !PT ;  /* 0x00000000b3007209 */ /* 0x000fc80007810000 */
[----:B------:R-:W-:Y:S02]  /*9160*/  FMNMX.FTZ R0, R182, R0, !PT ;  /* 0x00000000b6007209 */ /* 0x000fe40007810000 */
[----:B-1----:R-:W-:Y:S02]  /*9170*/  FMNMX.FTZ R4, R2, R4, !PT ;  /* 0x0000000402047209 */ /* 0x002fe40007810000 */
[----:B------:R-:W-:-:S03]  /*9180*/  FMNMX.FTZ R0, R183, R0, !PT ;  /* 0x00000000b7007209 */ /* 0x000fc60007810000 */
[----:B------:R-:W-:Y:S01]  /*9190*/  FMUL.FTZ R192, R4, UR4 ;  /* 0x0000000404c07c20 */ /* 0x000fe20008410000 */
[----:B------:R-:W-:-:S03]  /*91a0*/  FMNMX.FTZ R0, R170, R0, !PT ;  /* 0x00000000aa007209 */ /* 0x000fc60007810000 */
        /* <DEDUP_REMOVED lines=31> */
[----:B------:R-:W-:-:S02]  /*93a0*/  FFMA.FTZ R157, R157, UR4, -R192 ;  /* 0x000000049d9d7c23 */ /* 0x000fc400080108c0 */
[----:B------:R-:W-:-:S04]  /*93b0*/  FMNMX.FTZ R0, R155, R0, !PT ;  /* 0x000000009b007209 */ /* 0x000fc80007810000 */
[----:B------:R-:W-:Y:S01]  /*93c0*/  FMNMX.FTZ R0, R158, R0, !PT ;  /* 0x000000009e007209 */ /* 0x000fe20007810000 */
[----:B------:R-:W-:Y:S03]  /*93d0*/  MUFU.EX2 R176, R176 ;  /* 0x000000b000b07308 */ /* 0x000fe60000000800 */
[----:B------:R-:W-:-:S05]  /*93e0*/  FMNMX.FTZ R0, R159, R0, !PT ;  /* 0x000000009f007209 */ /* 0x000fca0007810000 */
[----:B------:R-:W1:Y:S01]  /*93f0*/  SHFL.BFLY PT, R2, R0, 0x2, 0x1f ;  /* 0x0c401f0000027f89 */ /* 0x000e6200000e0000 */
[----:B------:R-:W-:Y:S08]  /*9400*/  MUFU.EX2 R177, R177 ;  /* 0x000000b100b17308 */ /* 0x000ff00000000800 */
[----:B------:R-:W-:Y:S08]  /*9410*/  MUFU.EX2 R180, R180 ;  /* 0x000000b400b47308 */ /* 0x000ff00000000800 */
[----:B------:R-:W-:Y:S01]  /*9420*/  MUFU.EX2 R181, R181 ;  /* 0x000000b500b57308 */ /* 0x000fe20000000800 */
[----:B-1----:R-:W-:Y:S01]  /*9430*/  FMNMX.FTZ R2, R0, R2, !PT ;  /* 0x0000000200027209 */ /* 0x002fe20007810000 */
[----:B------:R-:W-:-:S06]  /*9440*/  FADD.FTZ R0, -R4, R20 ;  /* 0x0000001404007221 */ /* 0x000fcc0000010100 */
[----:B------:R-:W-:Y:S01]  /*9450*/  MUFU.EX2 R168, R168 ;  /* 0x000000a800a87308 */ /* 0x000fe20000000800 */
[----:B0-----:R-:W0:Y:S01]  /*9460*/  SHFL.BFLY PT, R3, R2, 0x1, 0x1f ;  /* 0x0c201f0002037f89 */ /* 0x001e2200000e0000 */
[----:B------:R-:W-:-:S06]  /*9470*/  FMUL.FTZ R0, R0, UR4 ;  /* 0x0000000400007c20 */ /* 0x000fcc0008410000 */
[----:B------:R-:W-:Y:S08]  /*9480*/  MUFU.EX2 R169, R169 ;  /* 0x000000a900a97308 */ /* 0x000ff00000000800 */
[----:B------:R-:W1:Y:S08]  /*9490*/  MUFU.EX2 R0, R0 ;  /* 0x0000000000007308 */ /* 0x000e700000000800 */
[----:B------:R-:W-:Y:S01]  /*94a0*/  MUFU.EX2 R172, R172 ;  /* 0x000000ac00ac7308 */ /* 0x000fe20000000800 */
[----:B0-----:R-:W-:-:S05]  /*94b0*/  FMNMX.FTZ R3, R2, R3, !PT ;  /* 0x0000000302037209 */ /* 0x001fca0007810000 */
[C---:B------:R-:W-:Y:S01]  /*94c0*/  FADD.FTZ R2, -R3.reuse, R21 ;  /* 0x0000001503027221 */ /* 0x040fe20000010100 */
[----:B------:R-:W-:Y:S01]  /*94d0*/  FMUL.FTZ R20, R3, UR4 ;  /* 0x0000000403147c20 */ /* 0x000fe20008410000 */
[----:B-1----:R-:W-:Y:S01]  /*94e0*/  FFMA.FTZ R17, R0, R17, R184 ;  /* 0x0000001100117223 */ /* 0x002fe200000100b8 */
[----:B------:R-:W-:Y:S01]  /*94f0*/  MUFU.EX2 R173, R173 ;  /* 0x000000ad00ad7308 */ /* 0x000fe20000000800 */
[----:B------:R-:W-:Y:S01]  /*9500*/  FMUL.FTZ R2, R2, UR4 ;  /* 0x0000000402027c20 */ /* 0x000fe20008410000 */
        /* <DEDUP_REMOVED lines=13> */
[--C-:B------:R-:W-:Y:S01]  /*95e0*/  FFMA.FTZ R162, R162, UR4, -R20.reuse ;  /* 0x00000004a2a27c23 */ /* 0x100fe20008010814 */
[----:B------:R-:W0:Y:S01]  /*95f0*/  MUFU.EX2 R186, R186 ;  /* 0x000000ba00ba7308 */ /* 0x000e220000000800 */
[--C-:B------:R-:W-:Y:S01]  /*9600*/  FFMA.FTZ R163, R163, UR4, -R20.reuse ;  /* 0x00000004a3a37c23 */ /* 0x100fe20008010814 */
[--C-:B------:R-:W-:Y:S01]  /*9610*/  FFMA.FTZ R166, R166, UR4, -R20.reuse ;  /* 0x00000004a6a67c23 */ /* 0x100fe20008010814 */
[--C-:B------:R-:W-:Y:S01]  /*9620*/  FFMA.FTZ R167, R167, UR4, -R20.reuse ;  /* 0x00000004a7a77c23 */ /* 0x100fe20008010814 */
[--C-:B------:R-:W-:Y:S01]  /*9630*/  FFMA.FTZ R154, R154, UR4, -R20.reuse ;  /* 0x000000049a9a7c23 */ /* 0x100fe20008010814 */
[--C-:B------:R-:W-:Y:S01]  /*9640*/  FFMA.FTZ R155, R155, UR4, -R20.reuse ;  /* 0x000000049b9b7c23 */ /* 0x100fe20008010814 */
[--C-:B------:R-:W-:Y:S01]  /*9650*/  FFMA.FTZ R158, R158, UR4, -R20.reuse ;  /* 0x000000049e9e7c23 */ /* 0x100fe20008010814 */
[----:B------:R-:W-:Y:S01]  /*9660*/  FFMA.FTZ R195, R159, UR4, -R20 ;  /* 0x000000049fc37c23 */ /* 0x000fe20008010814 */
[----:B------:R-:W1:Y:S01]  /*9670*/  MUFU.EX2 R187, R187 ;  /* 0x000000bb00bb7308 */ /* 0x000e620000000800 */
[----:B------:R-:W-:-:S07]  /*9680*/  FADD.FTZ R17, R185, R17 ;  /* 0x00000011b9117221 */ /* 0x000fce0000010000 */
[----:B------:R-:W2:Y:S01]  /*9690*/  MUFU.EX2 R190, R190 ;  /* 0x000000be00be7308 */ /* 0x000ea20000000800 */
[----:B0-----:R-:W-:-:S07]  /*96a0*/  FFMA.FTZ R7, R2, R7, R186 ;  /* 0x0000000702077223 */ /* 0x001fce00000100ba */
[----:B------:R-:W0:Y:S01]  /*96b0*/  MUFU.EX2 R191, R191 ;  /* 0x000000bf00bf7308 */ /* 0x000e220000000800 */
[----:B-1----:R-:W-:Y:S01]  /*96c0*/  FADD.FTZ R20, R187, R7 ;  /* 0x00000007bb147221 */ /* 0x002fe20000010000 */
[----:B------:R-:W-:-:S04]  /*96d0*/  FADD.FTZ R7, R188, R17 ;  /* 0x00000011bc077221 */ /* 0x000fc80000010000 */
[----:B------:R-:W-:Y:S02]  /*96e0*/  FADD.FTZ R7, R189, R7 ;  /* 0x00000007bd077221 */ /* 0x000fe40000010000 */
[----:B------:R-:W1:Y:S01]  /*96f0*/  MUFU.EX2 R178, R178 ;  /* 0x000000b200b27308 */ /* 0x000e620000000800 */
[----:B--2---:R-:W-:Y:S01]  /*9700*/  FADD.FTZ R17, R190, R20 ;  /* 0x00000014be117221 */ /* 0x004fe20000010000 */
[----:B------:R-:W-:-:S04]  /*9710*/  FADD.FTZ R7, R176, R7 ;  /* 0x00000007b0077221 */ /* 0x000fc80000010000 */
[----:B------:R-:W-:Y:S02]  /*9720*/  FADD.FTZ R7, R177, R7 ;  /* 0x00000007b1077221 */ /* 0x000fe40000010000 */
[----:B------:R-:W2:Y:S01]  /*9730*/  MUFU.EX2 R179, R179 ;  /* 0x000000b300b37308 */ /* 0x000ea20000000800 */
[----:B0-----:R-:W-:Y:S01]  /*9740*/  FADD.FTZ R17, R191, R17 ;  /* 0x00000011bf117221 */ /* 0x001fe20000010000 */
[----:B------:R-:W-:-:S04]  /*9750*/  FADD.FTZ R7, R180, R7 ;  /* 0x00000007b4077221 */ /* 0x000fc80000010000 */
[----:B------:R-:W-:Y:S02]  /*9760*/  FADD.FTZ R7, R181, R7 ;  /* 0x00000007b5077221 */ /* 0x000fe40000010000 */
        /* <DEDUP_REMOVED lines=47> */
[----:B-1----:R-:W-:Y:S01]  /*9a60*/  FADD.FTZ R20, R158, R17 ;  /* 0x000000119e147221 */ /* 0x002fe20000010000 */
[----:B--2---:R-:W-:-:S03]  /*9a70*/  FADD.FTZ R17, R157, R7 ;  /* 0x000000079d117221 */ /* 0x004fc60000010000 */
[----:B0-----:R-:W-:Y:S01]  /*9a80*/  FADD.FTZ R7, R195, R20 ;  /* 0x00000014c3077221 */ /* 0x001fe20000010000 */
[----:B------:R-:W-:Y:S06]  /*9a90*/  @!P0 BRA `(.L_x_198) ;  /* 0x0000000000048947 */ /* 0x000fec0003800000 */
[----:B------:R-:W-:Y:S01]  /*9aa0*/  BPT.TRAP 0x1 ;  /* 0x000000040000795c */ /* 0x000fe20000300000 */
.L_x_198:
[----:B------:R-:W-:Y:S01]  /*9ab0*/  R2UR UR6, R22 ;  /* 0x00000000160672ca */ /* 0x000fe200000e0000 */
[----:B------:R-:W-:Y:S01]  /*9ac0*/  VIADD R229, R229, 0x38860 ;  /* 0x00038860e5e57836 */ /* 0x000fe20000000000 */
[----:B------:R-:W-:Y:S01]  /*9ad0*/  R2UR UR5, R228 ;  /* 0x00000000e40572ca */ /* 0x000fe200000e0000 */
[----:B------:R-:W-:Y:S01]  /*9ae0*/  UMOV UR60, UR38 ;  /* 0x00000026003c7c82 */ /* 0x000fe20008000000 */
[----:B------:R-:W-:Y:S01]  /*9af0*/  F2FP.F16.F32.PACK_AB R208, R185, R184 ;  /* 0x000000b8b9d0723e */ /* 0x000fe200000000ff */
[----:B------:R-:W-:Y:S01]  /*9b00*/  IMAD.MOV.U32 R21, RZ, RZ, R3 ;  /* 0x000000ffff157224 */ /* 0x000fe200078e0003 */
[----:B------:R-:W-:Y:S01]  /*9b10*/  PRMT R229, R6, 0x654, R229 ;  /* 0x0000065406e57816 */ /* 0x000fe200000000e5 */
[----:B------:R-:W-:Y:S01]  /*9b20*/  IMAD.MOV.U32 R20, RZ, RZ, R4 ;  /* 0x000000ffff147224 */ /* 0x000fe200078e0004 */
[----:B------:R-:W-:Y:S02]  /*9b30*/  F2FP.F16.F32.PACK_AB R209, R187, R186 ;  /* 0x000000babbd1723e */ /* 0x000fe400000000ff */
[----:B------:R0:W-:Y:S01]  /*9b40*/  SYNCS.ARRIVE.TRANS64.RED.A1T0 RZ, [R229+URZ], RZ ;  /* 0x000000ffe5ff79a7 */ /* 0x0001e2000810043f */
[----:B------:R-:W-:-:S02]  /*9b50*/  F2FP.F16.F32.PACK_AB R210, R189, R188 ;  /* 0x000000bcbdd2723e */ /* 0x000fc400000000ff */
[----:B------:R-:W-:Y:S02]  /*9b60*/  F2FP.F16.F32.PACK_AB R211, R191, R190 ;  /* 0x000000bebfd3723e */ /* 0x000fe400000000ff */
[----:B------:R-:W-:Y:S01]  /*9b70*/  UISETP.GT.AND UP0, UPT, UR5, UR6, UPT ;  /* 0x000000060500728c */ /* 0x000fe2000bf04270 */
[----:B------:R-:W-:Y:S01]  /*9b80*/  R2UR UR6, R16 ;  /* 0x00000000100672ca */ /* 0x000fe200000e0000 */
[----:B------:R-:W-:Y:S01]  /*9b90*/  UIADD3 UR5, UR5, -0x1, URZ ;  /* 0xffffffff05057890 */ /* 0x000fe2000fffe03f */
[----:B------:R-:W-:Y:S02]  /*9ba0*/  F2FP.F16.F32.PACK_AB R204, R177, R176 ;  /* 0x000000b0b1cc723e */ /* 0x000fe400000000ff */
[----:B------:R-:W-:Y:S02]  /*9bb0*/  F2FP.F16.F32.PACK_AB R205, R179, R178 ;  /* 0x000000b2b3cd723e */ /* 0x000fe400000000ff */
[----:B------:R-:W-:Y:S01]  /*9bc0*/  PLOP3.LUT P1, PT, PT, PT, UP0, 0x80, 0x0 ;  /* 0x000000000000781c */ /* 0x000fe20003f2f008 */
[----:B------:R-:W-:Y:S01]  /*9bd0*/  IMAD.U32 R228, RZ, RZ, UR5 ;  /* 0x00000005ffe47e24 */ /* 0x000fe2000f8e00ff */
[----:B------:R-:W-:-:S02]  /*9be0*/  F2FP.F16.F32.PACK_AB R206, R181, R180 ;  /* 0x000000b4b5ce723e */ /* 0x000fc400000000ff */
[----:B------:R-:W-:Y:S02]  /*9bf0*/  F2FP.F16.F32.PACK_AB R207, R183, R182 ;  /* 0x000000b6b7cf723e */ /* 0x000fe400000000ff */
[----:B------:R-:W-:Y:S01]  /*9c00*/  F2FP.F16.F32.PACK_AB R200, R169, R168 ;  /* 0x000000a8a9c8723e */ /* 0x000fe200000000ff */
[----:B0-----:R-:W-:Y:S01]  /*9c10*/  IMAD.U32 R229, RZ, RZ, UR6 ;  /* 0x00000006ffe57e24 */ /* 0x001fe2000f8e00ff */
[----:B------:R-:W-:Y:S02]  /*9c20*/  F2FP.F16.F32.PACK_AB R201, R171, R170 ;  /* 0x000000aaabc9723e */ /* 0x000fe400000000ff */
[----:B------:R-:W-:Y:S02]  /*9c30*/  F2FP.F16.F32.PACK_AB R202, R173, R172 ;  /* 0x000000acadca723e */ /* 0x000fe400000000ff */
[----:B------:R-:W-:Y:S02]  /*9c40*/  F2FP.F16.F32.PACK_AB R203, R175, R174 ;  /* 0x000000aeafcb723e */ /* 0x000fe400000000ff */
[----:B------:R-:W-:-:S02]  /*9c50*/  F2FP.F16.F32.PACK_AB R196, R161, R160 ;  /* 0x000000a0a1c4723e */ /* 0x000fc400000000ff */
[----:B------:R-:W-:Y:S02]  /*9c60*/  F2FP.F16.F32.PACK_AB R197, R163, R162 ;  /* 0x000000a2a3c5723e */ /* 0x000fe400000000ff */
[----:B------:R-:W-:Y:S02]  /*9c70*/  F2FP.F16.F32.PACK_AB R198, R165, R164 ;  /* 0x000000a4a5c6723e */ /* 0x000fe400000000ff */
[----:B------:R-:W-:Y:S02]  /*9c80*/  F2FP.F16.F32.PACK_AB R199, R167, R166 ;  /* 0x000000a6a7c7723e */ /* 0x000fe400000000ff */
[----:B------:R-:W-:Y:S02]  /*9c90*/  F2FP.F16.F32.PACK_AB R192, R153, R152 ;  /* 0x0000009899c0723e */ /* 0x000fe400000000ff */
[----:B------:R-:W-:Y:S02]  /*9ca0*/  F2FP.F16.F32.PACK_AB R193, R155, R154 ;  /* 0x0000009a9bc1723e */ /* 0x000fe400000000ff */
[----:B------:R-:W-:-:S02]  /*9cb0*/  F2FP.F16.F32.PACK_AB R194, R157, R156 ;  /* 0x0000009c9dc2723e */ /* 0x000fc400000000ff */
[----:B------:R-:W-:Y:S01]  /*9cc0*/  F2FP.F16.F32.PACK_AB R195, R195, R158 ;  /* 0x0000009ec3c3723e */ /* 0x000fe200000000ff */
[----:B------:R-:W-:Y:S06]  /*9cd0*/  @P1 BRA `(.L_x_199) ;  /* 0xffffffc4003c1947 */ /* 0x000fec000383ffff */
.L_x_188:
        /* <DEDUP_REMOVED lines=131> */
.L_x_200:
[----:B------:R-:W-:Y:S01]  /*a510*/  R2UR UR5, R16 ;  /* 0x00000000100572ca */ /* 0x000fe200000e0000 */
[----:B------:R-:W-:-:S04]  /*a520*/  IMAD.U32 R12, RZ, RZ, UR38 ;  /* 0x00000026ff0c7e24 */ /* 0x000fc8000f8e00ff */
[----:B------:R-:W-:-:S08]  /*a530*/  IMAD R12, R12, 0x8, R5 ;  /* 0x000000080c0c7824 */ /* 0x000fd000078e0205 */
[----:B------:R-:W-:-:S05]  /*a540*/  IMAD.U32 R9, RZ, RZ, UR5 ;  /* 0x00000005ff097e24 */ /* 0x000fca000f8e00ff */
[----:B------:R-:W-:-:S04]  /*a550*/  SHF.L.U32 R9, R9, 0x1f, RZ ;  /* 0x0000001f09097819 */ /* 0x000fc800000006ff */
[----:B------:R0:W1:Y:S01]  /*a560*/  SYNCS.PHASECHK.TRANS64.TRYWAIT P1, [R12+URZ+0x38850], R9 ;  /* 0x038850090c0075a7 */ /* 0x000062000802017f */
[----:B------:R-:W-:Y:S05]  /*a570*/  @!P0 BRA `(.L_x_201) ;  /* 0x0000000000048947 */ /* 0x000fea0003800000 */
[----:B------:R-:W-:Y:S01]  /*a580*/  BPT.TRAP 0x1 ;  /* 0x000000040000795c */ /* 0x000fe20000300000 */
.L_x_201:
[----:B------:R-:W-:-:S05]  /*a590*/  VIADD R5, R5, 0x400 ;  /* 0x0000040005057836 */ /* 0x000fca0000000000 */
[----:B------:R-:W-:-:S04]  /*a5a0*/  SHF.R.U32.HI R5, RZ, 0x4, R5 ;  /* 0x00000004ff057819 */ /* 0x000fc80000011605 */
[----:B------:R-:W-:Y:S01]  /*a5b0*/  LOP3.LUT R5, R5, 0x3fff, RZ, 0xc0, !PT ;  /* 0x00003fff05057812 */ /* 0x000fe200078ec0ff */
[----:B-1----:R-:W-:Y:S06]  /*a5c0*/  @P1 BRA `(.L_x_202) ;  /* 0x0000000000081947 */ /* 0x002fec0003800000 */
[----:B------:R-:W1:Y:S02]  /*a5d0*/  SYNCS.PHASECHK.TRANS64.TRYWAIT P1, [R12+URZ+0x38850], R9 ;  /* 0x038850090c0075a7 */ /* 0x000e64000802017f */
[----:B-1----:R-:W-:Y:S05]  /*a5e0*/  @!P1 BRA `(.L_x_203) ;  /* 0x000000b400b89947 */ /* 0x002fea0003800000 */
.L_x_202:
[----:B------:R-:W-:Y:S01]  /*a5f0*/  LOP3.LUT R5, R5, 0x2800000, RZ, 0xfc, !PT ;  /* 0x0280000005057812 */ /* 0x000fe200078efcff */
[----:B------:R-:W-:Y:S01]  /*a600*/  IMAD.U32 R8, RZ, RZ, UR38 ;  /* 0x00000026ff087e24 */ /* 0x000fe2000f8e00ff */
[----:B------:R-:W-:Y:S05]  /*a610*/  WARPSYNC.ALL ;  /* 0x0000000000007948 */ /* 0x000fea0003800000 */
[----:B------:R-:W-:Y:S01]  /*a620*/  IMAD R8, R8, 0xa00, R5 ;  /* 0x00000a0008087824 */ /* 0x000fe200078e0205 */
[----:B------:R-:W-:Y:S01]  /*a630*/  WARPGROUP.ARRIVE ;  /* 0x00000000000079c5 */ /* 0x000fe20000000000 */
[----:B01----:R-:W-:Y:S01]  /*a640*/  IMAD.MOV.U32 R9, RZ, RZ, 0x40000040 ;  /* 0x40000040ff097424 */ /* 0x003fe200078e00ff */
[----:B------:R-:W0:Y:S01]  /*a650*/  SHFL.BFLY PT, R0, R17, 0x2, 0x1f ;  /* 0x0c401f0011007f89 */ /* 0x000e2200000e0000 */
[C---:B------:R-:W-:Y:S01]  /*a660*/  VIADD R10, R8.reuse, 0x80 ;  /* 0x00000080080a7836 */ /* 0x040fe20000000000 */
[----:B------:R-:W-:Y:S01]  /*a670*/  R2UR UR6, R8 ;  /* 0x00000000080672ca */ /* 0x000fe200000e0000 */
[----:B------:R-:W-:Y:S01]  /*a680*/  IMAD.MOV.U32 R11, RZ, RZ, 0x40000040 ;  /* 0x40000040ff0b7424 */ /* 0x000fe200078e00ff */
[----:B------:R-:W-:Y:S01]  /*a690*/  R2UR UR7, R9 ;  /* 0x00000000090772ca */ /* 0x000fe200000e0000 */
[----:B------:R-:W-:Y:S01]  /*a6a0*/  IMAD.MOV.U32 R9, RZ, RZ, 0x40000040 ;  /* 0x40000040ff097424 */ /* 0x000fe200078e00ff */
[----:B------:R-:W1:Y:S01]  /*a6b0*/  SHFL.BFLY PT, R2, R7, 0x2, 0x1f ;  /* 0x0c401f0007027f89 */ /* 0x000e6200000e0000 */
[----:B------:R-:W-:-:S10]  /*a6c0*/  IMAD.U32 R15, RZ, RZ, UR4 ;  /* 0x00000004ff0f7e24 */ /* 0x000fd4000f8e00ff */
[----:B------:R-:W-:Y:S01]  /*a6d0*/  HGMMA.64x256x16.F32 R24, R208, gdesc[UR4].tnspB, R24, gsb0 ;  /* 0x43e00004d0187df0 */ /* 0x000fe20008000818 */
[----:B------:R-:W-:Y:S01]  /*a6e0*/  R2UR UR6, R10 ;  /* 0x000000000a0672ca */ /* 0x000fe200000e0000 */
[----:B------:R-:W-:Y:S01]  /*a6f0*/  VIADD R10, R8, 0x100 ;  /* 0x00000100080a7836 */ /* 0x000fe20000000000 */
[----:B------:R-:W-:Y:S01]  /*a700*/  R2UR UR7, R11 ;  /* 0x000000000b0772ca */ /* 0x000fe200000e0000 */
[----:B------:R-:W-:Y:S02]  /*a710*/  IMAD.MOV.U32 R11, RZ, RZ, 0x40000040 ;  /* 0x40000040ff0b7424 */ /* 0x000fe400078e00ff */
[----:B0-----:R-:W-:-:S05]  /*a720*/  FADD.FTZ R0, R0, R17 ;  /* 0x0000001100007221 */ /* 0x001fca0000010000 */
[----:B------:R-:W0:Y:S01]  /*a730*/  SHFL.BFLY PT, R5, R0, 0x1, 0x1f ;  /* 0x0c201f0000057f89 */ /* 0x000e2200000e0000 */
[----:B-1----:R-:W-:Y:S01]  /*a740*/  FADD.FTZ R2, R2, R7 ;  /* 0x0000000702027221 */ /* 0x002fe20000010000 */
[----:B------:R-:W-:Y:S01]  /*a750*/  IMAD.MOV.U32 R7, RZ, RZ, RZ ;  /* 0x000000ffff077224 */ /* 0x000fe200078e00ff */
[----:B------:R-:W-:Y:S02]  /*a760*/  WARPGROUP.DEPBAR.LE gsb0, 0x0 ;  /* 0x00008000000079c5 */ /* 0x000fe40000010000 */
[----:B------:R-:W-:-:S12]  /*a770*/  WARPGROUP.ARRIVE ;  /* 0x00000000000079c5 */ /* 0x000fd80000000000 */
[----:B------:R-:W-:Y:S01]  /*a780*/  HGMMA.64x256x16.F32 R24, R204, gdesc[UR4].tnspB, R24, gsb0 ;  /* 0x43e00004cc187df0 */ /* 0x000fe20008000818 */
[----:B------:R-:W-:Y:S01]  /*a790*/  R2UR UR6, R10 ;  /* 0x000000000a0672ca */ /* 0x000fe200000e0000 */
[C---:B------:R-:W-:Y:S01]  /*a7a0*/  VIADD R10, R8.reuse, 0x180 ;  /* 0x00000180080a7836 */ /* 0x040fe20000000000 */
[----:B------:R-:W-:Y:S01]  /*a7b0*/  R2UR UR7, R11 ;  /* 0x000000000b0772ca */ /* 0x000fe200000e0000 */
[----:B------:R-:W-:Y:S02]  /*a7c0*/  IMAD.MOV.U32 R11, RZ, RZ, 0x40000040 ;  /* 0x40000040ff0b7424 */ /* 0x000fe400078e00ff */
[----:B------:R-:W-:Y:S01]  /*a7d0*/  VIADD R8, R8, 0x200 ;  /* 0x0000020008087836 */ /* 0x000fe20000000000 */
[----:B------:R-:W-:Y:S02]  /*a7e0*/  WARPGROUP.DEPBAR.LE gsb0, 0x0 ;  /* 0x00008000000079c5 */ /* 0x000fe40000010000 */
[----:B------:R-:W-:-:S15]  /*a7f0*/  WARPGROUP.ARRIVE ;  /* 0x00000000000079c5 */ /* 0x000fde0000000000 */
[----:B------:R-:W-:-:S04]  /*a800*/  NOP ;  /* 0x0000000000007918 */ /* 0x000fc80000000000 */
[----:B------:R-:W-:Y:S01]  /*a810*/  HGMMA.64x256x16.F32 R24, R200, gdesc[UR4].tnspB, R24, gsb0 ;  /* 0x43e00004c8187df0 */ /* 0x000fe20008000818 */
[----:B------:R-:W-:Y:S02]  /*a820*/  R2UR UR6, R10 ;  /* 0x000000000a0672ca */ /* 0x000fe400000e0000 */
[----:B------:R-:W-:Y:S01]  /*a830*/  R2UR UR7, R11 ;  /* 0x000000000b0772ca */ /* 0x000fe200000e0000 */
[----:B0-----:R-:W-:Y:S01]  /*a840*/  FADD.FTZ R11, R0, R5 ;  /* 0x00000005000b7221 */ /* 0x001fe20000010000 */
[----:B------:R-:W-:Y:S02]  /*a850*/  IMAD.MOV.U32 R5, RZ, RZ, RZ ;  /* 0x000000ffff057224 */ /* 0x000fe400078e00ff */
[----:B------:R-:W-:Y:S02]  /*a860*/  IMAD.MOV.U32 R0, RZ, RZ, -0x800000 ;  /* 0xff800000ff007424 */ /* 0x000fe400078e00ff */
[----:B------:R-:W-:-:S13]  /*a870*/  FSETP.NE.FTZ.AND P1, PT, R11, RZ, PT ;  /* 0x000000ff0b00720b */ /* 0x000fda0003f35000 */
[----:B------:R-:W-:Y:S01]  /*a880*/  @P1 MUFU.RCP R7, R11 ;  /* 0x0000000b00071308 */ /* 0x000fe20000001000 */
[----:B------:R-:W-:Y:S02]  /*a890*/  WARPGROUP.DEPBAR.LE gsb0, 0x0 ;  /* 0x00008000000079c5 */ /* 0x000fe40000010000 */
[----:B------:R-:W-:-:S06]  /*a8a0*/  WARPGROUP.ARRIVE ;  /* 0x00000000000079c5 */ /* 0x000fcc0000000000 */
[----:B------:R-:W-:Y:S01]  /*a8b0*/  HGMMA.64x256x16.F32 R24, R196, gdesc[UR4].tnspB, R24, gsb0 ;  /* 0x43e00004c4187df0 */ /* 0x000fe20008000818 */
[----:B------:R-:W-:Y:S02]  /*a8c0*/  R2UR UR6, R8 ;  /* 0x00000000080672ca */ /* 0x000fe400000e0000 */
[----:B------:R-:W-:Y:S01]  /*a8d0*/  R2UR UR7, R9 ;  /* 0x00000000090772ca */ /* 0x000fe200000e0000 */
[----:B------:R-:W0:Y:S01]  /*a8e0*/  @P1 MUFU.LG2 R8, R11 ;  /* 0x0000000b00081308 */ /* 0x000e220000000c00 */
[----:B------:R-:W1:Y:S01]  /*a8f0*/  SHFL.BFLY PT, R9, R2, 0x1, 0x1f ;  /* 0x0c201f0002097f89 */ /* 0x000e6200000e0000 */
[----:B0-----:R-:W-:Y:S01]  /*a900*/  @P1 FMUL.FTZ R8, R8, 0.69314718246459960938 ;  /* 0x3f31721808081820 */ /* 0x001fe20000410000 */
[----:B-1----:R-:W-:Y:S01]  /*a910*/  FADD.FTZ R13, R2, R9 ;  /* 0x00000009020d7221 */ /* 0x002fe20000010000 */
[----:B------:R-:W-:Y:S02]  /*a920*/  IMAD.U32 R9, RZ, RZ, UR4 ;  /* 0x00000004ff097e24 */ /* 0x000fe4000f8e00ff */
[----:B------:R-:W-:-:S02]  /*a930*/  IMAD.MOV.U32 R2, RZ, RZ, -0x800000 ;  /* 0xff800000ff027424 */ /* 0x000fc400078e00ff */
[----:B------:R-:W-:Y:S01]  /*a940*/  FSETP.NE.FTZ.AND P2, PT, R13, RZ, PT ;  /* 0x000000ff0d00720b */ /* 0x000fe20003f55000 */
[----:B------:R-:W-:-:S04]  /*a950*/  @P1 FMUL.FTZ R9, R9, 0.69314718246459960938 ;  /* 0x3f31721809091820 */ /* 0x000fc80000410000 */
[----:B------:R-:W-:-:S08]  /*a960*/  @P1 FFMA.FTZ R2, R9, R4, R8 ;  /* 0x0000000409021223 */ /* 0x000fd00000010008 */
[----:B------:R-:W0:Y:S01]  /*a970*/  @P2 MUFU.LG2 R10, R13 ;  /* 0x0000000d000a2308 */ /* 0x000e220000000c00 */
[----:B------:R-:W-:-:S07]  /*a980*/  @P2 FMUL.FTZ R15, R15, 0.69314718246459960938 ;  /* 0x3f3172180f0f2820 */ /* 0x000fce0000410000 */
[----:B------:R1:W2:Y:S01]  /*a990*/  @P2 MUFU.RCP R5, R13 ;  /* 0x0000000d00052308 */ /* 0x0002a20000001000 */
[----:B0-----:R-:W-:-:S04]  /*a9a0*/  @P2 FMUL.FTZ R10, R10, 0.69314718246459960938 ;  /* 0x3f3172180a0a2820 */ /* 0x001fc80000410000 */
[----:B------:R-:W-:Y:S01]  /*a9b0*/  @P2 FFMA.FTZ R0, R15, R3, R10 ;  /* 0x000000030f002223 */ /* 0x000fe2000001000a */
[----:B------:R-:W-:Y:S02]  /*a9c0*/  WARPGROUP.DEPBAR.LE gsb0, 0x0 ;  /* 0x00008000000079c5 */ /* 0x000fe40000010000 */
[----:B------:R-:W-:-:S06]  /*a9d0*/  WARPGROUP.ARRIVE ;  /* 0x00000000000079c5 */ /* 0x000fcc0000000000 */
[----:B------:R-:W-:Y:S03]  /*a9e0*/  HGMMA.64x256x16.F32 R24, R192, gdesc[UR4].tnspB, R24, gsb0 ;  /* 0x43e00004c0187df0 */ /* 0x000fe60008000818 */
[----:B------:R-:W-:Y:S02]  /*a9f0*/  WARPGROUP.DEPBAR.LE gsb0, 0x0 ;  /* 0x00008000000079c5 */ /* 0x000fe40000010000 */
[----:B-12---:R-:W-:Y:S05]  /*aa00*/  @!P0 BRA `(.L_x_204) ;  /* 0x0000000000048947 */ /* 0x006fea0003800000 */
[----:B------:R-:W-:Y:S01]  /*aa10*/  BPT.TRAP 0x1 ;  /* 0x000000040000795c */ /* 0x000fe20000300000 */
.L_x_204:
[----:B------:R-:W2:Y:S01]  /*aa20*/  LDL.LU R3, [R1+0x38] ;  /* 0x0000380001037983 */ /* 0x000ea20000300800 */
[----:B------:R-:W-:Y:S01]  /*aa30*/  R2UR UR5, R16 ;  /* 0x00000000100572ca */ /* 0x000fe200000e0000 */
[----:B------:R-:W-:Y:S01]  /*aa40*/  UIADD3 UR38, UR38, 0x1, URZ ;  /* 0x0000000126267890 */ /* 0x000fe2000fffe03f */
[-C--:B------:R-:W-:Y:S01]  /*aa50*/  FMUL.FTZ R24, R24, R7.reuse ;  /* 0x0000000718187220 */ /* 0x080fe20000410000 */
[-C--:B------:R-:W-:Y:S01]  /*aa60*/  FMUL.FTZ R25, R25, R7.reuse ;  /* 0x0000000719197220 */ /* 0x080fe20000410000 */
[-C--:B------:R-:W-:Y:S01]  /*aa70*/  FMUL.FTZ R28, R28, R7.reuse ;  /* 0x000000071c1c7220 */ /* 0x080fe20000410000 */
[----:B------:R-:W-:Y:S01]  /*aa80*/  UISETP.NE.AND UP0, UPT, UR38, 0x2, UPT ;  /* 0x000000022600788c */ /* 0x000fe2000bf05270 */
        /* <DEDUP_REMOVED lines=126> */
[----:B------:R-:W-:Y:S01]  /*b270*/  USEL UR38, UR38, URZ, UP0 ;  /* 0x0000003f26267287 */ /* 0x000fe20008000000 */
[----:B--2---:R-:W-:Y:S01]  /*b280*/  R2UR UR4, R3 ;  /* 0x00000000030472ca */ /* 0x004fe200000e0000 */
[----:B------:R-:W-:-:S05]  /*b290*/  VIADD R3, R12, 0x38860 ;  /* 0x000388600c037836 */ /* 0x000fca0000000000 */
[----:B------:R-:W-:-:S04]  /*b2a0*/  PRMT R3, R6, 0x654, R3 ;  /* 0x0000065406037816 */ /* 0x000fc80000000003 */
[----:B------:R0:W-:Y:S03]  /*b2b0*/  SYNCS.ARRIVE.TRANS64.RED.A1T0 RZ, [R3+URZ], RZ ;  /* 0x000000ff03ff79a7 */ /* 0x0001e6000810043f */
[----:B------:R-:W-:-:S06]  /*b2c0*/  UIADD3 UR4, UR4, 0x1, URZ ;  /* 0x0000000104047890 */ /* 0x000fcc000fffe03f */
[----:B0-----:R-:W-:Y:S01]  /*b2d0*/  IMAD.U32 R3, RZ, RZ, UR4 ;  /* 0x00000004ff037e24 */ /* 0x001fe2000f8e00ff */
[----:B------:R-:W-:-:S04]  /*b2e0*/  USEL UR4, URZ, 0x1, UP0 ;  /* 0x000000013f047887 */ /* 0x000fc80008000000 */
[----:B------:R0:W-:Y:S01]  /*b2f0*/  STL [R1+0x38], R3 ;  /* 0x0000380301007387 */ /* 0x0001e20000100800 */
[----:B------:R-:W-:-:S06]  /*b300*/  ULOP3.LUT UR5, UR5, UR4, URZ, 0x3c, !UPT ;  /* 0x0000000405057292 */ /* 0x000fcc000f8e3c3f */
[----:B------:R-:W-:-:S07]  /*b310*/  IMAD.U32 R16, RZ, RZ, UR5 ;  /* 0x00000005ff107e24 */ /* 0x000fce000f8e00ff */
.L_x_180:
[----:B------:R-:W1:Y:S08]  /*b320*/  S2UR UR4, SR_CgaCtaId ;  /* 0x00000000000479c3 */ /* 0x000e700000008800 */
[----:B------:R-:W-:Y:S06]  /*b330*/  BAR.SYNC.DEFER_BLOCKING 0x5, 0x180 ;  /* 0x0146000000007b1d */ /* 0x000fec0000010000 */
[----:B------:R-:W-:Y:S01]  /*b340*/  UMOV UR8, 0x400 ;  /* 0x0000040000087882 */ /* 0x000fe20000000000 */
[----:B------:R-:W-:Y:S01]  /*b350*/  BSSY B0, `(.L_x_205) ;  /* 0x00004c1000007945 */ /* 0x000fe20003800000 */
[----:B-1----:R-:W-:-:S09]  /*b360*/  ULEA UR8, UR4, UR8, 0x18 ;  /* 0x0000000804087291 */ /* 0x002fd2000f8ec03f */
[----:B------:R-:W1:Y:S02]  /*b370*/  LDS.128 R4, [UR8+0x388d0] ;  /* 0x0388d008ff047984 */ /* 0x000e640008000c00 */
[----:B-1----:R-:W-:Y:S02]  /*b380*/  R2UR UR6, R5 ;  /* 0x00000000050672ca */ /* 0x002fe400000e0000 */
[----:B------:R-:W-:Y:S02]  /*b390*/  R2UR UR5, R6 ;  /* 0x00000000060572ca */ /* 0x000fe400000e0000 */
[----:B------:R-:W-:Y:S01]  /*b3a0*/  R2UR UR7, R7 ;  /* 0x00000000070772ca */ /* 0x000fe200000e0000 */
[----:B------:R-:W-:Y:S06]  /*b3b0*/  BAR.ARV 0x4, 0x180 ;  /* 0x0106000000007b1d */ /* 0x000fec0000002000 */
[----:B------:R-:W-:Y:S08]  /*b3c0*/  @P0 BRA `(.L_x_206) ;  /* 0x0000003800c80947 */ /* 0x000ff00003800000 */
[----:B------:R-:W2:Y:S01]  /*b3d0*/  LDL.LU R9, [R1+0x30] ;  /* 0x0000300001097983 */ /* 0x000ea20000300800 */
[----:B------:R-:W1:Y:S01]  /*b3e0*/  S2UR UR4, SR_SWINHI ;  /* 0x00000000000479c3 */ /* 0x000e620000002f00 */
[----:B------:R-:W-:Y:S01]  /*b3f0*/  IMAD.MOV.U32 R12, RZ, RZ, 0x2 ;  /* 0x00000002ff0c7424 */ /* 0x000fe200078e00ff */
[----:B------:R-:W-:Y:S01]  /*b400*/  F2FP.F16.F32.PACK_AB R6, R29, R28 ;  /* 0x0000001c1d06723e */ /* 0x000fe200000000ff */
[----:B------:R-:W3:Y:S01]  /*b410*/  LDL.LU R8, [R1+0x34] ;  /* 0x0000340001087983 */ /* 0x000ee20000300800 */
[----:B------:R-:W-:Y:S01]  /*b420*/  F2FP.F16.F32.PACK_AB R7, R31, R30 ;  /* 0x0000001e1f07723e */ /* 0x000fe200000000ff */
[----:B------:R-:W-:Y:S01]  /*b430*/  ULDC.64 UR14, c[0x0][0xc00] ;  /* 0x00030000000e7ab9 */ /* 0x000fe20000000a00 */
[----:B------:R-:W-:Y:S01]  /*b440*/  R2UR UR22, R212 ;  /* 0x00000000d41672ca */ /* 0x000fe200000e0000 */
[----:B0-----:R-:W4:Y:S01]  /*b450*/  LDL R3, [R1+0x48] ;  /* 0x0000480001037983 */ /* 0x001f220000100800 */
[----:B------:R-:W-:-:S03]  /*b460*/  ULDC UR20, c[0x0][0xbe8] ;  /* 0x0002fa0000147ab9 */ /* 0x000fc60000000800 */
[----:B------:R-:W5:Y:S01]  /*b470*/  LDL R170, [R1+0x2c] ;  /* 0x00002c0001aa7983 */ /* 0x000f620000100800 */
[----:B------:R-:W-:Y:S02]  /*b480*/  R2UR UR21, R215 ;  /* 0x00000000d71572ca */ /* 0x000fe400000e0000 */
[----:B------:R-:W-:Y:S01]  /*b490*/  R2UR UR24, R216 ;  /* 0x00000000d81872ca */ /* 0x000fe200000e0000 */
[----:B------:R-:W5:Y:S01]  /*b4a0*/  LDL R171, [R1+0x44] ;  /* 0x0000440001ab7983 */ /* 0x000f620000100800 */
[----:B------:R-:W-:Y:S01]  /*b4b0*/  UMOV UR10, UR8 ;  /* 0x00000008000a7c82 */ /* 0x000fe20008000000 */
[----:B-1----:R-:W-:Y:S01]  /*b4c0*/  UMOV UR11, UR4 ;  /* 0x00000004000b7c82 */ /* 0x002fe20008000000 */
[----:B------:R-:W-:Y:S01]  /*b4d0*/  BAR.SYNC.DEFER_BLOCKING 0x1, 0x100 ;  /* 0x0044000000007b1d */ /* 0x000fe20000010000 */
[----:B--2---:R-:W-:Y:S02]  /*b4e0*/  R2UR UR19, R9 ;  /* 0x00000000091372ca */ /* 0x004fe400000e0000 */
[----:B---3--:R-:W-:Y:S01]  /*b4f0*/  R2UR UR17, R8 ;  /* 0x00000000081172ca */ /* 0x008fe200000e0000 */
[----:B----4-:R-:W-:Y:S01]  /*b500*/  IMAD.WIDE R12, R3, R12, UR10 ;  /* 0x0000000a030c7e25 */ /* 0x010fe2000f8e020c */
[----:B-----5:R-:W-:-:S02]  /*b510*/  R2UR UR18, R170 ;  /* 0x00000000aa1272ca */ /* 0x020fc400000e0000 */
[C---:B------:R-:W-:Y:S02]  /*b520*/  IADD3 R15, P1, R12.reuse, 0x20, RZ ;  /* 0x000000200c0f7810 */ /* 0x040fe40007f3e0ff */
[----:B------:R-:W-:Y:S02]  /*b530*/  IADD3 R157, P4, R12, 0x60, RZ ;  /* 0x000000600c9d7810 */ /* 0x000fe40007f9e0ff */
[----:B------:R-:W-:Y:S02]  /*b540*/  LOP3.LUT R14, R15, 0x380, RZ, 0xc0, !PT ;  /* 0x000003800f0e7812 */ /* 0x000fe400078ec0ff */
[----:B------:R-:W-:Y:S02]  /*b550*/  LOP3.LUT R156, R157, 0x380, RZ, 0xc0, !PT ;  /* 0x000003809d9c7812 */ /* 0x000fe400078ec0ff */
[----:B------:R-:W-:Y:S02]  /*b560*/  SHF.R.U64 R14, R14, 0x3, RZ ;  /* 0x000000030e0e7819 */ /* 0x000fe400000012ff */
[----:B------:R-:W-:-:S02]  /*b570*/  IADD3 R161, P6, R12, 0x4020, RZ ;  /* 0x000040200ca17810 */ /* 0x000fc40007fde0ff */
[----:B------:R-:W-:Y:S02]  /*b580*/  LOP3.LUT R5, R12, 0x380, RZ, 0xc0, !PT ;  /* 0x000003800c057812 */ /* 0x000fe400078ec0ff */
[----:B------:R-:W-:Y:S02]  /*b590*/  SHF.R.U64 R156, R156, 0x3, RZ ;  /* 0x000000039c9c7819 */ /* 0x000fe400000012ff */
[----:B------:R-:W-:Y:S02]  /*b5a0*/  LOP3.LUT R14, R14, R15, RZ, 0x3c, !PT ;  /* 0x0000000f0e0e7212 */ /* 0x000fe400078e3cff */
[----:B------:R-:W-:Y:S02]  /*b5b0*/  IADD3 R159, P3, R12, 0x4000, RZ ;  /* 0x000040000c9f7810 */ /* 0x000fe40007f7e0ff */
[----:B------:R-:W-:Y:S02]  /*b5c0*/  LOP3.LUT R160, R161, 0x380, RZ, 0xc0, !PT ;  /* 0x00000380a1a07812 */ /* 0x000fe400078ec0ff */
[----:B------:R-:W-:-:S02]  /*b5d0*/  SHF.R.U64 R5, R5, 0x3, RZ ;  /* 0x0000000305057819 */ /* 0x000fc400000012ff */
[----:B------:R-:W-:Y:S02]  /*b5e0*/  IADD3.X R15, RZ, R13, RZ, P1, !PT ;  /* 0x0000000dff0f7210 */ /* 0x000fe40000ffe4ff */
[C---:B------:R-:W-:Y:S02]  /*b5f0*/  IADD3 R155, P0, R12.reuse, 0x40, RZ ;  /* 0x000000400c9b7810 */ /* 0x040fe40007f1e0ff */
[C---:B------:R-:W-:Y:S02]  /*b600*/  IADD3 R163, P5, R12.reuse, 0x4040, RZ ;  /* 0x000040400ca37810 */ /* 0x040fe40007fbe0ff */
[C---:B------:R-:W-:Y:S02]  /*b610*/  IADD3 R165, P2, R12.reuse, 0x4060, RZ ;  /* 0x000040600ca57810 */ /* 0x040fe40007f5e0ff */
[----:B------:R-:W-:Y:S02]  /*b620*/  IADD3 R167, P1, R12, 0x8000, RZ ;  /* 0x000080000ca77810 */ /* 0x000fe40007f3e0ff */
[----:B------:R-:W-:Y:S01]  /*b630*/  LOP3.LUT R156, R156, R157, RZ, 0x3c, !PT ;  /* 0x0000009d9c9c7212 */ /* 0x000fe200078e3cff */
[----:B------:R-:W-:Y:S01]  /*b640*/  IMAD.X R157, RZ, RZ, R13, P4 ;  /* 0x000000ffff9d7224 */ /* 0x000fe200020e060d */
[----:B------:R-:W-:-:S02]  /*b650*/  LOP3.LUT R158, R159, 0x380, RZ, 0xc0, !PT ;  /* 0x000003809f9e7812 */ /* 0x000fc400078ec0ff */
[----:B------:R-:W-:Y:S02]  /*b660*/  SHF.R.U64 R160, R160, 0x3, RZ ;  /* 0x00000003a0a07819 */ /* 0x000fe400000012ff */
[----:B------:R-:W-:Y:S01]  /*b670*/  LOP3.LUT R4, R5, R12, RZ, 0x3c, !PT ;  /* 0x0000000c05047212 */ /* 0x000fe200078e3cff */
[----:B------:R-:W-:Y:S01]  /*b680*/  IMAD.MOV.U32 R5, RZ, RZ, R13 ;  /* 0x000000ffff057224 */ /* 0x000fe200078e000d */
[----:B------:R-:W-:Y:S02]  /*b690*/  IADD3 R9, P4, R12, 0x8040, RZ ;  /* 0x000080400c097810 */ /* 0x000fe40007f9e0ff */
[----:B------:R-:W-:Y:S02]  /*b6a0*/  LOP3.LUT R154, R155, 0x380, RZ, 0xc0, !PT ;  /* 0x000003809b9a7812 */ /* 0x000fe400078ec0ff */
[----:B------:R-:W-:Y:S02]  /*b6b0*/  LOP3.LUT R162, R163, 0x380, RZ, 0xc0, !PT ;  /* 0x00000380a3a27812 */ /* 0x000fe400078ec0ff */
[----:B------:R-:W-:-:S02]  /*b6c0*/  LOP3.LUT R164, R165, 0x380, RZ, 0xc0, !PT ;  /* 0x00000380a5a47812 */ /* 0x000fc400078ec0ff */
[----:B------:R-:W-:Y:S02]  /*b6d0*/  LOP3.LUT R166, R167, 0x380, RZ, 0xc0, !PT ;  /* 0x00000380a7a67812 */ /* 0x000fe400078ec0ff */
[----:B------:R-:W-:Y:S02]  /*b6e0*/  SHF.R.U64 R158, R158, 0x3, RZ ;  /* 0x000000039e9e7819 */ /* 0x000fe400000012ff */
[----:B------:R-:W-:Y:S01]  /*b6f0*/  LOP3.LUT R160, R160, R161, RZ, 0x3c, !PT ;  /* 0x000000a1a0a07212 */ /* 0x000fe200078e3cff */
[----:B------:R-:W-:Y:S01]  /*b700*/  IMAD.X R161, RZ, RZ, R13, P6 ;  /* 0x000000ffffa17224 */ /* 0x000fe200030e060d */
[----:B------:R-:W-:Y:S02]  /*b710*/  LOP3.LUT R8, R9, 0x380, RZ, 0xc0, !PT ;  /* 0x0000038009087812 */ /* 0x000fe400078ec0ff */
[----:B------:R-:W-:Y:S02]  /*b720*/  SHF.R.U64 R154, R154, 0x3, RZ ;  /* 0x000000039a9a7819 */ /* 0x000fe400000012ff */
[----:B------:R-:W-:-:S02]  /*b730*/  SHF.R.U64 R162, R162, 0x3, RZ ;  /* 0x00000003a2a27819 */ /* 0x000fc400000012ff */
[----:B------:R-:W-:Y:S02]  /*b740*/  SHF.R.U64 R164, R164, 0x3, RZ ;  /* 0x00000003a4a47819 */ /* 0x000fe400000012ff */
[----:B------:R-:W-:Y:S02]  /*b750*/  SHF.R.U64 R166, R166, 0x3, RZ ;  /* 0x00000003a6a67819 */ /* 0x000fe400000012ff */
[----:B------:R-:W-:Y:S02]  /*b760*/  MOV R3, R4 ;  /* 0x0000000400037202 */ /* 0x000fe40000000f00 */
[----:B------:R-:W-:Y:S02]  /*b770*/  IADD3 R17, P6, R12, 0xc000, RZ ;  /* 0x0000c0000c117810 */ /* 0x000fe40007fde0ff */
[----:B------:R-:W-:Y:S02]  /*b780*/  F2FP.F16.F32.PACK_AB R4, R25, R24 ;  /* 0x000000181904723e */ /* 0x000fe400000000ff */
[----:B------:R-:W-:-:S02]  /*b790*/  F2FP.F16.F32.PACK_AB R5, R27, R26 ;  /* 0x0000001a1b05723e */ /* 0x000fc400000000ff */
[----:B------:R-:W-:Y:S01]  /*b7a0*/  LOP3.LUT R158, R158, R159, RZ, 0x3c, !PT ;  /* 0x0000009f9e9e7212 */ /* 0x000fe200078e3cff */
[--C-:B------:R-:W-:Y:S01]  /*b7b0*/  IMAD.X R159, RZ, RZ, R13.reuse, P3 ;  /* 0x000000ffff9f7224 */ /* 0x100fe200018e060d */
[----:B------:R-:W-:Y:S02]  /*b7c0*/  SHF.R.U64 R8, R8, 0x3, RZ ;  /* 0x0000000308087819 */ /* 0x000fe400000012ff */
[----:B------:R-:W-:Y:S01]  /*b7d0*/  LOP3.LUT R154, R154, R155, RZ, 0x3c, !PT ;  /* 0x0000009b9a9a7212 */ /* 0x000fe200078e3cff */
[--C-:B------:R-:W-:Y:S01]  /*b7e0*/  IMAD.X R155, RZ, RZ, R13.reuse, P0 ;  /* 0x000000ffff9b7224 */ /* 0x100fe200000e060d */
[----:B------:R-:W-:Y:S01]  /*b7f0*/  LOP3.LUT R162, R162, R163, RZ, 0x3c, !PT ;  /* 0x000000a3a2a27212 */ /* 0x000fe200078e3cff */
[--C-:B------:R-:W-:Y:S01]  /*b800*/  IMAD.X R163, RZ, RZ, R13.reuse, P5 ;  /* 0x000000ffffa37224 */ /* 0x100fe200028e060d */
[----:B------:R-:W-:Y:S01]  /*b810*/  LOP3.LUT R164, R164, R165, RZ, 0x3c, !PT ;  /* 0x000000a5a4a47212 */ /* 0x000fe200078e3cff */
[--C-:B------:R-:W-:Y:S01]  /*b820*/  IMAD.X R165, RZ, RZ, R13.reuse, P2 ;  /* 0x000000ffffa57224 */ /* 0x100fe200010e060d */
[----:B------:R-:W-:Y:S01]  /*b830*/  LOP3.LUT R166, R166, R167, RZ, 0x3c, !PT ;  /* 0x000000a7a6a67212 */ /* 0x000fe200078e3cff */
[----:B------:R-:W-:Y:S01]  /*b840*/  IMAD.X R167, RZ, RZ, R13, P1 ;  /* 0x000000ffffa77224 */ /* 0x000fe200008e060d */
[----:B------:R-:W-:-:S02]  /*b850*/  IADD3 R11, P3, R12, 0x8060, RZ ;  /* 0x000080600c0b7810 */ /* 0x000fc40007f7e0ff */
[----:B------:R-:W-:Y:S01]  /*b860*/  LOP3.LUT R10, R17, 0x380, RZ, 0xc0, !PT ;  /* 0x00000380110a7812 */ /* 0x000fe200078ec0ff */
[----:B------:R0:W-:Y:S01]  /*b870*/  STSM.16.M88.4 [R3], R4 ;  /* 0x0000000403007844 */ /* 0x0001e20000000200 */
[C---:B------:R-:W-:Y:S02]  /*b880*/  IADD3 R169, P0, R12.reuse, 0x8020, RZ ;  /* 0x000080200ca97810 */ /* 0x040fe40007f1e0ff */
[C---:B------:R-:W-:Y:S02]  /*b890*/  IADD3 R20, P5, R12.reuse, 0xc020, RZ ;  /* 0x0000c0200c147810 */ /* 0x040fe40007fbe0ff */
[C---:B------:R-:W-:Y:S02]  /*b8a0*/  IADD3 R153, P2, R12.reuse, 0xc040, RZ ;  /* 0x0000c0400c997810 */ /* 0x040fe40007f5e0ff */
[----:B------:R-:W-:Y:S02]  /*b8b0*/  IADD3 R18, P1, R12, 0xc060, RZ ;  /* 0x0000c0600c127810 */ /* 0x000fe40007f3e0ff */
[----:B------:R-:W-:-:S02]  /*b8c0*/  SHF.R.U64 R10, R10, 0x3, RZ ;  /* 0x000000030a0a7819 */ /* 0x000fc400000012ff */
[----:B------:R-:W-:Y:S02]  /*b8d0*/  LOP3.LUT R168, R169, 0x380, RZ, 0xc0, !PT ;  /* 0x00000380a9a87812 */ /* 0x000fe400078ec0ff */
[----:B------:R-:W-:Y:S02]  /*b8e0*/  LOP3.LUT R21, R20, 0x380, RZ, 0xc0, !PT ;  /* 0x0000038014157812 */ /* 0x000fe400078ec0ff */
[----:B0-----:R-:W-:Y:S01]  /*b8f0*/  LOP3.LUT R4, R8, R9, RZ, 0x3c, !PT ;  /* 0x0000000908047212 */ /* 0x001fe200078e3cff */
[----:B------:R-:W-:Y:S01]  /*b900*/  IMAD.X R5, RZ, RZ, R13, P4 ;  /* 0x000000ffff057224 */ /* 0x000fe200020e060d */
[----:B------:R-:W-:Y:S02]  /*b910*/  LOP3.LUT R8, R11, 0x380, RZ, 0xc0, !PT ;  /* 0x000003800b087812 */ /* 0x000fe400078ec0ff */
[----:B------:R-:W-:Y:S02]  /*b920*/  LOP3.LUT R152, R153, 0x380, RZ, 0xc0, !PT ;  /* 0x0000038099987812 */ /* 0x000fe400078ec0ff */
[----:B------:R-:W-:-:S02]  /*b930*/  LOP3.LUT R19, R18, 0x380, RZ, 0xc0, !PT ;  /* 0x0000038012137812 */ /* 0x000fc400078ec0ff */
[----:B------:R-:W-:Y:S02]  /*b940*/  SHF.R.U64 R8, R8, 0x3, RZ ;  /* 0x0000000308087819 */ /* 0x000fe400000012ff */
[----:B------:R-:W-:Y:S02]  /*b950*/  LOP3.LUT R10, R10, R17, RZ, 0x3c, !PT ;  /* 0x000000110a0a7212 */ /* 0x000fe400078e3cff */
[----:B------:R-:W-:Y:S02]  /*b960*/  MOV R17, R4 ;  /* 0x0000000400117202 */ /* 0x000fe40000000f00 */
[----:B------:R-:W-:Y:S02]  /*b970*/  SHF.R.U64 R168, R168, 0x3, RZ ;  /* 0x00000003a8a87819 */ /* 0x000fe400000012ff */
[----:B------:R-:W-:Y:S02]  /*b980*/  SHF.R.U64 R21, R21, 0x3, RZ ;  /* 0x0000000315157819 */ /* 0x000fe400000012ff */
[----:B------:R-:W-:-:S02]  /*b990*/  SHF.R.U64 R152, R152, 0x3, RZ ;  /* 0x0000000398987819 */ /* 0x000fc400000012ff */
[----:B------:R-:W-:Y:S02]  /*b9a0*/  SHF.R.U64 R19, R19, 0x3, RZ ;  /* 0x0000000313137819 */ /* 0x000fe400000012ff */
[----:B------:R-:W-:Y:S02]  /*b9b0*/  MOV R14, R14 ;  /* 0x0000000e000e7202 */ /* 0x000fe40000000f00 */
[----:B------:R-:W-:Y:S02]  /*b9c0*/  F2FP.F16.F32.PACK_AB R4, R33, R32 ;  /* 0x000000202104723e */ /* 0x000fe400000000ff */
[----:B------:R-:W-:Y:S02]  /*b9d0*/  F2FP.F16.F32.PACK_AB R5, R35, R34 ;  /* 0x000000222305723e */ /* 0x000fe400000000ff */
[----:B------:R-:W-:Y:S02]  /*b9e0*/  F2FP.F16.F32.PACK_AB R6, R37, R36 ;  /* 0x000000242506723e */ /* 0x000fe400000000ff */
[----:B------:R-:W-:Y:S01]  /*b9f0*/  F2FP.F16.F32.PACK_AB R7, R39, R38 ;  /* 0x000000262707723e */ /* 0x000fe200000000ff */
[--C-:B------:R-:W-:Y:S01]  /*ba00*/  IMAD.X R9, RZ, RZ, R13.reuse, P3 ;  /* 0x000000ffff097224 */ /* 0x100fe200018e060d */
[----:B------:R-:W-:Y:S01]  /*ba10*/  LOP3.LUT R8, R8, R11, RZ, 0x3c, !PT ;  /* 0x0000000b08087212 */ /* 0x000fe200078e3cff */
        /* <DEDUP_REMOVED lines=9> */
[----:B------:R0:W-:Y:S01]  /*bab0*/  STSM.16.M88.4 [R14], R4 ;  /* 0x000000040e007844 */ /* 0x0001e20000000200 */
[----:B------:R-:W-:-:S02]  /*bac0*/  MOV R154, R154 ;  /* 0x0000009a009a7202 */ /* 0x000fc40000000f00 */
[----:B------:R-:W-:Y:S02]  /*bad0*/  F2FP.F16.F32.PACK_AB R12, R41, R40 ;  /* 0x00000028290c723e */ /* 0x000fe400000000ff */
[----:B------:R-:W-:Y:S02]  /*bae0*/  F2FP.F16.F32.PACK_AB R13, R43, R42 ;  /* 0x0000002a2b0d723e */ /* 0x000fe400000000ff */
[----:B------:R-:W-:Y:S02]  /*baf0*/  F2FP.F16.F32.PACK_AB R15, R47, R46 ;  /* 0x0000002e2f0f723e */ /* 0x000fe400000000ff */
[----:B------:R-:W-:Y:S02]  /*bb00*/  MOV R156, R156 ;  /* 0x0000009c009c7202 */ /* 0x000fe40000000f00 */
[----:B------:R-:W-:Y:S02]  /*bb10*/  MOV R22, R8 ;  /* 0x0000000800167202 */ /* 0x000fe40000000f00 */
[----:B------:R-:W-:-:S02]  /*bb20*/  MOV R3, R10 ;  /* 0x0000000a00037202 */ /* 0x000fc40000000f00 */
[----:B0-----:R-:W-:Y:S02]  /*bb30*/  F2FP.F16.F32.PACK_AB R14, R45, R44 ;  /* 0x0000002c2d0e723e */ /* 0x001fe400000000ff */
[----:B------:R-:W-:Y:S02]  /*bb40*/  F2FP.F16.F32.PACK_AB R4, R49, R48 ;  /* 0x000000303104723e */ /* 0x000fe400000000ff */
[----:B------:R-:W-:Y:S02]  /*bb50*/  F2FP.F16.F32.PACK_AB R5, R51, R50 ;  /* 0x000000323305723e */ /* 0x000fe400000000ff */
[----:B------:R-:W-:Y:S02]  /*bb60*/  F2FP.F16.F32.PACK_AB R6, R53, R52 ;  /* 0x000000343506723e */ /* 0x000fe400000000ff */
[----:B------:R-:W-:Y:S02]  /*bb70*/  F2FP.F16.F32.PACK_AB R7, R55, R54 ;  /* 0x000000363707723e */ /* 0x000fe400000000ff */
[----:B------:R-:W-:-:S02]  /*bb80*/  MOV R158, R158 ;  /* 0x0000009e009e7202 */ /* 0x000fc40000000f00 */
[----:B------:R-:W-:Y:S02]  /*bb90*/  F2FP.F16.F32.PACK_AB R8, R57, R56 ;  /* 0x000000383908723e */ /* 0x000fe400000000ff */
[----:B------:R-:W-:Y:S02]  /*bba0*/  F2FP.F16.F32.PACK_AB R9, R59, R58 ;  /* 0x0000003a3b09723e */ /* 0x000fe400000000ff */
[----:B------:R-:W-:Y:S02]  /*bbb0*/  F2FP.F16.F32.PACK_AB R10, R61, R60 ;  /* 0x0000003c3d0a723e */ /* 0x000fe400000000ff */
[----:B------:R-:W-:Y:S01]  /*bbc0*/  F2FP.F16.F32.PACK_AB R11, R63, R62 ;  /* 0x0000003e3f0b723e */ /* 0x000fe200000000ff */
[----:B------:R0:W-:Y:S01]  /*bbd0*/  STSM.16.M88.4 [R154], R12 ;  /* 0x0000000c9a007844 */ /* 0x0001e20000000200 */
[----:B------:R-:W-:Y:S02]  /*bbe0*/  MOV R160, R160 ;  /* 0x000000a000a07202 */ /* 0x000fe40000000f00 */
[----:B------:R-:W-:Y:S01]  /*bbf0*/  MOV R20, R20 ;  /* 0x0000001400147202 */ /* 0x000fe20000000f00 */
[----:B------:R1:W-:Y:S01]  /*bc00*/  STSM.16.M88.4 [R156], R4 ;  /* 0x000000049c007844 */ /* 0x0003e20000000200 */
[----:B------:R-:W-:-:S02]  /*bc10*/  MOV R21, R152 ;  /* 0x0000009800157202 */ /* 0x000fc40000000f00 */
[----:B------:R-:W-:Y:S01]  /*bc20*/  MOV R162, R162 ;  /* 0x000000a200a27202 */ /* 0x000fe20000000f00 */
[----:B------:R2:W-:Y:S01]  /*bc30*/  STSM.16.M88.4 [R158], R8 ;  /* 0x000000089e007844 */ /* 0x0005e20000000200 */
[----:B------:R-:W-:Y:S02]  /*bc40*/  F2FP.F16.F32.PACK_AB R152, R73, R72 ;  /* 0x000000484998723e */ /* 0x000fe400000000ff */
[----:B------:R-:W-:Y:S02]  /*bc50*/  F2FP.F16.F32.PACK_AB R153, R75, R74 ;  /* 0x0000004a4b99723e */ /* 0x000fe400000000ff */
[----:B------:R-:W-:Y:S02]  /*bc60*/  F2FP.F16.F32.PACK_AB R155, R79, R78 ;  /* 0x0000004e4f9b723e */ /* 0x000fe400000000ff */
[----:B0-----:R-:W-:Y:S02]  /*bc70*/  F2FP.F16.F32.PACK_AB R12, R65, R64 ;  /* 0x00000040410c723e */ /* 0x001fe400000000ff */
[----:B------:R-:W-:-:S02]  /*bc80*/  F2FP.F16.F32.PACK_AB R13, R67, R66 ;  /* 0x00000042430d723e */ /* 0x000fc400000000ff */
[----:B------:R-:W-:Y:S02]  /*bc90*/  F2FP.F16.F32.PACK_AB R14, R69, R68 ;  /* 0x00000044450e723e */ /* 0x000fe400000000ff */
[----:B------:R-:W-:Y:S02]  /*bca0*/  F2FP.F16.F32.PACK_AB R15, R71, R70 ;  /* 0x00000046470f723e */ /* 0x000fe400000000ff */
[----:B------:R-:W-:Y:S02]  /*bcb0*/  F2FP.F16.F32.PACK_AB R154, R77, R76 ;  /* 0x0000004c4d9a723e */ /* 0x000fe400000000ff */
[----:B------:R-:W-:Y:S02]  /*bcc0*/  MOV R164, R164 ;  /* 0x000000a400a47202 */ /* 0x000fe40000000f00 */
[----:B-1----:R-:W-:Y:S02]  /*bcd0*/  F2FP.F16.F32.PACK_AB R156, R81, R80 ;  /* 0x00000050519c723e */ /* 0x002fe400000000ff */
[----:B------:R-:W-:-:S02]  /*bce0*/  F2FP.F16.F32.PACK_AB R157, R83, R82 ;  /* 0x00000052539d723e */ /* 0x000fc400000000ff */
[----:B--2---:R-:W-:Y:S02]  /*bcf0*/  F2FP.F16.F32.PACK_AB R158, R85, R84 ;  /* 0x00000054559e723e */ /* 0x004fe400000000ff */
[----:B------:R-:W-:Y:S01]  /*bd00*/  F2FP.F16.F32.PACK_AB R159, R87, R86 ;  /* 0x00000056579f723e */ /* 0x000fe200000000ff */
[----:B------:R0:W-:Y:S01]  /*bd10*/  STSM.16.M88.4 [R160], R12 ;  /* 0x0000000ca0007844 */ /* 0x0001e20000000200 */
[----:B------:R-:W-:Y:S02]  /*bd20*/  MOV R166, R166 ;  /* 0x000000a600a67202 */ /* 0x000fe40000000f00 */
[----:B------:R-:W-:Y:S02]  /*bd30*/  F2FP.F16.F32.PACK_AB R4, R89, R88 ;  /* 0x000000585904723e */ /* 0x000fe400000000ff */
[----:B------:R-:W-:Y:S02]  /*bd40*/  F2FP.F16.F32.PACK_AB R5, R91, R90 ;  /* 0x0000005a5b05723e */ /* 0x000fe400000000ff */
[----:B------:R-:W-:-:S02]  /*bd50*/  F2FP.F16.F32.PACK_AB R6, R93, R92 ;  /* 0x0000005c5d06723e */ /* 0x000fc400000000ff */
[----:B------:R-:W-:Y:S02]  /*bd60*/  F2FP.F16.F32.PACK_AB R7, R95, R94 ;  /* 0x0000005e5f07723e */ /* 0x000fe400000000ff */
[----:B------:R-:W-:Y:S02]  /*bd70*/  MOV R168, R168 ;  /* 0x000000a800a87202 */ /* 0x000fe40000000f00 */
[----:B------:R-:W-:Y:S02]  /*bd80*/  F2FP.F16.F32.PACK_AB R8, R97, R96 ;  /* 0x000000606108723e */ /* 0x000fe400000000ff */
[----:B------:R-:W-:Y:S02]  /*bd90*/  F2FP.F16.F32.PACK_AB R9, R99, R98 ;  /* 0x000000626309723e */ /* 0x000fe400000000ff */
[----:B------:R-:W-:Y:S02]  /*bda0*/  F2FP.F16.F32.PACK_AB R10, R101, R100 ;  /* 0x00000064650a723e */ /* 0x000fe400000000ff */
[----:B------:R-:W-:Y:S01]  /*bdb0*/  F2FP.F16.F32.PACK_AB R11, R103, R102 ;  /* 0x00000066670b723e */ /* 0x000fe200000000ff */
[----:B------:R1:W-:Y:S01]  /*bdc0*/  STSM.16.M88.4 [R162], R152 ;  /* 0x00000098a2007844 */ /* 0x0003e20000000200 */
[----:B0-----:R-:W-:-:S02]  /*bdd0*/  F2FP.F16.F32.PACK_AB R12, R105, R104 ;  /* 0x00000068690c723e */ /* 0x001fc400000000ff */
[----:B------:R-:W-:Y:S02]  /*bde0*/  F2FP.F16.F32.PACK_AB R13, R107, R106 ;  /* 0x0000006a6b0d723e */ /* 0x000fe400000000ff */
[----:B------:R-:W-:Y:S02]  /*bdf0*/  F2FP.F16.F32.PACK_AB R14, R109, R108 ;  /* 0x0000006c6d0e723e */ /* 0x000fe400000000ff */
[----:B------:R-:W-:Y:S01]  /*be00*/  F2FP.F16.F32.PACK_AB R15, R111, R110 ;  /* 0x0000006e6f0f723e */ /* 0x000fe200000000ff */
[----:B------:R0:W-:Y:S01]  /*be10*/  STSM.16.M88.4 [R164], R156 ;  /* 0x0000009ca4007844 */ /* 0x0001e20000000200 */
[----:B------:R-:W-:-:S03]  /*be20*/  MOV R161, R18 ;  /* 0x0000001200a17202 */ /* 0x000fc60000000f00 */
[----:B------:R2:W-:Y:S01]  /*be30*/  STSM.16.M88.4 [R166], R4 ;  /* 0x00000004a6007844 */ /* 0x0005e20000000200 */
[----:B-1----:R-:W-:Y:S02]  /*be40*/  F2FP.F16.F32.PACK_AB R152, R113, R112 ;  /* 0x000000707198723e */ /* 0x002fe400000000ff */
[----:B------:R-:W-:Y:S02]  /*be50*/  F2FP.F16.F32.PACK_AB R153, R115, R114 ;  /* 0x000000727399723e */ /* 0x000fe400000000ff */
[----:B------:R-:W-:Y:S02]  /*be60*/  F2FP.F16.F32.PACK_AB R154, R117, R116 ;  /* 0x00000074759a723e */ /* 0x000fe400000000ff */
[----:B------:R-:W-:Y:S01]  /*be70*/  F2FP.F16.F32.PACK_AB R155, R119, R118 ;  /* 0x00000076779b723e */ /* 0x000fe200000000ff */
[----:B------:R1:W-:Y:S01]  /*be80*/  STSM.16.M88.4 [R168], R8 ;  /* 0x00000008a8007844 */ /* 0x0003e20000000200 */
[----:B0-----:R-:W-:Y:S02]  /*be90*/  F2FP.F16.F32.PACK_AB R156, R121, R120 ;  /* 0x00000078799c723e */ /* 0x001fe400000000ff */
[----:B------:R-:W-:-:S02]  /*bea0*/  F2FP.F16.F32.PACK_AB R157, R123, R122 ;  /* 0x0000007a7b9d723e */ /* 0x000fc400000000ff */
[----:B------:R-:W-:Y:S02]  /*beb0*/  F2FP.F16.F32.PACK_AB R158, R125, R124 ;  /* 0x0000007c7d9e723e */ /* 0x000fe400000000ff */
[----:B------:R-:W-:Y:S01]  /*bec0*/  F2FP.F16.F32.PACK_AB R159, R127, R126 ;  /* 0x0000007e7f9f723e */ /* 0x000fe200000000ff */
[----:B------:R0:W-:Y:S01]  /*bed0*/  STSM.16.M88.4 [R17], R12 ;  /* 0x0000000c11007844 */ /* 0x0001e20000000200 */
[----:B--2---:R-:W-:Y:S02]  /*bee0*/  F2FP.F16.F32.PACK_AB R4, R129, R128 ;  /* 0x000000808104723e */ /* 0x004fe400000000ff */
[----:B------:R-:W-:Y:S02]  /*bef0*/  F2FP.F16.F32.PACK_AB R5, R131, R130 ;  /* 0x000000828305723e */ /* 0x000fe400000000ff */
[----:B------:R-:W-:Y:S02]  /*bf00*/  F2FP.F16.F32.PACK_AB R6, R133, R132 ;  /* 0x000000848506723e */ /* 0x000fe400000000ff */
[----:B------:R-:W-:-:S02]  /*bf10*/  F2FP.F16.F32.PACK_AB R7, R135, R134 ;  /* 0x000000868707723e */ /* 0x000fc400000000ff */
[----:B-1----:R-:W-:Y:S02]  /*bf20*/  F2FP.F16.F32.PACK_AB R8, R137, R136 ;  /* 0x000000888908723e */ /* 0x002fe400000000ff */
[----:B------:R-:W-:Y:S02]  /*bf30*/  F2FP.F16.F32.PACK_AB R9, R139, R138 ;  /* 0x0000008a8b09723e */ /* 0x000fe400000000ff */
[----:B------:R-:W-:Y:S02]  /*bf40*/  F2FP.F16.F32.PACK_AB R10, R141, R140 ;  /* 0x0000008c8d0a723e */ /* 0x000fe400000000ff */
[----:B------:R-:W-:Y:S01]  /*bf50*/  F2FP.F16.F32.PACK_AB R11, R143, R142 ;  /* 0x0000008e8f0b723e */ /* 0x000fe200000000ff */
[----:B------:R-:W-:Y:S01]  /*bf60*/  STSM.16.M88.4 [R22], R152 ;  /* 0x0000009816007844 */ /* 0x000fe20000000200 */
[----:B0-----:R-:W-:Y:S02]  /*bf70*/  F2FP.F16.F32.PACK_AB R12, R145, R144 ;  /* 0x00000090910c723e */ /* 0x001fe400000000ff */
[----:B------:R-:W-:-:S02]  /*bf80*/  F2FP.F16.F32.PACK_AB R13, R147, R146 ;  /* 0x00000092930d723e */ /* 0x000fc400000000ff */
[----:B------:R-:W-:Y:S02]  /*bf90*/  F2FP.F16.F32.PACK_AB R14, R149, R148 ;  /* 0x00000094950e723e */ /* 0x000fe400000000ff */
[----:B------:R-:W-:Y:S01]  /*bfa0*/  F2FP.F16.F32.PACK_AB R15, R151, R150 ;  /* 0x00000096970f723e */ /* 0x000fe200000000ff */
[----:B------:R-:W-:Y:S04]  /*bfb0*/  STSM.16.M88.4 [R3], R156 ;  /* 0x0000009c03007844 */ /* 0x000fe80000000200 */
[----:B------:R0:W-:Y:S04]  /*bfc0*/  STSM.16.M88.4 [R20], R4 ;  /* 0x0000000414007844 */ /* 0x0001e80000000200 */
[----:B------:R1:W-:Y:S04]  /*bfd0*/  STSM.16.M88.4 [R21], R8 ;  /* 0x0000000815007844 */ /* 0x0003e80000000200 */
[----:B------:R2:W-:Y:S01]  /*bfe0*/  STSM.16.M88.4 [R161], R12 ;  /* 0x0000000ca1007844 */ /* 0x0005e20000000200 */
[----:B------:R-:W-:Y:S01]  /*bff0*/  USHF.L.U32 UR4, UR19, 0x2, URZ ;  /* 0x0000000213047899 */ /* 0x000fe2000800063f */
[----:B------:R-:W-:Y:S01]  /*c000*/  BAR.SYNC.DEFER_BLOCKING 0x1, 0x100 ;  /* 0x0044000000007b1d */ /* 0x000fe20000010000 */
[----:B------:R-:W-:Y:S01]  /*c010*/  ISETP.NE.U32.AND P0, PT, RZ, UR14, PT ;  /* 0x0000000eff007c0c */ /* 0x000fe2000bf05070 */
[----:B------:R-:W-:-:S02]  /*c020*/  USHF.L.U64.HI UR16, UR19, 0x2, UR17 ;  /* 0x0000000213107899 */ /* 0x000fc40008010211 */
[----:B------:R-:W-:Y:S01]  /*c030*/  UIADD3 UR9, UP0, UR4, UR14, URZ ;  /* 0x0000000e04097290 */ /* 0x000fe2000ff1e03f */
[----:B------:R-:W-:-:S03]  /*c040*/  ISETP.NE.AND.EX P0, PT, RZ, UR15, PT, P0 ;  /* 0x0000000fff007c0c */ /* 0x000fc6000bf05300 */
[----:B------:R-:W-:Y:S02]  /*c050*/  UIADD3.X UR12, UR16, UR15, URZ, UP0, !UPT ;  /* 0x0000000f100c7290 */ /* 0x000fe400087fe43f */
[----:B------:R-:W-:-:S04]  /*c060*/  IMAD.U32 R18, RZ, RZ, UR9 ;  /* 0x00000009ff127e24 */ /* 0x000fc8000f8e00ff */
[----:B------:R-:W-:Y:S01]  /*c070*/  IMAD.U32 R19, RZ, RZ, UR12 ;  /* 0x0000000cff137e24 */ /* 0x000fe2000f8e00ff */
[----:B------:R-:W-:-:S04]  /*c080*/  ULDC.64 UR12, c[0x0][0xc08] ;  /* 0x00030200000c7ab9 */ /* 0x000fc80000000a00 */
[----:B------:R-:W3:Y:S01]  /*c090*/  @P0 LDG.E R17, desc[UR36][R18.64] ;  /* 0x0000002412110981 */ /* 0x000ee2000c1e1900 */
[----:B------:R-:W-:-:S04]  /*c0a0*/  UISETP.NE.U32.AND UP0, UPT, UR12, URZ, UPT ;  /* 0x0000003f0c00728c */ /* 0x000fc8000bf05070 */
[----:B------:R-:W-:-:S06]  /*c0b0*/  UISETP.NE.AND.EX UP0, UPT, UR13, URZ, UPT, UP0 ;  /* 0x0000003f0d00728c */ /* 0x000fcc000bf05300 */
[----:B------:R-:W-:-:S05]  /*c0c0*/  PLOP3.LUT P4, PT, PT, PT, UP0, 0x80, 0x0 ;  /* 0x000000000000781c */ /* 0x000fca0003f8f008 */
[----:B------:R-:W-:-:S03]  /*c0d0*/  @UP0 UIADD3 UR12, UP1, UR4, UR12, URZ ;  /* 0x0000000c040c0290 */ /* 0x000fc6000ff3e03f */
[----:B------:R-:W-:Y:S01]  /*c0e0*/  ULDC UR4, c[0x0][0xad4] ;  /* 0x0002b50000047ab9 */ /* 0x000fe20000000800 */
[----:B------:R-:W-:Y:S02]  /*c0f0*/  @UP0 UIADD3.X UR13, UR16, UR13, URZ, UP1, !UPT ;  /* 0x0000000d100d0290 */ /* 0x000fe40008ffe43f */
[----:B0-----:R-:W-:-:S04]  /*c100*/  IMAD.U32 R4, RZ, RZ, UR12 ;  /* 0x0000000cff047e24 */ /* 0x001fc8000f8e00ff */
[----:B------:R-:W-:-:S05]  /*c110*/  IMAD.U32 R5, RZ, RZ, UR13 ;  /* 0x0000000dff057e24 */ /* 0x000fca000f8e00ff */
[----:B------:R0:W4:Y:S01]  /*c120*/  @P4 LDG.E R3, desc[UR36][R4.64] ;  /* 0x0000002404034981 */ /* 0x000122000c1e1900 */
[----:B------:R-:W-:Y:S02]  /*c130*/  UISETP.NE.AND UP0, UPT, UR22, URZ, UPT ;  /* 0x0000003f1600728c */ /* 0x000fe4000bf05270 */
[----:B------:R-:W-:Y:S02]  /*c140*/  UISETP.NE.AND UP1, UPT, UR20, 0x1, UPT ;  /* 0x000000011400788c */ /* 0x000fe4000bf25270 */
[----:B------:R-:W-:Y:S01]  /*c150*/  USEL UR4, UR22, UR4, UP0 ;  /* 0x0000000416047287 */ /* 0x000fe20008000000 */
[----:B------:R-:W-:-:S03]  /*c160*/  UMOV UR23, 0x9b8 ;  /* 0x000009b800177882 */ /* 0x000fc60000000000 */
[----:B------:R-:W-:Y:S01]  /*c170*/  UISETP.GT.AND UP2, UPT, UR4, 0x1, UPT ;  /* 0x000000010400788c */ /* 0x000fe2000bf44270 */
[----:B------:R-:W-:Y:S01]  /*c180*/  PLOP3.LUT P1, PT, PT, PT, UP1, 0x80, 0x0 ;  /* 0x000000000000781c */ /* 0x000fe20003f2f018 */
[----:B------:R-:W-:Y:S02]  /*c190*/  UISETP.NE.U32.AND UP0, UPT, UR14, URZ, UPT ;  /* 0x0000003f0e00728c */ /* 0x000fe4000bf05070 */
[----:B------:R-:W-:Y:S01]  /*c1a0*/  USEL UR23, UR23, 0x978, UP2 ;  /* 0x0000097817177887 */ /* 0x000fe20009000000 */
[----:B-1----:R-:W-:Y:S01]  /*c1b0*/  IMAD.U32 R8, RZ, RZ, UR18 ;  /* 0x00000012ff087e24 */ /* 0x002fe2000f8e00ff */
[----:B------:R-:W-:Y:S01]  /*c1c0*/  UISETP.NE.AND.EX UP0, UPT, UR15, URZ, UPT, UP0 ;  /* 0x0000003f0f00728c */ /* 0x000fe2000bf05300 */
[----:B------:R-:W-:Y:S02]  /*c1d0*/  UMOV UR4, URZ ;  /* 0x0000003f00047c82 */ /* 0x000fe40008000000 */
[----:B------:R-:W-:Y:S01]  /*c1e0*/  IMAD R8, R8, 0x80, R171 ;  /* 0x0000008008087824 */ /* 0x000fe200078e02ab */
[----:B------:R-:W-:Y:S01]  /*c1f0*/  USEL UR9, UR19, URZ, !UP0 ;  /* 0x0000003f13097287 */ /* 0x000fe2000c000000 */
[----:B------:R-:W-:Y:S01]  /*c200*/  @UP1 ULDC UR25, c[0x0][0xbec] ;  /* 0x0002fb0000191ab9 */ /* 0x000fe20000000800 */
[----:B------:R-:W-:-:S02]  /*c210*/  USEL UR22, UR17, URZ, !UP0 ;  /* 0x0000003f11167287 */ /* 0x000fc4000c000000 */
[----:B0-----:R-:W-:Y:S01]  /*c220*/  @P1 IMAD.HI.U32 R4, R8, UR25, RZ ;  /* 0x0000001908041c27 */ /* 0x001fe2000f8e00ff */
[----:B------:R-:W-:Y:S01]  /*c230*/  USEL UR21, UR21, URZ, UP2 ;  /* 0x0000003f15157287 */ /* 0x000fe20009000000 */
[----:B------:R-:W-:Y:S01]  /*c240*/  ULDC.64 UR16, c[0x0][UR23+0x220] ;  /* 0x0000880017107abb */ /* 0x000fe20008000a00 */
[----:B------:R-:W-:Y:S01]  /*c250*/  ULDC.64 UR14, c[0x0][UR23+0x218] ;  /* 0x00008600170e7abb */ /* 0x000fe20008000a00 */
[----:B------:R-:W-:Y:S01]  /*c260*/  ULDC.64 UR18, c[0x0][UR23+0x228] ;  /* 0x00008a0017127abb */ /* 0x000fe20008000a00 */
[----:B------:R-:W-:Y:S02]  /*c270*/  UIMAD UR17, UR17, UR9, URZ ;  /* 0x00000009111172a4 */ /* 0x000fe4000f8e023f */
[----:B------:R-:W-:Y:S01]  /*c280*/  UIMAD.WIDE.U32 UR12, UR14, UR24, URZ ;  /* 0x000000180e0c72a5 */ /* 0x000fe2000f8e003f */
[----:B------:R-:W-:Y:S01]  /*c290*/  IMAD.MOV.U32 R5, RZ, RZ, R8 ;  /* 0x000000ffff057224 */ /* 0x000fe200078e0008 */
[----:B------:R-:W-:Y:S01]  /*c2a0*/  @UP1 ULDC UR28, c[0x0][0xbf0] ;  /* 0x0002fc00001c1ab9 */ /* 0x000fe20000000800 */
[----:B------:R-:W-:-:S02]  /*c2b0*/  UIMAD UR24, UR15, UR24, URZ ;  /* 0x000000180f1872a4 */ /* 0x000fc4000f8e023f */
[----:B------:R-:W-:Y:S01]  /*c2c0*/  UIMAD.WIDE.U32 UR26, UR18, UR21, URZ ;  /* 0x00000015121a72a5 */ /* 0x000fe2000f8e003f */
[----:B------:R-:W-:Y:S01]  /*c2d0*/  @P1 SHF.R.U32.HI R5, RZ, UR28, R4 ;  /* 0x0000001cff051c19 */ /* 0x000fe20008011604 */
[----:B------:R-:W-:Y:S02]  /*c2e0*/  UIMAD.WIDE.U32 UR14, UR16, UR9, URZ ;  /* 0x00000009100e72a5 */ /* 0x000fe4000f8e003f */
[----:B------:R-:W-:Y:S02]  /*c2f0*/  UIMAD UR18, UR19, UR21, URZ ;  /* 0x00000015131272a4 */ /* 0x000fe4000f8e023f */
[----:B------:R-:W-:Y:S01]  /*c300*/  UIMAD UR17, UR16, UR22, UR17 ;  /* 0x00000016101172a4 */ /* 0x000fe2000f8e0211 */
[----:B------:R-:W-:Y:S01]  /*c310*/  IMAD.U32 R4, RZ, RZ, UR26 ;  /* 0x0000001aff047e24 */ /* 0x000fe2000f8e00ff */
[----:B------:R-:W-:Y:S01]  /*c320*/  UIADD3 UR18, UR27, UR18, URZ ;  /* 0x000000121b127290 */ /* 0x000fe2000fffe03f */
[----:B------:R-:W-:Y:S01]  /*c330*/  IMAD.MOV R7, RZ, RZ, -R5 ;  /* 0x000000ffff077224 */ /* 0x000fe200078e0a05 */
[----:B------:R-:W-:-:S02]  /*c340*/  UIADD3 UR24, UR13, UR24, URZ ;  /* 0x000000180d187290 */ /* 0x000fc4000fffe03f */
[----:B------:R-:W-:Y:S01]  /*c350*/  UIADD3 UR17, UR15, UR17, URZ ;  /* 0x000000110f117290 */ /* 0x000fe2000fffe03f */
[----:B------:R-:W-:Y:S02]  /*c360*/  IMAD R7, R7, UR20, R8 ;  /* 0x0000001407077c24 */ /* 0x000fe4000f8e0208 */
[----:B------:R-:W-:-:S03]  /*c370*/  IMAD.U32 R10, RZ, RZ, UR18 ;  /* 0x00000012ff0a7e24 */ /* 0x000fc6000f8e00ff */
[----:B------:R-:W-:Y:S02]  /*c380*/  SHF.R.S32.HI R6, RZ, 0x1f, R7 ;  /* 0x0000001fff067819 */ /* 0x000fe40000011407 */
[----:B---3--:R-:W-:-:S13]  /*c390*/  @P0 R2UR UR4, R17 ;  /* 0x00000000110402ca */ /* 0x008fda00000e0000 */
[----:B------:R-:W-:Y:S02]  /*c3a0*/  UIADD3 UR12, UP0, UP3, UR14, UR12, UR4 ;  /* 0x0000000c0e0c7290 */ /* 0x000fe4000fb1e004 */
[----:B------:R-:W-:-:S04]  /*c3b0*/  USHF.R.S32.HI UR16, URZ, 0x1f, UR4 ;  /* 0x0000001f3f107899 */ /* 0x000fc80008011404 */
[----:B------:R-:W-:Y:S01]  /*c3c0*/  UIADD3.X UR14, UR17, UR24, UR16, UP0, UP3 ;  /* 0x00000018110e7290 */ /* 0x000fe200087e6410 */
[----:B------:R-:W-:Y:S02]  /*c3d0*/  IADD3 R4, P2, P3, R5, UR12, R4 ;  /* 0x0000000c05047c10 */ /* 0x000fe4000fb5e004 */
[----:B------:R-:W-:Y:S01]  /*c3e0*/  SHF.R.S32.HI R5, RZ, 0x1f, R5 ;  /* 0x0000001fff057819 */ /* 0x000fe20000011405 */
[----:B------:R-:W-:Y:S02]  /*c3f0*/  ULDC.64 UR12, c[0x0][UR23+0x210] ;  /* 0x00008400170c7abb */ /* 0x000fe40008000a00 */
[----:B------:R-:W-:Y:S01]  /*c400*/  IMAD R9, R7, UR13, RZ ;  /* 0x0000000d07097c24 */ /* 0x000fe2000f8e02ff */
[----:B------:R-:W-:Y:S01]  /*c410*/  IADD3.X R5, R5, UR14, R10, P2, P3 ;  /* 0x0000000e05057c10 */ /* 0x000fe200097e640a */
[----:B------:R-:W-:Y:S01]  /*c420*/  ULDC.64 UR14, c[0x0][0xba8] ;  /* 0x0002ea00000e7ab9 */ /* 0x000fe20000000a00 */
[----:B------:R-:W-:Y:S01]  /*c430*/  @!UP2 ULDC UR14, c[0x0][0xb50] ;  /* 0x0002d400000eaab9 */ /* 0x000fe20000000800 */
[----:B------:R-:W-:Y:S01]  /*c440*/  IMAD R9, R6, UR12, R9 ;  /* 0x0000000c06097c24 */ /* 0x000fe2000f8e0209 */
[----:B------:R-:W-:Y:S01]  /*c450*/  @!UP2 ULDC UR15, c[0x0][0xb54] ;  /* 0x0002d500000faab9 */ /* 0x000fe20000000800 */
[----:B------:R-:W-:-:S04]  /*c460*/  IMAD.WIDE.U32 R4, R7, UR12, R4 ;  /* 0x0000000c07047c25 */ /* 0x000fc8000f8e0004 */
[----:B------:R-:W-:Y:S01]  /*c470*/  IMAD.IADD R5, R5, 0x1, R9 ;  /* 0x0000000105057824 */ /* 0x000fe200078e0209 */
[C---:B------:R-:W-:Y:S01]  /*c480*/  LEA R9, P2, R4.reuse, UR14, 0x2 ;  /* 0x0000000e04097c11 */ /* 0x040fe2000f8410ff */
[----:B------:R-:W-:Y:S01]  /*c490*/  ULDC UR12, c[0x0][0xa88] ;  /* 0x0002a200000c7ab9 */ /* 0x000fe20000000800 */
[----:B----4-:R-:W-:Y:S02]  /*c4a0*/  @P4 R2UR UR12, R3 ;  /* 0x00000000030c42ca */ /* 0x010fe400000e0000 */
[----:B------:R-:W-:Y:S01]  /*c4b0*/  LEA.HI.X R10, R4, UR15, R5, 0x2, P2 ;  /* 0x0000000f040a7c11 */ /* 0x000fe200090f1405 */
[----:B--2---:R-:W-:-:S12]  /*c4c0*/  @P4 BRA `(.L_x_207) ;  /* 0x0000000000184947 */ /* 0x004fd80003800000 */
[----:B------:R-:W-:Y:S05]  /*c4d0*/  @!P0 BRA `(.L_x_207) ;  /* 0x0000000000148947 */ /* 0x000fea0003800000 */
[----:B------:R-:W2:Y:S04]  /*c4e0*/  LDG.E R4, desc[UR36][R18.64] ;  /* 0x0000002412047981 */ /* 0x000ea8000c1e1900 */
[----:B------:R-:W3:Y:S01]  /*c4f0*/  LDG.E R3, desc[UR36][R18.64+0x4] ;  /* 0x0000042412037981 */ /* 0x000ee2000c1e1900 */
[----:B--2---:R-:W-:Y:S02]  /*c500*/  R2UR UR13, R4 ;  /* 0x00000000040d72ca */ /* 0x004fe400000e0000 */
[----:B---3--:R-:W-:-:S13]  /*c510*/  R2UR UR12, R3 ;  /* 0x00000000030c72ca */ /* 0x008fda00000e0000 */
[----:B------:R-:W-:-:S12]  /*c520*/  UIADD3 UR12, -UR13, UR12, URZ ;  /* 0x0000000c0d0c7290 */ /* 0x000fd8000fffe13f */
.L_x_207:
[----:B------:R-:W2:Y:S04]  /*c530*/  LDL R12, [R1+0x40] ;  /* 0x00004000010c7983 */ /* 0x000ea80000100800 */
[----:B------:R-:W3:Y:S01]  /*c540*/  LDL R3, [R1+0x3c] ;  /* 0x00003c0001037983 */ /* 0x000ee20000100800 */
[----:B------:R-:W-:Y:S01]  /*c550*/  R2UR UR13, R170 ;  /* 0x00000000aa0d72ca */ /* 0x000fe200000e0000 */
[----:B------:R-:W-:Y:S01]  /*c560*/  UIMAD UR17, UR12, UR20, URZ ;  /* 0x000000140c1172a4 */ /* 0x000fe2000f8e023f */
[----:B------:R-:W-:Y:S01]  /*c570*/  PLOP3.LUT P3, PT, PT, PT, UP2, 0x80, 0x0 ;  /* 0x000000000000781c */ /* 0x000fe20003f6f028 */
[----:B------:R-:W-:Y:S04]  /*c580*/  SHFL.IDX PT, R4, R9, RZ, 0x1c1f ;  /* 0x001c1fff09047589 */ /* 0x000fe800000e0000 */
[----:B------:R-:W0:Y:S04]  /*c590*/  SHFL.IDX PT, R5, R10, RZ, 0x1c1f ;  /* 0x001c1fff0a057589 */ /* 0x000e2800000e0000 */
[----:B------:R-:W-:Y:S02]  /*c5a0*/  SHFL.IDX PT, R6, R9, 0x1, 0x1c1f ;  /* 0x003c1f0009067f89 */ /* 0x000fe400000e0000 */
[----:B------:R-:W-:-:S02]  /*c5b0*/  IMAD.U32 R11, RZ, RZ, UR13 ;  /* 0x0000000dff0b7e24 */ /* 0x000fc4000f8e00ff */
[----:B------:R-:W1:Y:S02]  /*c5c0*/  SHFL.IDX PT, R7, R10, 0x1, 0x1c1f ;  /* 0x003c1f000a077f89 */ /* 0x000e6400000e0000 */
[----:B--2---:R-:W-:Y:S01]  /*c5d0*/  IMAD R11, R11, 0x80, R12 ;  /* 0x000000800b0b7824 */ /* 0x004fe200078e020c */
[----:B---3--:R-:W-:-:S03]  /*c5e0*/  LOP3.LUT P0, RZ, R3, 0x3, RZ, 0xc0, !PT ;  /* 0x0000000303ff7812 */ /* 0x008fc6000780c0ff */
[C---:B------:R-:W-:Y:S01]  /*c5f0*/  VIADD R3, R11.reuse, 0x8 ;  /* 0x000000080b037836 */ /* 0x040fe20000000000 */
[----:B------:R-:W-:-:S04]  /*c600*/  ISETP.GE.OR P2, PT, R11, UR17, P0 ;  /* 0x000000110b007c0c */ /* 0x000fc80008746670 */
[----:B------:R-:W-:-:S09]  /*c610*/  ISETP.GE.OR P0, PT, R3, UR17, P0 ;  /* 0x0000001103007c0c */ /* 0x000fd20008706670 */
[----:B0-----:R0:W-:Y:S01]  /*c620*/  @!P2 ST.E desc[UR36][R4.64], R2 ;  /* 0x000000020400a985 */ /* 0x0011e2000c101924 */
[----:B------:R-:W-:-:S03]  /*c630*/  ISETP.GE.AND P2, PT, R11, UR17, PT ;  /* 0x000000110b007c0c */ /* 0x000fc6000bf46270 */
[----:B-1----:R0:W-:Y:S01]  /*c640*/  @!P0 ST.E desc[UR36][R6.64], R0 ;  /* 0x0000000006008985 */ /* 0x0021e2000c101924 */
[----:B------:R-:W-:Y:S01]  /*c650*/  ISETP.GE.AND P0, PT, R3, UR17, PT ;  /* 0x0000001103007c0c */ /* 0x000fe2000bf06270 */
[----:B------:R-:W-:-:S12]  /*c660*/  @P3 BRA `(.L_x_208) ;  /* 0x0000001000183947 */ /* 0x000fd80003800000 */
[----:B0-----:R-:W0:Y:S01]  /*c670*/  S2R R0, SR_TID.X ;  /* 0x0000000000007919 */ /* 0x001e220000002100 */
[----:B------:R-:W-:Y:S01]  /*c680*/  ULDC.64 UR14, c[0x0][0xaa0] ;  /* 0x0002a800000e7ab9 */ /* 0x000fe20000000a00 */
[----:B------:R-:W-:Y:S02]  /*c690*/  R2UR UR19, R216 ;  /* 0x00000000d81372ca */ /* 0x000fe400000e0000 */
[----:B------:R-:W-:Y:S01]  /*c6a0*/  R2UR UR18, R170 ;  /* 0x00000000aa1272ca */ /* 0x000fe200000e0000 */
[----:B0-----:R-:W-:-:S05]  /*c6b0*/  VIADD R0, R0, 0xffffff80 ;  /* 0xffffff8000007836 */ /* 0x001fca0000000000 */
[----:B------:R-:W-:-:S04]  /*c6c0*/  SHF.R.S32.HI R3, RZ, 0x1f, R0 ;  /* 0x0000001fff037819 */ /* 0x000fc80000011400 */
[----:B------:R-:W-:-:S04]  /*c6d0*/  LEA.HI R3, R3, R0, RZ, 0x3 ;  /* 0x0000000003037211 */ /* 0x000fc800078f18ff */
[----:B------:R-:W-:Y:S02]  /*c6e0*/  LOP3.LUT R5, R3, 0xfffffff8, RZ, 0xc0, !PT ;  /* 0xfffffff803057812 */ /* 0x000fe400078ec0ff */
[----:B------:R-:W-:Y:S01]  /*c6f0*/  SHF.R.S32.HI R17, RZ, 0x3, R3 ;  /* 0x00000003ff117819 */ /* 0x000fe20000011403 */
[----:B------:R-:W-:Y:S02]  /*c700*/  IMAD.MOV.U32 R3, RZ, RZ, 0x2 ;  /* 0x00000002ff037424 */ /* 0x000fe400078e00ff */
[----:B------:R-:W-:-:S04]  /*c710*/  IMAD.IADD R18, R0, 0x1, -R5 ;  /* 0x0000000100127824 */ /* 0x000fc800078e0a05 */
[----:B------:R-:W-:-:S04]  /*c720*/  IMAD.SHL.U32 R0, R18, 0x8, RZ ;  /* 0x0000000812007824 */ /* 0x000fc800078e00ff */
[----:B------:R-:W-:-:S04]  /*c730*/  IMAD R2, R17, 0x40, R0 ;  /* 0x0000004011027824 */ /* 0x000fc800078e0200 */
[----:B------:R-:W-:-:S03]  /*c740*/  IMAD.WIDE R2, R2, R3, UR10 ;  /* 0x0000000a02027e25 */ /* 0x000fc6000f8e0203 */
[C---:B------:R-:W-:Y:S02]  /*c750*/  IADD3 R25, P2, R2.reuse, 0x3000, RZ ;  /* 0x0000300002197810 */ /* 0x040fe40007f5e0ff */
[C---:B------:R-:W-:Y:S02]  /*c760*/  IADD3 R9, P4, R2.reuse, 0x1000, RZ ;  /* 0x0000100002097810 */ /* 0x040fe40007f9e0ff */
[----:B------:R-:W-:Y:S02]  /*c770*/  IADD3 R13, P3, R2, 0x2000, RZ ;  /* 0x00002000020d7810 */ /* 0x000fe40007f7e0ff */
[----:B------:R-:W-:Y:S02]  /*c780*/  LOP3.LUT R24, R25, 0x380, RZ, 0xc0, !PT ;  /* 0x0000038019187812 */ /* 0x000fe400078ec0ff */
[----:B------:R-:W-:Y:S02]  /*c790*/  LOP3.LUT R8, R9, 0x380, RZ, 0xc0, !PT ;  /* 0x0000038009087812 */ /* 0x000fe400078ec0ff */
[----:B------:R-:W-:-:S02]  /*c7a0*/  LOP3.LUT R12, R13, 0x380, RZ, 0xc0, !PT ;  /* 0x000003800d0c7812 */ /* 0x000fc400078ec0ff */
[----:B------:R-:W-:Y:S02]  /*c7b0*/  SHF.R.U64 R24, R24, 0x3, RZ ;  /* 0x0000000318187819 */ /* 0x000fe400000012ff */
[----:B------:R-:W-:Y:S02]  /*c7c0*/  SHF.R.U64 R8, R8, 0x3, RZ ;  /* 0x0000000308087819 */ /* 0x000fe400000012ff */
[----:B------:R-:W-:Y:S02]  /*c7d0*/  SHF.R.U64 R12, R12, 0x3, RZ ;  /* 0x000000030c0c7819 */ /* 0x000fe400000012ff */
[----:B------:R-:W-:Y:S01]  /*c7e0*/  LOP3.LUT R24, R24, R25, RZ, 0x3c, !PT ;  /* 0x0000001918187212 */ /* 0x000fe200078e3cff */
[--C-:B------:R-:W-:Y:S01]  /*c7f0*/  IMAD.X R25, RZ, RZ, R3.reuse, P2 ;  /* 0x000000ffff197224 */ /* 0x100fe200010e0603 */
[----:B------:R-:W-:Y:S01]  /*c800*/  LOP3.LUT R8, R8, R9, RZ, 0x3c, !PT ;  /* 0x0000000908087212 */ /* 0x000fe200078e3cff */
[--C-:B------:R-:W-:Y:S01]  /*c810*/  IMAD.X R9, RZ, RZ, R3.reuse, P4 ;  /* 0x000000ffff097224 */ /* 0x100fe200020e0603 */
[----:B------:R-:W-:Y:S01]  /*c820*/  LOP3.LUT R12, R12, R13, RZ, 0x3c, !PT ;  /* 0x0000000d0c0c7212 */ /* 0x000fe200078e3cff */
[----:B------:R-:W-:Y:S01]  /*c830*/  IMAD.X R13, RZ, RZ, R3, P3 ;  /* 0x000000ffff0d7224 */ /* 0x000fe200018e0603 */
[C---:B------:R-:W-:Y:S01]  /*c840*/  IADD3 R49, P2, R2.reuse, 0x9000, RZ ;  /* 0x0000900002317810 */ /* 0x040fe20007f5e0ff */
[----:B------:R-:W-:Y:S01]  /*c850*/  UIMAD UR12, UR16, UR14, URZ ;  /* 0x0000000e100c72a4 */ /* 0x000fe2000f8e023f */
[C---:B------:R-:W-:Y:S01]  /*c860*/  IADD3 R29, P0, R2.reuse, 0x4000, RZ ;  /* 0x00004000021d7810 */ /* 0x040fe20007f1e0ff */
[----:B------:R-:W-:Y:S01]  /*c870*/  UIMAD.WIDE.U32 UR10, UR4, UR14, URZ ;  /* 0x0000000e040a72a5 */ /* 0x000fe2000f8e003f */
[C---:B------:R-:W-:Y:S01]  /*c880*/  IADD3 R33, P6, R2.reuse, 0x5000, RZ ;  /* 0x0000500002217810 */ /* 0x040fe20007fde0ff */
[----:B------:R-:W-:Y:S01]  /*c890*/  IMAD.U32 R78, RZ, RZ, UR18 ;  /* 0x00000012ff4e7e24 */ /* 0x000fe2000f8e00ff */
[C---:B------:R-:W-:Y:S01]  /*c8a0*/  IADD3 R37, P5, R2.reuse, 0x6000, RZ ;  /* 0x0000600002257810 */ /* 0x040fe20007fbe0ff */
[----:B------:R-:W5:Y:S01]  /*c8b0*/  LD.E.128 R8, desc[UR36][R8.64] ;  /* 0x0000002408087980 */ /* 0x000f62000c101d00 */
[----:B------:R-:W-:-:S02]  /*c8c0*/  IADD3 R41, P4, R2, 0x7000, RZ ;  /* 0x0000700002297810 */ /* 0x000fc40007f9e0ff */
[C---:B------:R-:W-:Y:S01]  /*c8d0*/  IADD3 R45, P3, R2.reuse, 0x8000, RZ ;  /* 0x00008000022d7810 */ /* 0x040fe20007f7e0ff */
[----:B------:R-:W5:Y:S01]  /*c8e0*/  LD.E.128 R12, desc[UR36][R12.64] ;  /* 0x000000240c0c7980 */ /* 0x000f62000c101d00 */
[----:B------:R-:W-:Y:S02]  /*c8f0*/  LOP3.LUT R48, R49, 0x380, RZ, 0xc0, !PT ;  /* 0x0000038031307812 */ /* 0x000fe400078ec0ff */
[----:B------:R-:W-:Y:S01]  /*c900*/  LOP3.LUT R7, R2, 0x380, RZ, 0xc0, !PT ;  /* 0x0000038002077812 */ /* 0x000fe200078ec0ff */
[----:B------:R-:W-:Y:S01]  /*c910*/  UIMAD UR12, UR4, UR15, UR12 ;  /* 0x0000000f040c72a4 */ /* 0x000fe2000f8e020c */
[----:B------:R-:W-:Y:S01]  /*c920*/  LOP3.LUT R28, R29, 0x380, RZ, 0xc0, !PT ;  /* 0x000003801d1c7812 */ /* 0x000fe200078ec0ff */
[----:B------:R-:W-:Y:S01]  /*c930*/  @UP1 ULDC UR14, c[0x0][0xbec] ;  /* 0x0002fb00000e1ab9 */ /* 0x000fe20000000800 */
[----:B------:R-:W-:Y:S01]  /*c940*/  LOP3.LUT R32, R33, 0x380, RZ, 0xc0, !PT ;  /* 0x0000038021207812 */ /* 0x000fe200078ec0ff */
[----:B------:R-:W5:Y:S01]  /*c950*/  LD.E.128 R24, desc[UR36][R24.64] ;  /* 0x0000002418187980 */ /* 0x000f62000c101d00 */
[----:B------:R-:W-:-:S02]  /*c960*/  LOP3.LUT R36, R37, 0x380, RZ, 0xc0, !PT ;  /* 0x0000038025247812 */ /* 0x000fc400078ec0ff */
[----:B------:R-:W-:Y:S02]  /*c970*/  LOP3.LUT R40, R41, 0x380, RZ, 0xc0, !PT ;  /* 0x0000038029287812 */ /* 0x000fe400078ec0ff */
[----:B------:R-:W-:Y:S02]  /*c980*/  LOP3.LUT R44, R45, 0x380, RZ, 0xc0, !PT ;  /* 0x000003802d2c7812 */ /* 0x000fe400078ec0ff */
[----:B------:R-:W-:Y:S02]  /*c990*/  SHF.R.U64 R48, R48, 0x3, RZ ;  /* 0x0000000330307819 */ /* 0x000fe400000012ff */
[----:B------:R-:W-:Y:S02]  /*c9a0*/  SHF.R.U64 R28, R28, 0x3, RZ ;  /* 0x000000031c1c7819 */ /* 0x000fe400000012ff */
[----:B------:R-:W-:Y:S02]  /*c9b0*/  SHF.R.U64 R32, R32, 0x3, RZ ;  /* 0x0000000320207819 */ /* 0x000fe400000012ff */
[----:B------:R-:W-:-:S02]  /*c9c0*/  SHF.R.U64 R36, R36, 0x3, RZ ;  /* 0x0000000324247819 */ /* 0x000fc400000012ff */
[----:B------:R-:W-:Y:S02]  /*c9d0*/  SHF.R.U64 R40, R40, 0x3, RZ ;  /* 0x0000000328287819 */ /* 0x000fe400000012ff */
        /* <DEDUP_REMOVED lines=14> */
[----:B------:R-:W-:Y:S01]  /*cac0*/  SHF.R.U64 R7, R7, 0x3, RZ ;  /* 0x0000000307077819 */ /* 0x000fe200000012ff */
[----:B------:R-:W-:Y:S01]  /*cad0*/  UIADD3 UR11, UR11, UR12, URZ ;  /* 0x0000000c0b0b7290 */ /* 0x000fe2000fffe03f */
[C---:B------:R-:W-:Y:S01]  /*cae0*/  IADD3 R53, P0, R2.reuse, 0xa000, RZ ;  /* 0x0000a00002357810 */ /* 0x040fe20007f1e0ff */
[----:B------:R-:W-:Y:S01]  /*caf0*/  IMAD.X R73, RZ, RZ, R3, P2 ;  /* 0x000000ffff497224 */ /* 0x000fe200010e0603 */
[C---:B------:R-:W-:Y:S01]  /*cb00*/  IADD3 R57, P6, R2.reuse, 0xb000, RZ ;  /* 0x0000b00002397810 */ /* 0x040fe20007fde0ff */
[----:B------:R-:W-:Y:S01]  /*cb10*/  ULDC.64 UR12, c[0x0][0xae8] ;  /* 0x0002ba00000c7ab9 */ /* 0x000fe20000000a00 */
[C---:B------:R-:W-:Y:S01]  /*cb20*/  IADD3 R61, P5, R2.reuse, 0xc000, RZ ;  /* 0x0000c000023d7810 */ /* 0x040fe20007fbe0ff */
[----:B------:R-:W-:Y:S01]  /*cb30*/  USHF.R.S32.HI UR4, URZ, 0x1f, UR9 ;  /* 0x0000001f3f047899 */ /* 0x000fe20008011409 */
[C---:B------:R-:W-:Y:S01]  /*cb40*/  IADD3 R65, P4, R2.reuse, 0xd000, RZ ;  /* 0x0000d00002417810 */ /* 0x040fe20007f9e0ff */
[----:B------:R-:W5:Y:S01]  /*cb50*/  LD.E.128 R28, desc[UR36][R28.64] ;  /* 0x000000241c1c7980 */ /* 0x000f62000c101d00 */
[----:B------:R-:W-:-:S02]  /*cb60*/  IADD3 R69, P3, R2, 0xe000, RZ ;  /* 0x0000e00002457810 */ /* 0x000fc40007f7e0ff */
[----:B------:R-:W-:Y:S01]  /*cb70*/  LOP3.LUT R4, R5, 0x380, RZ, 0xc0, !PT ;  /* 0x0000038005047812 */ /* 0x000fe200078ec0ff */
[----:B------:R-:W5:Y:S01]  /*cb80*/  LD.E.128 R32, desc[UR36][R32.64] ;  /* 0x0000002420207980 */ /* 0x000f62000c101d00 */
[----:B------:R-:W-:Y:S02]  /*cb90*/  LOP3.LUT R52, R53, 0x380, RZ, 0xc0, !PT ;  /* 0x0000038035347812 */ /* 0x000fe400078ec0ff */
[----:B------:R-:W-:Y:S01]  /*cba0*/  LOP3.LUT R56, R57, 0x380, RZ, 0xc0, !PT ;  /* 0x0000038039387812 */ /* 0x000fe200078ec0ff */
[----:B------:R-:W5:Y:S01]  /*cbb0*/  LD.E.128 R36, desc[UR36][R36.64] ;  /* 0x0000002424247980 */ /* 0x000f62000c101d00 */
[----:B------:R-:W-:Y:S02]  /*cbc0*/  LOP3.LUT R60, R61, 0x380, RZ, 0xc0, !PT ;  /* 0x000003803d3c7812 */ /* 0x000fe400078ec0ff */
[----:B------:R-:W-:Y:S01]  /*cbd0*/  LOP3.LUT R64, R65, 0x380, RZ, 0xc0, !PT ;  /* 0x0000038041407812 */ /* 0x000fe200078ec0ff */
[----:B------:R-:W5:Y:S01]  /*cbe0*/  LD.E.128 R40, desc[UR36][R40.64] ;  /* 0x0000002428287980 */ /* 0x000f62000c101d00 */
[----:B------:R-:W-:-:S02]  /*cbf0*/  LOP3.LUT R68, R69, 0x380, RZ, 0xc0, !PT ;  /* 0x0000038045447812 */ /* 0x000fc400078ec0ff */
[----:B------:R-:W-:Y:S01]  /*cc00*/  SHF.R.U64 R4, R4, 0x3, RZ ;  /* 0x0000000304047819 */ /* 0x000fe200000012ff */
[----:B------:R-:W5:Y:S01]  /*cc10*/  LD.E.128 R44, desc[UR36][R44.64] ;  /* 0x000000242c2c7980 */ /* 0x000f62000c101d00 */
[----:B------:R-:W-:Y:S02]  /*cc20*/  SHF.R.U64 R52, R52, 0x3, RZ ;  /* 0x0000000334347819 */ /* 0x000fe400000012ff */
[----:B------:R-:W-:Y:S01]  /*cc30*/  SHF.R.U64 R56, R56, 0x3, RZ ;  /* 0x0000000338387819 */ /* 0x000fe200000012ff */
[----:B------:R-:W5:Y:S01]  /*cc40*/  LD.E.128 R48, desc[UR36][R48.64] ;  /* 0x0000002430307980 */ /* 0x000f62000c101d00 */
[----:B------:R-:W-:Y:S02]  /*cc50*/  SHF.R.U64 R60, R60, 0x3, RZ ;  /* 0x000000033c3c7819 */ /* 0x000fe400000012ff */
[----:B------:R-:W-:Y:S02]  /*cc60*/  SHF.R.U64 R64, R64, 0x3, RZ ;  /* 0x0000000340407819 */ /* 0x000fe400000012ff */
[----:B------:R-:W-:-:S02]  /*cc70*/  SHF.R.U64 R68, R68, 0x3, RZ ;  /* 0x0000000344447819 */ /* 0x000fc400000012ff */
[----:B------:R-:W-:Y:S01]  /*cc80*/  LOP3.LUT R2, R7, R2, RZ, 0x3c, !PT ;  /* 0x0000000207027212 */ /* 0x000fe200078e3cff */
[----:B------:R-:W-:Y:S01]  /*cc90*/  UIMAD.WIDE.U32 UR10, UR19, UR12, UR10 ;  /* 0x0000000c130a72a5 */ /* 0x000fe2000f8e000a */
[----:B------:R-:W-:Y:S01]  /*cca0*/  LOP3.LUT R52, R52, R53, RZ, 0x3c, !PT ;  /* 0x0000003534347212 */ /* 0x000fe200078e3cff */
[--C-:B------:R-:W-:Y:S01]  /*ccb0*/  IMAD.X R53, RZ, RZ, R3.reuse, P0 ;  /* 0x000000ffff357224 */ /* 0x100fe200000e0603 */
[----:B------:R-:W-:Y:S02]  /*ccc0*/  LOP3.LUT R56, R56, R57, RZ, 0x3c, !PT ;  /* 0x0000003938387212 */ /* 0x000fe400078e3cff */
[----:B------:R-:W-:Y:S01]  /*ccd0*/  LOP3.LUT R60, R60, R61, RZ, 0x3c, !PT ;  /* 0x0000003d3c3c7212 */ /* 0x000fe200078e3cff */
[--C-:B------:R-:W-:Y:S01]  /*cce0*/  IMAD.X R61, RZ, RZ, R3.reuse, P5 ;  /* 0x000000ffff3d7224 */ /* 0x100fe200028e0603 */
[----:B------:R-:W-:Y:S01]  /*ccf0*/  LOP3.LUT R64, R64, R65, RZ, 0x3c, !PT ;  /* 0x0000004140407212 */ /* 0x000fe200078e3cff */
[--C-:B------:R-:W-:Y:S01]  /*cd00*/  IMAD.X R65, RZ, RZ, R3.reuse, P4 ;  /* 0x000000ffff417224 */ /* 0x100fe200020e0603 */
[----:B------:R-:W-:Y:S01]  /*cd10*/  LOP3.LUT R68, R68, R69, RZ, 0x3c, !PT ;  /* 0x0000004544447212 */ /* 0x000fe200078e3cff */
[----:B------:R-:W-:Y:S01]  /*cd20*/  IMAD.X R69, RZ, RZ, R3, P3 ;  /* 0x000000ffff457224 */ /* 0x000fe200018e0603 */
[----:B------:R-:W-:Y:S01]  /*cd30*/  LOP3.LUT R72, R4, R5, RZ, 0x3c, !PT ;  /* 0x0000000504487212 */ /* 0x000fe200078e3cff */
[----:B------:R-:W-:Y:S01]  /*cd40*/  UIMAD UR11, UR19, UR13, UR11 ;  /* 0x0000000d130b72a4 */ /* 0x000fe2000f8e020b */
[----:B------:R-:W-:Y:S01]  /*cd50*/  IADD3.X R57, RZ, R3, RZ, P6, !PT ;  /* 0x00000003ff397210 */ /* 0x000fe200037fe4ff */
[----:B------:R0:W5:Y:S01]  /*cd60*/  LD.E.128 R4, desc[UR36][R2.64] ;  /* 0x0000002402047980 */ /* 0x000162000c101d00 */
[----:B------:R-:W-:-:S02]  /*cd70*/  ULDC.64 UR12, c[0x0][0xaf0] ;  /* 0x0002bc00000c7ab9 */ /* 0x000fc40000000a00 */
[----:B------:R-:W-:Y:S01]  /*cd80*/  UIMAD UR4, UR4, UR12, URZ ;  /* 0x0000000c040472a4 */ /* 0x000fe2000f8e023f */
[----:B------:R-:W5:Y:S01]  /*cd90*/  LD.E.128 R52, desc[UR36][R52.64] ;  /* 0x0000002434347980 */ /* 0x000f62000c101d00 */
[----:B------:R-:W-:-:S03]  /*cda0*/  IMAD R78, R78, 0x80, R17 ;  /* 0x000000804e4e7824 */ /* 0x000fc600078e0211 */
[----:B------:R-:W5:Y:S01]  /*cdb0*/  LD.E.128 R56, desc[UR36][R56.64] ;  /* 0x0000002438387980 */ /* 0x000f62000c101d00 */
[----:B0-----:R-:W-:Y:S02]  /*cdc0*/  IMAD.U32 R3, RZ, RZ, UR18 ;  /* 0x00000012ff037e24 */ /* 0x001fe4000f8e00ff */
[----:B------:R-:W-:Y:S01]  /*cdd0*/  IMAD R2, R18, 0x20, R17 ;  /* 0x0000002012027824 */ /* 0x000fe200078e0211 */
[----:B------:R-:W5:Y:S03]  /*cde0*/  LD.E.128 R60, desc[UR36][R60.64] ;  /* 0x000000243c3c7980 */ /* 0x000f66000c101d00 */
[----:B------:R-:W-:Y:S01]  /*cdf0*/  IMAD R20, R3, 0x80, R2 ;  /* 0x0000008003147824 */ /* 0x000fe200078e0202 */
[----:B------:R-:W-:Y:S01]  /*ce00*/  UIMAD UR4, UR9, UR13, UR4 ;  /* 0x0000000d090472a4 */ /* 0x000fe2000f8e0204 */
[----:B------:R-:W5:Y:S02]  /*ce10*/  LD.E.128 R64, desc[UR36][R64.64] ;  /* 0x0000002440407980 */ /* 0x000f64000c101d00 */
[----:B------:R-:W-:Y:S01]  /*ce20*/  @P1 IMAD.HI.U32 R2, R20, UR14, RZ ;  /* 0x0000000e14021c27 */ /* 0x000fe2000f8e00ff */
[----:B------:R-:W-:Y:S01]  /*ce30*/  UIMAD.WIDE.U32 UR10, UR9, UR12, UR10 ;  /* 0x0000000c090a72a5 */ /* 0x000fe2000f8e000a */
[----:B------:R-:W5:Y:S02]  /*ce40*/  LD.E.128 R68, desc[UR36][R68.64] ;  /* 0x0000002444447980 */ /* 0x000f64000c101d00 */
[----:B------:R-:W-:Y:S01]  /*ce50*/  @UP1 ULDC UR9, c[0x0][0xbf0] ;  /* 0x0002fc0000091ab9 */ /* 0x000fe20000000800 */
[----:B------:R-:W-:Y:S01]  /*ce60*/  IMAD.MOV.U32 R19, RZ, RZ, R20 ;  /* 0x000000ffff137224 */ /* 0x000fe200078e0014 */
[----:B------:R-:W-:Y:S01]  /*ce70*/  @P1 SHF.R.U32.HI R19, RZ, UR9, R2 ;  /* 0x00000009ff131c19 */ /* 0x000fe20008011602 */
[----:B------:R-:W-:Y:S01]  /*ce80*/  UIADD3 UR4, UR11, UR4, URZ ;  /* 0x000000040b047290 */ /* 0x000fe2000fffe03f */
[----:B------:R-:W-:Y:S01]  /*ce90*/  IMAD.U32 R2, RZ, RZ, UR10 ;  /* 0x0000000aff027e24 */ /* 0x000fe2000f8e00ff */
[----:B------:R-:W5:Y:S01]  /*cea0*/  LD.E.128 R72, desc[UR36][R72.64] ;  /* 0x0000002448487980 */ /* 0x000f62000c101d00 */
[--C-:B------:R-:W-:Y:S01]  /*ceb0*/  SHF.R.S32.HI R18, RZ, 0x1f, R19.reuse ;  /* 0x0000001fff127819 */ /* 0x100fe20000011413 */
[----:B------:R-:W-:-:S02]  /*cec0*/  IMAD.MOV R21, RZ, RZ, -R19 ;  /* 0x000000ffff157224 */ /* 0x000fc400078e0a13 */
[----:B------:R-:W-:Y:S01]  /*ced0*/  IMAD.U32 R3, RZ, RZ, UR11 ;  /* 0x0000000bff037e24 */ /* 0x000fe2000f8e00ff */
[----:B------:R-:W-:Y:S01]  /*cee0*/  ULDC.64 UR10, c[0x0][0xae0] ;  /* 0x0002b800000a7ab9 */ /* 0x000fe20000000a00 */
[----:B------:R-:W-:Y:S01]  /*cef0*/  IMAD.U32 R3, RZ, RZ, UR4 ;  /* 0x00000004ff037e24 */ /* 0x000fe2000f8e00ff */
[----:B------:R-:W-:Y:S01]  /*cf00*/  @!PT LDS RZ, [RZ] ;  /* 0x00000000fffff984 */ /* 0x000fe20000000800 */
[----:B------:R-:W-:Y:S01]  /*cf10*/  @!PT LDS RZ, [RZ] ;  /* 0x00000000fffff984 */ /* 0x000fe20000000800 */
[----:B------:R-:W-:Y:S01]  /*cf20*/  @!PT LDS RZ, [RZ] ;  /* 0x00000000fffff984 */ /* 0x000fe20000000800 */
[----:B------:R-:W-:Y:S01]  /*cf30*/  @!PT LDS RZ, [RZ] ;  /* 0x00000000fffff984 */ /* 0x000fe20000000800 */
[----:B------:R0:W-:Y:S06]  /*cf40*/  MEMBAR.ALL.CTA ;  /* 0x0000000000007992 */ /* 0x0001ec0000008000 */
[----:B0-----:R-:W0:Y:S01]  /*cf50*/  FENCE.VIEW.ASYNC.S ;  /* 0x00000000000073c6 */ /* 0x001e220000000000 */
[----:B------:R-:W-:-:S02]  /*cf60*/  IMAD R18, R18, UR10, RZ ;  /* 0x0000000a12127c24 */ /* 0x000fc4000f8e02ff */
[----:B------:R-:W-:Y:S02]  /*cf70*/  IMAD R21, R21, UR20, R20 ;  /* 0x0000001415157c24 */ /* 0x000fe4000f8e0214 */
        /* <DEDUP_REMOVED lines=8> */
[----:B------:R-:W-:-:S03]  /*d000*/  ULDC.64 UR10, c[0x0][0xa80] ;  /* 0x0002a000000a7ab9 */ /* 0x000fc60000000a00 */
[----:B------:R-:W-:Y:S01]  /*d010*/  IMAD.IADD R3, R3, 0x1, R17 ;  /* 0x0000000103037824 */ /* 0x000fe200078e0211 */
[----:B------:R-:W-:Y:S01]  /*d020*/  LEA R17, P2, R2, UR10, 0x1 ;  /* 0x0000000a02117c11 */ /* 0x000fe2000f8408ff */
[----:B------:R-:W-:-:S03]  /*d030*/  UIADD3 UR8, UR8, 0x38820, URZ ;  /* 0x0003882008087890 */ /* 0x000fc6000fffe03f */
[----:B------:R-:W-:Y:S02]  /*d040*/  LEA.HI.X R22, R2, UR11, R3, 0x1, P2 ;  /* 0x0000000b02167c11 */ /* 0x000fe400090f0c03 */
[C---:B------:R-:W-:Y:S01]  /*d050*/  ISETP.GE.AND P2, PT, R78.reuse, UR17, PT ;  /* 0x000000114e007c0c */ /* 0x040fe2000bf46270 */
[----:B------:R-:W-:Y:S01]  /*d060*/  UPRMT UR8, URZ, 0x654, UR8 ;  /* 0x000006543f087896 */ /* 0x000fe20008000008 */
[C---:B------:R-:W-:Y:S02]  /*d070*/  VIADD R18, R78.reuse, 0x20 ;  /* 0x000000204e127836 */ /* 0x040fe40000000000 */
[----:B------:R-:W-:Y:S02]  /*d080*/  VIADD R19, R78, 0x40 ;  /* 0x000000404e137836 */ /* 0x000fe40000000000 */
[C---:B------:R-:W-:Y:S02]  /*d090*/  VIADD R80, R0.reuse, 0x40 ;  /* 0x0000004000507836 */ /* 0x040fe40000000000 */
[----:B------:R-:W-:-:S02]  /*d0a0*/  VIADD R82, R0, 0x80 ;  /* 0x0000008000527836 */ /* 0x000fc40000000000 */
[----:B------:R-:W-:Y:S01]  /*d0b0*/  VIADD R84, R0, 0xc0 ;  /* 0x000000c000547836 */ /* 0x000fe20000000000 */
[----:B0-----:R-:W-:Y:S01]  /*d0c0*/  SYNCS.ARRIVE.TRANS64.RED.A1T0 RZ, [UR8], RZ ;  /* 0x000000ffffff79a7 */ /* 0x001fe20008100408 */
[----:B------:R0:W1:Y:S01]  /*d0d0*/  SHFL.IDX PT, R79, R17, RZ, 0x181f ;  /* 0x00181fff114f7589 */ /* 0x00006200000e0000 */
[----:B------:R-:W-:Y:S03]  /*d0e0*/  BSSY B1, `(.L_x_209) ;  /* 0x000001a000017945 */ /* 0x000fe60003800000 */
[----:B------:R0:W2:Y:S01]  /*d0f0*/  SHFL.IDX PT, R77, R22, RZ, 0x181f ;  /* 0x00181fff164d7589 */ /* 0x0000a200000e0000 */
[----:B------:R-:W-:Y:S02]  /*d100*/  ISETP.GE.AND P1, PT, R18, UR17, PT ;  /* 0x0000001112007c0c */ /* 0x000fe4000bf26270 */
[----:B------:R-:W-:Y:S02]  /*d110*/  ISETP.GE.AND P0, PT, R19, UR17, PT ;  /* 0x0000001113007c0c */ /* 0x000fe4000bf06270 */
[----:B------:R-:W-:-:S02]  /*d120*/  SHF.R.S32.HI R86, RZ, 0x1f, R0 ;  /* 0x0000001fff567819 */ /* 0x000fc40000011400 */
[----:B------:R-:W-:Y:S02]  /*d130*/  SHF.R.S32.HI R81, RZ, 0x1f, R80 ;  /* 0x0000001fff517819 */ /* 0x000fe40000011450 */
[----:B------:R-:W-:Y:S02]  /*d140*/  SHF.R.S32.HI R83, RZ, 0x1f, R82 ;  /* 0x0000001fff537819 */ /* 0x000fe40000011452 */
[----:B------:R-:W-:Y:S01]  /*d150*/  SHF.R.S32.HI R85, RZ, 0x1f, R84 ;  /* 0x0000001fff557819 */ /* 0x000fe20000011454 */
[----:B0-----:R-:W-:Y:S06]  /*d160*/  @P2 BRA `(.L_x_210) ;  /* 0x0000000000442947 */ /* 0x001fec0003800000 */
[----:B------:R-:W-:Y:S02]  /*d170*/  ULDC UR4, c[0x0][0xac8] ;  /* 0x0002b20000047ab9 */ /* 0x000fe40000000800 */
[----:B------:R-:W-:Y:S02]  /*d180*/  ISETP.GE.AND P5, PT, R0, UR4, PT ;  /* 0x0000000400007c0c */ /* 0x000fe4000bfa6270 */
[----:B------:R-:W-:Y:S02]  /*d190*/  ISETP.GE.AND P4, PT, R80, UR4, PT ;  /* 0x0000000450007c0c */ /* 0x000fe4000bf86270 */
[----:B------:R-:W-:Y:S02]  /*d1a0*/  ISETP.GE.AND P3, PT, R82, UR4, PT ;  /* 0x0000000452007c0c */ /* 0x000fe4000bf66270 */
[----:B------:R-:W-:-:S07]  /*d1b0*/  ISETP.GE.AND P2, PT, R84, UR4, PT ;  /* 0x0000000454007c0c */ /* 0x000fce000bf46270 */
[----:B-1----:R-:W-:-:S04]  /*d1c0*/  @!P5 LEA R2, P6, R0, R79, 0x1 ;  /* 0x0000004f0002d211 */ /* 0x002fc800078c08ff */
[----:B--2---:R-:W-:Y:S02]  /*d1d0*/  @!P5 LEA.HI.X R3, R0, R77, R86, 0x1, P6 ;  /* 0x0000004d0003d211 */ /* 0x004fe400030f0c56 */
[----:B------:R-:W-:-:S03]  /*d1e0*/  @!P4 LEA R18, P6, R80, R79, 0x1 ;  /* 0x0000004f5012c211 */ /* 0x000fc600078c08ff */
[----:B-----5:R0:W-:Y:S01]  /*d1f0*/  @!P5 ST.E.128 desc[UR36][R2.64], R4 ;  /* 0x000000040200d985 */ /* 0x0201e2000c101d24 */
[----:B------:R-:W-:Y:S02]  /*d200*/  @!P4 LEA.HI.X R19, R80, R77, R81, 0x1, P6 ;  /* 0x0000004d5013c211 */ /* 0x000fe400030f0c51 */
[----:B------:R-:W-:-:S03]  /*d210*/  @!P3 LEA R20, P6, R82, R79, 0x1 ;  /* 0x0000004f5214b211 */ /* 0x000fc600078c08ff */
[----:B------:R0:W-:Y:S01]  /*d220*/  @!P4 ST.E.128 desc[UR36][R18.64], R28 ;  /* 0x0000001c1200c985 */ /* 0x0001e2000c101d24 */
[----:B------:R-:W-:Y:S02]  /*d230*/  @!P3 LEA.HI.X R21, R82, R77, R83, 0x1, P6 ;  /* 0x0000004d5215b211 */ /* 0x000fe400030f0c53 */
[----:B------:R-:W-:-:S03]  /*d240*/  @!P2 LEA R76, P6, R84, R79, 0x1 ;  /* 0x0000004f544ca211 */ /* 0x000fc600078c08ff */
[----:B------:R0:W-:Y:S01]  /*d250*/  @!P3 ST.E.128 desc[UR36][R20.64], R44 ;  /* 0x0000002c1400b985 */ /* 0x0001e2000c101d24 */
[----:B------:R-:W-:-:S05]  /*d260*/  @!P2 LEA.HI.X R77, R84, R77, R85, 0x1, P6 ;  /* 0x0000004d544da211 */ /* 0x000fca00030f0c55 */
[----:B------:R0:W-:Y:S04]  /*d270*/  @!P2 ST.E.128 desc[UR36][R76.64], R60 ;  /* 0x0000003c4c00a985 */ /* 0x0001e8000c101d24 */
.L_x_210:
[----:B------:R-:W-:Y:S05]  /*d280*/  BSYNC B1 ;  /* 0x0000000000017941 */ /* 0x000fea0003800000 */
.L_x_209:
[----:B0-----:R0:W3:Y:S01]  /*d290*/  SHFL.IDX PT, R19, R22, 0x1, 0x181f ;  /* 0x00381f0016137f89 */ /* 0x0010e200000e0000 */
[----:B------:R-:W-:Y:S03]  /*d2a0*/  BSSY B1, `(.L_x_211) ;  /* 0x0000014000017945 */ /* 0x000fe60003800000 */
[----:B-----5:R0:W4:Y:S01]  /*d2b0*/  SHFL.IDX PT, R7, R17, 0x1, 0x181f ;  /* 0x00381f0011077f89 */ /* 0x02012200000e0000 */
[----:B------:R-:W-:Y:S05]  /*d2c0*/  @P1 BRA `(.L_x_212) ;  /* 0x0000000000441947 */ /* 0x000fea0003800000 */
[----:B------:R-:W-:Y:S02]  /*d2d0*/  ULDC UR4, c[0x0][0xac8] ;  /* 0x0002b20000047ab9 */ /* 0x000fe40000000800 */
[----:B------:R-:W-:Y:S02]  /*d2e0*/  ISETP.GE.AND P4, PT, R0, UR4, PT ;  /* 0x0000000400007c0c */ /* 0x000fe4000bf86270 */
[----:B------:R-:W-:Y:S02]  /*d2f0*/  ISETP.GE.AND P3, PT, R80, UR4, PT ;  /* 0x0000000450007c0c */ /* 0x000fe4000bf66270 */
[----:B------:R-:W-:Y:S02]  /*d300*/  ISETP.GE.AND P2, PT, R82, UR4, PT ;  /* 0x0000000452007c0c */ /* 0x000fe4000bf46270 */
[----:B------:R-:W-:-:S07]  /*d310*/  ISETP.GE.AND P1, PT, R84, UR4, PT ;  /* 0x0000000454007c0c */ /* 0x000fce000bf26270 */
[-C--:B----4-:R-:W-:Y:S02]  /*d320*/  @!P4 LEA R2, P6, R0, R7.reuse, 0x1 ;  /* 0x000000070002c211 */ /* 0x090fe400078c08ff */
[----:B------:R-:W-:Y:S02]  /*d330*/  @!P3 LEA R4, P5, R80, R7, 0x1 ;  /* 0x000000075004b211 */ /* 0x000fe400078a08ff */
[----:B---3--:R-:W-:Y:S02]  /*d340*/  @!P4 LEA.HI.X R3, R0, R19, R86, 0x1, P6 ;  /* 0x000000130003c211 */ /* 0x008fe400030f0c56 */
[----:B------:R-:W-:Y:S02]  /*d350*/  @!P2 LEA R6, P6, R82, R7, 0x1 ;  /* 0x000000075206a211 */ /* 0x000fe400078c08ff */
[----:B------:R-:W-:Y:S01]  /*d360*/  @!P3 LEA.HI.X R5, R80, R19, R81, 0x1, P5 ;  /* 0x000000135005b211 */ /* 0x000fe200028f0c51 */
[----:B------:R3:W-:Y:S01]  /*d370*/  @!P4 ST.E.128 desc[UR36][R2.64], R8 ;  /* 0x000000080200c985 */ /* 0x0007e2000c101d24 */
[----:B------:R-:W-:-:S02]  /*d380*/  @!P1 LEA R18, P5, R84, R7, 0x1 ;  /* 0x0000000754129211 */ /* 0x000fc400078a08ff */
[-C--:B------:R-:W-:Y:S01]  /*d390*/  @!P2 LEA.HI.X R7, R82, R19.reuse, R83, 0x1, P6 ;  /* 0x000000135207a211 */ /* 0x080fe200030f0c53 */
[----:B------:R3:W-:Y:S01]  /*d3a0*/  @!P3 ST.E.128 desc[UR36][R4.64], R32 ;  /* 0x000000200400b985 */ /* 0x0007e2000c101d24 */
[----:B------:R-:W-:-:S03]  /*d3b0*/  @!P1 LEA.HI.X R19, R84, R19, R85, 0x1, P5 ;  /* 0x0000001354139211 */ /* 0x000fc600028f0c55 */
[----:B------:R3:W-:Y:S04]  /*d3c0*/  @!P2 ST.E.128 desc[UR36][R6.64], R48 ;  /* 0x000000300600a985 */ /* 0x0007e8000c101d24 */
[----:B------:R3:W-:Y:S02]  /*d3d0*/  @!P1 ST.E.128 desc[UR36][R18.64], R64 ;  /* 0x0000004012009985 */ /* 0x0007e4000c101d24 */
.L_x_212:
[----:B------:R-:W-:Y:S05]  /*d3e0*/  BSYNC B1 ;  /* 0x0000000000017941 */ /* 0x000fea0003800000 */
.L_x_211:
[----:B---3--:R3:W0:Y:S01]  /*d3f0*/  SHFL.IDX PT, R9, R22, 0x2, 0x181f ;  /* 0x00581f0016097f89 */ /* 0x00862200000e0000 */
[----:B------:R-:W-:Y:S03]  /*d400*/  BSSY B1, `(.L_x_213) ;  /* 0x0000014000017945 */ /* 0x000fe60003800000 */
[----:B------:R3:W0:Y:S01]  /*d410*/  SHFL.IDX PT, R5, R17, 0x2, 0x181f ;  /* 0x00581f0011057f89 */ /* 0x00062200000e0000 */
[----:B------:R-:W-:Y:S05]  /*d420*/  @P0 BRA `(.L_x_214) ;  /* 0x0000000000440947 */ /* 0x000fea0003800000 */
[----:B------:R-:W-:Y:S02]  /*d430*/  ULDC UR4, c[0x0][0xac8] ;  /* 0x0002b20000047ab9 */ /* 0x000fe40000000800 */
[----:B------:R-:W-:Y:S02]  /*d440*/  ISETP.GE.AND P3, PT, R0, UR4, PT ;  /* 0x0000000400007c0c */ /* 0x000fe4000bf66270 */
[----:B------:R-:W-:Y:S02]  /*d450*/  ISETP.GE.AND P2, PT, R80, UR4, PT ;  /* 0x0000000450007c0c */ /* 0x000fe4000bf46270 */
[----:B------:R-:W-:Y:S02]  /*d460*/  ISETP.GE.AND P1, PT, R82, UR4, PT ;  /* 0x0000000452007c0c */ /* 0x000fe4000bf26270 */
[----:B------:R-:W-:-:S07]  /*d470*/  ISETP.GE.AND P0, PT, R84, UR4, PT ;  /* 0x0000000454007c0c */ /* 0x000fce000bf06270 */
[-C--:B0-----:R-:W-:Y:S02]  /*d480*/  @!P3 LEA R2, P6, R0, R5.reuse, 0x1 ;  /* 0x000000050002b211 */ /* 0x081fe400078c08ff */
[-C--:B------:R-:W-:Y:S02]  /*d490*/  @!P2 LEA R4, P5, R80, R5.reuse, 0x1 ;  /* 0x000000055004a211 */ /* 0x080fe400078a08ff */
[----:B------:R-:W-:Y:S02]  /*d4a0*/  @!P1 LEA R6, P4, R82, R5, 0x1 ;  /* 0x0000000552069211 */ /* 0x000fe400078808ff */
[----:B------:R-:W-:Y:S02]  /*d4b0*/  @!P3 LEA.HI.X R3, R0, R9, R86, 0x1, P6 ;  /* 0x000000090003b211 */ /* 0x000fe400030f0c56 */
[----:B------:R-:W-:Y:S02]  /*d4c0*/  @!P0 LEA R8, P6, R84, R5, 0x1 ;  /* 0x0000000554088211 */ /* 0x000fe400078c08ff */
[-C--:B------:R-:W-:Y:S01]  /*d4d0*/  @!P2 LEA.HI.X R5, R80, R9.reuse, R81, 0x1, P5 ;  /* 0x000000095005a211 */ /* 0x080fe200028f0c51 */
[----:B------:R0:W-:Y:S01]  /*d4e0*/  @!P3 ST.E.128 desc[UR36][R2.64], R12 ;  /* 0x0000000c0200b985 */ /* 0x0001e2000c101d24 */
[----:B----4-:R-:W-:-:S02]  /*d4f0*/  @!P1 LEA.HI.X R7, R82, R9, R83, 0x1, P4 ;  /* 0x0000000952079211 */ /* 0x010fc400020f0c53 */
[----:B------:R-:W-:Y:S01]  /*d500*/  @!P0 LEA.HI.X R9, R84, R9, R85, 0x1, P6 ;  /* 0x0000000954098211 */ /* 0x000fe200030f0c55 */
[----:B------:R0:W-:Y:S04]  /*d510*/  @!P2 ST.E.128 desc[UR36][R4.64], R36 ;  /* 0x000000240400a985 */ /* 0x0001e8000c101d24 */
[----:B------:R0:W-:Y:S04]  /*d520*/  @!P1 ST.E.128 desc[UR36][R6.64], R52 ;  /* 0x0000003406009985 */ /* 0x0001e8000c101d24 */
[----:B------:R0:W-:Y:S02]  /*d530*/  @!P0 ST.E.128 desc[UR36][R8.64], R68 ;  /* 0x0000004408008985 */ /* 0x0001e4000c101d24 */
.L_x_214:
[----:B------:R-:W-:Y:S05]  /*d540*/  BSYNC B1 ;  /* 0x0000000000017941 */ /* 0x000fea0003800000 */
.L_x_213:
[----:B0-----:R-:W-:Y:S01]  /*d550*/  VIADD R2, R78, 0x60 ;  /* 0x000000604e027836 */ /* 0x001fe20000000000 */
[----:B------:R0:W0:Y:S04]  /*d560*/  SHFL.IDX PT, R9, R22, 0x3, 0x181f ;  /* 0x00781f0016097f89 */ /* 0x00002800000e0000 */
[----:B------:R-:W-:Y:S01]  /*d570*/  ISETP.GE.AND P0, PT, R2, UR17, PT ;  /* 0x0000001102007c0c */ /* 0x000fe2000bf06270 */
[----:B---3--:R-:W3:-:S12]  /*d580*/  SHFL.IDX PT, R17, R17, 0x3, 0x181f ;  /* 0x00781f0011117f89 */ /* 0x008ed800000e0000 */
[----:B------:R-:W-:Y:S05]  /*d590*/  @P0 BRA `(.L_x_215) ;  /* 0x0000002800700947 */ /* 0x000fea0003800000 */
[----:B------:R-:W-:Y:S02]  /*d5a0*/  ULDC UR4, c[0x0][0xac8] ;  /* 0x0002b20000047ab9 */ /* 0x000fe40000000800 */
[----:B------:R-:W-:Y:S02]  /*d5b0*/  ISETP.GE.AND P3, PT, R0, UR4, PT ;  /* 0x0000000400007c0c */ /* 0x000fe4000bf66270 */
[----:B------:R-:W-:Y:S02]  /*d5c0*/  ISETP.GE.AND P4, PT, R80, UR4, PT ;  /* 0x0000000450007c0c */ /* 0x000fe4000bf86270 */
[----:B------:R-:W-:-:S09]  /*d5d0*/  ISETP.GE.AND P5, PT, R82, UR4, PT ;  /* 0x0000000452007c0c */ /* 0x000fd2000bfa6270 */
[-C--:B---3--:R-:W-:Y:S02]  /*d5e0*/  @!P3 LEA R2, P0, R0, R17.reuse, 0x1 ;  /* 0x000000110002b211 */ /* 0x088fe400078008ff */
[-C--:B------:R-:W-:Y:S02]  /*d5f0*/  @!P4 LEA R4, P1, R80, R17.reuse, 0x1 ;  /* 0x000000115004c211 */ /* 0x080fe400078208ff */
[----:B------:R-:W-:Y:S02]  /*d600*/  @!P5 LEA R6, P2, R82, R17, 0x1 ;  /* 0x000000115206d211 */ /* 0x000fe400078408ff */
[-C--:B0-----:R-:W-:Y:S02]  /*d610*/  @!P3 LEA.HI.X R3, R0, R9.reuse, R86, 0x1, P0 ;  /* 0x000000090003b211 */ /* 0x081fe400000f0c56 */
[-C--:B------:R-:W-:Y:S02]  /*d620*/  @!P4 LEA.HI.X R5, R80, R9.reuse, R81, 0x1, P1 ;  /* 0x000000095005c211 */ /* 0x080fe400008f0c51 */
[----:B----4-:R-:W-:Y:S01]  /*d630*/  @!P5 LEA.HI.X R7, R82, R9, R83, 0x1, P2 ;  /* 0x000000095207d211 */ /* 0x010fe200010f0c53 */
[----:B------:R0:W-:Y:S01]  /*d640*/  @!P3 ST.E.128 desc[UR36][R2.64], R24 ;  /* 0x000000180200b985 */ /* 0x0001e2000c101d24 */
[----:B------:R-:W-:-:S03]  /*d650*/  ISETP.GE.AND P0, PT, R84, UR4, PT ;  /* 0x0000000454007c0c */ /* 0x000fc6000bf06270 */
[----:B------:R0:W-:Y:S04]  /*d660*/  @!P4 ST.E.128 desc[UR36][R4.64], R40 ;  /* 0x000000280400c985 */ /* 0x0001e8000c101d24 */
[----:B------:R0:W-:Y:S06]  /*d670*/  @!P5 ST.E.128 desc[UR36][R6.64], R56 ;  /* 0x000000380600d985 */ /* 0x0001ec000c101d24 */
[----:B------:R-:W-:Y:S05]  /*d680*/  @P0 BRA `(.L_x_215) ;  /* 0x0000002800340947 */ /* 0x000fea0003800000 */
[----:B0-----:R-:W-:-:S04]  /*d690*/  LEA R2, P0, R84, R17, 0x1 ;  /* 0x0000001154027211 */ /* 0x001fc800078008ff */
[----:B------:R-:W-:-:S05]  /*d6a0*/  LEA.HI.X R3, R84, R9, R85, 0x1, P0 ;  /* 0x0000000954037211 */ /* 0x000fca00000f0c55 */
[----:B------:R0:W-:Y:S01]  /*d6b0*/  ST.E.128 desc[UR36][R2.64], R72 ;  /* 0x0000004802007985 */ /* 0x0001e2000c101d24 */
[----:B------:R-:W-:Y:S05]  /*d6c0*/  BRA `(.L_x_215) ;  /* 0x0000002800247947 */ /* 0x000fea0003800000 */
.L_x_208:
[----:B------:R-:W-:Y:S01]  /*d6d0*/  ULDC.64 UR14, c[0x0][0xb08] ;  /* 0x0002c200000e7ab9 */ /* 0x000fe20000000a00 */
[----:B------:R-:W-:Y:S01]  /*d6e0*/  R2UR UR18, R216 ;  /* 0x00000000d81272ca */ /* 0x000fe200000e0000 */
[----:B------:R-:W-:Y:S01]  /*d6f0*/  UIMAD UR12, UR16, UR14, URZ ;  /* 0x0000000e100c72a4 */ /* 0x000fe2000f8e023f */
[----:B------:R-:W-:Y:S01]  /*d700*/  R2UR UR17, R215 ;  /* 0x00000000d71172ca */ /* 0x000fe200000e0000 */
[----:B------:R-:W-:Y:S01]  /*d710*/  UIMAD.WIDE.U32 UR10, UR4, UR14, URZ ;  /* 0x0000000e040a72a5 */ /* 0x000fe2000f8e003f */
[----:B0-----:R-:W-:Y:S01]  /*d720*/  IMAD.MOV.U32 R5, RZ, RZ, R8 ;  /* 0x000000ffff057224 */ /* 0x001fe200078e0008 */
[----:B------:R-:W-:Y:S01]  /*d730*/  UIMAD UR12, UR4, UR15, UR12 ;  /* 0x0000000f040c72a4 */ /* 0x000fe2000f8e020c */
[C---:B------:R-:W-:Y:S01]  /*d740*/  VIADD R161, R23.reuse, 0x70 ;  /* 0x0000007017a17836 */ /* 0x040fe20000000000 */
[----:B------:R-:W-:Y:S01]  /*d750*/  USHF.R.S32.HI UR4, URZ, 0x1f, UR9 ;  /* 0x0000001f3f047899 */ /* 0x000fe20008011409 */
[C---:B------:R-:W-:Y:S01]  /*d760*/  VIADD R163, R23.reuse, 0x68 ;  /* 0x0000006817a37836 */ /* 0x040fe20000000000 */
[----:B------:R-:W-:Y:S01]  /*d770*/  UIADD3 UR11, UR11, UR12, URZ ;  /* 0x0000000c0b0b7290 */ /* 0x000fe2000fffe03f */
[C---:B------:R-:W-:Y:S01]  /*d780*/  VIADD R165, R23.reuse, 0x60 ;  /* 0x0000006017a57836 */ /* 0x040fe20000000000 */
[----:B------:R-:W-:Y:S01]  /*d790*/  ULDC.64 UR14, c[0x0][0xb40] ;  /* 0x0002d000000e7ab9 */ /* 0x000fe20000000a00 */
[----:B------:R-:W-:Y:S01]  /*d7a0*/  ULDC.64 UR12, c[0x0][0xb38] ;  /* 0x0002ce00000c7ab9 */ /* 0x000fe20000000a00 */
[----:B------:R-:W-:Y:S01]  /*d7b0*/  UIMAD UR4, UR4, UR14, URZ ;  /* 0x0000000e040472a4 */ /* 0x000fe2000f8e023f */
[C---:B------:R-:W-:Y:S01]  /*d7c0*/  VIADD R167, R23.reuse, 0x58 ;  /* 0x0000005817a77836 */ /* 0x040fe20000000000 */
[----:B------:R-:W-:Y:S01]  /*d7d0*/  UIMAD.WIDE.U32 UR10, UR18, UR12, UR10 ;  /* 0x0000000c120a72a5 */ /* 0x000fe2000f8e000a */
[C---:B------:R-:W-:Y:S01]  /*d7e0*/  VIADD R169, R23.reuse, 0x50 ;  /* 0x0000005017a97836 */ /* 0x040fe20000000000 */
[----:B------:R-:W-:Y:S01]  /*d7f0*/  UIMAD UR4, UR9, UR15, UR4 ;  /* 0x0000000f090472a4 */ /* 0x000fe2000f8e0204 */
[C---:B------:R-:W-:Y:S01]  /*d800*/  VIADD R171, R23.reuse, 0x48 ;  /* 0x0000004817ab7836 */ /* 0x040fe20000000000 */
[----:B------:R-:W-:Y:S01]  /*d810*/  UIMAD UR11, UR18, UR13, UR11 ;  /* 0x0000000d120b72a4 */ /* 0x000fe2000f8e020b */
[C---:B------:R-:W-:Y:S01]  /*d820*/  VIADD R173, R23.reuse, 0x40 ;  /* 0x0000004017ad7836 */ /* 0x040fe20000000000 */
[----:B------:R-:W-:Y:S01]  /*d830*/  UIADD3 UR8, UR8, 0x38820, URZ ;  /* 0x0003882008087890 */ /* 0x000fe2000fffe03f */
[C---:B------:R-:W-:Y:S01]  /*d840*/  VIADD R177, R23.reuse, 0x30 ;  /* 0x0000003017b17836 */ /* 0x040fe20000000000 */
[----:B------:R-:W-:Y:S01]  /*d850*/  UIMAD.WIDE.U32 UR10, UR9, UR14, UR10 ;  /* 0x0000000e090a72a5 */ /* 0x000fe2000f8e000a */
[C---:B------:R-:W-:Y:S01]  /*d860*/  VIADD R179, R23.reuse, 0x28 ;  /* 0x0000002817b37836 */ /* 0x040fe20000000000 */
[----:B------:R-:W-:Y:S01]  /*d870*/  ULDC.64 UR12, c[0x0][0xb48] ;  /* 0x0002d200000c7ab9 */ /* 0x000fe20000000a00 */
[----:B------:R-:W-:Y:S01]  /*d880*/  @UP1 ULDC UR9, c[0x0][0xbec] ;  /* 0x0002fb0000091ab9 */ /* 0x000fe20000000800 */
[----:B------:R-:W-:Y:S01]  /*d890*/  UIADD3 UR11, UR11, UR4, URZ ;  /* 0x000000040b0b7290 */ /* 0x000fe2000fffe03f */
[----:B------:R-:W-:Y:S01]  /*d8a0*/  @P1 IMAD.HI.U32 R0, R8, UR9, RZ ;  /* 0x0000000908001c27 */ /* 0x000fe2000f8e00ff */
[----:B------:R-:W-:Y:S01]  /*d8b0*/  UPRMT UR8, URZ, 0x654, UR8 ;  /* 0x000006543f087896 */ /* 0x000fe20008000008 */
[C---:B------:R-:W-:Y:S01]  /*d8c0*/  IADD3 R175, R23.reuse, 0x38, RZ ;  /* 0x0000003817af7810 */ /* 0x040fe20007ffe0ff */
[----:B------:R-:W-:Y:S01]  /*d8d0*/  @UP1 ULDC UR4, c[0x0][0xbf0] ;  /* 0x0002fc0000041ab9 */ /* 0x000fe20000000800 */
[----:B------:R-:W-:Y:S01]  /*d8e0*/  UIMAD.WIDE.U32 UR10, UR17, UR12, UR10 ;  /* 0x0000000c110a72a5 */ /* 0x000fe2000f8e000a */
[----:B------:R-:W-:Y:S01]  /*d8f0*/  @P1 SHF.R.U32.HI R5, RZ, UR4, R0 ;  /* 0x00000004ff051c19 */ /* 0x000fe20008011600 */
[----:B------:R-:W-:Y:S01]  /*d900*/  VIADD R181, R23, 0x20 ;  /* 0x0000002017b57836 */ /* 0x000fe20000000000 */
[----:B------:R-:W-:Y:S01]  /*d910*/  BSSY B1, `(.L_x_216) ;  /* 0x00000ce000017945 */ /* 0x000fe20003800000 */
[----:B------:R-:W-:Y:S01]  /*d920*/  UIMAD UR4, UR17, UR13, UR11 ;  /* 0x0000000d110472a4 */ /* 0x000fe2000f8e020b */
[--C-:B------:R-:W-:Y:S01]  /*d930*/  SHF.R.S32.HI R0, RZ, 0x1f, R5.reuse ;  /* 0x0000001fff007819 */ /* 0x100fe20000011405 */
[----:B------:R-:W-:Y:S01]  /*d940*/  IMAD.MOV R7, RZ, RZ, -R5 ;  /* 0x000000ffff077224 */ /* 0x000fe200078e0a05 */
[----:B------:R-:W-:Y:S01]  /*d950*/  ULDC.64 UR12, c[0x0][0xb30] ;  /* 0x0002cc00000c7ab9 */ /* 0x000fe20000000a00 */
[----:B------:R-:W-:Y:S01]  /*d960*/  IMAD.U32 R3, RZ, RZ, UR11 ;  /* 0x0000000bff037e24 */ /* 0x000fe2000f8e00ff */
[----:B------:R-:W-:Y:S01]  /*d970*/  SYNCS.ARRIVE.TRANS64.RED.A1T0 RZ, [UR8], RZ ;  /* 0x000000ffffff79a7 */ /* 0x000fe20008100408 */
[----:B------:R-:W-:Y:S01]  /*d980*/  IMAD R7, R7, UR20, R8 ;  /* 0x0000001407077c24 */ /* 0x000fe2000f8e0208 */
[----:B------:R-:W-:Y:S01]  /*d990*/  SHF.R.S32.HI R18, RZ, 0x1f, R217 ;  /* 0x0000001fff127819 */ /* 0x000fe200000114d9 */
[----:B------:R-:W-:Y:S01]  /*d9a0*/  IMAD R0, R0, UR12, RZ ;  /* 0x0000000c00007c24 */ /* 0x000fe2000f8e02ff */
[----:B------:R-:W-:Y:S01]  /*d9b0*/  SHF.R.S32.HI R20, RZ, 0x1f, R218 ;  /* 0x0000001fff147819 */ /* 0x000fe200000114da */
[----:B------:R-:W-:Y:S01]  /*d9c0*/  IMAD.U32 R2, RZ, RZ, UR10 ;  /* 0x0000000aff027e24 */ /* 0x000fe2000f8e00ff */
[----:B------:R-:W-:Y:S01]  /*d9d0*/  ULDC.64 UR10, c[0x0][0xb28] ;  /* 0x0002ca00000a7ab9 */ /* 0x000fe20000000a00 */
[----:B------:R-:W-:Y:S01]  /*d9e0*/  IMAD.U32 R3, RZ, RZ, UR4 ;  /* 0x00000004ff037e24 */ /* 0x000fe2000f8e00ff */
[----:B------:R-:W-:Y:S01]  /*d9f0*/  SHF.R.S32.HI R22, RZ, 0x1f, R219 ;  /* 0x0000001fff167819 */ /* 0x000fe200000114db */
[C---:B------:R-:W-:Y:S01]  /*da00*/  IMAD R9, R5.reuse, UR13, R0 ;  /* 0x0000000d05097c24 */ /* 0x040fe2000f8e0200 */
[----:B------:R-:W-:Y:S01]  /*da10*/  SHF.R.S32.HI R0, RZ, 0x1f, R7 ;  /* 0x0000001fff007819 */ /* 0x000fe20000011407 */
[----:B------:R-:W-:Y:S01]  /*da20*/  IMAD.WIDE.U32 R2, R5, UR12, R2 ;  /* 0x0000000c05027c25 */ /* 0x000fe2000f8e0002 */
[----:B------:R-:W-:-:S02]  /*da30*/  SHF.R.S32.HI R152, RZ, 0x1f, R220 ;  /* 0x0000001fff987819 */ /* 0x000fc400000114dc */
[----:B------:R-:W-:Y:S01]  /*da40*/  SHF.R.S32.HI R153, RZ, 0x1f, R221 ;  /* 0x0000001fff997819 */ /* 0x000fe200000114dd */
[----:B------:R-:W-:Y:S01]  /*da50*/  IMAD R0, R0, UR10, RZ ;  /* 0x0000000a00007c24 */ /* 0x000fe2000f8e02ff */
[----:B------:R-:W-:Y:S01]  /*da60*/  SHF.R.S32.HI R154, RZ, 0x1f, R222 ;  /* 0x0000001fff9a7819 */ /* 0x000fe200000114de */
[----:B------:R-:W-:Y:S01]  /*da70*/  IMAD.IADD R3, R3, 0x1, R9 ;  /* 0x0000000103037824 */ /* 0x000fe200078e0209 */
[----:B------:R-:W-:Y:S01]  /*da80*/  SHF.R.S32.HI R155, RZ, 0x1f, R223 ;  /* 0x0000001fff9b7819 */ /* 0x000fe200000114df */
[C---:B------:R-:W-:Y:S01]  /*da90*/  IMAD R5, R7.reuse, UR11, R0 ;  /* 0x0000000b07057c24 */ /* 0x040fe2000f8e0200 */
[----:B------:R-:W-:Y:S01]  /*daa0*/  SHF.R.S32.HI R156, RZ, 0x1f, R224 ;  /* 0x0000001fff9c7819 */ /* 0x000fe200000114e0 */
[----:B------:R-:W-:Y:S01]  /*dab0*/  IMAD.WIDE.U32 R2, R7, UR10, R2 ;  /* 0x0000000a07027c25 */ /* 0x000fe2000f8e0002 */
[----:B------:R-:W-:Y:S01]  /*dac0*/  ULDC.64 UR10, c[0x0][0xb00] ;  /* 0x0002c000000a7ab9 */ /* 0x000fe20000000a00 */
[----:B------:R-:W-:Y:S02]  /*dad0*/  SHF.R.S32.HI R157, RZ, 0x1f, R225 ;  /* 0x0000001fff9d7819 */ /* 0x000fe400000114e1 */
[----:B------:R-:W-:Y:S01]  /*dae0*/  IMAD.IADD R3, R3, 0x1, R5 ;  /* 0x0000000103037824 */ /* 0x000fe200078e0205 */
[C---:B------:R-:W-:Y:S01]  /*daf0*/  LEA R0, P1, R2.reuse, UR10, 0x2 ;  /* 0x0000000a02007c11 */ /* 0x040fe2000f8210ff */
[C---:B------:R-:W-:Y:S01]  /*db00*/  VIADD R183, R23.reuse, 0x18 ;  /* 0x0000001817b77836 */ /* 0x040fe20000000000 */
[----:B------:R-:W-:Y:S01]  /*db10*/  SHF.R.S32.HI R158, RZ, 0x1f, R226 ;  /* 0x0000001fff9e7819 */ /* 0x000fe200000114e2 */
[C---:B------:R-:W-:Y:S01]  /*db20*/  VIADD R185, R23.reuse, 0x10 ;  /* 0x0000001017b97836 */ /* 0x040fe20000000000 */
[----:B------:R-:W-:Y:S01]  /*db30*/  LEA.HI.X R12, R2, UR11, R3, 0x2, P1 ;  /* 0x0000000b020c7c11 */ /* 0x000fe200088f1403 */
[C---:B------:R-:W-:Y:S01]  /*db40*/  VIADD R187, R23.reuse, 0x8 ;  /* 0x0000000817bb7836 */ /* 0x040fe20000000000 */
[----:B------:R0:W1:Y:S01]  /*db50*/  SHFL.IDX PT, R2, R0, RZ, 0x1c1f ;  /* 0x001c1fff00027589 */ /* 0x00006200000e0000 */
[----:B------:R-:W-:Y:S01]  /*db60*/  SHF.R.S32.HI R159, RZ, 0x1f, R227 ;  /* 0x0000001fff9f7819 */ /* 0x000fe200000114e3 */
[C---:B------:R-:W-:Y:S01]  /*db70*/  VIADD R160, R23.reuse, 0x70 ;  /* 0x0000007017a07836 */ /* 0x040fe20000000000 */
[----:B------:R-:W-:Y:S01]  /*db80*/  SHF.R.S32.HI R161, RZ, 0x1f, R161 ;  /* 0x0000001fffa17819 */ /* 0x000fe200000114a1 */
[----:B------:R0:W2:Y:S01]  /*db90*/  SHFL.IDX PT, R3, R12, RZ, 0x1c1f ;  /* 0x001c1fff0c037589 */ /* 0x0000a200000e0000 */
        /* <DEDUP_REMOVED lines=26> */
[----:B012---:R-:W-:Y:S06]  /*dd40*/  @P2 BRA `(.L_x_217) ;  /* 0x0000000800282947 */ /* 0x007fec0003800000 */
[----:B------:R-:W-:Y:S01]  /*dd50*/  ULDC UR4, c[0x0][0xac8] ;  /* 0x0002b20000047ab9 */ /* 0x000fe20000000800 */
[C---:B------:R-:W-:Y:S01]  /*dd60*/  VIADD R19, R23.reuse, 0xe0 ;  /* 0x000000e017137836 */ /* 0x040fe20000000000 */
[C---:B------:R-:W-:Y:S01]  /*dd70*/  ISETP.GE.AND P2, PT, R23.reuse, UR4, PT ;  /* 0x0000000417007c0c */ /* 0x040fe2000bf46270 */
[C---:B------:R-:W-:Y:S01]  /*dd80*/  VIADD R21, R23.reuse, 0xe8 ;  /* 0x000000e817157836 */ /* 0x040fe20000000000 */
[----:B------:R-:W-:Y:S01]  /*dd90*/  ISETP.GE.AND P1, PT, R186, UR4, PT ;  /* 0x00000004ba007c0c */ /* 0x000fe2000bf26270 */
[C---:B------:R-:W-:Y:S01]  /*dda0*/  VIADD R17, R23.reuse, 0xf0 ;  /* 0x000000f017117836 */ /* 0x040fe20000000000 */
[----:B------:R-:W-:Y:S01]  /*ddb0*/  ISETP.GE.AND P3, PT, R184, UR4, PT ;  /* 0x00000004b8007c0c */ /* 0x000fe2000bf66270 */
[----:B------:R-:W-:Y:S01]  /*ddc0*/  VIADD R13, R23, 0xf8 ;  /* 0x000000f8170d7836 */ /* 0x000fe20000000000 */
[----:B------:R-:W-:-:S07]  /*ddd0*/  ISETP.GE.AND P4, PT, R182, UR4, PT ;  /* 0x00000004b6007c0c */ /* 0x000fce000bf86270 */
[----:B------:R-:W-:Y:S02]  /*dde0*/  @!P2 IMAD.WIDE R4, R23, 0x4, R2 ;  /* 0x000000041704a825 */ /* 0x000fe400078e0202 */
[----:B------:R-:W-:-:S03]  /*ddf0*/  @!P1 LEA R6, P5, R186, R2, 0x2 ;  /* 0x00000002ba069211 */ /* 0x000fc600078a10ff */
[----:B------:R0:W-:Y:S01]  /*de00*/  @!P2 ST.E.64 desc[UR36][R4.64], R24 ;  /* 0x000000180400a985 */ /* 0x0001e2000c101b24 */
[----:B------:R-:W-:Y:S02]  /*de10*/  ISETP.GE.AND P2, PT, R180, UR4, PT ;  /* 0x00000004b4007c0c */ /* 0x000fe4000bf46270 */
[----:B------:R-:W-:-:S05]  /*de20*/  @!P1 LEA.HI.X R7, R186, R3, R187, 0x2, P5 ;  /* 0x00000003ba079211 */ /* 0x000fca00028f14bb */
[----:B------:R1:W-:Y:S01]  /*de30*/  @!P1 ST.E.64 desc[UR36][R6.64], R28 ;  /* 0x0000001c06009985 */ /* 0x0003e2000c101b24 */
[----:B------:R-:W-:Y:S02]  /*de40*/  ISETP.GE.AND P1, PT, R178, UR4, PT ;  /* 0x00000004b2007c0c */ /* 0x000fe4000bf26270 */
[----:B0-----:R-:W-:-:S04]  /*de50*/  @!P3 LEA R4, P6, R184, R2, 0x2 ;  /* 0x00000002b804b211 */ /* 0x001fc800078c10ff */
[----:B------:R-:W-:Y:S02]  /*de60*/  @!P3 LEA.HI.X R5, R184, R3, R185, 0x2, P6 ;  /* 0x00000003b805b211 */ /* 0x000fe400030f14b9 */
[----:B-1----:R-:W-:-:S03]  /*de70*/  @!P4 LEA R6, P5, R182, R2, 0x2 ;  /* 0x00000002b606c211 */ /* 0x002fc600078a10ff */
        /* <DEDUP_REMOVED lines=34> */
[----:B------:R-:W-:Y:S02]  /*e0a0*/  @!P4 LEA.HI.X R7, R166, R3, R167, 0x2, P5 ;  /* 0x00000003a607c211 */ /* 0x000fe400028f14a7 */
[----:B------:R-:W-:-:S03]  /*e0b0*/  ISETP.GE.AND P5, PT, R227, UR4, PT ;  /* 0x00000004e3007c0c */ /* 0x000fc6000bfa6270 */
[----:B------:R1:W-:Y:S01]  /*e0c0*/  @!P4 ST.E.64 desc[UR36][R6.64], R68 ;  /* 0x000000440600c985 */ /* 0x0003e2000c101b24 */
[----:B------:R-:W-:Y:S02]  /*e0d0*/  ISETP.GE.AND P4, PT, R226, UR4, PT ;  /* 0x00000004e2007c0c */ /* 0x000fe4000bf86270 */
[----:B0-----:R-:W-:-:S04]  /*e0e0*/  @!P2 LEA R4, P6, R164, R2, 0x2 ;  /* 0x00000002a404a211 */ /* 0x001fc800078c10ff */
[----:B------:R-:W-:Y:S02]  /*e0f0*/  @!P2 LEA.HI.X R5, R164, R3, R165, 0x2, P6 ;  /* 0x00000003a405a211 */ /* 0x000fe400030f14a5 */
[----:B-1----:R-:W-:-:S03]  /*e100*/  @!P1 LEA R6, P6, R162, R2, 0x2 ;  /* 0x00000002a2069211 */ /* 0x002fc600078c10ff */
[----:B------:R0:W-:Y:S01]  /*e110*/  @!P2 ST.E.64 desc[UR36][R4.64], R72 ;  /* 0x000000480400a985 */ /* 0x0001e2000c101b24 */
[----:B------:R-:W-:Y:S02]  /*e120*/  @!P1 LEA.HI.X R7, R162, R3, R163, 0x2, P6 ;  /* 0x00000003a2079211 */ /* 0x000fe400030f14a3 */
[----:B------:R-:W-:-:S03]  /*e130*/  @!P4 LEA R10, P6, R226, R2, 0x2 ;  /* 0x00000002e20ac211 */ /* 0x000fc600078c10ff */
[----:B------:R1:W-:Y:S01]  /*e140*/  @!P1 ST.E.64 desc[UR36][R6.64], R76 ;  /* 0x0000004c06009985 */ /* 0x0003e2000c101b24 */
[----:B------:R-:W-:Y:S02]  /*e150*/  ISETP.GE.AND P1, PT, R225, UR4, PT ;  /* 0x00000004e1007c0c */ /* 0x000fe4000bf26270 */
[----:B------:R-:W-:Y:S02]  /*e160*/  @!P4 LEA.HI.X R11, R226, R3, R158, 0x2, P6 ;  /* 0x00000003e20bc211 */ /* 0x000fe400030f149e */
[----:B0-----:R-:W-:-:S04]  /*e170*/  @!P3 LEA R4, P2, R160, R2, 0x2 ;  /* 0x00000002a004b211 */ /* 0x001fc800078410ff */
[----:B------:R-:W-:Y:S02]  /*e180*/  @!P3 LEA.HI.X R5, R160, R3, R161, 0x2, P2 ;  /* 0x00000003a005b211 */ /* 0x000fe400010f14a1 */
[----:B------:R-:W-:-:S03]  /*e190*/  @!P5 LEA R8, P2, R227, R2, 0x2 ;  /* 0x00000002e308d211 */ /* 0x000fc600078410ff */
[----:B------:R0:W-:Y:S01]  /*e1a0*/  @!P3 ST.E.64 desc[UR36][R4.64], R80 ;  /* 0x000000500400b985 */ /* 0x0001e2000c101b24 */
[----:B------:R-:W-:Y:S02]  /*e1b0*/  ISETP.GE.AND P3, PT, R224, UR4, PT ;  /* 0x00000004e0007c0c */ /* 0x000fe4000bf66270 */
[----:B------:R-:W-:Y:S02]  /*e1c0*/  @!P5 LEA.HI.X R9, R227, R3, R159, 0x2, P2 ;  /* 0x00000003e309d211 */ /* 0x000fe400010f149f */
[----:B------:R-:W-:-:S03]  /*e1d0*/  ISETP.GE.AND P2, PT, R223, UR4, PT ;  /* 0x00000004df007c0c */ /* 0x000fc6000bf46270 */
[----:B------:R2:W-:Y:S01]  /*e1e0*/  @!P5 ST.E.64 desc[UR36][R8.64], R84 ;  /* 0x000000540800d985 */ /* 0x0005e2000c101b24 */
[----:B------:R-:W-:-:S03]  /*e1f0*/  @!P1 LEA R14, P5, R225, R2, 0x2 ;  /* 0x00000002e10e9211 */ /* 0x000fc600078a10ff */
[----:B------:R3:W-:Y:S01]  /*e200*/  @!P4 ST.E.64 desc[UR36][R10.64], R88 ;  /* 0x000000580a00c985 */ /* 0x0007e2000c101b24 */
[----:B------:R-:W-:Y:S02]  /*e210*/  ISETP.GE.AND P4, PT, R222, UR4, PT ;  /* 0x00000004de007c0c */ /* 0x000fe4000bf86270 */
[CC--:B-1----:R-:W-:Y:S02]  /*e220*/  @!P3 LEA R6, P6, R224.reuse, R2.reuse, 0x2 ;  /* 0x00000002e006b211 */ /* 0x0c2fe400078c10ff */
[-C--:B------:R-:W-:Y:S02]  /*e230*/  @!P1 LEA.HI.X R15, R225, R3.reuse, R157, 0x2, P5 ;  /* 0x00000003e10f9211 */ /* 0x080fe400028f149d */
[----:B------:R-:W-:Y:S02]  /*e240*/  @!P3 LEA.HI.X R7, R224, R3, R156, 0x2, P6 ;  /* 0x00000003e007b211 */ /* 0x000fe400030f149c */
[----:B------:R-:W-:Y:S01]  /*e250*/  ISETP.GE.AND P6, PT, R221, UR4, PT ;  /* 0x00000004dd007c0c */ /* 0x000fe2000bfc6270 */
[----:B------:R-:W-:Y:S01]  /*e260*/  @!P1 ST.E.64 desc[UR36][R14.64], R92 ;  /* 0x0000005c0e009985 */ /* 0x000fe2000c101b24 */
[----:B0-----:R-:W-:-:S03]  /*e270*/  @!P2 LEA R4, P5, R223, R2, 0x2 ;  /* 0x00000002df04a211 */ /* 0x001fc600078a10ff */
[----:B------:R0:W-:Y:S01]  /*e280*/  @!P3 ST.E.64 desc[UR36][R6.64], R96 ;  /* 0x000000600600b985 */ /* 0x0001e2000c101b24 */
[-C--:B------:R-:W-:Y:S02]  /*e290*/  @!P2 LEA.HI.X R5, R223, R3.reuse, R155, 0x2, P5 ;  /* 0x00000003df05a211 */ /* 0x080fe400028f149b */
[----:B------:R-:W-:Y:S02]  /*e2a0*/  ISETP.GE.AND P3, PT, R220, UR4, PT ;  /* 0x00000004dc007c0c */ /* 0x000fe4000bf66270 */
[CC--:B--2---:R-:W-:Y:S01]  /*e2b0*/  @!P4 LEA R8, P1, R222.reuse, R2.reuse, 0x2 ;  /* 0x00000002de08c211 */ /* 0x0c4fe200078210ff */
[----:B------:R1:W-:Y:S01]  /*e2c0*/  @!P2 ST.E.64 desc[UR36][R4.64], R100 ;  /* 0x000000640400a985 */ /* 0x0003e2000c101b24 */
[----:B------:R-:W-:Y:S02]  /*e2d0*/  ISETP.GE.AND P2, PT, R219, UR4, PT ;  /* 0x00000004db007c0c */ /* 0x000fe4000bf46270 */
[----:B---3--:R-:W-:Y:S02]  /*e2e0*/  @!P6 LEA R10, P5, R221, R2, 0x2 ;  /* 0x00000002dd0ae211 */ /* 0x008fe400078a10ff */
[----:B------:R-:W-:-:S02]  /*e2f0*/  @!P4 LEA.HI.X R9, R222, R3, R154, 0x2, P1 ;  /* 0x00000003de09c211 */ /* 0x000fc400008f149a */
[----:B------:R-:W-:Y:S02]  /*e300*/  @!P6 LEA.HI.X R11, R221, R3, R153, 0x2, P5 ;  /* 0x00000003dd0be211 */ /* 0x000fe400028f1499 */
[----:B------:R-:W-:Y:S01]  /*e310*/  ISETP.GE.AND P1, PT, R218, UR4, PT ;  /* 0x00000004da007c0c */ /* 0x000fe2000bf26270 */
[----:B------:R2:W-:Y:S01]  /*e320*/  @!P4 ST.E.64 desc[UR36][R8.64], R104 ;  /* 0x000000680800c985 */ /* 0x0005e2000c101b24 */
[----:B------:R-:W-:-:S03]  /*e330*/  ISETP.GE.AND P5, PT, R217, UR4, PT ;  /* 0x00000004d9007c0c */ /* 0x000fc6000bfa6270 */
[----:B------:R3:W-:Y:S01]  /*e340*/  @!P6 ST.E.64 desc[UR36][R10.64], R108 ;  /* 0x0000006c0a00e985 */ /* 0x0007e2000c101b24 */
[CC--:B0-----:R-:W-:Y:S02]  /*e350*/  @!P3 LEA R6, P6, R220.reuse, R2.reuse, 0x2 ;  /* 0x00000002dc06b211 */ /* 0x0c1fe400078c10ff */
[CC--:B-1----:R-:W-:Y:S02]  /*e360*/  @!P2 LEA R4, P4, R219.reuse, R2.reuse, 0x2 ;  /* 0x00000002db04a211 */ /* 0x0c2fe400078810ff */
[-C--:B------:R-:W-:Y:S02]  /*e370*/  @!P3 LEA.HI.X R7, R220, R3.reuse, R152, 0x2, P6 ;  /* 0x00000003dc07b211 */ /* 0x080fe400030f1498 */
[----:B------:R-:W-:Y:S02]  /*e380*/  @!P2 LEA.HI.X R5, R219, R3, R22, 0x2, P4 ;  /* 0x00000003db05a211 */ /* 0x000fe400020f1416 */
[----:B------:R-:W-:Y:S01]  /*e390*/  ISETP.GE.AND P4, PT, R214, UR4, PT ;  /* 0x00000004d6007c0c */ /* 0x000fe2000bf86270 */
[----:B------:R0:W-:Y:S01]  /*e3a0*/  @!P3 ST.E.64 desc[UR36][R6.64], R112 ;  /* 0x000000700600b985 */ /* 0x0001e2000c101b24 */
[----:B------:R-:W-:-:S03]  /*e3b0*/  @!P1 LEA R14, P6, R218, R2, 0x2 ;  /* 0x00000002da0e9211 */ /* 0x000fc600078c10ff */
[----:B------:R1:W-:Y:S01]  /*e3c0*/  @!P2 ST.E.64 desc[UR36][R4.64], R116 ;  /* 0x000000740400a985 */ /* 0x0003e2000c101b24 */
[CC--:B--2---:R-:W-:Y:S02]  /*e3d0*/  @!P5 LEA R8, P2, R217.reuse, R2.reuse, 0x2 ;  /* 0x00000002d908d211 */ /* 0x0c4fe400078410ff */
[-C--:B------:R-:W-:Y:S02]  /*e3e0*/  @!P1 LEA.HI.X R15, R218, R3.reuse, R20, 0x2, P6 ;  /* 0x00000003da0f9211 */ /* 0x080fe400030f1414 */
[----:B------:R-:W-:Y:S02]  /*e3f0*/  @!P5 LEA.HI.X R9, R217, R3, R18, 0x2, P2 ;  /* 0x00000003d909d211 */ /* 0x000fe400010f1412 */
[----:B------:R-:W-:Y:S01]  /*e400*/  ISETP.GE.AND P2, PT, R213, UR4, PT ;  /* 0x00000004d5007c0c */ /* 0x000fe2000bf46270 */
[----:B------:R-:W-:Y:S01]  /*e410*/  @!P1 ST.E.64 desc[UR36][R14.64], R120 ;  /* 0x000000780e009985 */ /* 0x000fe2000c101b24 */
[----:B---3--:R-:W-:Y:S02]  /*e420*/  SHF.R.S32.HI R11, RZ, 0x1f, R214 ;  /* 0x0000001fff0b7819 */ /* 0x008fe400000114d6 */
[----:B------:R-:W-:Y:S01]  /*e430*/  @!P4 LEA R10, P3, R214, R2, 0x2 ;  /* 0x00000002d60ac211 */ /* 0x000fe200078610ff */
[----:B------:R2:W-:Y:S01]  /*e440*/  @!P5 ST.E.64 desc[UR36][R8.64], R124 ;  /* 0x0000007c0800d985 */ /* 0x0005e2000c101b24 */
[----:B------:R-:W-:-:S02]  /*e450*/  ISETP.GE.AND P1, PT, R19, UR4, PT ;  /* 0x0000000413007c0c */ /* 0x000fc4000bf26270 */
[----:B------:R-:W-:Y:S02]  /*e460*/  @!P4 LEA.HI.X R11, R214, R3, R11, 0x2, P3 ;  /* 0x00000003d60bc211 */ /* 0x000fe400018f140b */
[----:B------:R-:W-:Y:S02]  /*e470*/  ISETP.GE.AND P3, PT, R21, UR4, PT ;  /* 0x0000000415007c0c */ /* 0x000fe4000bf66270 */
[----:B0-----:R-:W-:Y:S01]  /*e480*/  SHF.R.S32.HI R7, RZ, 0x1f, R213 ;  /* 0x0000001fff077819 */ /* 0x001fe200000114d5 */
[----:B------:R0:W-:Y:S01]  /*e490*/  @!P4 ST.E.64 desc[UR36][R10.64], R128 ;  /* 0x000000800a00c985 */ /* 0x0001e2000c101b24 */
[----:B------:R-:W-:Y:S02]  /*e4a0*/  ISETP.GE.AND P4, PT, R17, UR4, PT ;  /* 0x0000000411007c0c */ /* 0x000fe4000bf86270 */
[----:B------:R-:W-:Y:S02]  /*e4b0*/  @!P2 LEA R6, P5, R213, R2, 0x2 ;  /* 0x00000002d506a211 */ /* 0x000fe400078a10ff */
[----:B-1----:R-:W-:-:S02]  /*e4c0*/  SHF.R.S32.HI R5, RZ, 0x1f, R19 ;  /* 0x0000001fff057819 */ /* 0x002fc40000011413 */
[-C--:B------:R-:W-:Y:S02]  /*e4d0*/  @!P1 LEA R4, P6, R19, R2.reuse, 0x2 ;  /* 0x0000000213049211 */ /* 0x080fe400078c10ff */
[-C--:B------:R-:W-:Y:S02]  /*e4e0*/  @!P2 LEA.HI.X R7, R213, R3.reuse, R7, 0x2, P5 ;  /* 0x00000003d507a211 */ /* 0x080fe400028f1407 */
[----:B------:R-:W-:Y:S02]  /*e4f0*/  ISETP.GE.AND P5, PT, R13, UR4, PT ;  /* 0x000000040d007c0c */ /* 0x000fe4000bfa6270 */
[----:B------:R-:W-:Y:S01]  /*e500*/  @!P1 LEA.HI.X R5, R19, R3, R5, 0x2, P6 ;  /* 0x0000000313059211 */ /* 0x000fe200030f1405 */
[----:B------:R1:W-:Y:S01]  /*e510*/  @!P2 ST.E.64 desc[UR36][R6.64], R132 ;  /* 0x000000840600a985 */ /* 0x0003e2000c101b24 */
[----:B--2---:R-:W-:Y:S02]  /*e520*/  SHF.R.S32.HI R9, RZ, 0x1f, R21 ;  /* 0x0000001fff097819 */ /* 0x004fe40000011415 */
[----:B------:R-:W-:Y:S01]  /*e530*/  @!P3 LEA R8, P6, R21, R2, 0x2 ;  /* 0x000000021508b211 */ /* 0x000fe200078c10ff */
[----:B------:R1:W-:Y:S01]  /*e540*/  @!P1 ST.E.64 desc[UR36][R4.64], R136 ;  /* 0x0000008804009985 */ /* 0x0003e2000c101b24 */
[----:B0-----:R-:W-:-:S02]  /*e550*/  SHF.R.S32.HI R11, RZ, 0x1f, R17 ;  /* 0x0000001fff0b7819 */ /* 0x001fc40000011411 */
[-C--:B------:R-:W-:Y:S02]  /*e560*/  @!P3 LEA.HI.X R9, R21, R3.reuse, R9, 0x2, P6 ;  /* 0x000000031509b211 */ /* 0x080fe400030f1409 */
[CC--:B------:R-:W-:Y:S02]  /*e570*/  @!P4 LEA R10, P6, R17.reuse, R2.reuse, 0x2 ;  /* 0x00000002110ac211 */ /* 0x0c0fe400078c10ff */
[----:B------:R-:W-:Y:S01]  /*e580*/  SHF.R.S32.HI R14, RZ, 0x1f, R13 ;  /* 0x0000001fff0e7819 */ /* 0x000fe2000001140d */
[----:B------:R1:W-:Y:S01]  /*e590*/  @!P3 ST.E.64 desc[UR36][R8.64], R140 ;  /* 0x0000008c0800b985 */ /* 0x0003e2000c101b24 */
[----:B------:R-:W-:Y:S02]  /*e5a0*/  @!P4 LEA.HI.X R11, R17, R3, R11, 0x2, P6 ;  /* 0x00000003110bc211 */ /* 0x000fe400030f140b */
[----:B------:R-:W-:-:S03]  /*e5b0*/  @!P5 LEA R2, P6, R13, R2, 0x2 ;  /* 0x000000020d02d211 */ /* 0x000fc600078c10ff */
[----:B------:R1:W-:Y:S01]  /*e5c0*/  @!P4 ST.E.64 desc[UR36][R10.64], R144 ;  /* 0x000000900a00c985 */ /* 0x0003e2000c101b24 */
[----:B------:R-:W-:-:S05]  /*e5d0*/  @!P5 LEA.HI.X R3, R13, R3, R14, 0x2, P6 ;  /* 0x000000030d03d211 */ /* 0x000fca00030f140e */
[----:B------:R1:W-:Y:S04]  /*e5e0*/  @!P5 ST.E.64 desc[UR36][R2.64], R148 ;  /* 0x000000940200d985 */ /* 0x0003e8000c101b24 */
.L_x_217:
[----:B------:R-:W-:Y:S05]  /*e5f0*/  BSYNC B1 ;  /* 0x0000000000017941 */ /* 0x000fea0003800000 */
.L_x_216:
[----:B-1----:R0:W1:Y:S04]  /*e600*/  SHFL.IDX PT, R3, R12, 0x1, 0x1c1f ;  /* 0x003c1f000c037f89 */ /* 0x00206800000e0000 */
[----:B------:R0:W2:Y:S01]  /*e610*/  SHFL.IDX PT, R2, R0, 0x1, 0x1c1f ;  /* 0x003c1f0000027f89 */ /* 0x0000a200000e0000 */
[----:B------:R-:W-:Y:S05]  /*e620*/  @P0 BRA `(.L_x_215) ;  /* 0x00000018004c0947 */ /* 0x000fea0003800000 */
[----:B------:R-:W-:Y:S01]  /*e630*/  ULDC UR4, c[0x0][0xac8] ;  /* 0x0002b20000047ab9 */ /* 0x000fe20000000800 */
[C---:B------:R-:W-:Y:S01]  /*e640*/  VIADD R17, R23.reuse, 0xe0 ;  /* 0x000000e017117836 */ /* 0x040fe20000000000 */
[----:B------:R-:W-:Y:S01]  /*e650*/  ISETP.GE.AND P0, PT, R186, UR4, PT ;  /* 0x00000004ba007c0c */ /* 0x000fe2000bf06270 */
[C---:B------:R-:W-:Y:S01]  /*e660*/  VIADD R19, R23.reuse, 0xf0 ;  /* 0x000000f017137836 */ /* 0x040fe20000000000 */
[----:B------:R-:W-:Y:S02]  /*e670*/  ISETP.GE.AND P6, PT, R23, UR4, PT ;  /* 0x0000000417007c0c */ /* 0x000fe4000bfc6270 */
[----:B------:R-:W-:Y:S02]  /*e680*/  ISETP.GE.AND P1, PT, R184, UR4, PT ;  /* 0x00000004b8007c0c */ /* 0x000fe4000bf26270 */
[----:B------:R-:W-:Y:S02]  /*e690*/  ISETP.GE.AND P2, PT, R182, UR4, PT ;  /* 0x00000004b6007c0c */ /* 0x000fe4000bf46270 */
[----:B------:R-:W-:-:S02]  /*e6a0*/  ISETP.GE.AND P3, PT, R180, UR4, PT ;  /* 0x00000004b4007c0c */ /* 0x000fc4000bf66270 */
[----:B0-----:R-:W-:-:S03]  /*e6b0*/  SHF.R.S32.HI R0, RZ, 0x1f, R17 ;  /* 0x0000001fff007819 */ /* 0x001fc60000011411 */
[-C--:B--2---:R-:W-:Y:S02]  /*e6c0*/  @!P0 LEA R6, P5, R186, R2.reuse, 0x2 ;  /* 0x00000002ba068211 */ /* 0x084fe400078a10ff */
[----:B-1----:R-:W-:Y:S02]  /*e6d0*/  @!P6 IMAD.WIDE R4, R23, 0x4, R2 ;  /* 0x000000041704e825 */ /* 0x002fe400078e0202 */
[-C--:B------:R-:W-:Y:S02]  /*e6e0*/  @!P1 LEA R8, P4, R184, R2.reuse, 0x2 ;  /* 0x00000002b8089211 */ /* 0x080fe400078810ff */
[-C--:B------:R-:W-:Y:S01]  /*e6f0*/  @!P0 LEA.HI.X R7, R186, R3.reuse, R187, 0x2, P5 ;  /* 0x00000003ba078211 */ /* 0x080fe200028f14bb */
[----:B------:R0:W-:Y:S01]  /*e700*/  @!P6 ST.E.64 desc[UR36][R4.64], R26 ;  /* 0x0000001a0400e985 */ /* 0x0001e2000c101b24 */
[----:B------:R-:W-:Y:S02]  /*e710*/  @!P1 LEA.HI.X R9, R184, R3, R185, 0x2, P4 ;  /* 0x00000003b8099211 */ /* 0x000fe400020f14b9 */
[----:B------:R-:W-:Y:S01]  /*e720*/  ISETP.GE.AND P5, PT, R178, UR4, PT ;  /* 0x00000004b2007c0c */ /* 0x000fe2000bfa6270 */
[----:B------:R1:W-:Y:S01]  /*e730*/  @!P0 ST.E.64 desc[UR36][R6.64], R30 ;  /* 0x0000001e06008985 */ /* 0x0003e2000c101b24 */
[----:B------:R-:W-:-:S02]  /*e740*/  @!P2 LEA R10, P6, R182, R2, 0x2 ;  /* 0x00000002b60aa211 */ /* 0x000fc400078c10ff */
[----:B------:R-:W-:Y:S01]  /*e750*/  ISETP.GE.AND P0, PT, R176, UR4, PT ;  /* 0x00000004b0007c0c */ /* 0x000fe2000bf06270 */
[----:B------:R2:W-:Y:S01]  /*e760*/  @!P1 ST.E.64 desc[UR36][R8.64], R34 ;  /* 0x0000002208009985 */ /* 0x0005e2000c101b24 */
[-C--:B------:R-:W-:Y:S02]  /*e770*/  @!P2 LEA.HI.X R11, R182, R3.reuse, R183, 0x2, P6 ;  /* 0x00000003b60ba211 */ /* 0x080fe400030f14b7 */
[----:B------:R-:W-:Y:S02]  /*e780*/  ISETP.GE.AND P1, PT, R174, UR4, PT ;  /* 0x00000004ae007c0c */ /* 0x000fe4000bf26270 */
[----:B------:R-:W-:Y:S01]  /*e790*/  @!P3 LEA R12, P4, R180, R2, 0x2 ;  /* 0x00000002b40cb211 */ /* 0x000fe200078810ff */
[----:B------:R3:W-:Y:S01]  /*e7a0*/  @!P2 ST.E.64 desc[UR36][R10.64], R38 ;  /* 0x000000260a00a985 */ /* 0x0007e2000c101b24 */
[----:B------:R-:W-:Y:S02]  /*e7b0*/  ISETP.GE.AND P2, PT, R172, UR4, PT ;  /* 0x00000004ac007c0c */ /* 0x000fe4000bf46270 */
[----:B------:R-:W-:-:S02]  /*e7c0*/  @!P3 LEA.HI.X R13, R180, R3, R181, 0x2, P4 ;  /* 0x00000003b40db211 */ /* 0x000fc400020f14b5 */
[-C--:B0-----:R-:W-:Y:S02]  /*e7d0*/  @!P5 LEA R4, P4, R178, R2.reuse, 0x2 ;  /* 0x00000002b204d211 */ /* 0x081fe400078810ff */
[-C--:B-1----:R-:W-:Y:S01]  /*e7e0*/  @!P0 LEA R6, P6, R176, R2.reuse, 0x2 ;  /* 0x00000002b0068211 */ /* 0x082fe200078c10ff */
[----:B------:R-:W-:Y:S01]  /*e7f0*/  @!P3 ST.E.64 desc[UR36][R12.64], R42 ;  /* 0x0000002a0c00b985 */ /* 0x000fe2000c101b24 */
[-C--:B------:R-:W-:Y:S02]  /*e800*/  @!P5 LEA.HI.X R5, R178, R3.reuse, R179, 0x2, P4 ;  /* 0x00000003b205d211 */ /* 0x080fe400020f14b3 */
[----:B------:R-:W-:Y:S02]  /*e810*/  ISETP.GE.AND P3, PT, R170, UR4, PT ;  /* 0x00000004aa007c0c */ /* 0x000fe4000bf66270 */
[----:B------:R-:W-:Y:S01]  /*e820*/  @!P1 LEA R14, P4, R174, R2, 0x2 ;  /* 0x00000002ae0e9211 */ /* 0x000fe200078810ff */
[----:B------:R0:W-:Y:S01]  /*e830*/  @!P5 ST.E.64 desc[UR36][R4.64], R46 ;  /* 0x0000002e0400d985 */ /* 0x0001e2000c101b24 */
[----:B------:R-:W-:-:S02]  /*e840*/  @!P0 LEA.HI.X R7, R176, R3, R177, 0x2, P6 ;  /* 0x00000003b0078211 */ /* 0x000fc400030f14b1 */
[-C--:B------:R-:W-:Y:S02]  /*e850*/  @!P1 LEA.HI.X R15, R174, R3.reuse, R175, 0x2, P4 ;  /* 0x00000003ae0f9211 */ /* 0x080fe400020f14af */
[----:B------:R-:W-:Y:S01]  /*e860*/  ISETP.GE.AND P5, PT, R168, UR4, PT ;  /* 0x00000004a8007c0c */ /* 0x000fe2000bfa6270 */
[----:B------:R1:W-:Y:S01]  /*e870*/  @!P0 ST.E.64 desc[UR36][R6.64], R50 ;  /* 0x0000003206008985 */ /* 0x0003e2000c101b24 */
[----:B--2---:R-:W-:Y:S02]  /*e880*/  @!P2 LEA R8, P6, R172, R2, 0x2 ;  /* 0x00000002ac08a211 */ /* 0x004fe400078c10ff */
[----:B------:R-:W-:Y:S01]  /*e890*/  ISETP.GE.AND P0, PT, R166, UR4, PT ;  /* 0x00000004a6007c0c */ /* 0x000fe2000bf06270 */
[----:B------:R-:W-:Y:S01]  /*e8a0*/  @!P1 ST.E.64 desc[UR36][R14.64], R54 ;  /* 0x000000360e009985 */ /* 0x000fe2000c101b24 */
[----:B------:R-:W-:Y:S02]  /*e8b0*/  @!P2 LEA.HI.X R9, R172, R3, R173, 0x2, P6 ;  /* 0x00000003ac09a211 */ /* 0x000fe400030f14ad */
[----:B------:R-:W-:-:S02]  /*e8c0*/  ISETP.GE.AND P1, PT, R164, UR4, PT ;  /* 0x00000004a4007c0c */ /* 0x000fc4000bf26270 */
[-C--:B---3--:R-:W-:Y:S01]  /*e8d0*/  @!P3 LEA R10, P4, R170, R2.reuse, 0x2 ;  /* 0x00000002aa0ab211 */ /* 0x088fe200078810ff */
[----:B------:R2:W-:Y:S01]  /*e8e0*/  @!P2 ST.E.64 desc[UR36][R8.64], R58 ;  /* 0x0000003a0800a985 */ /* 0x0005e2000c101b24 */
[----:B------:R-:W-:Y:S02]  /*e8f0*/  ISETP.GE.AND P2, PT, R162, UR4, PT ;  /* 0x00000004a2007c0c */ /* 0x000fe4000bf46270 */
[-C--:B------:R-:W-:Y:S02]  /*e900*/  @!P3 LEA.HI.X R11, R170, R3.reuse, R171, 0x2, P4 ;  /* 0x00000003aa0bb211 */ /* 0x080fe400020f14ab */
[-C--:B0-----:R-:W-:Y:S02]  /*e910*/  @!P5 LEA R4, P4, R168, R2.reuse, 0x2 ;  /* 0x00000002a804d211 */ /* 0x081fe400078810ff */
[----:B-1----:R-:W-:Y:S01]  /*e920*/  @!P0 LEA R6, P6, R166, R2, 0x2 ;  /* 0x00000002a6068211 */ /* 0x002fe200078c10ff */
[----:B------:R0:W-:Y:S01]  /*e930*/  @!P3 ST.E.64 desc[UR36][R10.64], R62 ;  /* 0x0000003e0a00b985 */ /* 0x0001e2000c101b24 */
[----:B------:R-:W-:-:S02]  /*e940*/  @!P5 LEA.HI.X R5, R168, R3, R169, 0x2, P4 ;  /* 0x00000003a805d211 */ /* 0x000fc400020f14a9 */
[----:B------:R-:W-:Y:S02]  /*e950*/  ISETP.GE.AND P3, PT, R160, UR4, PT ;  /* 0x00000004a0007c0c */ /* 0x000fe4000bf66270 */
[-C--:B------:R-:W-:Y:S01]  /*e960*/  @!P1 LEA R12, P4, R164, R2.reuse, 0x2 ;  /* 0x00000002a40c9211 */ /* 0x080fe200078810ff */
[----:B------:R1:W-:Y:S01]  /*e970*/  @!P5 ST.E.64 desc[UR36][R4.64], R66 ;  /* 0x000000420400d985 */ /* 0x0003e2000c101b24 */
[-C--:B------:R-:W-:Y:S02]  /*e980*/  @!P0 LEA.HI.X R7, R166, R3.reuse, R167, 0x2, P6 ;  /* 0x00000003a6078211 */ /* 0x080fe400030f14a7 */
[----:B------:R-:W-:Y:S02]  /*e990*/  @!P1 LEA.HI.X R13, R164, R3, R165, 0x2, P4 ;  /* 0x00000003a40d9211 */ /* 0x000fe400020f14a5 */
[----:B------:R-:W-:Y:S01]  /*e9a0*/  ISETP.GE.AND P6, PT, R227, UR4, PT ;  /* 0x00000004e3007c0c */ /* 0x000fe2000bfc6270 */
[----:B------:R3:W-:Y:S01]  /*e9b0*/  @!P0 ST.E.64 desc[UR36][R6.64], R70 ;  /* 0x0000004606008985 */ /* 0x0007e2000c101b24 */
[----:B--2---:R-:W-:-:S02]  /*e9c0*/  @!P2 LEA R8, P5, R162, R2, 0x2 ;  /* 0x00000002a208a211 */ /* 0x004fc400078a10ff */
[----:B------:R-:W-:Y:S01]  /*e9d0*/  ISETP.GE.AND P0, PT, R226, UR4, PT ;  /* 0x00000004e2007c0c */ /* 0x000fe2000bf06270 */
[----:B------:R-:W-:Y:S01]  /*e9e0*/  @!P1 ST.E.64 desc[UR36][R12.64], R74 ;  /* 0x0000004a0c009985 */ /* 0x000fe2000c101b24 */
[-C--:B------:R-:W-:Y:S02]  /*e9f0*/  @!P2 LEA.HI.X R9, R162, R3.reuse, R163, 0x2, P5 ;  /* 0x00000003a209a211 */ /* 0x080fe400028f14a3 */
[----:B------:R-:W-:Y:S02]  /*ea00*/  ISETP.GE.AND P1, PT, R225, UR4, PT ;  /* 0x00000004e1007c0c */ /* 0x000fe4000bf26270 */
[----:B0-----:R-:W-:Y:S01]  /*ea10*/  @!P3 LEA R10, P4, R160, R2, 0x2 ;  /* 0x00000002a00ab211 */ /* 0x001fe200078810ff */
[----:B------:R0:W-:Y:S01]  /*ea20*/  @!P2 ST.E.64 desc[UR36][R8.64], R78 ;  /* 0x0000004e0800a985 */ /* 0x0001e2000c101b24 */
[----:B------:R-:W-:Y:S02]  /*ea30*/  ISETP.GE.AND P2, PT, R224, UR4, PT ;  /* 0x00000004e0007c0c */ /* 0x000fe4000bf46270 */
[----:B------:R-:W-:-:S02]  /*ea40*/  @!P3 LEA.HI.X R11, R160, R3, R161, 0x2, P4 ;  /* 0x00000003a00bb211 */ /* 0x000fc400020f14a1 */
[CC--:B-1----:R-:W-:Y:S02]  /*ea50*/  @!P6 LEA R4, P4, R227.reuse, R2.reuse, 0x2 ;  /* 0x00000002e304e211 */ /* 0x0c2fe400078810ff */
[CC--:B---3--:R-:W-:Y:S01]  /*ea60*/  @!P0 LEA R6, P5, R226.reuse, R2.reuse, 0x2 ;  /* 0x00000002e2068211 */ /* 0x0c8fe200078a10ff */
[----:B------:R1:W-:Y:S01]  /*ea70*/  @!P3 ST.E.64 desc[UR36][R10.64], R82 ;  /* 0x000000520a00b985 */ /* 0x0003e2000c101b24 */
        /* <DEDUP_REMOVED lines=8> */
[C---:B0-----:R-:W-:Y:S02]  /*eb00*/  @!P2 LEA R8, P6, R224.reuse, R2, 0x2 ;  /* 0x00000002e008a211 */ /* 0x041fe400078c10ff */
[----:B------:R-:W-:Y:S01]  /*eb10*/  ISETP.GE.AND P0, PT, R221, UR4, PT ;  /* 0x00000004dd007c0c */ /* 0x000fe2000bf06270 */
[----:B------:R0:W-:Y:S01]  /*eb20*/  @!P1 ST.E.64 desc[UR36][R14.64], R94 ;  /* 0x0000005e0e009985 */ /* 0x0001e2000c101b24 */
[----:B------:R-:W-:Y:S02]  /*eb30*/  @!P2 LEA.HI.X R9, R224, R3, R156, 0x2, P6 ;  /* 0x00000003e009a211 */ /* 0x000fe400030f149c */
[----:B------:R-:W-:-:S02]  /*eb40*/  ISETP.GE.AND P1, PT, R220, UR4, PT ;  /* 0x00000004dc007c0c */ /* 0x000fc4000bf26270 */
[-C--:B-1----:R-:W-:Y:S01]  /*eb50*/  @!P3 LEA R10, P4, R223, R2.reuse, 0x2 ;  /* 0x00000002df0ab211 */ /* 0x082fe200078810ff */
[----:B------:R1:W-:Y:S01]  /*eb60*/  @!P2 ST.E.64 desc[UR36][R8.64], R98 ;  /* 0x000000620800a985 */ /* 0x0003e2000c101b24 */
[----:B------:R-:W-:Y:S02]  /*eb70*/  ISETP.GE.AND P2, PT, R219, UR4, PT ;  /* 0x00000004db007c0c */ /* 0x000fe4000bf46270 */
[-C--:B------:R-:W-:Y:S02]  /*eb80*/  @!P3 LEA.HI.X R11, R223, R3.reuse, R155, 0x2, P4 ;  /* 0x00000003df0bb211 */ /* 0x080fe400020f149b */
[CC--:B--2---:R-:W-:Y:S02]  /*eb90*/  @!P5 LEA R4, P4, R222.reuse, R2.reuse, 0x2 ;  /* 0x00000002de04d211 */ /* 0x0c4fe400078810ff */
[----:B---3--:R-:W-:Y:S01]  /*eba0*/  @!P0 LEA R6, P6, R221, R2, 0x2 ;  /* 0x00000002dd068211 */ /* 0x008fe200078c10ff */
[----:B------:R-:W-:Y:S01]  /*ebb0*/  @!P3 ST.E.64 desc[UR36][R10.64], R102 ;  /* 0x000000660a00b985 */ /* 0x000fe2000c101b24 */
[----:B------:R-:W-:-:S02]  /*ebc0*/  @!P5 LEA.HI.X R5, R222, R3, R154, 0x2, P4 ;  /* 0x00000003de05d211 */ /* 0x000fc400020f149a */
[-C--:B------:R-:W-:Y:S02]  /*ebd0*/  @!P1 LEA R12, P4, R220, R2.reuse, 0x2 ;  /* 0x00000002dc0c9211 */ /* 0x080fe400078810ff */
[----:B------:R-:W-:Y:S01]  /*ebe0*/  ISETP.GE.AND P3, PT, R218, UR4, PT ;  /* 0x00000004da007c0c */ /* 0x000fe2000bf66270 */
[----:B------:R-:W-:Y:S01]  /*ebf0*/  @!P5 ST.E.64 desc[UR36][R4.64], R106 ;  /* 0x0000006a0400d985 */ /* 0x000fe2000c101b24 */
[-C--:B------:R-:W-:Y:S02]  /*ec00*/  @!P0 LEA.HI.X R7, R221, R3.reuse, R153, 0x2, P6 ;  /* 0x00000003dd078211 */ /* 0x080fe400030f1499 */
[----:B------:R-:W-:Y:S02]  /*ec10*/  @!P1 LEA.HI.X R13, R220, R3, R152, 0x2, P4 ;  /* 0x00000003dc0d9211 */ /* 0x000fe400020f1498 */
[----:B0-----:R-:W-:Y:S01]  /*ec20*/  @!P2 LEA R14, P5, R219, R2, 0x2 ;  /* 0x00000002db0ea211 */ /* 0x001fe200078a10ff */
[----:B------:R0:W-:Y:S01]  /*ec30*/  @!P0 ST.E.64 desc[UR36][R6.64], R110 ;  /* 0x0000006e06008985 */ /* 0x0001e2000c101b24 */
[----:B------:R-:W-:-:S02]  /*ec40*/  ISETP.GE.AND P0, PT, R214, UR4, PT ;  /* 0x00000004d6007c0c */ /* 0x000fc4000bf06270 */
[-C--:B------:R-:W-:Y:S01]  /*ec50*/  @!P2 LEA.HI.X R15, R219, R3.reuse, R22, 0x2, P5 ;  /* 0x00000003db0fa211 */ /* 0x080fe200028f1416 */
[----:B------:R2:W-:Y:S01]  /*ec60*/  @!P1 ST.E.64 desc[UR36][R12.64], R114 ;  /* 0x000000720c009985 */ /* 0x0005e2000c101b24 */
[----:B------:R-:W-:Y:S02]  /*ec70*/  ISETP.GE.AND P1, PT, R217, UR4, PT ;  /* 0x00000004d9007c0c */ /* 0x000fe4000bf26270 */
[C---:B-1----:R-:W-:Y:S01]  /*ec80*/  @!P3 LEA R8, P4, R218.reuse, R2, 0x2 ;  /* 0x00000002da08b211 */ /* 0x042fe200078810ff */
[----:B------:R-:W-:Y:S01]  /*ec90*/  @!P2 ST.E.64 desc[UR36][R14.64], R118 ;  /* 0x000000760e00a985 */ /* 0x000fe2000c101b24 */
[----:B------:R-:W-:Y:S02]  /*eca0*/  ISETP.GE.AND P2, PT, R213, UR4, PT ;  /* 0x00000004d5007c0c */ /* 0x000fe4000bf46270 */
[----:B------:R-:W-:Y:S02]  /*ecb0*/  @!P3 LEA.HI.X R9, R218, R3, R20, 0x2, P4 ;  /* 0x00000003da09b211 */ /* 0x000fe400020f1414 */
[----:B------:R-:W-:-:S02]  /*ecc0*/  ISETP.GE.AND P4, PT, R17, UR4, PT ;  /* 0x0000000411007c0c */ /* 0x000fc4000bf86270 */
[----:B0-----:R-:W-:Y:S01]  /*ecd0*/  SHF.R.S32.HI R7, RZ, 0x1f, R214 ;  /* 0x0000001fff077819 */ /* 0x001fe200000114d6 */
[----:B------:R0:W-:Y:S01]  /*ece0*/  @!P3 ST.E.64 desc[UR36][R8.64], R122 ;  /* 0x0000007a0800b985 */ /* 0x0001e2000c101b24 */
[-C--:B------:R-:W-:Y:S01]  /*ecf0*/  @!P0 LEA R6, P6, R214, R2.reuse, 0x2 ;  /* 0x00000002d6068211 */ /* 0x080fe200078c10ff */
[----:B--2---:R-:W-:Y:S01]  /*ed00*/  VIADD R13, R23, 0xe8 ;  /* 0x000000e8170d7836 */ /* 0x004fe20000000000 */
[----:B------:R-:W-:Y:S02]  /*ed10*/  @!P1 LEA R4, P5, R217, R2, 0x2 ;  /* 0x00000002d9049211 */ /* 0x000fe400078a10ff */
[----:B------:R-:W-:Y:S02]  /*ed20*/  SHF.R.S32.HI R11, RZ, 0x1f, R213 ;  /* 0x0000001fff0b7819 */ /* 0x000fe400000114d5 */
[----:B------:R-:W-:Y:S02]  /*ed30*/  ISETP.GE.AND P3, PT, R13, UR4, PT ;  /* 0x000000040d007c0c */ /* 0x000fe4000bf66270 */
[----:B------:R-:W-:-:S02]  /*ed40*/  @!P1 LEA.HI.X R5, R217, R3, R18, 0x2, P5 ;  /* 0x00000003d9059211 */ /* 0x000fc400028f1412 */
[-C--:B------:R-:W-:Y:S02]  /*ed50*/  @!P2 LEA R10, P5, R213, R2.reuse, 0x2 ;  /* 0x00000002d50aa211 */ /* 0x080fe400078a10ff */
[-C--:B------:R-:W-:Y:S01]  /*ed60*/  @!P0 LEA.HI.X R7, R214, R3.reuse, R7, 0x2, P6 ;  /* 0x00000003d6078211 */ /* 0x080fe200030f1407 */
[----:B------:R1:W-:Y:S01]  /*ed70*/  @!P1 ST.E.64 desc[UR36][R4.64], R126 ;  /* 0x0000007e04009985 */ /* 0x0003e2000c101b24 */
[----:B------:R-:W-:Y:S02]  /*ed80*/  ISETP.GE.AND P6, PT, R19, UR4, PT ;  /* 0x0000000413007c0c */ /* 0x000fe4000bfc6270 */
[----:B------:R-:W-:Y:S01]  /*ed90*/  @!P2 LEA.HI.X R11, R213, R3, R11, 0x2, P5 ;  /* 0x00000003d50ba211 */ /* 0x000fe200028f140b */
[----:B------:R1:W-:Y:S01]  /*eda0*/  @!P0 ST.E.64 desc[UR36][R6.64], R130 ;  /* 0x0000008206008985 */ /* 0x0003e2000c101b24 */
[----:B0-----:R-:W-:-:S03]  /*edb0*/  @!P4 LEA R8, P5, R17, R2, 0x2 ;  /* 0x000000021108c211 */ /* 0x001fc600078a10ff */
[----:B------:R1:W-:Y:S01]  /*edc0*/  @!P2 ST.E.64 desc[UR36][R10.64], R134 ;  /* 0x000000860a00a985 */ /* 0x0003e2000c101b24 */
[-C--:B------:R-:W-:Y:S01]  /*edd0*/  @!P4 LEA.HI.X R9, R17, R3.reuse, R0, 0x2, P5 ;  /* 0x000000031109c211 */ /* 0x080fe200028f1400 */
[----:B------:R-:W-:Y:S01]  /*ede0*/  VIADD R17, R23, 0xf8 ;  /* 0x000000f817117836 */ /* 0x000fe20000000000 */
[----:B------:R-:W-:Y:S02]  /*edf0*/  SHF.R.S32.HI R0, RZ, 0x1f, R13 ;  /* 0x0000001fff007819 */ /* 0x000fe4000001140d */
[----:B------:R-:W-:Y:S01]  /*ee00*/  @!P3 LEA R12, P5, R13, R2, 0x2 ;  /* 0x000000020d0cb211 */ /* 0x000fe200078a10ff */
[----:B------:R1:W-:Y:S01]  /*ee10*/  @!P4 ST.E.64 desc[UR36][R8.64], R138 ;  /* 0x0000008a0800c985 */ /* 0x0003e2000c101b24 */
[----:B------:R-:W-:Y:S02]  /*ee20*/  ISETP.GE.AND P0, PT, R17, UR4, PT ;  /* 0x0000000411007c0c */ /* 0x000fe4000bf06270 */
[----:B------:R-:W-:Y:S02]  /*ee30*/  @!P3 LEA.HI.X R13, R13, R3, R0, 0x2, P5 ;  /* 0x000000030d0db211 */ /* 0x000fe400028f1400 */
[----:B------:R-:W-:-:S02]  /*ee40*/  SHF.R.S32.HI R0, RZ, 0x1f, R19 ;  /* 0x0000001fff007819 */ /* 0x000fc40000011413 */
[C---:B------:R-:W-:Y:S01]  /*ee50*/  @!P6 LEA R14, P5, R19.reuse, R2, 0x2 ;  /* 0x00000002130ee211 */ /* 0x040fe200078a10ff */
[----:B------:R1:W-:Y:S03]  /*ee60*/  @!P3 ST.E.64 desc[UR36][R12.64], R142 ;  /* 0x0000008e0c00b985 */ /* 0x0003e6000c101b24 */
[----:B------:R-:W-:-:S05]  /*ee70*/  @!P6 LEA.HI.X R15, R19, R3, R0, 0x2, P5 ;  /* 0x00000003130fe211 */ /* 0x000fca00028f1400 */
[----:B------:R1:W-:Y:S01]  /*ee80*/  @!P6 ST.E.64 desc[UR36][R14.64], R146 ;  /* 0x000000920e00e985 */ /* 0x0003e2000c101b24 */
[----:B------:R-:W-:Y:S05]  /*ee90*/  @P0 BRA `(.L_x_215) ;  /* 0x0000001000300947 */ /* 0x000fea0003800000 */
[----:B------:R-:W-:Y:S02]  /*eea0*/  LEA R2, P0, R17, R2, 0x2 ;  /* 0x0000000211027211 */ /* 0x000fe400078010ff */
[----:B------:R-:W-:-:S04]  /*eeb0*/  SHF.R.S32.HI R0, RZ, 0x1f, R17 ;  /* 0x0000001fff007819 */ /* 0x000fc80000011411 */
[----:B------:R-:W-:-:S05]  /*eec0*/  LEA.HI.X R3, R17, R3, R0, 0x2, P0 ;  /* 0x0000000311037211 */ /* 0x000fca00000f1400 */
[----:B------:R0:W-:Y:S01]  /*eed0*/  ST.E.64 desc[UR36][R2.64], R150 ;  /* 0x0000009602007985 */ /* 0x0001e2000c101b24 */
[----:B------:R-:W-:Y:S05]  /*eee0*/  BRA `(.L_x_215) ;  /* 0x00000010001c7947 */ /* 0x000fea0003800000 */
.L_x_206:
[----:B------:R-:W2:Y:S01]  /*eef0*/  LDL R8, [R1+0x30] ;  /* 0x0000300001087983 */ /* 0x000ea20000100800 */
[----:B------:R-:W-:Y:S01]  /*ef00*/  ULDC.64 UR8, c[0x0][0xc00] ;  /* 0x0003000000087ab9 */ /* 0x000fe20000000a00 */
[----:B------:R-:W-:Y:S01]  /*ef10*/  R2UR UR10, R212 ;  /* 0x00000000d40a72ca */ /* 0x000fe200000e0000 */
[----:B------:R-:W-:-:S04]  /*ef20*/  UISETP.NE.U32.AND UP0, UPT, UR8, URZ, UPT ;  /* 0x0000003f0800728c */ /* 0x000fc8000bf05070 */
[----:B------:R-:W-:-:S03]  /*ef30*/  UISETP.NE.AND.EX UP0, UPT, UR9, URZ, UPT, UP0 ;  /* 0x0000003f0900728c */ /* 0x000fc6000bf05300 */
[----:B------:R-:W-:-:S03]  /*ef40*/  ULDC.64 UR8, c[0x0][0xc00] ;  /* 0x0003000000087ab9 */ /* 0x000fc60000000a00 */
[----:B------:R-:W-:Y:S02]  /*ef50*/  PLOP3.LUT P1, PT, PT, PT, UP0, 0x80, 0x0 ;  /* 0x000000000000781c */ /* 0x000fe40003f2f008 */
[----:B--2---:R-:W-:-:S13]  /*ef60*/  R2UR UR4, R8 ;  /* 0x00000000080472ca */ /* 0x004fda00000e0000 */
[----:B------:R-:W-:-:S06]  /*ef70*/  UIMAD.WIDE UR8, UR4, 0x4, UR8 ;  /* 0x00000004040878a5 */ /* 0x000fcc000f8e0208 */
[----:B------:R-:W-:Y:S02]  /*ef80*/  IMAD.U32 R2, RZ, RZ, UR8 ;  /* 0x00000008ff027e24 */ /* 0x000fe4000f8e00ff */
[----:B0-----:R-:W-:Y:S01]  /*ef90*/  IMAD.U32 R3, RZ, RZ, UR9 ;  /* 0x00000009ff037e24 */ /* 0x001fe2000f8e00ff */
[----:B------:R-:W-:Y:S02]  /*efa0*/  ULDC.64 UR8, c[0x0][0xc08] ;  /* 0x0003020000087ab9 */ /* 0x000fe40000000a00 */
[----:B------:R-:W-:Y:S02]  /*efb0*/  UISETP.NE.U32.AND UP1, UPT, UR8, URZ, UPT ;  /* 0x0000003f0800728c */ /* 0x000fe4000bf25070 */
[----:B------:R-:W2:Y:S02]  /*efc0*/  @P1 LDG.E R7, desc[UR36][R2.64] ;  /* 0x0000002402071981 */ /* 0x000ea4000c1e1900 */
[----:B------:R-:W-:-:S06]  /*efd0*/  UISETP.NE.AND.EX UP1, UPT, UR9, URZ, UPT, UP1 ;  /* 0x0000003f0900728c */ /* 0x000fcc000bf25310 */
[----:B------:R-:W-:-:S05]  /*efe0*/  PLOP3.LUT P2, PT, PT, PT, UP1, 0x80, 0x0 ;  /* 0x000000000000781c */ /* 0x000fca0003f4f018 */
[----:B------:R-:W-:Y:S02]  /*eff0*/  @UP1 ULDC.64 UR8, c[0x0][0xc08] ;  /* 0x0003020000081ab9 */ /* 0x000fe40000000a00 */
[----:B------:R-:W-:-:S03]  /*f000*/  @UP1 UIMAD.WIDE UR8, UR4, 0x4, UR8 ;  /* 0x00000004040818a5 */ /* 0x000fc6000f8e0208 */
[----:B------:R-:W-:Y:S02]  /*f010*/  ULDC UR4, c[0x0][0xa88] ;  /* 0x0002a20000047ab9 */ /* 0x000fe40000000800 */
[----:B------:R-:W-:Y:S02]  /*f020*/  IMAD.U32 R0, RZ, RZ, UR4 ;  /* 0x00000004ff007e24 */ /* 0x000fe4000f8e00ff */
[----:B------:R-:W-:Y:S02]  /*f030*/  IMAD.U32 R4, RZ, RZ, UR8 ;  /* 0x00000008ff047e24 */ /* 0x000fe4000f8e00ff */
[----:B------:R-:W-:-:S05]  /*f040*/  IMAD.U32 R5, RZ, RZ, UR9 ;  /* 0x00000009ff057e24 */ /* 0x000fca000f8e00ff */
[----:B------:R0:W5:Y:S01]  /*f050*/  @P2 LDG.E R0, desc[UR36][R4.64] ;  /* 0x0000002404002981 */ /* 0x000162000c1e1900 */
[----:B------:R-:W-:Y:S01]  /*f060*/  UMOV UR4, URZ ;  /* 0x0000003f00047c82 */ /* 0x000fe20008000000 */
[----:B------:R-:W-:Y:S01]  /*f070*/  UISETP.NE.AND UP1, UPT, UR10, URZ, UPT ;  /* 0x0000003f0a00728c */ /* 0x000fe2000bf25270 */
[----:B------:R-:W1:Y:S10]  /*f080*/  S2R R6, SR_TID.X ;  /* 0x0000000000067919 */ /* 0x000e740000002100 */
[----:B------:R-:W-:-:S02]  /*f090*/  @!UP1 ULDC UR10, c[0x0][0xad4] ;  /* 0x0002b500000a9ab9 */ /* 0x000fc40000000800 */
[----:B------:R-:W-:Y:S02]  /*f0a0*/  IMAD.U32 R212, RZ, RZ, UR10 ;  /* 0x0000000affd47e24 */ /* 0x000fe4000f8e00ff */
[----:B-1----:R-:W-:-:S05]  /*f0b0*/  VIADD R6, R6, 0xffffff80 ;  /* 0xffffff8006067836 */ /* 0x002fca0000000000 */
[----:B------:R-:W-:Y:S02]  /*f0c0*/  ISETP.GT.AND P0, PT, R6, 0x7f, PT ;  /* 0x0000007f0600780c */ /* 0x000fe40003f04270 */
[----:B--2---:R-:W-:-:S13]  /*f0d0*/  @P1 R2UR UR4, R7 ;  /* 0x00000000070412ca */ /* 0x004fda00000e0000 */
[----:B------:R-:W-:Y:S01]  /*f0e0*/  USHF.R.S32.HI UR21, URZ, 0x1f, UR4 ;  /* 0x0000001f3f157899 */ /* 0x000fe20008011404 */
[----:B0-----:R-:W-:Y:S11]  /*f0f0*/  @P2 BRA `(.L_x_218) ;  /* 0x0000000000102947 */ /* 0x001ff60003800000 */
[----:B------:R-:W-:Y:S05]  /*f100*/  @!P1 BRA `(.L_x_218) ;  /* 0x00000000000c9947 */ /* 0x000fea0003800000 */
[----:B------:R-:W2:Y:S04]  /*f110*/  LDG.E R5, desc[UR36][R2.64] ;  /* 0x0000002402057981 */ /* 0x000ea8000c1e1900 */
[----:B-----5:R-:W2:Y:S02]  /*f120*/  LDG.E R0, desc[UR36][R2.64+0x4] ;  /* 0x0000042402007981 */ /* 0x020ea4000c1e1900 */
[----:B--2---:R-:W-:-:S07]  /*f130*/  IMAD.IADD R0, R0, 0x1, -R5 ;  /* 0x0000000100007824 */ /* 0x004fce00078e0a05 */
.L_x_218:
[----:B------:R-:W2:Y:S01]  /*f140*/  LDL.LU R2, [R1+0x34] ;  /* 0x0000340001027983 */ /* 0x000ea20000300800 */
[----:B------:R-:W-:Y:S01]  /*f150*/  R2UR UR9, R8 ;  /* 0x00000000080972ca */ /* 0x000fe200000e0000 */
[----:B------:R-:W-:-:S12]  /*f160*/  BSSY B1, `(.L_x_219) ;  /* 0x0000040000017945 */ /* 0x000fd80003800000 */
[----:B------:R-:W-:Y:S01]  /*f170*/  USEL UR12, UR9, URZ, !UP0 ;  /* 0x0000003f090c7287 */ /* 0x000fe2000c000000 */
[----:B--2---:R-:W-:-:S13]  /*f180*/  R2UR UR8, R2 ;  /* 0x00000000020872ca */ /* 0x004fda00000e0000 */
[----:B------:R-:W-:Y:S01]  /*f190*/  USEL UR13, UR8, URZ, !UP0 ;  /* 0x0000003f080d7287 */ /* 0x000fe2000c000000 */
[----:B------:R-:W-:Y:S11]  /*f1a0*/  @P0 BRA `(.L_x_220) ;  /* 0x0000000000ec0947 */ /* 0x000ff60003800000 */
[----:B------:R-:W2:Y:S01]  /*f1b0*/  LDL R2, [R1+0x2c] ;  /* 0x00002c0001027983 */ /* 0x000ea20000100800 */
[----:B------:R-:W0:Y:S01]  /*f1c0*/  LDC R9, c[0x0][0xbe8] ;  /* 0x0002fa00ff097b82 */ /* 0x000e220000000800 */
[----:B--2---:R-:W-:Y:S02]  /*f1d0*/  R2UR UR8, R2 ;  /* 0x00000000020872ca */ /* 0x004fe400000e0000 */
[----:B------:R-:W1:Y:S11]  /*f1e0*/  S2R R2, SR_TID.X ;  /* 0x0000000000027919 */ /* 0x000e760000002100 */
[----:B------:R-:W-:-:S04]  /*f1f0*/  IMAD.U32 R3, RZ, RZ, UR8 ;  /* 0x00000008ff037e24 */ /* 0x000fc8000f8e00ff */
[----:B-1----:R-:W-:Y:S02]  /*f200*/  IMAD R2, R3, 0x80, R2 ;  /* 0x0000008003027824 */ /* 0x002fe400078e0202 */
[----:B0----5:R-:W-:Y:S02]  /*f210*/  IMAD R3, R0, R9, RZ ;  /* 0x0000000900037224 */ /* 0x021fe400078e02ff */
[----:B------:R-:W-:-:S05]  /*f220*/  VIADD R4, R2, 0xffffff80 ;  /* 0xffffff8002047836 */ /* 0x000fca0000000000 */
[----:B------:R-:W-:-:S13]  /*f230*/  ISETP.GE.AND P0, PT, R4, R3, PT ;  /* 0x000000030400720c */ /* 0x000fda0003f06270 */
[----:B------:R-:W-:Y:S05]  /*f240*/  @P0 BRA `(.L_x_220) ;  /* 0x0000000000c40947 */ /* 0x000fea0003800000 */
[----:B------:R-:W-:Y:S01]  /*f250*/  ISETP.NE.AND P0, PT, R9, 0x1, PT ;  /* 0x000000010900780c */ /* 0x000fe20003f05270 */
[----:B------:R-:W-:Y:S01]  /*f260*/  UMOV UR19, 0x9b8 ;  /* 0x000009b800137882 */ /* 0x000fe20000000000 */
[----:B------:R-:W-:Y:S01]  /*f270*/  R2UR UR9, R212 ;  /* 0x00000000d40972ca */ /* 0x000fe200000e0000 */
[----:B------:R-:W-:Y:S01]  /*f280*/  IMAD.MOV.U32 R5, RZ, RZ, R4 ;  /* 0x000000ffff057224 */ /* 0x000fe200078e0004 */
[----:B------:R-:W-:Y:S02]  /*f290*/  R2UR UR8, R215 ;  /* 0x00000000d70872ca */ /* 0x000fe400000e0000 */
[----:B------:R-:W-:-:S07]  /*f2a0*/  R2UR UR20, R216 ;  /* 0x00000000d81472ca */ /* 0x000fce00000e0000 */
[----:B------:R-:W0:Y:S02]  /*f2b0*/  @P0 LDC R3, c[0x0][0xbec] ;  /* 0x0002fb00ff030b82 */ /* 0x000e240000000800 */
[----:B------:R-:W-:-:S04]  /*f2c0*/  UISETP.GT.AND UP0, UPT, UR9, 0x1, UPT ;  /* 0x000000010900788c */ /* 0x000fc8000bf04270 */
[----:B------:R-:W-:Y:S02]  /*f2d0*/  USEL UR19, UR19, 0x978, UP0 ;  /* 0x0000097813137887 */ /* 0x000fe40008000000 */
[----:B------:R-:W1:Y:S01]  /*f2e0*/  @P0 LDC R7, c[0x0][0xbf0] ;  /* 0x0002fc00ff070b82 */ /* 0x000e620000000800 */
[----:B------:R-:W-:-:S09]  /*f2f0*/  USEL UR18, UR8, URZ, UP0 ;  /* 0x0000003f08127287 */ /* 0x000fd20008000000 */
[----:B------:R-:W-:Y:S01]  /*f300*/  ULDC.64 UR8, c[0x0][UR19+0x218] ;  /* 0x0000860013087abb */ /* 0x000fe20008000a00 */
[----:B------:R-:W-:Y:S01]  /*f310*/  ULDC.64 UR14, c[0x0][UR19+0x220] ;  /* 0x00008800130e7abb */ /* 0x000fe20008000a00 */
[----:B------:R-:W-:Y:S01]  /*f320*/  ULDC.64 UR16, c[0x0][UR19+0x228] ;  /* 0x00008a0013107abb */ /* 0x000fe20008000a00 */
[----:B------:R-:W-:Y:S02]  /*f330*/  UIMAD.WIDE.U32 UR10, UR8, UR20, URZ ;  /* 0x00000014080a72a5 */ /* 0x000fe4000f8e003f */
[----:B------:R-:W-:Y:S01]  /*f340*/  UIMAD UR20, UR9, UR20, URZ ;  /* 0x00000014091472a4 */ /* 0x000fe2000f8e023f */
[----:B0-----:R-:W-:Y:S01]  /*f350*/  @P0 IMAD.HI.U32 R2, R4, R3, RZ ;  /* 0x0000000304020227 */ /* 0x001fe200078e00ff */
[----:B------:R-:W-:Y:S02]  /*f360*/  UIMAD UR15, UR15, UR12, URZ ;  /* 0x0000000c0f0f72a4 */ /* 0x000fe4000f8e023f */
[----:B------:R-:W-:Y:S02]  /*f370*/  UIMAD.WIDE.U32 UR22, UR16, UR18, URZ ;  /* 0x00000012101672a5 */ /* 0x000fe4000f8e003f */
[----:B------:R-:W-:-:S02]  /*f380*/  UIMAD.WIDE.U32 UR8, UR14, UR12, URZ ;  /* 0x0000000c0e0872a5 */ /* 0x000fc4000f8e003f */
[----:B------:R-:W-:Y:S01]  /*f390*/  UIMAD UR16, UR17, UR18, URZ ;  /* 0x00000012111072a4 */ /* 0x000fe2000f8e023f */
[----:B-1----:R-:W-:Y:S01]  /*f3a0*/  @P0 SHF.R.U32.HI R5, RZ, R7, R2 ;  /* 0x00000007ff050219 */ /* 0x002fe20000011602 */
[----:B------:R-:W-:Y:S01]  /*f3b0*/  UIMAD UR15, UR14, UR13, UR15 ;  /* 0x0000000d0e0f72a4 */ /* 0x000fe2000f8e020f */
[----:B------:R-:W-:Y:S01]  /*f3c0*/  IMAD.U32 R2, RZ, RZ, UR22 ;  /* 0x00000016ff027e24 */ /* 0x000fe2000f8e00ff */
[----:B------:R-:W-:Y:S01]  /*f3d0*/  UIADD3 UR10, UP1, UP2, UR8, UR10, UR4 ;  /* 0x0000000a080a7290 */ /* 0x000fe2000fa3e004 */
[----:B------:R-:W-:Y:S01]  /*f3e0*/  IMAD.U32 R3, RZ, RZ, UR23 ;  /* 0x00000017ff037e24 */ /* 0x000fe2000f8e00ff */
[----:B------:R-:W-:Y:S01]  /*f3f0*/  UIADD3 UR16, UR23, UR16, URZ ;  /* 0x0000001017107290 */ /* 0x000fe2000fffe03f */
[--C-:B------:R-:W-:Y:S01]  /*f400*/  IMAD.MOV R7, RZ, RZ, -R5.reuse ;  /* 0x000000ffff077224 */ /* 0x100fe200078e0a05 */
[----:B------:R-:W-:Y:S02]  /*f410*/  UIADD3 UR20, UR11, UR20, URZ ;  /* 0x000000140b147290 */ /* 0x000fe4000fffe03f */
[----:B------:R-:W-:Y:S01]  /*f420*/  UIADD3 UR15, UR9, UR15, URZ ;  /* 0x0000000f090f7290 */ /* 0x000fe2000fffe03f */
[----:B------:R-:W-:Y:S01]  /*f430*/  IADD3 R2, P0, P1, R5, UR10, R2 ;  /* 0x0000000a05027c10 */ /* 0x000fe2000f91e002 */
[----:B------:R-:W-:Y:S01]  /*f440*/  IMAD R7, R9, R7, R4 ;  /* 0x0000000709077224 */ /* 0x000fe200078e0204 */
[----:B------:R-:W-:Y:S01]  /*f450*/  SHF.R.S32.HI R5, RZ, 0x1f, R5 ;  /* 0x0000001fff057819 */ /* 0x000fe20000011405 */
[----:B------:R-:W-:Y:S01]  /*f460*/  UIADD3.X UR10, UR15, UR20, UR21, UP1, UP2 ;  /* 0x000000140f0a7290 */ /* 0x000fe20008fe4415 */
[----:B------:R-:W-:Y:S01]  /*f470*/  IMAD.U32 R8, RZ, RZ, UR16 ;  /* 0x00000010ff087e24 */ /* 0x000fe2000f8e00ff */
[----:B------:R-:W-:Y:S01]  /*f480*/  ULDC.64 UR8, c[0x0][UR19+0x210] ;  /* 0x0000840013087abb */ /* 0x000fe20008000a00 */
[----:B------:R-:W-:Y:S01]  /*f490*/  SHF.R.S32.HI R4, RZ, 0x1f, R7 ;  /* 0x0000001fff047819 */ /* 0x000fe20000011407 */
[----:B------:R-:W-:-:S02]  /*f4a0*/  IMAD R9, R7, UR9, RZ ;  /* 0x0000000907097c24 */ /* 0x000fc4000f8e02ff */
[----:B------:R-:W-:Y:S01]  /*f4b0*/  IADD3.X R3, R5, UR10, R8, P0, P1 ;  /* 0x0000000a05037c10 */ /* 0x000fe200087e2408 */
[----:B------:R-:W-:Y:S01]  /*f4c0*/  ULDC.64 UR10, c[0x0][0xba8] ;  /* 0x0002ea00000a7ab9 */ /* 0x000fe20000000a00 */
[----:B------:R-:W-:Y:S01]  /*f4d0*/  IMAD R9, R4, UR8, R9 ;  /* 0x0000000804097c24 */ /* 0x000fe2000f8e0209 */
[----:B------:R-:W-:Y:S01]  /*f4e0*/  @!UP0 ULDC UR10, c[0x0][0xb50] ;  /* 0x0002d400000a8ab9 */ /* 0x000fe20000000800 */
[----:B------:R-:W-:Y:S01]  /*f4f0*/  @!UP0 ULDC UR11, c[0x0][0xb54] ;  /* 0x0002d500000b8ab9 */ /* 0x000fe20000000800 */
[----:B------:R-:W-:-:S04]  /*f500*/  IMAD.WIDE.U32 R2, R7, UR8, R2 ;  /* 0x0000000807027c25 */ /* 0x000fc8000f8e0002 */
[----:B------:R-:W-:Y:S01]  /*f510*/  IMAD.IADD R3, R3, 0x1, R9 ;  /* 0x0000000103037824 */ /* 0x000fe200078e0209 */
[----:B------:R-:W-:-:S04]  /*f520*/  LEA R4, P0, R2, UR10, 0x2 ;  /* 0x0000000a02047c11 */ /* 0x000fc8000f8010ff */
[----:B------:R-:W-:Y:S01]  /*f530*/  LEA.HI.X R5, R2, UR11, R3, 0x2, P0 ;  /* 0x0000000b02057c11 */ /* 0x000fe200080f1403 */
[----:B------:R-:W-:-:S05]  /*f540*/  IMAD.MOV.U32 R3, RZ, RZ, -0x800000 ;  /* 0xff800000ff037424 */ /* 0x000fca00078e00ff */
[----:B------:R0:W-:Y:S03]  /*f550*/  STG.E desc[UR36][R4.64], R3 ;  /* 0x0000000304007986 */ /* 0x0001e6000c101924 */
.L_x_220:
[----:B------:R-:W-:Y:S05]  /*f560*/  BSYNC B1 ;  /* 0x0000000000017941 */ /* 0x000fea0003800000 */
.L_x_219:
[----:B------:R-:W-:-:S13]  /*f570*/  R2UR UR8, R212 ;  /* 0x00000000d40872ca */ /* 0x000fda00000e0000 */
[----:B------:R-:W-:-:S06]  /*f580*/  UISETP.GT.AND UP0, UPT, UR8, 0x1, UPT ;  /* 0x000000010800788c */ /* 0x000fcc000bf04270 */
[----:B------:R-:W-:-:S13]  /*f590*/  PLOP3.LUT P0, PT, PT, PT, UP0, 0x80, 0x0 ;  /* 0x000000000000781c */ /* 0x000fda0003f0f008 */
[----:B------:R-:W-:Y:S05]  /*f5a0*/  @P0 BRA `(.L_x_215) ;  /* 0x00000008006c0947 */ /* 0x000fea0003800000 */
[----:B------:R-:W2:Y:S01]  /*f5b0*/  LDL.LU R2, [R1+0x2c] ;  /* 0x00002c0001027983 */ /* 0x000ea20000300800 */
[----:B------:R-:W1:Y:S01]  /*f5c0*/  LDC R11, c[0x0][0xbe8] ;  /* 0x0002fa00ff0b7b82 */ /* 0x000e620000000800 */
[----:B0-----:R-:W-:Y:S01]  /*f5d0*/  SHF.R.S32.HI R3, RZ, 0x1f, R6 ;  /* 0x0000001fff037819 */ /* 0x001fe20000011406 */
[----:B------:R-:W-:Y:S01]  /*f5e0*/  ULDC.64 UR10, c[0x0][0xaa0] ;  /* 0x0002a800000a7ab9 */ /* 0x000fe20000000a00 */
[----:B------:R-:W-:Y:S01]  /*f5f0*/  R2UR UR15, R216 ;  /* 0x00000000d80f72ca */ /* 0x000fe200000e0000 */
[----:B------:R-:W-:Y:S01]  /*f600*/  UIMAD.WIDE.U32 UR8, UR4, UR10, URZ ;  /* 0x0000000a040872a5 */ /* 0x000fe2000f8e003f */
[----:B------:R-:W-:Y:S01]  /*f610*/  BSSY B1, `(.L_x_221) ;  /* 0x0000052000017945 */ /* 0x000fe20003800000 */
[----:B------:R-:W-:-:S04]  /*f620*/  UIMAD UR10, UR21, UR10, URZ ;  /* 0x0000000a150a72a4 */ /* 0x000fc8000f8e023f */
[----:B------:R-:W-:-:S04]  /*f630*/  UIMAD UR10, UR4, UR11, UR10 ;  /* 0x0000000b040a72a4 */ /* 0x000fc8000f8e020a */
[----:B------:R-:W-:-:S03]  /*f640*/  UIADD3 UR9, UR9, UR10, URZ ;  /* 0x0000000a09097290 */ /* 0x000fc6000fffe03f */
[----:B------:R-:W-:Y:S02]  /*f650*/  ULDC.64 UR10, c[0x0][0xae8] ;  /* 0x0002ba00000a7ab9 */ /* 0x000fe40000000a00 */
[----:B------:R-:W-:-:S04]  /*f660*/  UIMAD.WIDE.U32 UR8, UR15, UR10, UR8 ;  /* 0x0000000a0f0872a5 */ /* 0x000fc8000f8e0008 */
[----:B------:R-:W-:Y:S01]  /*f670*/  UIMAD UR9, UR15, UR11, UR9 ;  /* 0x0000000b0f0972a4 */ /* 0x000fe2000f8e0209 */
[----:B-1----:R-:W-:Y:S02]  /*f680*/  ISETP.NE.AND P0, PT, R11, 0x1, PT ;  /* 0x000000010b00780c */ /* 0x002fe40003f05270 */
[----:B------:R-:W-:Y:S02]  /*f690*/  ULDC.64 UR10, c[0x0][0xaf0] ;  /* 0x0002bc00000a7ab9 */ /* 0x000fe40000000a00 */
[----:B------:R-:W-:-:S04]  /*f6a0*/  UIMAD UR13, UR13, UR10, URZ ;  /* 0x0000000a0d0d72a4 */ /* 0x000fc8000f8e023f */
[----:B------:R-:W-:Y:S02]  /*f6b0*/  UIMAD UR4, UR12, UR11, UR13 ;  /* 0x0000000b0c0472a4 */ /* 0x000fe4000f8e020d */
[----:B------:R-:W-:-:S03]  /*f6c0*/  UIMAD.WIDE.U32 UR12, UR12, UR10, UR8 ;  /* 0x0000000a0c0c72a5 */ /* 0x000fc6000f8e0008 */
[----:B------:R-:W0:Y:S01]  /*f6d0*/  @P0 LDC R7, c[0x0][0xbf0] ;  /* 0x0002fc00ff070b82 */ /* 0x000e220000000800 */
[----:B------:R-:W-:Y:S01]  /*f6e0*/  UIADD3 UR4, UR13, UR4, URZ ;  /* 0x000000040d047290 */ /* 0x000fe2000fffe03f */
[----:B------:R-:W-:Y:S01]  /*f6f0*/  ULDC.64 UR8, c[0x0][0xae0] ;  /* 0x0002b80000087ab9 */ /* 0x000fe20000000a00 */
[----:B--2---:R-:W-:Y:S02]  /*f700*/  R2UR UR14, R2 ;  /* 0x00000000020e72ca */ /* 0x004fe400000e0000 */
[----:B------:R-:W-:-:S03]  /*f710*/  LEA.HI R2, R3, R6, RZ, 0x3 ;  /* 0x0000000603027211 */ /* 0x000fc600078f18ff */
[----:B------:R-:W1:Y:S01]  /*f720*/  @P0 LDC R3, c[0x0][0xbec] ;  /* 0x0002fb00ff030b82 */ /* 0x000e620000000800 */
[----:B------:R-:W-:Y:S02]  /*f730*/  LOP3.LUT R5, R2, 0xfffffff8, RZ, 0xc0, !PT ;  /* 0xfffffff802057812 */ /* 0x000fe400078ec0ff */
[----:B------:R-:W-:-:S03]  /*f740*/  SHF.R.S32.HI R13, RZ, 0x3, R2 ;  /* 0x00000003ff0d7819 */ /* 0x000fc60000011402 */
[----:B------:R-:W-:Y:S02]  /*f750*/  IMAD.IADD R8, R6, 0x1, -R5 ;  /* 0x0000000106087824 */ /* 0x000fe400078e0a05 */
[----:B------:R-:W-:Y:S02]  /*f760*/  IMAD.U32 R5, RZ, RZ, UR14 ;  /* 0x0000000eff057e24 */ /* 0x000fe4000f8e00ff */
[----:B------:R-:W-:-:S04]  /*f770*/  IMAD R2, R8, 0x20, R13 ;  /* 0x0000002008027824 */ /* 0x000fc800078e020d */
[----:B------:R-:W-:-:S04]  /*f780*/  IMAD R6, R5, 0x80, R2 ;  /* 0x0000008005067824 */ /* 0x000fc800078e0202 */
[----:B------:R-:W-:Y:S02]  /*f790*/  IMAD.MOV.U32 R5, RZ, RZ, R6 ;  /* 0x000000ffff057224 */ /* 0x000fe400078e0006 */
[----:B-1----:R-:W-:-:S04]  /*f7a0*/  @P0 IMAD.HI.U32 R2, R6, R3, RZ ;  /* 0x0000000306020227 */ /* 0x002fc800078e00ff */
[----:B------:R-:W-:Y:S01]  /*f7b0*/  IMAD.U32 R3, RZ, RZ, UR13 ;  /* 0x0000000dff037e24 */ /* 0x000fe2000f8e00ff */
[----:B0-----:R-:W-:Y:S01]  /*f7c0*/  @P0 SHF.R.U32.HI R5, RZ, R7, R2 ;  /* 0x00000007ff050219 */ /* 0x001fe20000011602 */
[----:B------:R-:W-:Y:S01]  /*f7d0*/  IMAD.U32 R3, RZ, RZ, UR4 ;  /* 0x00000004ff037e24 */ /* 0x000fe2000f8e00ff */
[----:B------:R-:W-:Y:S02]  /*f7e0*/  MOV R2, UR12 ;  /* 0x0000000c00027c02 */ /* 0x000fe40008000f00 */
[--C-:B------:R-:W-:Y:S01]  /*f7f0*/  SHF.R.S32.HI R4, RZ, 0x1f, R5.reuse ;  /* 0x0000001fff047819 */ /* 0x100fe20000011405 */
[----:B------:R-:W-:Y:S02]  /*f800*/  IMAD.MOV R7, RZ, RZ, -R5 ;  /* 0x000000ffff077224 */ /* 0x000fe400078e0a05 */
[----:B------:R-:W-:-:S04]  /*f810*/  IMAD.WIDE.U32 R2, R5, UR8, R2 ;  /* 0x0000000805027c25 */ /* 0x000fc8000f8e0002 */
[----:B------:R-:W-:Y:S02]  /*f820*/  IMAD R7, R11, R7, R6 ;  /* 0x000000070b077224 */ /* 0x000fe400078e0206 */
[----:B------:R-:W-:Y:S02]  /*f830*/  IMAD R4, R4, UR8, RZ ;  /* 0x0000000804047c24 */ /* 0x000fe4000f8e02ff */
[----:B------:R-:W-:Y:S02]  /*f840*/  IMAD.U32 R6, RZ, RZ, UR14 ;  /* 0x0000000eff067e24 */ /* 0x000fe4000f8e00ff */
[----:B------:R-:W-:Y:S01]  /*f850*/  IMAD R9, R5, UR9, R4 ;  /* 0x0000000905097c24 */ /* 0x000fe2000f8e0204 */
[----:B------:R-:W-:Y:S01]  /*f860*/  SHF.R.S32.HI R4, RZ, 0x1f, R7 ;  /* 0x0000001fff047819 */ /* 0x000fe20000011407 */
[----:B------:R-:W-:Y:S01]  /*f870*/  ULDC.64 UR8, c[0x0][0xad8] ;  /* 0x0002b60000087ab9 */ /* 0x000fe20000000a00 */
[----:B------:R-:W-:Y:S02]  /*f880*/  IMAD R6, R6, 0x80, R13 ;  /* 0x0000008006067824 */ /* 0x000fe400078e020d */
[----:B------:R-:W-:-:S02]  /*f890*/  IMAD.IADD R3, R3, 0x1, R9 ;  /* 0x0000000103037824 */ /* 0x000fc400078e0209 */
[----:B------:R-:W-:Y:S02]  /*f8a0*/  IMAD R4, R4, UR8, RZ ;  /* 0x0000000804047c24 */ /* 0x000fe4000f8e02ff */
[----:B------:R-:W-:-:S04]  /*f8b0*/  IMAD.WIDE.U32 R2, R7, UR8, R2 ;  /* 0x0000000807027c25 */ /* 0x000fc8000f8e0002 */
[----:B------:R-:W-:Y:S01]  /*f8c0*/  IMAD R5, R7, UR9, R4 ;  /* 0x0000000907057c24 */ /* 0x000fe2000f8e0204 */
[----:B------:R-:W-:Y:S01]  /*f8d0*/  ULDC.64 UR8, c[0x0][0xa80] ;  /* 0x0002a00000087ab9 */ /* 0x000fe20000000a00 */
[----:B-----5:R-:W-:Y:S02]  /*f8e0*/  IMAD R11, R0, R11, RZ ;  /* 0x0000000b000b7224 */ /* 0x020fe400078e02ff */
[----:B------:R-:W-:Y:S02]  /*f8f0*/  VIADD R4, R6, 0x40 ;  /* 0x0000004006047836 */ /* 0x000fe40000000000 */
[----:B------:R-:W-:Y:S01]  /*f900*/  IMAD.IADD R3, R3, 0x1, R5 ;  /* 0x0000000103037824 */ /* 0x000fe200078e0205 */
[----:B------:R-:W-:Y:S01]  /*f910*/  LEA R5, P2, R2, UR8, 0x1 ;  /* 0x0000000802057c11 */ /* 0x000fe2000f8408ff */
[----:B------:R-:W-:Y:S01]  /*f920*/  VIADD R0, R6, 0x20 ;  /* 0x0000002006007836 */ /* 0x000fe20000000000 */
[----:B------:R-:W-:Y:S01]  /*f930*/  ISETP.GE.AND P0, PT, R4, R11, PT ;  /* 0x0000000b0400720c */ /* 0x000fe20003f06270 */
[----:B------:R-:W-:Y:S01]  /*f940*/  IMAD.SHL.U32 R7, R8, 0x8, RZ ;  /* 0x0000000808077824 */ /* 0x000fe200078e00ff */
[----:B------:R-:W-:-:S02]  /*f950*/  LEA.HI.X R4, R2, UR9, R3, 0x1, P2 ;  /* 0x0000000902047c11 */ /* 0x000fc400090f0c03 */
[-C--:B------:R-:W-:Y:S01]  /*f960*/  ISETP.GE.AND P2, PT, R6, R11.reuse, PT ;  /* 0x0000000b0600720c */ /* 0x080fe20003f46270 */
[C---:B------:R-:W-:Y:S01]  /*f970*/  VIADD R9, R7.reuse, 0x80 ;  /* 0x0000008007097836 */ /* 0x040fe20000000000 */
[----:B------:R-:W-:Y:S01]  /*f980*/  ISETP.GE.AND P1, PT, R0, R11, PT ;  /* 0x0000000b0000720c */ /* 0x000fe20003f26270 */
[C---:B------:R-:W-:Y:S01]  /*f990*/  VIADD R15, R7.reuse, 0x40 ;  /* 0x00000040070f7836 */ /* 0x040fe20000000000 */
[----:B------:R0:W1:Y:S01]  /*f9a0*/  SHFL.IDX PT, R2, R5, RZ, 0x181f ;  /* 0x00181fff05027589 */ /* 0x00006200000e0000 */
[----:B------:R-:W-:Y:S01]  /*f9b0*/  VIADD R13, R7, 0xc0 ;  /* 0x000000c0070d7836 */ /* 0x000fe20000000000 */
[----:B------:R-:W-:Y:S02]  /*f9c0*/  SHF.R.S32.HI R10, RZ, 0x1f, R7 ;  /* 0x0000001fff0a7819 */ /* 0x000fe40000011407 */
[----:B------:R0:W2:Y:S01]  /*f9d0*/  SHFL.IDX PT, R0, R4, RZ, 0x181f ;  /* 0x00181fff04007589 */ /* 0x0000a200000e0000 */
[----:B------:R-:W-:Y:S02]  /*f9e0*/  SHF.R.S32.HI R8, RZ, 0x1f, R9 ;  /* 0x0000001fff087819 */ /* 0x000fe40000011409 */
[----:B------:R-:W-:-:S02]  /*f9f0*/  SHF.R.S32.HI R12, RZ, 0x1f, R15 ;  /* 0x0000001fff0c7819 */ /* 0x000fc4000001140f */
[----:B------:R-:W-:Y:S01]  /*fa00*/  SHF.R.S32.HI R14, RZ, 0x1f, R13 ;  /* 0x0000001fff0e7819 */ /* 0x000fe2000001140d */
[----:B------:R-:W-:Y:S06]  /*fa10*/  @P2 BRA `(.L_x_222) ;  /* 0x0000000000442947 */ /* 0x000fec0003800000 */
        /* <DEDUP_REMOVED lines=8> */
[----:B------:R3:W-:Y:S01]  /*faa0*/  @!P5 ST.E.128 desc[UR36][R18.64], RZ ;  /* 0x000000ff1200d985 */ /* 0x0007e2000c101d24 */
[----:B------:R-:W-:Y:S02]  /*fab0*/  @!P4 LEA.HI.X R21, R15, R0, R12, 0x1, P6 ;  /* 0x000000000f15c211 */ /* 0x000fe400030f0c0c */
[----:B------:R-:W-:-:S03]  /*fac0*/  @!P3 LEA R24, P6, R9, R2, 0x1 ;  /* 0x000000020918b211 */ /* 0x000fc600078c08ff */
[----:B------:R3:W-:Y:S01]  /*fad0*/  @!P4 ST.E.128 desc[UR36][R20.64], RZ ;  /* 0x000000ff1400c985 */ /* 0x0007e2000c101d24 */
[----:B------:R-:W-:Y:S02]  /*fae0*/  @!P3 LEA.HI.X R25, R9, R0, R8, 0x1, P6 ;  /* 0x000000000919b211 */ /* 0x000fe400030f0c08 */
[----:B------:R-:W-:-:S03]  /*faf0*/  @!P2 LEA R2, P6, R13, R2, 0x1 ;  /* 0x000000020d02a211 */ /* 0x000fc600078c08ff */
[----:B------:R3:W-:Y:S01]  /*fb00*/  @!P3 ST.E.128 desc[UR36][R24.64], RZ ;  /* 0x000000ff1800b985 */ /* 0x0007e2000c101d24 */
[----:B------:R-:W-:-:S05]  /*fb10*/  @!P2 LEA.HI.X R3, R13, R0, R14, 0x1, P6 ;  /* 0x000000000d03a211 */ /* 0x000fca00030f0c0e */
[----:B------:R3:W-:Y:S04]  /*fb20*/  @!P2 ST.E.128 desc[UR36][R2.64], RZ ;  /* 0x000000ff0200a985 */ /* 0x0007e8000c101d24 */
.L_x_222:
[----:B------:R-:W-:Y:S05]  /*fb30*/  BSYNC B1 ;  /* 0x0000000000017941 */ /* 0x000fea0003800000 */
.L_x_221:
[----:B--2---:R2:W4:Y:S01]  /*fb40*/  SHFL.IDX PT, R0, R4, 0x1, 0x181f ;  /* 0x00381f0004007f89 */ /* 0x00452200000e0000 */
[----:B------:R-:W-:Y:S03]  /*fb50*/  BSSY B1, `(.L_x_223) ;  /* 0x0000014000017945 */ /* 0x000fe60003800000 */
[----:B-1-3--:R2:W1:Y:S01]  /*fb60*/  SHFL.IDX PT, R2, R5, 0x1, 0x181f ;  /* 0x00381f0005027f89 */ /* 0x00a46200000e0000 */
[----:B------:R-:W-:Y:S05]  /*fb70*/  @P1 BRA `(.L_x_224) ;  /* 0x0000000000441947 */ /* 0x000fea0003800000 */
[----:B------:R-:W-:Y:S02]  /*fb80*/  ULDC UR4, c[0x0][0xac8] ;  /* 0x0002b20000047ab9 */ /* 0x000fe40000000800 */
[----:B------:R-:W-:Y:S02]  /*fb90*/  ISETP.GE.AND P4, PT, R7, UR4, PT ;  /* 0x0000000407007c0c */ /* 0x000fe4000bf86270 */
[----:B------:R-:W-:Y:S02]  /*fba0*/  ISETP.GE.AND P3, PT, R15, UR4, PT ;  /* 0x000000040f007c0c */ /* 0x000fe4000bf66270 */
[----:B------:R-:W-:Y:S02]  /*fbb0*/  ISETP.GE.AND P2, PT, R9, UR4, PT ;  /* 0x0000000409007c0c */ /* 0x000fe4000bf46270 */
[----:B------:R-:W-:-:S07]  /*fbc0*/  ISETP.GE.AND P1, PT, R13, UR4, PT ;  /* 0x000000040d007c0c */ /* 0x000fce000bf26270 */
[-C--:B-1----:R-:W-:Y:S02]  /*fbd0*/  @!P4 LEA R18, P6, R7, R2.reuse, 0x1 ;  /* 0x000000020712c211 */ /* 0x082fe400078c08ff */
[----:B------:R-:W-:Y:S02]  /*fbe0*/  @!P3 LEA R20, P5, R15, R2, 0x1 ;  /* 0x000000020f14b211 */ /* 0x000fe400078a08ff */
[----:B----4-:R-:W-:Y:S02]  /*fbf0*/  @!P4 LEA.HI.X R19, R7, R0, R10, 0x1, P6 ;  /* 0x000000000713c211 */ /* 0x010fe400030f0c0a */
[----:B------:R-:W-:Y:S02]  /*fc00*/  @!P2 LEA R24, P6, R9, R2, 0x1 ;  /* 0x000000020918a211 */ /* 0x000fe400078c08ff */
[----:B------:R-:W-:Y:S01]  /*fc10*/  @!P3 LEA.HI.X R21, R15, R0, R12, 0x1, P5 ;  /* 0x000000000f15b211 */ /* 0x000fe200028f0c0c */
[----:B------:R3:W-:Y:S01]  /*fc20*/  @!P4 ST.E.128 desc[UR36][R18.64], RZ ;  /* 0x000000ff1200c985 */ /* 0x0007e2000c101d24 */
[----:B------:R-:W-:-:S02]  /*fc30*/  @!P1 LEA R2, P5, R13, R2, 0x1 ;  /* 0x000000020d029211 */ /* 0x000fc400078a08ff */
[-C--:B------:R-:W-:Y:S01]  /*fc40*/  @!P2 LEA.HI.X R25, R9, R0.reuse, R8, 0x1, P6 ;  /* 0x000000000919a211 */ /* 0x080fe200030f0c08 */
[----:B------:R3:W-:Y:S01]  /*fc50*/  @!P3 ST.E.128 desc[UR36][R20.64], RZ ;  /* 0x000000ff1400b985 */ /* 0x0007e2000c101d24 */
[----:B------:R-:W-:-:S03]  /*fc60*/  @!P1 LEA.HI.X R3, R13, R0, R14, 0x1, P5 ;  /* 0x000000000d039211 */ /* 0x000fc600028f0c0e */
[----:B------:R3:W-:Y:S04]  /*fc70*/  @!P2 ST.E.128 desc[UR36][R24.64], RZ ;  /* 0x000000ff1800a985 */ /* 0x0007e8000c101d24 */
[----:B------:R3:W-:Y:S02]  /*fc80*/  @!P1 ST.E.128 desc[UR36][R2.64], RZ ;  /* 0x000000ff02009985 */ /* 0x0007e4000c101d24 */
.L_x_224:
[----:B------:R-:W-:Y:S05]  /*fc90*/  BSYNC B1 ;  /* 0x0000000000017941 */ /* 0x000fea0003800000 */
.L_x_223:
[----:B----4-:R4:W0:Y:S01]  /*fca0*/  SHFL.IDX PT, R0, R4, 0x2, 0x181f ;  /* 0x00581f0004007f89 */ /* 0x01082200000e0000 */
        /* <DEDUP_REMOVED lines=9> */
[-C--:B------:R-:W-:Y:S02]  /*fd40*/  @!P2 LEA R20, P5, R15, R2.reuse, 0x1 ;  /* 0x000000020f14a211 */ /* 0x080fe400078a08ff */
[----:B------:R-:W-:Y:S02]  /*fd50*/  @!P1 LEA R24, P4, R9, R2, 0x1 ;  /* 0x0000000209189211 */ /* 0x000fe400078808ff */
[----:B0-----:R-:W-:Y:S02]  /*fd60*/  @!P3 LEA.HI.X R19, R7, R0, R10, 0x1, P6 ;  /* 0x000000000713b211 */ /* 0x001fe400030f0c0a */
[----:B------:R-:W-:Y:S02]  /*fd70*/  @!P0 LEA R2, P6, R13, R2, 0x1 ;  /* 0x000000020d028211 */ /* 0x000fe400078c08ff */
[-C--:B------:R-:W-:Y:S01]  /*fd80*/  @!P2 LEA.HI.X R21, R15, R0.reuse, R12, 0x1, P5 ;  /* 0x000000000f15a211 */ /* 0x080fe200028f0c0c */
[----:B------:R3:W-:Y:S01]  /*fd90*/  @!P3 ST.E.128 desc[UR36][R18.64], RZ ;  /* 0x000000ff1200b985 */ /* 0x0007e2000c101d24 */
[----:B------:R-:W-:-:S02]  /*fda0*/  @!P1 LEA.HI.X R25, R9, R0, R8, 0x1, P4 ;  /* 0x0000000009199211 */ /* 0x000fc400020f0c08 */
[----:B------:R-:W-:Y:S01]  /*fdb0*/  @!P0 LEA.HI.X R3, R13, R0, R14, 0x1, P6 ;  /* 0x000000000d038211 */ /* 0x000fe200030f0c0e */
[----:B------:R3:W-:Y:S04]  /*fdc0*/  @!P2 ST.E.128 desc[UR36][R20.64], RZ ;  /* 0x000000ff1400a985 */ /* 0x0007e8000c101d24 */
[----:B------:R3:W-:Y:S04]  /*fdd0*/  @!P1 ST.E.128 desc[UR36][R24.64], RZ ;  /* 0x000000ff18009985 */ /* 0x0007e8000c101d24 */
[----:B------:R3:W-:Y:S02]  /*fde0*/  @!P0 ST.E.128 desc[UR36][R2.64], RZ ;  /* 0x000000ff02008985 */ /* 0x0007e4000c101d24 */
.L_x_226:
[----:B------:R-:W-:Y:S05]  /*fdf0*/  BSYNC B1 ;  /* 0x0000000000017941 */ /* 0x000fea0003800000 */
.L_x_225:
[----:B0-----:R-:W-:Y:S01]  /*fe00*/  VIADD R0, R6, 0x60 ;  /* 0x0000006006007836 */ /* 0x001fe20000000000 */
[----:B--2-4-:R-:W0:Y:S04]  /*fe10*/  SHFL.IDX PT, R4, R4, 0x3, 0x181f ;  /* 0x00781f0004047f89 */ /* 0x014e2800000e0000 */
[----:B------:R-:W-:Y:S01]  /*fe20*/  ISETP.GE.AND P0, PT, R0, R11, PT ;  /* 0x0000000b0000720c */ /* 0x000fe20003f06270 */
[----:B-1-3--:R1:W2:-:S12]  /*fe30*/  SHFL.IDX PT, R2, R5, 0x3, 0x181f ;  /* 0x00781f0005027f89 */ /* 0x00a29800000e0000 */
[----:B-1----:R-:W-:Y:S05]  /*fe40*/  @P0 BRA `(.L_x_215) ;  /* 0x0000000000440947 */ /* 0x002fea0003800000 */
[----:B------:R-:W-:Y:S02]  /*fe50*/  ULDC UR4, c[0x0][0xac8] ;  /* 0x0002b20000047ab9 */ /* 0x000fe40000000800 */
[----:B------:R-:W-:Y:S02]  /*fe60*/  ISETP.GE.AND P3, PT, R7, UR4, PT ;  /* 0x0000000407007c0c */ /* 0x000fe4000bf66270 */
[----:B------:R-:W-:Y:S02]  /*fe70*/  ISETP.GE.AND P2, PT, R15, UR4, PT ;  /* 0x000000040f007c0c */ /* 0x000fe4000bf46270 */
[----:B------:R-:W-:Y:S02]  /*fe80*/  ISETP.GE.AND P1, PT, R9, UR4, PT ;  /* 0x0000000409007c0c */ /* 0x000fe4000bf26270 */
[----:B------:R-:W-:-:S07]  /*fe90*/  ISETP.GE.AND P0, PT, R13, UR4, PT ;  /* 0x000000040d007c0c */ /* 0x000fce000bf06270 */
[----:B--2---:R-:W-:-:S04]  /*fea0*/  @!P3 LEA R6, P4, R7, R2, 0x1 ;  /* 0x000000020706b211 */ /* 0x004fc800078808ff */
[----:B0-----:R-:W-:Y:S02]  /*feb0*/  @!P3 LEA.HI.X R7, R7, R4, R10, 0x1, P4 ;  /* 0x000000040707b211 */ /* 0x001fe400020f0c0a */
[-C--:B------:R-:W-:Y:S02]  /*fec0*/  @!P2 LEA R10, P4, R15, R2.reuse, 0x1 ;  /* 0x000000020f0aa211 */ /* 0x080fe400078808ff */
[-C--:B------:R-:W-:Y:S01]  /*fed0*/  @!P1 LEA R18, P5, R9, R2.reuse, 0x1 ;  /* 0x0000000209129211 */ /* 0x080fe200078a08ff */
[----:B------:R0:W-:Y:S01]  /*fee0*/  @!P3 ST.E.128 desc[UR36][R6.64], RZ ;  /* 0x000000ff0600b985 */ /* 0x0001e2000c101d24 */
[----:B------:R-:W-:Y:S02]  /*fef0*/  @!P0 LEA R2, P6, R13, R2, 0x1 ;  /* 0x000000020d028211 */ /* 0x000fe400078c08ff */
[-C--:B------:R-:W-:Y:S02]  /*ff00*/  @!P2 LEA.HI.X R11, R15, R4.reuse, R12, 0x1, P4 ;  /* 0x000000040f0ba211 */ /* 0x080fe400020f0c0c */
[----:B------:R-:W-:-:S02]  /*ff10*/  @!P1 LEA.HI.X R19, R9, R4, R8, 0x1, P5 ;  /* 0x0000000409139211 */ /* 0x000fc400028f0c08 */
[----:B------:R-:W-:Y:S01]  /*ff20*/  @!P0 LEA.HI.X R3, R13, R4, R14, 0x1, P6 ;  /* 0x000000040d038211 */ /* 0x000fe200030f0c0e */
[----:B------:R0:W-:Y:S04]  /*ff30*/  @!P2 ST.E.128 desc[UR36][R10.64], RZ ;  /* 0x000000ff0a00a985 */ /* 0x0001e8000c101d24 */
[----:B------:R0:W-:Y:S04]  /*ff40*/  @!P1 ST.E.128 desc[UR36][R18.64], RZ ;  /* 0x000000ff12009985 */ /* 0x0001e8000c101d24 */
[----:B------:R0:W-:Y:S02]  /*ff50*/  @!P0 ST.E.128 desc[UR36][R2.64], RZ ;  /* 0x000000ff02008985 */ /* 0x0001e4000c101d24 */
.L_x_215:
[----:B------:R-:W-:Y:S05]  /*ff60*/  BSYNC B0 ;  /* 0x0000000000007941 */ /* 0x000fea0003800000 */
.L_x_205:
[----:B------:R-:W-:Y:S02]  /*ff70*/  ULDC UR4, c[0x0][0xc3c] ;  /* 0x00030f0000047ab9 */ /* 0x000fe40000000800 */
[----:B------:R-:W-:-:S06]  /*ff80*/  UISETP.GE.AND UP0, UPT, UR7, UR4, UPT ;  /* 0x000000040700728c */ /* 0x000fcc000bf06270 */
[----:B------:R-:W-:-:S13]  /*ff90*/  PLOP3.LUT P0, PT, PT, PT, UP0, 0x80, 0x0 ;  /* 0x000000000000781c */ /* 0x000fda0003f0f008 */
[----:B------:R-:W-:Y:S05]  /*ffa0*/  @!P0 BRA `(.L_x_227) ;  /* 0xffffff1000388947 */ /* 0x000fea000383ffff */
[----:B------:R-:W-:Y:S05]  /*ffb0*/  EXIT ;  /* 0x000000000000794d */ /* 0x000fea0003800000 */
.L_x_176:
[----:B------:R-:W-:-:S08]  /*ffc0*/  NOP ;  /* 0x0000000000007918 */ /* 0x000fd00000000000 */
[----:B0-----:R-:W0:-:S00]  /*ffd0*/  USETMAXREG.DEALLOC.CTAPOOL 0x28 ;  /* 0x00000028000079c8 */ /* 0x001e0000080e0500 */
[----:B0-----:R-:W-:Y:S01]  /*ffe0*/  LOP3.LUT R2, R2, 0x3, RZ, 0xc0, !PT ;  /* 0x0000000302027812 */ /* 0x001fe200078ec0ff */
[----:B------:R-:W-:Y:S01]  /*fff0*/  IMAD.MOV.U32 R6, RZ, RZ, RZ ;  /* 0x000000ffff067224 */ /* 0x000fe200078e00ff */
[----:B------:R-:W-:-:S04]  /*10000*/  LOP3.LUT R23, R23, 0xfffffeff, RZ, 0xc0, !PT ;  /* 0xfffffeff17177812 */ /* 0x000fc800078ec0ff */
[----:B------:R-:W0:Y:S02]  /*10010*/  SHFL.IDX PT, R2, R2, RZ, 0x1f ;  /* 0x00001fff02027589 */ /* 0x000e2400000e0000 */
[----:B0-----:R-:W-:-:S13]  /*10020*/  ISETP.NE.AND P0, PT, R2, RZ, PT ;  /* 0x000000ff0200720c */ /* 0x001fda0003f05270 */
[----:B------:R-:W-:Y:S01]  /*10030*/  @P0 LOP3.LUT R23, R23, 0x100, RZ, 0xfc, !PT ;  /* 0x0000010017170812 */ /* 0x000fe200078efcff */
[----:B------:R-:W-:Y:S06]  /*10040*/  @!P0 BRA `(.L_x_228) ;  /* 0x00000000001c8947 */ /* 0x000fec0003800000 */
[----:B------:R-:W0:Y:S08]  /*10050*/  S2UR UR5, SR_CgaCtaId ;  /* 0x00000000000579c3 */ /* 0x000e300000008800 */
[----:B------:R-:W-:Y:S06]  /*10060*/  BAR.SYNC.DEFER_BLOCKING 0x5, 0x180 ;  /* 0x0146000000007b1d */ /* 0x000fec0000010000 */
[----:B------:R-:W-:-:S02]  /*10070*/  UMOV UR4, 0x400 ;  /* 0x0000040000047882 */ /* 0x000fc40000000000 */
[----:B0-----:R-:W-:-:S09]  /*10080*/  ULEA UR4, UR5, UR4, 0x18 ;  /* 0x0000000405047291 */ /* 0x001fd2000f8ec03f */
[----:B------:R-:W0:Y:S01]  /*10090*/  LDS.128 R16, [UR4+0x388d0] ;  /* 0x0388d004ff107984 */ /* 0x000e220008000c00 */
[----:B------:R-:W-:Y:S06]  /*100a0*/  BAR.ARV 0x4, 0x180 ;  /* 0x0106000000007b1d */ /* 0x000fec0000002000 */
[----:B------:R-:W-:Y:S05]  /*100b0*/  BRA `(.L_x_229) ;  /* 0x0000000800947947 */ /* 0x000fea0003800000 */
.L_x_228:
[----:B------:R-:W-:Y:S01]  /*100c0*/  LOP3.LUT R7, R0, 0x1f, RZ, 0xc0, !PT ;  /* 0x0000001f00077812 */ /* 0x000fe200078ec0ff */
[----:B------:R-:W-:Y:S01]  /*100d0*/  ULDC UR4, c[0x0][0xc3c] ;  /* 0x00030f0000047ab9 */ /* 0x000fe20000000800 */
[----:B------:R-:W-:Y:S01]  /*100e0*/  IMAD.MOV.U32 R9, RZ, RZ, RZ ;  /* 0x000000ffff097224 */ /* 0x000fe200078e00ff */
[----:B------:R-:W0:Y:S01]  /*100f0*/  S2UR UR6, SR_CTAID.X ;  /* 0x00000000000679c3 */ /* 0x000e220000002500 */
[----:B------:R-:W-:Y:S01]  /*10100*/  ISETP.NE.AND P0, PT, R7, 0x1f, PT ;  /* 0x0000001f0700780c */ /* 0x000fe20003f05270 */
[----:B------:R-:W-:-:S03]  /*10110*/  ULDC UR5, c[0x0][0xc38] ;  /* 0x00030e0000057ab9 */ /* 0x000fc60000000800 */
[----:B------:R-:W-:-:S13]  /*10120*/  ISETP.GE.OR P1, PT, R7, UR4, !P0 ;  /* 0x0000000407007c0c */ /* 0x000fda000c726670 */
[----:B------:R-:W1:Y:S08]  /*10130*/  @!P1 LDC.64 R4, c[0x0][0xc80] ;  /* 0x00032000ff049b82 */ /* 0x000e700000000a00 */
[----:B------:R-:W2:Y:S01]  /*10140*/  @!P1 LDC.64 R2, c[0x0][0xc78] ;  /* 0x00031e00ff029b82 */ /* 0x000ea20000000a00 */
[----:B-1----:R-:W-:-:S05]  /*10150*/  @!P1 IMAD.WIDE.U32 R4, R7, 0x4, R4 ;  /* 0x0000000407049825 */ /* 0x002fca00078e0004 */
[----:B------:R-:W3:Y:S01]  /*10160*/  @!P1 LDG.E R6, desc[UR36][R4.64] ;  /* 0x0000002404069981 */ /* 0x000ee2000c1e1900 */
[----:B--2---:R-:W-:-:S05]  /*10170*/  @!P1 IMAD.WIDE.U32 R2, R7, 0x4, R2 ;  /* 0x0000000407029825 */ /* 0x004fca00078e0002 */
[----:B------:R-:W3:Y:S01]  /*10180*/  @!P1 LDG.E R9, desc[UR36][R2.64] ;  /* 0x0000002402099981 */ /* 0x000ee2000c1e1900 */
[C---:B------:R-:W-:Y:S02]  /*10190*/  ISETP.NE.AND P1, PT, R7.reuse, RZ, PT ;  /* 0x000000ff0700720c */ /* 0x040fe40003f25270 */
[C---:B------:R-:W-:Y:S02]  /*101a0*/  ISETP.GE.U32.AND P2, PT, R7.reuse, 0x2, PT ;  /* 0x000000020700780c */ /* 0x040fe40003f46070 */
[C---:B------:R-:W-:Y:S02]  /*101b0*/  ISETP.GE.U32.AND P3, PT, R7.reuse, 0x4, PT ;  /* 0x000000040700780c */ /* 0x040fe40003f66070 */
[C---:B------:R-:W-:Y:S02]  /*101c0*/  ISETP.GE.U32.AND P4, PT, R7.reuse, 0x8, PT ;  /* 0x000000080700780c */ /* 0x040fe40003f86070 */
[----:B------:R-:W-:Y:S01]  /*101d0*/  ISETP.GE.U32.AND P5, PT, R7, 0x10, PT ;  /* 0x000000100700780c */ /* 0x000fe20003fa6070 */
[----:B------:R-:W-:Y:S01]  /*101e0*/  UMOV UR4, URZ ;  /* 0x0000003f00047c82 */ /* 0x000fe20008000000 */
[----:B---3--:R-:W-:-:S05]  /*101f0*/  IMAD R8, R6, R9, RZ ;  /* 0x0000000906087224 */ /* 0x008fca00078e02ff */
[----:B------:R-:W1:Y:S02]  /*10200*/  SHFL.UP PT, R10, R8, 0x1, RZ ;  /* 0x04200000080a7989 */ /* 0x000e6400000e00ff */
[----:B-1----:R-:W-:-:S05]  /*10210*/  SEL R11, R10, RZ, P1 ;  /* 0x000000ff0a0b7207 */ /* 0x002fca0000800000 */
[----:B------:R-:W-:-:S05]  /*10220*/  IMAD.IADD R11, R8, 0x1, R11 ;  /* 0x00000001080b7824 */ /* 0x000fca00078e020b */
        /* <DEDUP_REMOVED lines=12> */
[----:B------:R-:W1:Y:S02]  /*102f0*/  SHFL.IDX PT, R8, R5, 0x1f, 0x1f ;  /* 0x03e01f0005087f89 */ /* 0x000e6400000e0000 */
[----:B-1----:R-:W-:-:S05]  /*10300*/  IMAD R8, R8, UR5, RZ ;  /* 0x0000000508087c24 */ /* 0x002fca000f8e02ff */
[----:B0-----:R-:W-:Y:S01]  /*10310*/  ISETP.GT.AND P6, PT, R8, UR6, PT ;  /* 0x0000000608007c0c */ /* 0x001fe2000bfc4270 */
[----:B------:R-:W-:-:S12]  /*10320*/  IMAD.MOV.U32 R3, RZ, RZ, R8 ;  /* 0x000000ffff037224 */ /* 0x000fd800078e0008 */
[----:B------:R-:W-:Y:S05]  /*10330*/  @P6 BRA `(.L_x_230) ;  /* 0x0000000000986947 */ /* 0x000fea0003800000 */
[----:B------:R-:W-:Y:S01]  /*10340*/  IMAD.MOV.U32 R8, RZ, RZ, R3 ;  /* 0x000000ffff087224 */ /* 0x000fe200078e0003 */
[----:B------:R-:W-:Y:S01]  /*10350*/  UMOV UR4, URZ ;  /* 0x0000003f00047c82 */ /* 0x000fe20008000000 */
[----:B------:R-:W-:-:S05]  /*10360*/  ULDC UR5, c[0x0][0xc38] ;  /* 0x00030e0000057ab9 */ /* 0x000fca0000000800 */
.L_x_232:
[----:B------:R-:W0:Y:S01]  /*10370*/  LDC R2, c[0x0][0xc3c] ;  /* 0x00030f00ff027b82 */ /* 0x000e220000000800 */
[----:B------:R-:W-:-:S06]  /*10380*/  UIADD3 UR4, UR4, 0x1f, URZ ;  /* 0x0000001f04047890 */ /* 0x000fcc000fffe03f */
[----:B0-----:R-:W-:-:S13]  /*10390*/  ISETP.LE.AND P6, PT, R2, UR4, PT ;  /* 0x0000000402007c0c */ /* 0x001fda000bfc3270 */
[----:B------:R-:W-:Y:S05]  /*103a0*/  @P6 BRA `(.L_x_231) ;  /* 0x0000000400ac6947 */ /* 0x000fea0003800000 */
[----:B------:R-:W-:Y:S02]  /*103b0*/  VIADD R9, R7, UR4 ;  /* 0x0000000407097c36 */ /* 0x000fe40008000000 */
[----:B------:R-:W-:-:S03]  /*103c0*/  IMAD.MOV.U32 R6, RZ, RZ, RZ ;  /* 0x000000ffff067224 */ /* 0x000fc600078e00ff */
[----:B------:R-:W-:-:S13]  /*103d0*/  ISETP.GE.OR P6, PT, R9, R2, !P0 ;  /* 0x000000020900720c */ /* 0x000fda00047c6670 */
[----:B------:R-:W0:Y:S08]  /*103e0*/  @!P6 LDC.64 R4, c[0x0][0xc80] ;  /* 0x00032000ff04eb82 */ /* 0x000e300000000a00 */
[----:B------:R-:W1:Y:S01]  /*103f0*/  @!P6 LDC.64 R2, c[0x0][0xc78] ;  /* 0x00031e00ff02eb82 */ /* 0x000e620000000a00 */
[----:B0-----:R-:W-:-:S05]  /*10400*/  @!P6 IMAD.WIDE R4, R9, 0x4, R4 ;  /* 0x000000040904e825 */ /* 0x001fca00078e0204 */
[----:B------:R-:W2:Y:S01]  /*10410*/  @!P6 LDG.E R6, desc[UR36][R4.64] ;  /* 0x000000240406e981 */ /* 0x000ea2000c1e1900 */
[----:B-1----:R-:W-:-:S04]  /*10420*/  @!P6 IMAD.WIDE R2, R9, 0x4, R2 ;  /* 0x000000040902e825 */ /* 0x002fc800078e0202 */
[----:B------:R-:W-:-:S06]  /*10430*/  IMAD.MOV.U32 R9, RZ, RZ, RZ ;  /* 0x000000ffff097224 */ /* 0x000fcc00078e00ff */
[----:B------:R-:W2:Y:S02]  /*10440*/  @!P6 LDG.E R9, desc[UR36][R2.64] ;  /* 0x000000240209e981 */ /* 0x000ea4000c1e1900 */
[----:B--2---:R-:W-:-:S05]  /*10450*/  IMAD R13, R6, R9, RZ ;  /* 0x00000009060d7224 */ /* 0x004fca00078e02ff */
[----:B------:R-:W0:Y:S02]  /*10460*/  SHFL.UP PT, R10, R13, 0x1, RZ ;  /* 0x042000000d0a7989 */ /* 0x000e2400000e00ff */
[----:B0-----:R-:W-:-:S05]  /*10470*/  SEL R10, R10, RZ, P1 ;  /* 0x000000ff0a0a7207 */ /* 0x001fca0000800000 */
[----:B------:R-:W-:-:S05]  /*10480*/  IMAD.IADD R10, R13, 0x1, R10 ;  /* 0x000000010d0a7824 */ /* 0x000fca00078e020a */
        /* <DEDUP_REMOVED lines=12> */
[----:B------:R-:W0:Y:S02]  /*10550*/  SHFL.IDX PT, R2, R5, 0x1f, 0x1f ;  /* 0x03e01f0005027f89 */ /* 0x000e2400000e0000 */
[----:B0-----:R-:W-:-:S04]  /*10560*/  IMAD R3, R2, UR5, RZ ;  /* 0x0000000502037c24 */ /* 0x001fc8000f8e02ff */
[----:B------:R-:W-:-:S05]  /*10570*/  IMAD.IADD R8, R3, 0x1, R8 ;  /* 0x0000000103087824 */ /* 0x000fca00078e0208 */
[----:B------:R-:W-:-:S13]  /*10580*/  ISETP.GT.AND P6, PT, R8, UR6, PT ;  /* 0x0000000608007c0c */ /* 0x000fda000bfc4270 */
[----:B------:R-:W-:Y:S05]  /*10590*/  @!P6 BRA `(.L_x_232) ;  /* 0xfffffffc0074e947 */ /* 0x000fea000383ffff */
.L_x_230:
[----:B------:R-:W-:Y:S02]  /*105a0*/  IMAD.IADD R11, R8, 0x1, -R3 ;  /* 0x00000001080b7824 */ /* 0x000fe400078e0a03 */
[----:B------:R-:W-:Y:S02]  /*105b0*/  IMAD.MOV.U32 R16, RZ, RZ, RZ ;  /* 0x000000ffff107224 */ /* 0x000fe400078e00ff */
[----:B------:R-:W-:-:S05]  /*105c0*/  IMAD R2, R5, UR5, R11 ;  /* 0x0000000505027c24 */ /* 0x000fca000f8e020b */
[----:B------:R-:W-:-:S13]  /*105d0*/  ISETP.GT.AND P0, PT, R2, UR6, PT ;  /* 0x0000000602007c0c */ /* 0x000fda000bf04270 */
[----:B------:R-:W-:-:S04]  /*105e0*/  VOTE.ANY R8, PT, !P0 ;  /* 0x0000000000087806 */ /* 0x000fc800040e0100 */
[----:B------:R-:W0:Y:S01]  /*105f0*/  POPC R19, R8 ;  /* 0x0000000800137309 */ /* 0x000e220000000000 */
[----:B------:R-:W-:Y:S01]  /*10600*/  ISETP.NE.AND P0, PT, R8, RZ, PT ;  /* 0x000000ff0800720c */ /* 0x000fe20003f05270 */
[----:B0-----:R-:W0:Y:S04]  /*10610*/  SHFL.IDX PT, R6, R6, R19, 0x1f ;  /* 0x00001f1306067589 */ /* 0x001e2800000e0000 */
[----:B------:R1:W2:Y:S01]  /*10620*/  SHFL.IDX PT, R9, R9, R19, 0x1f ;  /* 0x00001f1309097589 */ /* 0x0002a200000e0000 */
[----:B0-----:R-:W-:-:S04]  /*10630*/  IABS R4, R6 ;  /* 0x0000000600047213 */ /* 0x001fc80000000000 */
[----:B------:R-:W0:Y:S08]  /*10640*/  I2F.RP R10, R4 ;  /* 0x00000004000a7306 */ /* 0x000e300000209400 */
[----:B0-----:R-:W0:Y:S02]  /*10650*/  MUFU.RCP R10, R10 ;  /* 0x0000000a000a7308 */ /* 0x001e240000001000 */
[----:B0-----:R-:W-:-:S06]  /*10660*/  VIADD R2, R10, 0xffffffe ;  /* 0x0ffffffe0a027836 */ /* 0x001fcc0000000000 */
[----:B------:R-:W0:Y:S02]  /*10670*/  F2I.FTZ.U32.TRUNC.NTZ R3, R2 ;  /* 0x0000000200037305 */ /* 0x000e24000021f000 */
[----:B0-----:R-:W-:Y:S01]  /*10680*/  IMAD.MOV R12, RZ, RZ, -R3 ;  /* 0x000000ffff0c7224 */ /* 0x001fe200078e0a03 */
[----:B-12---:R-:W-:Y:S06]  /*10690*/  @!P0 BRA `(.L_x_233) ;  /* 0x0000000000088947 */ /* 0x006fec0003800000 */
[----:B------:R-:W-:-:S06]  /*106a0*/  VIADD R16, R19, 0xffffffff ;  /* 0xffffffff13107836 */ /* 0x000fcc0000000000 */
[----:B------:R0:W1:Y:S02]  /*106b0*/  SHFL.IDX PT, R16, R5, R16, 0x1f ;  /* 0x00001f1005107589 */ /* 0x00006400000e0000 */
.L_x_233:
[----:B-1----:R-:W-:Y:S01]  /*106c0*/  IMAD R16, R16, UR5, R11 ;  /* 0x0000000510107c24 */ /* 0x002fe2000f8e020b */
[----:B0-----:R-:W-:Y:S01]  /*106d0*/  IABS R5, R9 ;  /* 0x0000000900057213 */ /* 0x001fe20000000000 */
[----:B------:R-:W-:Y:S01]  /*106e0*/  IMAD.MOV.U32 R11, RZ, RZ, R12 ;  /* 0x000000ffff0b7224 */ /* 0x000fe200078e000c */
[----:B------:R-:W-:Y:S01]  /*106f0*/  IABS R12, R6 ;  /* 0x00000006000c7213 */ /* 0x000fe20000000000 */
[----:B------:R-:W-:Y:S01]  /*10700*/  IMAD.MOV.U32 R2, RZ, RZ, RZ ;  /* 0x000000ffff027224 */ /* 0x000fe200078e00ff */
[----:B------:R-:W-:Y:S01]  /*10710*/  IADD3 R17, -R16, UR6, RZ ;  /* 0x0000000610117c10 */ /* 0x000fe2000fffe1ff */
[----:B------:R-:W-:Y:S01]  /*10720*/  IMAD R11, R11, R4, RZ ;  /* 0x000000040b0b7224 */ /* 0x000fe200078e02ff */
[----:B------:R-:W0:Y:S01]  /*10730*/  I2F.RP R8, R5 ;  /* 0x0000000500087306 */ /* 0x000e220000209400 */
[----:B------:R-:W-:Y:S01]  /*10740*/  IMAD.MOV R12, RZ, RZ, -R12 ;  /* 0x000000ffff0c7224 */ /* 0x000fe200078e0a0c */
[----:B------:R-:W-:Y:S01]  /*10750*/  IABS R10, R17 ;  /* 0x00000011000a7213 */ /* 0x000fe20000000000 */
[----:B------:R-:W-:-:S04]  /*10760*/  IMAD.HI.U32 R2, R3, R11, R2 ;  /* 0x0000000b03027227 */ /* 0x000fc800078e0002 */
[----:B------:R-:W-:Y:S02]  /*10770*/  IMAD.MOV.U32 R3, RZ, RZ, R10 ;  /* 0x000000ffff037224 */ /* 0x000fe400078e000a */
[----:B------:R-:W-:Y:S02]  /*10780*/  IMAD.MOV.U32 R10, RZ, RZ, R12 ;  /* 0x000000ffff0a7224 */ /* 0x000fe400078e000c */
[----:B------:R-:W-:-:S04]  /*10790*/  IMAD.HI.U32 R2, R2, R3, RZ ;  /* 0x0000000302027227 */ /* 0x000fc800078e00ff */
[----:B------:R-:W-:Y:S01]  /*107a0*/  IMAD R3, R2, R10, R3 ;  /* 0x0000000a02037224 */ /* 0x000fe200078e0203 */
[----:B0-----:R-:W0:Y:S01]  /*107b0*/  MUFU.RCP R8, R8 ;  /* 0x0000000800087308 */ /* 0x001e220000001000 */
[----:B------:R-:W-:-:S03]  /*107c0*/  VIADD R19, R19, UR4 ;  /* 0x0000000413137c36 */ /* 0x000fc60008000000 */
[----:B------:R-:W-:-:S13]  /*107d0*/  ISETP.GT.U32.AND P1, PT, R4, R3, PT ;  /* 0x000000030400720c */ /* 0x000fda0003f24070 */
[----:B------:R-:W-:Y:S02]  /*107e0*/  @!P1 IMAD.IADD R3, R3, 0x1, -R4 ;  /* 0x0000000103039824 */ /* 0x000fe400078e0a04 */
[----:B0-----:R-:W-:Y:S02]  /*107f0*/  VIADD R10, R8, 0xffffffe ;  /* 0x0ffffffe080a7836 */ /* 0x001fe40000000000 */
[----:B------:R-:W-:Y:S01]  /*10800*/  @!P1 VIADD R2, R2, 0x1 ;  /* 0x0000000102029836 */ /* 0x000fe20000000000 */
[----:B------:R-:W-:Y:S02]  /*10810*/  ISETP.GE.U32.AND P0, PT, R3, R4, PT ;  /* 0x000000040300720c */ /* 0x000fe40003f06070 */
[----:B------:R-:W-:Y:S01]  /*10820*/  LOP3.LUT R4, R17, R6, RZ, 0x3c, !PT ;  /* 0x0000000611047212 */ /* 0x000fe200078e3cff */
[----:B------:R0:W1:Y:S01]  /*10830*/  F2I.FTZ.U32.TRUNC.NTZ R3, R10 ;  /* 0x0000000a00037305 */ /* 0x000062000021f000 */
[----:B------:R-:W-:Y:S02]  /*10840*/  ISETP.NE.AND P1, PT, R6, RZ, PT ;  /* 0x000000ff0600720c */ /* 0x000fe40003f25270 */
[----:B------:R-:W-:-:S02]  /*10850*/  ISETP.GE.AND P2, PT, R4, RZ, PT ;  /* 0x000000ff0400720c */ /* 0x000fc40003f46270 */
[----:B0-----:R-:W-:-:S05]  /*10860*/  IABS R10, R9 ;  /* 0x00000009000a7213 */ /* 0x001fca0000000000 */
[----:B------:R-:W-:Y:S01]  /*10870*/  @P0 IADD3 R2, R2, 0x1, RZ ;  /* 0x0000000102020810 */ /* 0x000fe20007ffe0ff */
[----:B------:R-:W-:-:S04]  /*10880*/  IMAD.MOV R10, RZ, RZ, -R10 ;  /* 0x000000ffff0a7224 */ /* 0x000fc800078e0a0a */
[----:B------:R-:W-:Y:S02]  /*10890*/  IMAD.MOV.U32 R8, RZ, RZ, R2 ;  /* 0x000000ffff087224 */ /* 0x000fe400078e0002 */
[----:B-1----:R-:W-:Y:S02]  /*108a0*/  IMAD.MOV R2, RZ, RZ, -R3 ;  /* 0x000000ffff027224 */ /* 0x002fe400078e0a03 */
[----:B------:R-:W-:Y:S01]  /*108b0*/  @!P2 IMAD.MOV R8, RZ, RZ, -R8 ;  /* 0x000000ffff08a224 */ /* 0x000fe200078e0a08 */
[----:B------:R-:W-:Y:S01]  /*108c0*/  @!P1 LOP3.LUT R8, RZ, R6, RZ, 0x33, !PT ;  /* 0x00000006ff089212 */ /* 0x000fe200078e33ff */
[----:B------:R-:W-:Y:S02]  /*108d0*/  IMAD R11, R2, R5, RZ ;  /* 0x00000005020b7224 */ /* 0x000fe400078e02ff */
[----:B------:R-:W-:Y:S01]  /*108e0*/  IMAD.MOV.U32 R2, RZ, RZ, RZ ;  /* 0x000000ffff027224 */ /* 0x000fe200078e00ff */
[-C--:B------:R-:W-:Y:S01]  /*108f0*/  IABS R4, R8.reuse ;  /* 0x0000000800047213 */ /* 0x080fe20000000000 */
[----:B------:R-:W-:-:S02]  /*10900*/  IMAD R6, R6, R8, RZ ;  /* 0x0000000806067224 */ /* 0x000fc400078e02ff */
[----:B------:R-:W-:-:S04]  /*10910*/  IMAD.HI.U32 R2, R3, R11, R2 ;  /* 0x0000000b03027227 */ /* 0x000fc800078e0002 */
[----:B------:R-:W-:Y:S02]  /*10920*/  IMAD.MOV.U32 R3, RZ, RZ, R4 ;  /* 0x000000ffff037224 */ /* 0x000fe400078e0004 */
[----:B------:R-:W-:Y:S02]  /*10930*/  IMAD.MOV.U32 R4, RZ, RZ, R10 ;  /* 0x000000ffff047224 */ /* 0x000fe400078e000a */
[----:B------:R-:W-:-:S04]  /*10940*/  IMAD.HI.U32 R2, R2, R3, RZ ;  /* 0x0000000302027227 */ /* 0x000fc800078e00ff */
[----:B------:R-:W-:Y:S01]  /*10950*/  IMAD R4, R2, R4, R3 ;  /* 0x0000000402047224 */ /* 0x000fe200078e0203 */
[----:B------:R-:W-:Y:S01]  /*10960*/  LOP3.LUT R3, R8, R9, RZ, 0x3c, !PT ;  /* 0x0000000908037212 */ /* 0x000fe200078e3cff */
[----:B------:R-:W-:-:S03]  /*10970*/  IMAD.IADD R17, R17, 0x1, -R6 ;  /* 0x0000000111117824 */ /* 0x000fc600078e0a06 */
[----:B------:R-:W-:Y:S02]  /*10980*/  ISETP.GT.U32.AND P1, PT, R5, R4, PT ;  /* 0x000000040500720c */ /* 0x000fe40003f24070 */
[----:B------:R-:W-:-:S11]  /*10990*/  ISETP.GE.AND P2, PT, R3, RZ, PT ;  /* 0x000000ff0300720c */ /* 0x000fd60003f46270 */
[----:B------:R-:W-:Y:S02]  /*109a0*/  @!P1 IMAD.IADD R4, R4, 0x1, -R5 ;  /* 0x0000000104049824 */ /* 0x000fe400078e0a05 */
[----:B------:R-:W-:Y:S01]  /*109b0*/  @!P1 VIADD R2, R2, 0x1 ;  /* 0x0000000102029836 */ /* 0x000fe20000000000 */
[----:B------:R-:W-:Y:S02]  /*109c0*/  ISETP.NE.AND P1, PT, R9, RZ, PT ;  /* 0x000000ff0900720c */ /* 0x000fe40003f25270 */
[----:B------:R-:W-:-:S13]  /*109d0*/  ISETP.GE.U32.AND P0, PT, R4, R5, PT ;  /* 0x000000050400720c */ /* 0x000fda0003f06070 */
[----:B------:R-:W-:-:S04]  /*109e0*/  @P0 VIADD R2, R2, 0x1 ;  /* 0x0000000102020836 */ /* 0x000fc80000000000 */
[----:B------:R-:W-:Y:S01]  /*109f0*/  @!P2 IMAD.MOV R2, RZ, RZ, -R2 ;  /* 0x000000ffff02a224 */ /* 0x000fe200078e0a02 */
[----:B------:R-:W-:-:S05]  /*10a00*/  @!P1 LOP3.LUT R2, RZ, R9, RZ, 0x33, !PT ;  /* 0x00000009ff029212 */ /* 0x000fca00078e33ff */
[----:B------:R-:W-:-:S04]  /*10a10*/  IMAD.MOV R18, RZ, RZ, -R2 ;  /* 0x000000ffff127224 */ /* 0x000fc800078e0a02 */
[C---:B------:R-:W-:Y:S02]  /*10a20*/  IMAD R18, R9.reuse, R18, R8 ;  /* 0x0000001209127224 */ /* 0x040fe400078e0208 */
[----:B------:R-:W-:-:S04]  /*10a30*/  IMAD R9, R9, 0x1000000, R2 ;  /* 0x0100000009097824 */ /* 0x000fc800078e0202 */
[----:B------:R-:W-:Y:S01]  /*10a40*/  IMAD R18, R18, 0x10000, R9 ;  /* 0x0001000012127824 */ /* 0x000fe200078e0209 */
[----:B------:R-:W-:Y:S06]  /*10a50*/  BRA `(.L_x_234) ;  /* 0x0000000000147947 */ /* 0x000fec0003800000 */
.L_x_231:
[----:B------:R-:W-:Y:S01]  /*10a60*/  ULDC UR4, c[0x0][0xc3c] ;  /* 0x00030f0000047ab9 */ /* 0x000fe20000000800 */
[----:B------:R-:W-:Y:S02]  /*10a70*/  IMAD.MOV.U32 R17, RZ, RZ, RZ ;  /* 0x000000ffff117224 */ /* 0x000fe400078e00ff */
[----:B------:R-:W-:Y:S02]  /*10a80*/  IMAD.U32 R16, RZ, RZ, UR6 ;  /* 0x00000006ff107e24 */ /* 0x000fe4000f8e00ff */
[----:B------:R-:W-:Y:S02]  /*10a90*/  IMAD.MOV.U32 R18, RZ, RZ, RZ ;  /* 0x000000ffff127224 */ /* 0x000fe400078e00ff */
[----:B------:R-:W-:-:S07]  /*10aa0*/  IMAD.U32 R19, RZ, RZ, UR4 ;  /* 0x00000004ff137e24 */ /* 0x000fce000f8e00ff */
.L_x_234:
[----:B------:R-:W-:-:S13]  /*10ab0*/  ISETP.NE.AND P0, PT, R7, RZ, PT ;  /* 0x000000ff0700720c */ /* 0x000fda0003f05270 */
[----:B------:R-:W0:Y:S01]  /*10ac0*/  @!P0 S2R R3, SR_CgaCtaId ;  /* 0x0000000000038919 */ /* 0x000e220000008800 */
[----:B------:R-:W-:-:S04]  /*10ad0*/  @!P0 MOV R2, 0x400 ;  /* 0x0000040000028802 */ /* 0x000fc80000000f00 */
[----:B0-----:R-:W-:-:S05]  /*10ae0*/  @!P0 LEA R2, R3, R2, 0x18 ;  /* 0x0000000203028211 */ /* 0x001fca00078ec0ff */
[----:B------:R1:W-:Y:S01]  /*10af0*/  @!P0 STS.128 [R2+0x388d0], R16 ;  /* 0x0388d01002008388 */ /* 0x0003e20000000c00 */
[----:B------:R-:W-:Y:S06]  /*10b00*/  BAR.ARV 0x5, 0x180 ;  /* 0x0146000000007b1d */ /* 0x000fec0000002000 */
.L_x_229:
[----:B------:R2:W-:Y:S01]  /*10b10*/  STL [R1+0x28], RZ ;  /* 0x000028ff01007387 */ /* 0x0005e20000100800 */
[----:B------:R-:W-:Y:S01]  /*10b20*/  ULDC UR4, c[0x0][0xc3c] ;  /* 0x00030f0000047ab9 */ /* 0x000fe20000000800 */
[----:B------:R-:W-:Y:S01]  /*10b30*/  IMAD.MOV.U32 R28, RZ, RZ, 0x1 ;  /* 0x00000001ff1c7424 */ /* 0x000fe200078e00ff */
[----:B0-----:R-:W-:Y:S01]  /*10b40*/  ISETP.GE.AND P0, PT, R19, UR4, PT ;  /* 0x0000000413007c0c */ /* 0x001fe2000bf06270 */
[----:B------:R-:W-:-:S12]  /*10b50*/  IMAD.MOV.U32 R27, RZ, RZ, RZ ;  /* 0x000000ffff1b7224 */ /* 0x000fd800078e00ff */
[----:B--2---:R-:W-:Y:S05]  /*10b60*/  @P0 BRA `(.L_x_235) ;  /* 0x0000004c00140947 */ /* 0x004fea0003800000 */
[----:B-1----:R-:W2:Y:S01]  /*10b70*/  LDL R2, [R1+0x50] ;  /* 0x0000500001027983 */ /* 0x002ea20000100800 */
[----:B------:R-:W0:Y:S01]  /*10b80*/  S2UR UR5, SR_CgaCtaId ;  /* 0x00000000000579c3 */ /* 0x000e220000008800 */
[----:B------:R-:W-:Y:S01]  /*10b90*/  IMAD.SHL.U32 R32, R0, 0x8, RZ ;  /* 0x0000000800207824 */ /* 0x000fe200078e00ff */
[----:B------:R-:W-:Y:S01]  /*10ba0*/  BSSY B8, `(.L_x_235) ;  /* 0x00004c1000087945 */ /* 0x000fe20003800000 */
[----:B------:R1:W-:Y:S01]  /*10bb0*/  STL [R1+0x28], RZ ;  /* 0x000028ff01007387 */ /* 0x0003e20000100800 */
[----:B------:R-:W-:Y:S01]  /*10bc0*/  IMAD.MOV.U32 R28, RZ, RZ, 0x1 ;  /* 0x00000001ff1c7424 */ /* 0x000fe200078e00ff */
[----:B------:R-:W-:Y:S01]  /*10bd0*/  ULDC UR39, c[0x0][0xc] ;  /* 0x0000030000277ab9 */ /* 0x000fe20000000800 */
[----:B------:R-:W-:Y:S01]  /*10be0*/  LOP3.LUT R3, R32, 0x1f8, RZ, 0xc0, !PT ;  /* 0x000001f820037812 */ /* 0x000fe200078ec0ff */
[----:B------:R-:W-:-:S03]  /*10bf0*/  IMAD.MOV.U32 R27, RZ, RZ, RZ ;  /* 0x000000ffff1b7224 */ /* 0x000fc600078e00ff */
[----:B------:R-:W-:-:S04]  /*10c00*/  LOP3.LUT R3, R3, 0x38, R0, 0x78, !PT ;  /* 0x0000003803037812 */ /* 0x000fc800078e7800 */
[----:B------:R-:W-:Y:S02]  /*10c10*/  LOP3.LUT R31, R3, 0x200, R32, 0xf8, !PT ;  /* 0x00000200031f7812 */ /* 0x000fe400078ef820 */
[----:B------:R-:W-:-:S04]  /*10c20*/  LOP3.LUT R32, R32, 0x38, RZ, 0xc0, !PT ;  /* 0x0000003820207812 */ /* 0x000fc800078ec0ff */
[C---:B------:R-:W-:Y:S02]  /*10c30*/  LOP3.LUT R37, R32.reuse, 0x40, RZ, 0xfc, !PT ;  /* 0x0000004020257812 */ /* 0x040fe400078efcff */
[C---:B------:R-:W-:Y:S02]  /*10c40*/  LOP3.LUT R36, R32.reuse, 0x80, RZ, 0xfc, !PT ;  /* 0x0000008020247812 */ /* 0x040fe400078efcff */
[----:B------:R-:W-:Y:S02]  /*10c50*/  LOP3.LUT R34, R32, 0xc0, RZ, 0xfc, !PT ;  /* 0x000000c020227812 */ /* 0x000fe400078efcff */
[----:B--2---:R-:W-:Y:S02]  /*10c60*/  R2UR UR4, R2 ;  /* 0x00000000020472ca */ /* 0x004fe400000e0000 */
[C---:B------:R-:W-:Y:S01]  /*10c70*/  LOP3.LUT R2, R0.reuse, 0x7f, RZ, 0xc0, !PT ;  /* 0x0000007f00027812 */ /* 0x040fe200078ec0ff */
[----:B------:R-:W-:-:S03]  /*10c80*/  IMAD.SHL.U32 R0, R0, 0x10, RZ ;  /* 0x0000001000007824 */ /* 0x000fc600078e00ff */
[----:B------:R-:W-:-:S04]  /*10c90*/  SHF.R.U32.HI R2, RZ, 0x3, R2 ;  /* 0x00000003ff027819 */ /* 0x000fc80000011602 */
[----:B------:R-:W-:-:S03]  /*10ca0*/  LOP3.LUT R0, R2, 0x70, R0, 0xf8, !PT ;  /* 0x0000007002007812 */ /* 0x000fc600078ef800 */
[----:B------:R-:W-:-:S03]  /*10cb0*/  ULOP3.LUT UR38, UR4, 0x2, URZ, 0xfc, !UPT ;  /* 0x0000000204267892 */ /* 0x000fc6000f8efc3f */
[----:B------:R-:W-:Y:S02]  /*10cc0*/  UMOV UR4, 0x400 ;  /* 0x0000040000047882 */ /* 0x000fe40000000000 */
[----:B0-----:R-:W-:-:S06]  /*10cd0*/  ULEA UR4, UR5, UR4, 0x18 ;  /* 0x0000000405047291 */ /* 0x001fcc000f8ec03f */
[----:B------:R-:W-:-:S04]  /*10ce0*/  IMAD.U32 R22, RZ, RZ, UR4 ;  /* 0x00000004ff167e24 */ /* 0x000fc8000f8e00ff */
[----:B-1----:R-:W-:-:S07]  /*10cf0*/  IMAD R33, R31, 0x2, R22 ;  /* 0x000000021f217824 */ /* 0x002fce00078e0216 */
.L_x_300:
[----:B0-----:R-:W0:Y:S02]  /*10d00*/  LDC.64 R2, c[0x0][0xc88] ;  /* 0x00032200ff027b82 */ /* 0x001e240000000a00 */
[----:B0-----:R-:W-:-:S05]  /*10d10*/  IMAD.WIDE R2, R19, 0x4, R2 ;  /* 0x0000000413027825 */ /* 0x001fca00078e0202 */
[----:B--2---:R-:W2:Y:S01]  /*10d20*/  LDG.E R29, desc[UR36][R2.64] ;  /* 0x00000024021d7981 */ /* 0x004ea2000c1e1900 */
[----:B------:R-:W-:Y:S05]  /*10d30*/  YIELD ;  /* 0x0000000000007946 */ /* 0x000fea0003800000 */
[----:B------:R-:W-:Y:S01]  /*10d40*/  ULDC.64 UR4, c[0x0][0xa28] ;  /* 0x00028a0000047ab9 */ /* 0x000fe20000000a00 */
[----:B------:R-:W-:Y:S01]  /*10d50*/  IMAD.MOV.U32 R6, RZ, RZ, RZ ;  /* 0x000000ffff067224 */ /* 0x000fe200078e00ff */
[----:B------:R-:W-:Y:S01]  /*10d60*/  ISETP.NE.U32.AND P0, PT, RZ, UR4, PT ;  /* 0x00000004ff007c0c */ /* 0x000fe2000bf05070 */
[----:B------:R-:W-:-:S03]  /*10d70*/  ULDC.64 UR6, c[0x0][0xa18] ;  /* 0x0002860000067ab9 */ /* 0x000fc60000000a00 */
[----:B------:R-:W-:Y:S01]  /*10d80*/  ISETP.NE.AND.EX P0, PT, RZ, UR5, PT, P0 ;  /* 0x00000005ff007c0c */ /* 0x000fe2000bf05300 */
[----:B------:R-:W-:Y:S01]  /*10d90*/  IMAD.MOV.U32 R35, RZ, RZ, RZ ;  /* 0x000000ffff237224 */ /* 0x000fe200078e00ff */
[----:B--2---:R-:W-:-:S11]  /*10da0*/  SHF.R.S32.HI R0, RZ, 0x1f, R29 ;  /* 0x0000001fff007819 */ /* 0x004fd6000001141d */
[C---:B------:R-:W-:Y:S01]  /*10db0*/  @P0 LEA R2, P1, R29.reuse, UR4, 0x2 ;  /* 0x000000041d020c11 */ /* 0x040fe2000f8210ff */
[C---:B------:R-:W-:Y:S01]  /*10dc0*/  IMAD.SHL.U32 R24, R29.reuse, 0x4, RZ ;  /* 0x000000041d187824 */ /* 0x040fe200078e00ff */
[C-C-:B------:R-:W-:Y:S01]  /*10dd0*/  SHF.L.U64.HI R25, R29.reuse, 0x2, R0.reuse ;  /* 0x000000021d197819 */ /* 0x140fe20000010200 */
[----:B------:R0:W-:Y:S01]  /*10de0*/  STL [R1+0x10], R0 ;  /* 0x0000100001007387 */ /* 0x0001e20000100800 */
[----:B------:R-:W-:Y:S01]  /*10df0*/  @P0 LEA.HI.X R3, R29, UR5, R0, 0x2, P1 ;  /* 0x000000051d030c11 */ /* 0x000fe200088f1400 */
[----:B------:R-:W-:-:S04]  /*10e00*/  ULDC.64 UR4, c[0x0][0xa00] ;  /* 0x0002800000047ab9 */ /* 0x000fc80000000a00 */
[----:B------:R1:W2:Y:S01]  /*10e10*/  @P0 LDG.E R6, desc[UR36][R2.64] ;  /* 0x0000002402060981 */ /* 0x0002a2000c1e1900 */
[----:B------:R-:W-:Y:S02]  /*10e20*/  ISETP.NE.U32.AND P0, PT, RZ, UR4, PT ;  /* 0x00000004ff007c0c */ /* 0x000fe4000bf05070 */
[----:B------:R-:W-:Y:S02]  /*10e30*/  LOP3.LUT R23, R23, 0xffffff7f, RZ, 0xc0, !PT ;  /* 0xffffff7f17177812 */ /* 0x000fe400078ec0ff */
[----:B------:R-:W-:Y:S02]  /*10e40*/  ISETP.NE.AND.EX P2, PT, RZ, UR5, PT, P0 ;  /* 0x00000005ff007c0c */ /* 0x000fe4000bf45300 */
[----:B------:R-:W-:Y:S02]  /*10e50*/  ISETP.NE.U32.AND P0, PT, RZ, UR6, PT ;  /* 0x00000006ff007c0c */ /* 0x000fe4000bf05070 */
[----:B-1----:R-:W-:Y:S02]  /*10e60*/  IADD3 R2, P1, R24, UR4, RZ ;  /* 0x0000000418027c10 */ /* 0x002fe4000ff3e0ff */
[----:B------:R-:W-:-:S02]  /*10e70*/  ISETP.NE.AND.EX P0, PT, RZ, UR7, PT, P0 ;  /* 0x00000007ff007c0c */ /* 0x000fc4000bf05300 */
[----:B------:R-:W-:Y:S01]  /*10e80*/  IADD3.X R3, R25, UR5, RZ, P1, !PT ;  /* 0x0000000519037c10 */ /* 0x000fe20008ffe4ff */
[----:B------:R-:W-:-:S04]  /*10e90*/  ULDC.64 UR4, c[0x0][0x418] ;  /* 0x0001060000047ab9 */ /* 0x000fc80000000a00 */
[----:B------:R-:W-:Y:S01]  /*10ea0*/  @P2 LOP3.LUT R23, R23, 0x80, RZ, 0xfc, !PT ;  /* 0x0000008017172812 */ /* 0x000fe200078efcff */
[----:B------:R1:W5:Y:S05]  /*10eb0*/  @P2 LDG.E R35, desc[UR36][R2.64] ;  /* 0x0000002402232981 */ /* 0x00036a000c1e1900 */
[----:B------:R-:W-:-:S04]  /*10ec0*/  @P0 IADD3 R4, P1, R24, UR6, RZ ;  /* 0x0000000618040c10 */ /* 0x000fc8000ff3e0ff */
[----:B------:R-:W-:-:S05]  /*10ed0*/  @P0 IADD3.X R5, R25, UR7, RZ, P1, !PT ;  /* 0x0000000719050c10 */ /* 0x000fca0008ffe4ff */
[----:B------:R-:W3:Y:S01]  /*10ee0*/  @P0 LDG.E R4, desc[UR36][R4.64] ;  /* 0x0000002404040981 */ /* 0x000ee2000c1e1900 */
[----:B------:R-:W-:-:S03]  /*10ef0*/  UISETP.NE.U32.AND UP0, UPT, UR4, URZ, UPT ;  /* 0x0000003f0400728c */ /* 0x000fc6000bf05070 */
[----:B------:R-:W-:Y:S01]  /*10f00*/  ULDC UR4, c[0x0][0x424] ;  /* 0x0001090000047ab9 */ /* 0x000fe20000000800 */
[----:B------:R-:W-:-:S03]  /*10f10*/  UISETP.NE.AND.EX UP0, UPT, UR5, URZ, UPT, UP0 ;  /* 0x0000003f0500728c */ /* 0x000fc6000bf05300 */
[----:B------:R-:W-:Y:S01]  /*10f20*/  ULDC UR5, c[0x0][0x2f0] ;  /* 0x0000bc0000057ab9 */ /* 0x000fe20000000800 */
[----:B------:R-:W-:-:S04]  /*10f30*/  USEL UR4, UR4, 0x1, UP0 ;  /* 0x0000000104047887 */ /* 0x000fc80008000000 */
[----:B------:R-:W-:-:S06]  /*10f40*/  UIMAD UR4, UR4, UR5, URZ ;  /* 0x00000005040472a4 */ /* 0x000fcc000f8e023f */
[----:B0-----:R-:W-:Y:S01]  /*10f50*/  IMAD.U32 R0, RZ, RZ, UR4 ;  /* 0x00000004ff007e24 */ /* 0x001fe2000f8e00ff */
[----:B--2---:R1:W-:Y:S04]  /*10f60*/  STL [R1+0x8], R6 ;  /* 0x0000080601007387 */ /* 0x0043e80000100800 */
[----:B---3--:R1:W-:Y:S01]  /*10f70*/  @P0 STL [R1+0x20], R4 ;  /* 0x0000200401000387 */ /* 0x0083e20000100800 */
[----:B------:R-:W-:Y:S05]  /*10f80*/  @P0 BRA `(.L_x_236) ;  /* 0x0000000000200947 */ /* 0x000fea0003800000 */
[----:B------:R-:W-:Y:S02]  /*10f90*/  ULDC UR4, c[0x0][0x288] ;  /* 0x0000a20000047ab9 */ /* 0x000fe40000000800 */
[----:B-1----:R-:W-:-:S05]  /*10fa0*/  IMAD.U32 R4, RZ, RZ, UR4 ;  /* 0x00000004ff047e24 */ /* 0x002fca000f8e00ff */
[----:B------:R0:W-:Y:S01]  /*10fb0*/  STL [R1+0x20], R4 ;  /* 0x0000200401007387 */ /* 0x0001e20000100800 */
[----:B------:R-:W-:Y:S05]  /*10fc0*/  @!P2 BRA `(.L_x_236) ;  /* 0x000000000010a947 */ /* 0x000fea0003800000 */
[----:B------:R-:W2:Y:S04]  /*10fd0*/  LDG.E R5, desc[UR36][R2.64] ;  /* 0x0000002402057981 */ /* 0x000ea8000c1e1900 */
[----:B0-----:R-:W2:Y:S02]  /*10fe0*/  LDG.E R4, desc[UR36][R2.64+0x4] ;  /* 0x0000042402047981 */ /* 0x001ea4000c1e1900 */
[----:B--2---:R-:W-:-:S05]  /*10ff0*/  IMAD.IADD R2, R4, 0x1, -R5 ;  /* 0x0000000104027824 */ /* 0x004fca00078e0a05 */
[----:B------:R2:W-:Y:S02]  /*11000*/  STL [R1+0x20], R2 ;  /* 0x0000200201007387 */ /* 0x0005e40000100800 */
.L_x_236:
[----:B------:R-:W-:Y:S01]  /*11010*/  ULDC.64 UR4, c[0x0][0xa20] ;  /* 0x0002880000047ab9 */ /* 0x000fe20000000a00 */
[----:B------:R-:W-:Y:S01]  /*11020*/  IMAD.MOV.U32 R30, RZ, RZ, R29 ;  /* 0x000000ffff1e7224 */ /* 0x000fe200078e001d */
[----:B------:R-:W-:-:S04]  /*11030*/  ISETP.NE.U32.AND P0, PT, RZ, UR4, PT ;  /* 0x00000004ff007c0c */ /* 0x000fc8000bf05070 */
[----:B------:R-:W-:-:S13]  /*11040*/  ISETP.NE.AND.EX P0, PT, RZ, UR5, PT, P0 ;  /* 0x00000005ff007c0c */ /* 0x000fda000bf05300 */
[----:B------:R-:W-:Y:S05]  /*11050*/  @!P0 BRA `(.L_x_237) ;  /* 0x0000000000108947 */ /* 0x000fea0003800000 */
[----:B-12---:R-:W-:-:S04]  /*11060*/  IADD3 R2, P0, R24, UR4, RZ ;  /* 0x0000000418027c10 */ /* 0x006fc8000ff1e0ff */
[----:B------:R-:W-:-:S05]  /*11070*/  IADD3.X R3, R25, UR5, RZ, P0, !PT ;  /* 0x0000000519037c10 */ /* 0x000fca00087fe4ff */
[----:B------:R1:W5:Y:S01]  /*11080*/  LDG.E R0, desc[UR36][R2.64] ;  /* 0x0000002402007981 */ /* 0x000362000c1e1900 */
[----:B------:R-:W-:Y:S05]  /*11090*/  BRA `(.L_x_238) ;  /* 0x0000000000247947 */ /* 0x000fea0003800000 */
.L_x_237:
[----:B------:R-:W-:Y:S02]  /*110a0*/  ULDC.64 UR4, c[0x0][0xa08] ;  /* 0x0002820000047ab9 */ /* 0x000fe40000000a00 */
[----:B------:R-:W-:-:S04]  /*110b0*/  ISETP.NE.U32.AND P0, PT, RZ, UR4, PT ;  /* 0x00000004ff007c0c */ /* 0x000fc8000bf05070 */
[----:B------:R-:W-:-:S13]  /*110c0*/  ISETP.NE.AND.EX P0, PT, RZ, UR5, PT, P0 ;  /* 0x00000005ff007c0c */ /* 0x000fda000bf05300 */
[----:B------:R-:W-:Y:S05]  /*110d0*/  @!P0 BRA `(.L_x_238) ;  /* 0x0000000000148947 */ /* 0x000fea0003800000 */
[----:B-12---:R-:W1:Y:S02]  /*110e0*/  LDC.64 R2, c[0x0][0xa08] ;  /* 0x00028200ff027b82 */ /* 0x006e640000000a00 */
[----:B-1----:R-:W-:-:S05]  /*110f0*/  IMAD.WIDE R2, R30, 0x4, R2 ;  /* 0x000000041e027825 */ /* 0x002fca00078e0202 */
[----:B------:R-:W2:Y:S04]  /*11100*/  LDG.E R0, desc[UR36][R2.64] ;  /* 0x0000002402007981 */ /* 0x000ea8000c1e1900 */
[----:B------:R-:W2:Y:S02]  /*11110*/  LDG.E R5, desc[UR36][R2.64+0x4] ;  /* 0x0000042402057981 */ /* 0x000ea4000c1e1900 */
[----:B--2---:R-:W-:-:S07]  /*11120*/  IMAD.IADD R0, R5, 0x1, -R0 ;  /* 0x0000000105007824 */ /* 0x004fce00078e0a00 */
.L_x_238:
[----:B01---5:R-:W-:Y:S01]  /*11130*/  IMAD.IADD R4, R0, 0x1, -R6 ;  /* 0x0000000100047824 */ /* 0x023fe200078e0a06 */
[----:B------:R-:W-:Y:S01]  /*11140*/  LOP3.LUT R0, R18, 0xff000000, RZ, 0xc0, !PT ;  /* 0xff00000012007812 */ /* 0x000fe200078ec0ff */
[----:B------:R-:W-:Y:S02]  /*11150*/  BSSY B0, `(.L_x_239) ;  /* 0x0000029000007945 */ /* 0x000fe40003800000 */
[C---:B--2---:R-:W-:Y:S01]  /*11160*/  VIADD R2, R4.reuse, 0x4f ;  /* 0x0000004f04027836 */ /* 0x044fe20000000000 */
[----:B------:R-:W-:Y:S01]  /*11170*/  ISETP.GE.AND P0, PT, R4, 0x1, PT ;  /* 0x000000010400780c */ /* 0x000fe20003f06270 */
[----:B------:R0:W-:Y:S01]  /*11180*/  STL [R1], R4 ;  /* 0x0000000401007387 */ /* 0x0001e20000100800 */
[----:B------:R-:W-:Y:S01]  /*11190*/  SHF.R.U32.HI R3, RZ, 0x8, R0 ;  /* 0x00000008ff037819 */ /* 0x000fe20000011600 */
[----:B------:R-:W-:Y:S01]  /*111a0*/  IMAD.HI R2, R2, 0x66666667, RZ ;  /* 0x6666666702027827 */ /* 0x000fe200078e02ff */
[----:B------:R-:W-:-:S04]  /*111b0*/  LOP3.LUT R0, R18, 0xff0000, RZ, 0xc0, !PT ;  /* 0x00ff000012007812 */ /* 0x000fc800078ec0ff */
[----:B------:R-:W-:Y:S01]  /*111c0*/  LEA.HI R6, R0, R3, RZ, 0x10 ;  /* 0x0000000300067211 */ /* 0x000fe200078f80ff */
[----:B------:R-:W-:Y:S01]  /*111d0*/  IMAD.MOV.U32 R0, RZ, RZ, RZ ;  /* 0x000000ffff007224 */ /* 0x000fe200078e00ff */
[----:B------:R-:W-:Y:S02]  /*111e0*/  SHF.R.U32.HI R3, RZ, 0x1f, R2 ;  /* 0x0000001fff037819 */ /* 0x000fe40000011602 */
[----:B------:R-:W-:Y:S02]  /*111f0*/  LOP3.LUT R5, R6, 0xff, RZ, 0xc0, !PT ;  /* 0x000000ff06057812 */ /* 0x000fe400078ec0ff */
[----:B0-----:R-:W-:Y:S01]  /*11200*/  LEA.HI.SX32 R4, R2, R3, 0x1b ;  /* 0x0000000302047211 */ /* 0x001fe200078fdaff */
[----:B------:R-:W-:Y:S06]  /*11210*/  @!P0 BRA `(.L_x_240) ;  /* 0x0000000000708947 */ /* 0x000fec0003800000 */
[----:B------:R-:W-:-:S04]  /*11220*/  SHF.R.U32.HI R6, RZ, 0x10, R6 ;  /* 0x00000010ff067819 */ /* 0x000fc80000011606 */
[----:B------:R-:W-:-:S13]  /*11230*/  ISETP.NE.AND P0, PT, R6, RZ, PT ;  /* 0x000000ff0600720c */ /* 0x000fda0003f05270 */
[----:B------:R-:W0:Y:S02]  /*11240*/  @!P0 LDC R6, c[0x0][0x9f0] ;  /* 0x00027c00ff068b82 */ /* 0x000e240000000800 */
[-C--:B0-----:R-:W-:Y:S02]  /*11250*/  IABS R8, R6.reuse ;  /* 0x0000000600087213 */ /* 0x081fe40000000000 */
[----:B------:R-:W-:Y:S02]  /*11260*/  IADD3 R7, R6, -0x1, R4 ;  /* 0xffffffff06077810 */ /* 0x000fe40007ffe004 */
[----:B------:R-:W0:Y:S02]  /*11270*/  I2F.RP R9, R8 ;  /* 0x0000000800097306 */ /* 0x000e240000209400 */
[----:B------:R-:W-:-:S04]  /*11280*/  LOP3.LUT R0, R7, R6, RZ, 0x3c, !PT ;  /* 0x0000000607007212 */ /* 0x000fc800078e3cff */
[----:B------:R-:W-:Y:S02]  /*11290*/  ISETP.GE.AND P2, PT, R0, RZ, PT ;  /* 0x000000ff0000720c */ /* 0x000fe40003f46270 */
[----:B0-----:R-:W0:Y:S02]  /*112a0*/  MUFU.RCP R9, R9 ;  /* 0x0000000900097308 */ /* 0x001e240000001000 */
[----:B0-----:R-:W-:-:S06]  /*112b0*/  VIADD R2, R9, 0xffffffe ;  /* 0x0ffffffe09027836 */ /* 0x001fcc0000000000 */
[----:B------:R0:W1:Y:S02]  /*112c0*/  F2I.FTZ.U32.TRUNC.NTZ R3, R2 ;  /* 0x0000000200037305 */ /* 0x000064000021f000 */
[----:B0-----:R-:W-:Y:S02]  /*112d0*/  IMAD.MOV.U32 R2, RZ, RZ, RZ ;  /* 0x000000ffff027224 */ /* 0x001fe400078e00ff */
[----:B-1----:R-:W-:-:S04]  /*112e0*/  IMAD.MOV R0, RZ, RZ, -R3 ;  /* 0x000000ffff007224 */ /* 0x002fc800078e0a03 */
[----:B------:R-:W-:-:S04]  /*112f0*/  IMAD R0, R0, R8, RZ ;  /* 0x0000000800007224 */ /* 0x000fc800078e02ff */
[----:B------:R-:W-:Y:S01]  /*11300*/  IMAD.HI.U32 R0, R3, R0, R2 ;  /* 0x0000000003007227 */ /* 0x000fe200078e0002 */
[----:B------:R-:W-:Y:S02]  /*11310*/  IABS R3, R7 ;  /* 0x0000000700037213 */ /* 0x000fe40000000000 */
[----:B------:R-:W-:-:S03]  /*11320*/  IABS R7, R6 ;  /* 0x0000000600077213 */ /* 0x000fc60000000000 */
[----:B------:R-:W-:-:S04]  /*11330*/  IMAD.HI.U32 R0, R0, R3, RZ ;  /* 0x0000000300007227 */ /* 0x000fc800078e00ff */
[----:B------:R-:W-:-:S04]  /*11340*/  IMAD.MOV R2, RZ, RZ, -R7 ;  /* 0x000000ffff027224 */ /* 0x000fc800078e0a07 */
[----:B------:R-:W-:-:S05]  /*11350*/  IMAD R3, R0, R2, R3 ;  /* 0x0000000200037224 */ /* 0x000fca00078e0203 */
[----:B------:R-:W-:-:S13]  /*11360*/  ISETP.GT.U32.AND P1, PT, R8, R3, PT ;  /* 0x000000030800720c */ /* 0x000fda0003f24070 */
[----:B------:R-:W-:Y:S01]  /*11370*/  @!P1 IMAD.IADD R3, R3, 0x1, -R8 ;  /* 0x0000000103039824 */ /* 0x000fe200078e0a08 */
[----:B------:R-:W-:Y:S02]  /*11380*/  @!P1 IADD3 R0, R0, 0x1, RZ ;  /* 0x0000000100009810 */ /* 0x000fe40007ffe0ff */
[----:B------:R-:W-:Y:S02]  /*11390*/  ISETP.NE.AND P1, PT, R6, RZ, PT ;  /* 0x000000ff0600720c */ /* 0x000fe40003f25270 */
[----:B------:R-:W-:-:S13]  /*113a0*/  ISETP.GE.U32.AND P0, PT, R3, R8, PT ;  /* 0x000000080300720c */ /* 0x000fda0003f06070 */
[----:B------:R-:W-:-:S04]  /*113b0*/  @P0 VIADD R0, R0, 0x1 ;  /* 0x0000000100000836 */ /* 0x000fc80000000000 */
[----:B------:R-:W-:Y:S01]  /*113c0*/  @!P2 IMAD.MOV R0, RZ, RZ, -R0 ;  /* 0x000000ffff00a224 */ /* 0x000fe200078e0a00 */
[----:B------:R-:W-:-:S07]  /*113d0*/  @!P1 LOP3.LUT R0, RZ, R6, RZ, 0x33, !PT ;  /* 0x00000006ff009212 */ /* 0x000fce00078e33ff */
.L_x_240:
[----:B------:R-:W-:Y:S05]  /*113e0*/  BSYNC B0 ;  /* 0x0000000000007941 */ /* 0x000fea0003800000 */
.L_x_239:
[-C--:B------:R-:W-:Y:S01]  /*113f0*/  IMAD R3, R5, R0.reuse, RZ ;  /* 0x0000000005037224 */ /* 0x080fe200078e02ff */
[----:B------:R-:W-:Y:S04]  /*11400*/  BSSY B7, `(.L_x_241) ;  /* 0x0000378000077945 */ /* 0x000fe80003800000 */
[----:B------:R-:W-:Y:S01]  /*11410*/  VIADDMNMX R2, R3, R0, R4, PT ;  /* 0x0000000003027246 */ /* 0x000fe20003800104 */
[----:B------:R0:W-:Y:S03]  /*11420*/  STL [R1+0x4], R3 ;  /* 0x0000040301007387 */ /* 0x0001e60000100800 */
[----:B------:R-:W-:Y:S01]  /*11430*/  ISETP.GT.AND P0, PT, R2, R3, PT ;  /* 0x000000030200720c */ /* 0x000fe20003f04270 */
[----:B------:R0:W-:-:S12]  /*11440*/  STL [R1+0x24], R2 ;  /* 0x0000240201007387 */ /* 0x0001d80000100800 */
[----:B0-----:R-:W-:Y:S05]  /*11450*/  @P0 BRA `(.L_x_242) ;  /* 0x0000000000440947 */ /* 0x001fea0003800000 */
[----:B------:R-:W0:Y:S02]  /*11460*/  S2R R2, SR_TID.X ;  /* 0x0000000000027919 */ /* 0x000e240000002100 */
[----:B0-----:R-:W-:-:S04]  /*11470*/  LOP3.LUT R2, R2, 0x7f, RZ, 0xc0, !PT ;  /* 0x0000007f02027812 */ /* 0x001fc800078ec0ff */
[----:B------:R-:W-:-:S13]  /*11480*/  ISETP.NE.AND P0, PT, R2, RZ, PT ;  /* 0x000000ff0200720c */ /* 0x000fda0003f05270 */
[----:B------:R-:W-:Y:S05]  /*11490*/  @P0 BRA `(.L_x_243) ;  /* 0x0000003400b80947 */ /* 0x000fea0003800000 */
[----:B------:R-:W0:Y:S01]  /*114a0*/  S2R R5, SR_LANEID ;  /* 0x0000000000057919 */ /* 0x000e220000000000 */
[----:B------:R-:W-:Y:S01]  /*114b0*/  VOTEU.ANY UR4, UPT, PT ;  /* 0x0000000000047886 */ /* 0x000fe200038e0100 */
[----:B------:R-:W1:Y:S01]  /*114c0*/  LDC.64 R2, c[0x0][0xc60] ;  /* 0x00031800ff027b82 */ /* 0x000e620000000a00 */
[----:B------:R-:W0:Y:S02]  /*114d0*/  FLO.U32 R0, UR4 ;  /* 0x0000000400007d00 */ /* 0x000e2400080e0000 */
[----:B0-----:R-:W-:-:S06]  /*114e0*/  ISETP.EQ.U32.AND P0, PT, R0, R5, PT ;  /* 0x000000050000720c */ /* 0x001fcc0003f02070 */
[----:B------:R-:W1:Y:S07]  /*114f0*/  POPC R5, UR4 ;  /* 0x0000000400057d09 */ /* 0x000e6e0008000000 */
[----:B-1----:R-:W2:Y:S01]  /*11500*/  @P0 ATOMG.E.ADD.STRONG.GPU PT, R3, desc[UR36][R2.64], R5 ;  /* 0x00000005020309a8 */ /* 0x002ea200081ee1e4 */
[----:B------:R-:W0:Y:S02]  /*11510*/  S2R R4, SR_LTMASK ;  /* 0x0000000000047919 */ /* 0x000e240000003900 */
[----:B0-----:R-:W-:-:S04]  /*11520*/  LOP3.LUT R4, R4, UR4, RZ, 0xc0, !PT ;  /* 0x0000000404047c12 */ /* 0x001fc8000f8ec0ff */
[----:B------:R-:W0:Y:S01]  /*11530*/  POPC R7, R4 ;  /* 0x0000000400077309 */ /* 0x000e220000000000 */
[----:B--2---:R-:W0:Y:S02]  /*11540*/  SHFL.IDX PT, R0, R3, R0, 0x1f ;  /* 0x00001f0003007589 */ /* 0x004e2400000e0000 */
[----:B0-----:R-:W-:Y:S01]  /*11550*/  IADD3 R16, R0, UR39, R7 ;  /* 0x0000002700107c10 */ /* 0x001fe2000fffe007 */
[----:B------:R-:W-:Y:S06]  /*11560*/  BRA `(.L_x_243) ;  /* 0x0000003400847947 */ /* 0x000fec0003800000 */
.L_x_242:
[----:B------:R-:W-:Y:S01]  /*11570*/  VIADD R0, R22, 0x24400 ;  /* 0x0002440016007836 */ /* 0x000fe20000000000 */
[----:B------:R-:W-:Y:S04]  /*11580*/  BSSY B6, `(.L_x_244) ;  /* 0x0000013000067945 */ /* 0x000fe80003800000 */
[----:B------:R-:W-:-:S13]  /*11590*/  LOP3.LUT P0, RZ, R0, 0x3ff, RZ, 0xc0, !PT ;  /* 0x000003ff00ff7812 */ /* 0x000fda000780c0ff */
[----:B------:R-:W-:Y:S05]  /*115a0*/  @!P0 BRA `(.L_x_245) ;  /* 0x0000000000408947 */ /* 0x000fea0003800000 */
[----:B------:R-:W-:Y:S01]  /*115b0*/  MOV R2, 0x0 ;  /* 0x0000000000027802 */ /* 0x000fe20000000f00 */
[----:B------:R-:W-:Y:S01]  /*115c0*/  ULDC.64 UR6, c[0x4][0xa8] ;  /* 0x01002a0000067ab9 */ /* 0x000fe20000000a00 */
[----:B------:R-:W-:Y:S01]  /*115d0*/  ULDC.64 UR8, c[0x4][0xb0] ;  /* 0x01002c0000087ab9 */ /* 0x000fe20000000a00 */
[----:B------:R-:W-:Y:S01]  /*115e0*/  ULDC.64 UR4, c[0x4][0x8] ;  /* 0x0100020000047ab9 */ /* 0x000fe20000000a00 */
[----:B------:R-:W-:Y:S02]  /*115f0*/  IMAD.U32 R4, RZ, RZ, UR6 ;  /* 0x00000006ff047e24 */ /* 0x000fe4000f8e00ff */
[----:B------:R-:W0:Y:S01]  /*11600*/  LDC.64 R2, c[0x4][R2] ;  /* 0x0100000002027b82 */ /* 0x000e220000000a00 */
[----:B------:R-:W-:Y:S02]  /*11610*/  IMAD.U32 R5, RZ, RZ, UR7 ;  /* 0x00000007ff057e24 */ /* 0x000fe4000f8e00ff */
[----:B------:R-:W-:Y:S02]  /*11620*/  IMAD.U32 R6, RZ, RZ, UR8 ;  /* 0x00000008ff067e24 */ /* 0x000fe4000f8e00ff */
[----:B------:R-:W-:-:S02]  /*11630*/  IMAD.U32 R7, RZ, RZ, UR9 ;  /* 0x00000009ff077e24 */ /* 0x000fc4000f8e00ff */
[----:B------:R-:W-:Y:S02]  /*11640*/  IMAD.U32 R10, RZ, RZ, UR4 ;  /* 0x00000004ff0a7e24 */ /* 0x000fe4000f8e00ff */
[----:B------:R-:W-:Y:S02]  /*11650*/  IMAD.U32 R11, RZ, RZ, UR5 ;  /* 0x00000005ff0b7e24 */ /* 0x000fe4000f8e00ff */
[----:B------:R-:W-:Y:S02]  /*11660*/  IMAD.MOV.U32 R8, RZ, RZ, 0x70 ;  /* 0x00000070ff087424 */ /* 0x000fe400078e00ff */
[----:B------:R-:W-:Y:S02]  /*11670*/  IMAD.MOV.U32 R12, RZ, RZ, 0x1 ;  /* 0x00000001ff0c7424 */ /* 0x000fe400078e00ff */
[----:B------:R-:W-:-:S07]  /*11680*/  IMAD.MOV.U32 R13, RZ, RZ, RZ ;  /* 0x000000ffff0d7224 */ /* 0x000fce00078e00ff */
[----:B------:R-:W-:-:S07]  /*11690*/  LEPC R20, `(.L_x_245) ;  /* 0x000000001014794e */ /* 0x000fce0000000000 */
[----:B0-----:R-:W-:Y:S05]  /*116a0*/  CALL.ABS.NOINC R2 ;  /* 0x0000000002007343 */ /* 0x001fea0003c00000 */
.L_x_245:
[----:B------:R-:W-:Y:S05]  /*116b0*/  BSYNC B6 ;  /* 0x0000000000067941 */ /* 0x000fea0003800000 */
.L_x_244:
        /* <DEDUP_REMOVED lines=8> */
[----:B------:R0:W1:Y:S01]  /*11740*/  LDC.64 R2, c[0x4][R26] ;  /* 0x010000001a027b82 */ /* 0x0000620000000a00 */
[----:B------:R-:W-:Y:S02]  /*11750*/  IMAD.U32 R4, RZ, RZ, UR6 ;  /* 0x00000006ff047e24 */ /* 0x000fe4000f8e00ff */
[----:B------:R-:W-:Y:S02]  /*11760*/  IMAD.U32 R5, RZ, RZ, UR7 ;  /* 0x00000007ff057e24 */ /* 0x000fe4000f8e00ff */
[----:B------:R-:W-:Y:S02]  /*11770*/  IMAD.U32 R6, RZ, RZ, UR8 ;  /* 0x00000008ff067e24 */ /* 0x000fe4000f8e00ff */
[----:B------:R-:W-:-:S02]  /*11780*/  IMAD.U32 R7, RZ, RZ, UR9 ;  /* 0x00000009ff077e24 */ /* 0x000fc4000f8e00ff */
[----:B------:R-:W-:Y:S02]  /*11790*/  IMAD.U32 R10, RZ, RZ, UR4 ;  /* 0x00000004ff0a7e24 */ /* 0x000fe4000f8e00ff */
[----:B------:R-:W-:Y:S02]  /*117a0*/  IMAD.U32 R11, RZ, RZ, UR5 ;  /* 0x00000005ff0b7e24 */ /* 0x000fe4000f8e00ff */
[----:B------:R-:W-:Y:S02]  /*117b0*/  IMAD.MOV.U32 R8, RZ, RZ, 0x70 ;  /* 0x00000070ff087424 */ /* 0x000fe400078e00ff */
[----:B------:R-:W-:Y:S02]  /*117c0*/  IMAD.MOV.U32 R12, RZ, RZ, 0x1 ;  /* 0x00000001ff0c7424 */ /* 0x000fe400078e00ff */
[----:B0-----:R-:W-:-:S07]  /*117d0*/  IMAD.MOV.U32 R13, RZ, RZ, RZ ;  /* 0x000000ffff0d7224 */ /* 0x001fce00078e00ff */
[----:B------:R-:W-:-:S07]  /*117e0*/  LEPC R20, `(.L_x_248) ;  /* 0x000000001014794e */ /* 0x000fce0000000000 */
[----:B-1----:R-:W-:Y:S05]  /*117f0*/  CALL.ABS.NOINC R2 ;  /* 0x0000000002007343 */ /* 0x002fea0003c00000 */
.L_x_248:
[----:B------:R0:W1:Y:S01]  /*11800*/  LDC.64 R2, c[0x4][R26] ;  /* 0x010000001a027b82 */ /* 0x0000620000000a00 */
[----:B------:R-:W-:Y:S01]  /*11810*/  ULDC.64 UR6, c[0x4][0xa8] ;  /* 0x01002a0000067ab9 */ /* 0x000fe20000000a00 */
[----:B------:R-:W-:Y:S01]  /*11820*/  ULDC.64 UR8, c[0x4][0xb0] ;  /* 0x01002c0000087ab9 */ /* 0x000fe20000000a00 */
[----:B------:R-:W-:Y:S01]  /*11830*/  ULDC.64 UR4, c[0x4][0x18] ;  /* 0x0100060000047ab9 */ /* 0x000fe20000000a00 */
        /* <DEDUP_REMOVED lines=11> */
.L_x_247:
[----:B------:R-:W-:Y:S05]  /*118f0*/  BSYNC B6 ;  /* 0x0000000000067941 */ /* 0x000fea0003800000 */
.L_x_246:
[----:B------:R-:W2:Y:S01]  /*11900*/  LDL R2, [R1+0x24] ;  /* 0x0000240001027983 */ /* 0x000ea20000100800 */
[----:B------:R-:W-:Y:S01]  /*11910*/  ULDC.64 UR4, c[0x0][0x9f8] ;  /* 0x00027e0000047ab9 */ /* 0x000fe20000000a00 */
[----:B------:R-:W0:Y:S02]  /*11920*/  LDC R6, c[0x0][0x430] ;  /* 0x00010c00ff067b82 */ /* 0x000e240000000800 */
[----:B------:R-:W3:Y:S01]  /*11930*/  LDL R4, [R1] ;  /* 0x0000000001047983 */ /* 0x000ee20000100800 */
[----:B------:R-:W-:-:S03]  /*11940*/  ISETP.NE.U32.AND P0, PT, RZ, UR4, PT ;  /* 0x00000004ff007c0c */ /* 0x000fc6000bf05070 */
[----:B------:R-:W4:Y:S01]  /*11950*/  LDL R21, [R1+0x8] ;  /* 0x0000080001157983 */ /* 0x000f220000100800 */
[----:B------:R-:W-:-:S13]  /*11960*/  ISETP.NE.AND.EX P0, PT, RZ, UR5, PT, P0 ;  /* 0x00000005ff007c0c */ /* 0x000fda000bf05300 */
[----:B------:R-:W-:Y:S01]  /*11970*/  @P0 IADD3 R24, P1, R24, UR4, RZ ;  /* 0x0000000418180c10 */ /* 0x000fe2000ff3e0ff */
[----:B------:R-:W1:Y:S01]  /*11980*/  S2R R20, SR_TID.X ;  /* 0x0000000000147919 */ /* 0x000e620000002100 */
[----:B------:R-:W-:Y:S02]  /*11990*/  ULDC UR4, c[0x0][0x2f4] ;  /* 0x0000bd0000047ab9 */ /* 0x000fe40000000800 */
[----:B------:R-:W-:-:S05]  /*119a0*/  @P0 IADD3.X R25, R25, UR5, RZ, P1, !PT ;  /* 0x0000000519190c10 */ /* 0x000fca0008ffe4ff */
[----:B------:R1:W4:Y:S01]  /*119b0*/  @P0 LDG.E R30, desc[UR36][R24.64] ;  /* 0x00000024181e0981 */ /* 0x000322000c1e1900 */
[----:B0-----:R-:W-:Y:S02]  /*119c0*/  ISETP.NE.AND P2, PT, R6, 0x1, PT ;  /* 0x000000010600780c */ /* 0x001fe40003f45270 */
[----:B------:R-:W-:-:S11]  /*119d0*/  LOP3.LUT R23, R23, 0xffffffbf, RZ, 0xc0, !PT ;  /* 0xffffffbf17177812 */ /* 0x000fd600078ec0ff */
[----:B------:R-:W0:Y:S01]  /*119e0*/  @P2 LDC R3, c[0x0][0x434] ;  /* 0x00010d00ff032b82 */ /* 0x000e220000000800 */
[----:B------:R-:W-:Y:S02]  /*119f0*/  @P2 LOP3.LUT R23, R23, 0x40, RZ, 0xfc, !PT ;  /* 0x0000004017172812 */ /* 0x000fe400078efcff */
[----:B-1----:R-:W-:-:S04]  /*11a00*/  LOP3.LUT R20, R20, 0x7f, RZ, 0xc0, !PT ;  /* 0x0000007f14147812 */ /* 0x002fc800078ec0ff */
[----:B------:R-:W-:Y:S02]  /*11a10*/  SHF.R.U32.HI R26, RZ, 0x3, R20 ;  /* 0x00000003ff1a7819 */ /* 0x000fe40000011614 */
[----:B------:R-:W1:Y:S02]  /*11a20*/  S2R R20, SR_TID.X ;  /* 0x0000000000147919 */ /* 0x000e640000002100 */
[----:B-1----:R-:W-:-:S05]  /*11a30*/  IMAD.SHL.U32 R20, R20, 0x10, RZ ;  /* 0x0000001014147824 */ /* 0x002fca00078e00ff */
[----:B------:R-:W-:Y:S02]  /*11a40*/  LOP3.LUT R20, R26, 0x70, R20, 0xf8, !PT ;  /* 0x000000701a147812 */ /* 0x000fe400078ef814 */
[----:B------:R-:W-:Y:S01]  /*11a50*/  LOP3.LUT R23, R23, 0xffffffef, RZ, 0xc0, !PT ;  /* 0xffffffef17177812 */ /* 0x000fe200078ec0ff */
[----:B------:R-:W-:Y:S01]  /*11a60*/  UMOV UR5, 0xffffffff ;  /* 0xffffffff00057882 */ /* 0x000fe20000000000 */
[----:B------:R-:W-:Y:S01]  /*11a70*/  LOP3.LUT R25, R18, 0xffff, RZ, 0xc0, !PT ;  /* 0x0000ffff12197812 */ /* 0x000fe200078ec0ff */
[----:B--2---:R-:W-:Y:S02]  /*11a80*/  VIADD R26, R2, 0xffffffff ;  /* 0xffffffff021a7836 */ /* 0x004fe40000000000 */
[----:B------:R-:W1:Y:S02]  /*11a90*/  @P2 LDC R2, c[0x0][0x438] ;  /* 0x00010e00ff022b82 */ /* 0x000e640000000800 */
[----:B------:R-:W-:-:S05]  /*11aa0*/  IMAD R0, R26, 0x50, R20 ;  /* 0x000000501a007824 */ /* 0x000fca00078e0214 */
[C---:B---3--:R-:W-:Y:S01]  /*11ab0*/  ISETP.GE.AND P0, PT, R0.reuse, R4, PT ;  /* 0x000000040000720c */ /* 0x048fe20003f06270 */
[----:B----4-:R-:W-:-:S03]  /*11ac0*/  IMAD.IADD R0, R0, 0x1, R21 ;  /* 0x0000000100007824 */ /* 0x010fc600078e0215 */
[----:B------:R-:W-:Y:S01]  /*11ad0*/  ISETP.GT.U32.OR P0, PT, R20, 0x4f, P0 ;  /* 0x0000004f1400780c */ /* 0x000fe20000704470 */
[----:B0-----:R-:W-:-:S04]  /*11ae0*/  @P2 IMAD.HI.U32 R3, R0, R3, RZ ;  /* 0x0000000300032227 */ /* 0x001fc800078e00ff */
[----:B------:R-:W-:Y:S01]  /*11af0*/  IMAD.MOV.U32 R4, RZ, RZ, R0 ;  /* 0x000000ffff047224 */ /* 0x000fe200078e0000 */
[----:B-1----:R-:W-:-:S07]  /*11b00*/  @P2 SHF.R.U32.HI R4, RZ, R2, R3 ;  /* 0x00000002ff042219 */ /* 0x002fce0000011603 */
[----:B------:R-:W0:Y:S01]  /*11b10*/  @!P0 LDC.64 R2, c[0x0][0x428] ;  /* 0x00010a00ff028b82 */ /* 0x000e220000000a00 */
[----:B------:R-:W-:-:S04]  /*11b20*/  IMAD.MOV R5, RZ, RZ, -R4 ;  /* 0x000000ffff057224 */ /* 0x000fc800078e0a04 */
[----:B------:R-:W-:Y:S01]  /*11b30*/  IMAD R0, R6, R5, R0 ;  /* 0x0000000506007224 */ /* 0x000fe200078e0200 */
[----:B------:R-:W-:Y:S02]  /*11b40*/  SHF.R.S32.HI R6, RZ, 0x1f, R30 ;  /* 0x0000001fff067819 */ /* 0x000fe4000001141e */
[----:B------:R-:W-:-:S03]  /*11b50*/  @!P0 SHF.R.S32.HI R5, RZ, 0x1f, R4 ;  /* 0x0000001fff058819 */ /* 0x000fc60000011404 */
[----:B------:R0:W-:Y:S02]  /*11b60*/  STL [R1+0xc], R6 ;  /* 0x00000c0601007387 */ /* 0x0001e40000100800 */
[-C--:B0-----:R-:W-:Y:S02]  /*11b70*/  @!P0 IMAD R6, R6, R2.reuse, RZ ;  /* 0x0000000206068224 */ /* 0x081fe400078e02ff */
[----:B------:R-:W-:-:S04]  /*11b80*/  @!P0 IMAD.WIDE.U32 R4, R30, R2, R4 ;  /* 0x000000021e048225 */ /* 0x000fc800078e0004 */
[----:B------:R-:W-:Y:S02]  /*11b90*/  @!P0 IMAD R6, R30, R3, R6 ;  /* 0x000000031e068224 */ /* 0x000fe400078e0206 */
[----:B------:R-:W0:Y:S02]  /*11ba0*/  @!P0 LDC.64 R2, c[0x0][0x418] ;  /* 0x00010600ff028b82 */ /* 0x000e240000000a00 */
[----:B------:R-:W-:Y:S01]  /*11bb0*/  @!P0 IMAD.IADD R6, R5, 0x1, R6 ;  /* 0x0000000105068824 */ /* 0x000fe200078e0206 */
[----:B------:R-:W-:Y:S02]  /*11bc0*/  ISETP.GE.AND P2, PT, R37, UR4, PT ;  /* 0x0000000425007c0c */ /* 0x000fe4000bf46270 */
[----:B0-----:R-:W-:-:S04]  /*11bd0*/  @!P0 LEA R2, P1, R4, R2, 0x2 ;  /* 0x0000000204028211 */ /* 0x001fc800078210ff */
[----:B------:R-:W-:Y:S01]  /*11be0*/  @!P0 LEA.HI.X R3, R4, R3, R6, 0x2, P1 ;  /* 0x0000000304038211 */ /* 0x000fe200008f1406 */
[----:B------:R-:W-:-:S06]  /*11bf0*/  IMAD.MOV.U32 R4, RZ, RZ, RZ ;  /* 0x000000ffff047224 */ /* 0x000fcc00078e00ff */
[----:B------:R0:W5:Y:S01]  /*11c00*/  @!P0 LDG.E R4, desc[UR36][R2.64] ;  /* 0x0000002402048981 */ /* 0x000162000c1e1900 */
[----:B------:R-:W-:Y:S02]  /*11c10*/  ISETP.GE.AND P0, PT, R32, UR4, PT ;  /* 0x0000000420007c0c */ /* 0x000fe4000bf06270 */
[----:B------:R-:W-:Y:S01]  /*11c20*/  ISETP.GE.AND P1, PT, R36, UR4, PT ;  /* 0x0000000424007c0c */ /* 0x000fe2000bf26270 */
[----:B0-----:R-:W-:-:S10]  /*11c30*/  IMAD.U32 R2, RZ, RZ, UR38 ;  /* 0x00000026ff027e24 */ /* 0x001fd4000f8e00ff */
[----:B------:R-:W-:Y:S02]  /*11c40*/  @P0 LOP3.LUT R23, R23, 0x10, RZ, 0xfc, !PT ;  /* 0x0000001017170812 */ /* 0x000fe400078efcff */
[----:B------:R-:W-:Y:S02]  /*11c50*/  ISETP.GE.AND P0, PT, R34, UR4, PT ;  /* 0x0000000422007c0c */ /* 0x000fe4000bf06270 */
[----:B------:R-:W-:-:S04]  /*11c60*/  LOP3.LUT R23, R23, 0xfffffff7, RZ, 0xc0, !PT ;  /* 0xfffffff717177812 */ /* 0x000fc800078ec0ff */
[----:B------:R-:W-:-:S04]  /*11c70*/  @P2 LOP3.LUT R23, R23, 0x8, RZ, 0xfc, !PT ;  /* 0x0000000817172812 */ /* 0x000fc800078efcff */
[----:B------:R-:W-:-:S04]  /*11c80*/  LOP3.LUT R23, R23, 0xfffffffb, RZ, 0xc0, !PT ;  /* 0xfffffffb17177812 */ /* 0x000fc800078ec0ff */
[----:B------:R-:W-:-:S04]  /*11c90*/  @P1 LOP3.LUT R23, R23, 0x4, RZ, 0xfc, !PT ;  /* 0x0000000417171812 */ /* 0x000fc800078efcff */
[----:B------:R-:W-:-:S04]  /*11ca0*/  LOP3.LUT R23, R23, 0xfffffffd, RZ, 0xc0, !PT ;  /* 0xfffffffd17177812 */ /* 0x000fc800078ec0ff */
[----:B------:R-:W-:Y:S01]  /*11cb0*/  @P0 LOP3.LUT R23, R23, 0x2, RZ, 0xfc, !PT ;  /* 0x0000000217170812 */ /* 0x000fe200078efcff */
[----:B------:R-:W-:Y:S06]  /*11cc0*/  BRA.DIV UR5, `(.L_x_249) ;  /* 0x0000004205147947 */ /* 0x000fec000b800000 */
.L_x_317:
[----:B------:R-:W-:Y:S02]  /*11cd0*/  ISETP.NE.AND P0, PT, R2, 0x3, PT ;  /* 0x000000030200780c */ /* 0x000fe40003f05270 */
[----:B------:R-:W-:Y:S02]  /*11ce0*/  ISETP.GT.U32.AND P1, PT, R20, 0x4f, PT ;  /* 0x0000004f1400780c */ /* 0x000fe40003f24070 */
[----:B------:R-:W-:-:S09]  /*11cf0*/  LOP3.LUT R23, R23, 0xffffffdf, RZ, 0xc0, !PT ;  /* 0xffffffdf17177812 */ /* 0x000fd200078ec0ff */
[----:B------:R-:W-:-:S04]  /*11d00*/  @P0 LOP3.LUT R23, R23, 0x20, RZ, 0xfc, !PT ;  /* 0x0000002017170812 */ /* 0x000fc800078efcff */
[----:B------:R-:W-:-:S04]  /*11d10*/  LOP3.LUT R23, R23, 0xfffffffe, RZ, 0xc0, !PT ;  /* 0xfffffffe17177812 */ /* 0x000fc800078ec0ff */
[----:B------:R-:W-:Y:S01]  /*11d20*/  @P1 LOP3.LUT R23, R23, 0x1, RZ, 0xfc, !PT ;  /* 0x0000000117171812 */ /* 0x000fe200078efcff */
[----:B------:R-:W-:Y:S06]  /*11d30*/  @!P0 BRA `(.L_x_250) ;  /* 0x0000000000048947 */ /* 0x000fec0003800000 */
[----:B------:R-:W-:Y:S01]  /*11d40*/  BPT.TRAP 0x1 ;  /* 0x000000040000795c */ /* 0x000fe20000300000 */
.L_x_250:
[----:B------:R-:W-:Y:S01]  /*11d50*/  SHF.R.S32.HI R6, RZ, 0x1f, R0 ;  /* 0x0000001fff067819 */ /* 0x000fe20000011400 */
[----:B------:R-:W-:Y:S01]  /*11d60*/  ULDC.64 UR4, c[0x0][0x328] ;  /* 0x0000ca0000047ab9 */ /* 0x000fe20000000a00 */
[----:B-----5:R-:W-:Y:S01]  /*11d70*/  SHF.R.S32.HI R7, RZ, 0x1f, R4 ;  /* 0x0000001fff077819 */ /* 0x020fe20000011404 */
[----:B------:R-:W-:Y:S01]  /*11d80*/  IMAD.WIDE.U32 R2, R0, UR4, RZ ;  /* 0x0000000400027c25 */ /* 0x000fe2000f8e00ff */
[----:B------:R-:W-:Y:S01]  /*11d90*/  ULDC.64 UR6, c[0x0][0x318] ;  /* 0x0000c60000067ab9 */ /* 0x000fe20000000a00 */
[----:B------:R-:W-:Y:S02]  /*11da0*/  BSSY B0, `(.L_x_251) ;  /* 0x0000012000007945 */ /* 0x000fe40003800000 */
[----:B------:R-:W-:-:S04]  /*11db0*/  IMAD R5, R6, UR4, RZ ;  /* 0x0000000406057c24 */ /* 0x000fc8000f8e02ff */
[----:B------:R-:W-:Y:S01]  /*11dc0*/  IMAD R5, R0, UR5, R5 ;  /* 0x0000000500057c24 */ /* 0x000fe2000f8e0205 */
[----:B------:R-:W-:-:S03]  /*11dd0*/  ULDC.64 UR4, c[0x0][0x338] ;  /* 0x0000ce0000047ab9 */ /* 0x000fc60000000a00 */
[----:B------:R-:W-:Y:S02]  /*11de0*/  IMAD.IADD R3, R3, 0x1, R5 ;  /* 0x0000000103037824 */ /* 0x000fe400078e0205 */
[----:B------:R-:W-:Y:S02]  /*11df0*/  IMAD R5, R7, UR4, RZ ;  /* 0x0000000407057c24 */ /* 0x000fe4000f8e02ff */
[----:B------:R-:W-:-:S04]  /*11e00*/  IMAD.WIDE.U32 R2, R4, UR4, R2 ;  /* 0x0000000404027c25 */ /* 0x000fc8000f8e0002 */
[----:B------:R-:W-:Y:S01]  /*11e10*/  IMAD R5, R4, UR5, R5 ;  /* 0x0000000504057c24 */ /* 0x000fe2000f8e0205 */
[----:B------:R-:W-:-:S03]  /*11e20*/  ULDC.64 UR4, c[0x0][0x330] ;  /* 0x0000cc0000047ab9 */ /* 0x000fc60000000a00 */
[----:B------:R-:W-:Y:S02]  /*11e30*/  IMAD.IADD R3, R3, 0x1, R5 ;  /* 0x0000000103037824 */ /* 0x000fe400078e0205 */
[----:B------:R-:W-:Y:S02]  /*11e40*/  IMAD R5, R27, 0x8, R22 ;  /* 0x000000081b057824 */ /* 0x000fe400078e0216 */
[----:B------:R-:W-:-:S04]  /*11e50*/  IMAD.WIDE.U32 R2, R25, UR4, R2 ;  /* 0x0000000419027c25 */ /* 0x000fc8000f8e0002 */
[----:B------:R-:W-:Y:S01]  /*11e60*/  IMAD R24, R25, UR5, R3 ;  /* 0x0000000519187c24 */ /* 0x000fe2000f8e0203 */
[----:B------:R-:W-:-:S04]  /*11e70*/  LEA R18, P0, R2, UR6, 0x1 ;  /* 0x0000000602127c11 */ /* 0x000fc8000f8008ff */
[----:B------:R-:W-:Y:S02]  /*11e80*/  LEA.HI.X R24, R2, UR7, R24, 0x1, P0 ;  /* 0x0000000702187c11 */ /* 0x000fe400080f0c18 */
[----:B------:R-:W-:-:S06]  /*11e90*/  SHF.L.U32 R2, R28, 0x1f, RZ ;  /* 0x0000001f1c027819 */ /* 0x000fcc00000006ff */
[----:B------:R-:W0:Y:S02]  /*11ea0*/  SYNCS.PHASECHK.TRANS64.TRYWAIT P0, [R5+URZ+0x38840], R2 ;  /* 0x03884002050075a7 */ /* 0x000e24000800017f */
[----:B0-----:R-:W-:Y:S05]  /*11eb0*/  @!P0 BRA `(.L_x_252) ;  /* 0x0000003c00cc8947 */ /* 0x001fea0003800000 */
.L_x_318:
[----:B------:R-:W-:Y:S05]  /*11ec0*/  BSYNC B0 ;  /* 0x0000000000007941 */ /* 0x000fea0003800000 */
.L_x_251:
[----:B------:R-:W2:Y:S01]  /*11ed0*/  LDL R9, [R1] ;  /* 0x0000000001097983 */ /* 0x000ea20000100800 */
[----:B------:R-:W-:Y:S01]  /*11ee0*/  ULDC.64 UR4, c[0x0][0x300] ;  /* 0x0000c00000047ab9 */ /* 0x000fe20000000a00 */
[----:B------:R-:W-:Y:S01]  /*11ef0*/  ULDC.64 UR6, c[0x0][0x2e8] ;  /* 0x0000ba0000067ab9 */ /* 0x000fe20000000a00 */
[----:B------:R-:W-:Y:S01]  /*11f00*/  IMAD R6, R6, UR4, RZ ;  /* 0x0000000406067c24 */ /* 0x000fe2000f8e02ff */
[----:B------:R-:W1:Y:S01]  /*11f10*/  S2R R8, SR_TID.X ;  /* 0x0000000000087919 */ /* 0x000e620000002100 */
[----:B0-----:R-:W-:-:S04]  /*11f20*/  IMAD.WIDE.U32 R2, R0, UR4, RZ ;  /* 0x0000000400027c25 */ /* 0x001fc8000f8e00ff */
[----:B------:R-:W-:Y:S01]  /*11f30*/  IMAD R6, R0, UR5, R6 ;  /* 0x0000000500067c24 */ /* 0x000fe2000f8e0206 */
[----:B------:R-:W-:Y:S02]  /*11f40*/  ULDC.64 UR4, c[0x0][0x310] ;  /* 0x0000c40000047ab9 */ /* 0x000fe40000000a00 */
[----:B------:R-:W-:Y:S02]  /*11f50*/  IMAD R7, R7, UR4, RZ ;  /* 0x0000000407077c24 */ /* 0x000fe4000f8e02ff */
[----:B------:R-:W-:Y:S02]  /*11f60*/  IMAD.IADD R3, R3, 0x1, R6 ;  /* 0x0000000103037824 */ /* 0x000fe400078e0206 */
[C---:B------:R-:W-:Y:S02]  /*11f70*/  IMAD R7, R4.reuse, UR5, R7 ;  /* 0x0000000504077c24 */ /* 0x040fe4000f8e0207 */
[----:B------:R-:W-:Y:S01]  /*11f80*/  IMAD.WIDE.U32 R2, R4, UR4, R2 ;  /* 0x0000000404027c25 */ /* 0x000fe2000f8e0002 */
[----:B------:R-:W-:-:S03]  /*11f90*/  ULDC.64 UR4, c[0x0][0x308] ;  /* 0x0000c20000047ab9 */ /* 0x000fc60000000a00 */
[----:B------:R-:W-:Y:S02]  /*11fa0*/  IMAD.IADD R3, R3, 0x1, R7 ;  /* 0x0000000103037824 */ /* 0x000fe400078e0207 */
[----:B------:R-:W-:Y:S02]  /*11fb0*/  IMAD R7, R27, 0x5000, R31 ;  /* 0x000050001b077824 */ /* 0x000fe400078e021f */
[----:B------:R-:W-:Y:S01]  /*11fc0*/  IMAD.WIDE.U32 R2, R25, UR4, R2 ;  /* 0x0000000419027c25 */ /* 0x000fe2000f8e0002 */
[----:B------:R-:W-:-:S03]  /*11fd0*/  UMOV UR4, 0xffffffff ;  /* 0xffffffff00047882 */ /* 0x000fc60000000000 */
[----:B------:R-:W-:Y:S01]  /*11fe0*/  IMAD R6, R25, UR5, R3 ;  /* 0x0000000519067c24 */ /* 0x000fe2000f8e0203 */
[----:B------:R-:W-:-:S04]  /*11ff0*/  LEA R0, P0, R2, UR6, 0x1 ;  /* 0x0000000602007c11 */ /* 0x000fc8000f8008ff */
[----:B------:R-:W-:Y:S02]  /*12000*/  LEA.HI.X R6, R2, UR7, R6, 0x1, P0 ;  /* 0x0000000702067c11 */ /* 0x000fe400080f0c06 */
[----:B-1----:R-:W-:-:S04]  /*12010*/  LOP3.LUT R8, R8, 0x7f, RZ, 0xc0, !PT ;  /* 0x0000007f08087812 */ /* 0x002fc800078ec0ff */
[----:B------:R-:W-:Y:S01]  /*12020*/  SHF.R.U32.HI R8, RZ, 0x3, R8 ;  /* 0x00000003ff087819 */ /* 0x000fe20000011608 */
[----:B--2---:R-:W-:-:S05]  /*12030*/  IMAD R4, R26, -0x50, R9 ;  /* 0xffffffb01a047824 */ /* 0x004fca00078e0209 */
[----:B------:R-:W-:-:S04]  /*12040*/  IADD3 R4, -R8, R4, RZ ;  /* 0x0000000408047210 */ /* 0x000fc80007ffe1ff */
[----:B------:R-:W-:Y:S01]  /*12050*/  ISETP.GE.AND P0, PT, R4, 0x1, PT ;  /* 0x000000010400780c */ /* 0x000fe20003f06270 */
[----:B------:R-:W-:-:S12]  /*12060*/  BRA.DIV UR4, `(.L_x_253) ;  /* 0x0000003e04747947 */ /* 0x000fd8000b800000 */
[----:B------:R-:W0:Y:S01]  /*12070*/  SHFL.IDX PT, R3, R0, RZ, 0x181f ;  /* 0x00181fff00037589 */ /* 0x000e2200000e0000 */
[----:B------:R-:W-:Y:S01]  /*12080*/  LOP3.LUT P5, RZ, R23, 0x10, RZ, 0xc0, !PT ;  /* 0x0000001017ff7812 */ /* 0x000fe200078ac0ff */
[----:B------:R-:W-:Y:S01]  /*12090*/  @P0 IMAD R9, R7, 0x2, R22 ;  /* 0x0000000207090824 */ /* 0x000fe200078e0216 */
[C---:B------:R-:W-:Y:S01]  /*120a0*/  LOP3.LUT P4, RZ, R23.reuse, 0x8, RZ, 0xc0, !PT ;  /* 0x0000000817ff7812 */ /* 0x040fe2000788c0ff */
[----:B------:R-:W1:Y:S01]  /*120b0*/  SHFL.IDX PT, R2, R6, RZ, 0x181f ;  /* 0x00181fff06027589 */ /* 0x000e6200000e0000 */
[C---:B------:R-:W-:Y:S02]  /*120c0*/  LOP3.LUT P3, RZ, R23.reuse, 0x4, RZ, 0xc0, !PT ;  /* 0x0000000417ff7812 */ /* 0x040fe4000786c0ff */
[----:B------:R-:W-:Y:S01]  /*120d0*/  LOP3.LUT P2, RZ, R23, 0x2, RZ, 0xc0, !PT ;  /* 0x0000000217ff7812 */ /* 0x000fe2000784c0ff */
[----:B------:R-:W-:Y:S01]  /*120e0*/  SHFL.IDX PT, R8, R6, 0x1, 0x181f ;  /* 0x00381f0006087f89 */ /* 0x000fe200000e0000 */
[----:B0-----:R-:W-:-:S05]  /*120f0*/  @P0 LEA R3, P1, R32, R3, 0x1 ;  /* 0x0000000320030211 */ /* 0x001fca00078208ff */
[----:B-1----:R-:W-:-:S05]  /*12100*/  @P0 IMAD.X R2, RZ, RZ, R2, P1 ;  /* 0x000000ffff020224 */ /* 0x002fca00008e0602 */
[----:B------:R-:W-:-:S04]  /*12110*/  @P0 LOP3.LUT R3, R3, R2, RZ, 0x3c, !PT ;  /* 0x0000000203030212 */ /* 0x000fc800078e3cff */
[----:B------:R-:W-:-:S04]  /*12120*/  @P0 LOP3.LUT R2, R3, R2, RZ, 0x3c, !PT ;  /* 0x0000000203020212 */ /* 0x000fc800078e3cff */
[----:B------:R-:W-:-:S05]  /*12130*/  @P0 LOP3.LUT R3, R3, R2, RZ, 0x3c, !PT ;  /* 0x0000000203030212 */ /* 0x000fca00078e3cff */
[----:B------:R-:W-:Y:S04]  /*12140*/  @P0 LDGSTS.E.BYPASS.LTC128B.128 [R9+0x24400], desc[UR36][R2.64], !P5 ;  /* 0x2440000002090fae */ /* 0x000fe8000e901d64 */
[----:B------:R-:W-:Y:S04]  /*12150*/  @P0 LDGSTS.E.BYPASS.LTC128B.128 [R9+0x26c00], desc[UR36][R2.64+0x80], !P4 ;  /* 0x26c0008002090fae */ /* 0x000fe8000e101d64 */
[----:B------:R-:W-:Y:S04]  /*12160*/  @P0 LDGSTS.E.BYPASS.LTC128B.128 [R9+0x29400], desc[UR36][R2.64+0x100], !P3 ;  /* 0x2940010002090fae */ /* 0x000fe8000d901d64 */
[----:B------:R0:W-:Y:S01]  /*12170*/  @P0 LDGSTS.E.BYPASS.LTC128B.128 [R9+0x2bc00], desc[UR36][R2.64+0x180], !P2 ;  /* 0x2bc0018002090fae */ /* 0x0001e2000d101d64 */
[----:B------:R-:W-:-:S03]  /*12180*/  ISETP.GE.AND P0, PT, R4, 0x11, PT ;  /* 0x000000110400780c */ /* 0x000fc60003f06270 */
[----:B0-----:R-:W0:Y:S10]  /*12190*/  SHFL.IDX PT, R2, R0, 0x1, 0x181f ;  /* 0x00381f0000027f89 */ /* 0x001e3400000e0000 */
[----:B------:R-:W-:Y:S01]  /*121a0*/  @P0 IMAD R21, R7, 0x2, R22 ;  /* 0x0000000207150824 */ /* 0x000fe200078e0216 */
[----:B0-----:R-:W-:-:S05]  /*121b0*/  @P0 LEA R2, P1, R32, R2, 0x1 ;  /* 0x0000000220020211 */ /* 0x001fca00078208ff */
[----:B------:R-:W-:Y:S02]  /*121c0*/  @P0 IMAD.X R3, RZ, RZ, R8, P1 ;  /* 0x000000ffff030224 */ /* 0x000fe400008e0608 */
[----:B------:R-:W-:Y:S04]  /*121d0*/  SHFL.IDX PT, R8, R6, 0x2, 0x181f ;  /* 0x00581f0006087f89 */ /* 0x000fe800000e0000 */
        /* <DEDUP_REMOVED lines=17> */
[----:B------:R-:W1:Y:S01]  /*122f0*/  SHFL.IDX PT, R0, R0, 0x4, 0x181f ;  /* 0x00981f0000007f89 */ /* 0x000e6200000e0000 */
[----:B0-----:R-:W-:-:S05]  /*12300*/  @P0 LEA R2, P1, R32, R2, 0x1 ;  /* 0x0000000220020211 */ /* 0x001fca00078208ff */
[----:B------:R-:W-:Y:S02]  /*12310*/  @P0 IMAD.X R3, RZ, RZ, R8, P1 ;  /* 0x000000ffff030224 */ /* 0x000fe400008e0608 */
[----:B------:R0:W2:Y:S04]  /*12320*/  SHFL.IDX PT, R8, R6, 0x4, 0x181f ;  /* 0x00981f0006087f89 */ /* 0x0000a800000e0000 */
[----:B------:R0:W-:Y:S04]  /*12330*/  @P0 LDGSTS.E.BYPASS.LTC128B.128 [R21+0x25c00], desc[UR36][R2.64], !P5 ;  /* 0x25c0000002150fae */ /* 0x0001e8000e901d64 */
[----:B------:R0:W-:Y:S04]  /*12340*/  @P0 LDGSTS.E.BYPASS.LTC128B.128 [R21+0x28400], desc[UR36][R2.64+0x80], !P4 ;  /* 0x2840008002150fae */ /* 0x0001e8000e101d64 */
[----:B------:R0:W-:Y:S04]  /*12350*/  @P0 LDGSTS.E.BYPASS.LTC128B.128 [R21+0x2ac00], desc[UR36][R2.64+0x100], !P3 ;  /* 0x2ac0010002150fae */ /* 0x0001e8000d901d64 */
[----:B-1----:R0:W-:Y:S02]  /*12360*/  @P0 LDGSTS.E.BYPASS.LTC128B.128 [R21+0x2d400], desc[UR36][R2.64+0x180], !P2 ;  /* 0x2d40018002150fae */ /* 0x0021e4000d101d64 */
.L_x_330:
[----:B------:R-:W-:Y:S01]  /*12370*/  ISETP.GE.AND P0, PT, R4, 0x41, PT ;  /* 0x000000410400780c */ /* 0x000fe20003f06270 */
[----:B------:R-:W-:-:S12]  /*12380*/  BSSY B0, `(.L_x_254) ;  /* 0x0000010000007945 */ /* 0x000fd80003800000 */
[----:B------:R-:W-:Y:S05]  /*12390*/  @!P0 BRA `(.L_x_255) ;  /* 0x0000000000388947 */ /* 0x000fea0003800000 */
[----:B------:R-:W-:Y:S01]  /*123a0*/  LOP3.LUT P4, RZ, R23, 0x10, RZ, 0xc0, !PT ;  /* 0x0000001017ff7812 */ /* 0x000fe2000788c0ff */
[----:B------:R-:W-:Y:S01]  /*123b0*/  IMAD R7, R7, 0x2, R22 ;  /* 0x0000000207077824 */ /* 0x000fe200078e0216 */
[C---:B------:R-:W-:Y:S02]  /*123c0*/  LOP3.LUT P3, RZ, R23.reuse, 0x8, RZ, 0xc0, !PT ;  /* 0x0000000817ff7812 */ /* 0x040fe4000786c0ff */
[C---:B------:R-:W-:Y:S02]  /*123d0*/  LOP3.LUT P2, RZ, R23.reuse, 0x4, RZ, 0xc0, !PT ;  /* 0x0000000417ff7812 */ /* 0x040fe4000784c0ff */
[----:B------:R-:W-:Y:S02]  /*123e0*/  LOP3.LUT P1, RZ, R23, 0x2, RZ, 0xc0, !PT ;  /* 0x0000000217ff7812 */ /* 0x000fe4000782c0ff */
[----:B0-----:R-:W-:-:S05]  /*123f0*/  LEA R2, P0, R32, R0, 0x1 ;  /* 0x0000000020027211 */ /* 0x001fca00078008ff */
[----:B--2---:R-:W-:-:S05]  /*12400*/  IMAD.X R3, RZ, RZ, R8, P0 ;  /* 0x000000ffff037224 */ /* 0x004fca00000e0608 */
[----:B------:R-:W-:Y:S01]  /*12410*/  @!PT LDS RZ, [RZ] ;  /* 0x00000000fffff984 */ /* 0x000fe20000000800 */
[----:B------:R-:W-:Y:S01]  /*12420*/  @!PT LDS RZ, [RZ] ;  /* 0x00000000fffff984 */ /* 0x000fe20000000800 */
[----:B------:R-:W-:Y:S01]  /*12430*/  @!PT LDS RZ, [RZ] ;  /* 0x00000000fffff984 */ /* 0x000fe20000000800 */
[----:B------:R1:W-:Y:S04]  /*12440*/  LDGSTS.E.BYPASS.LTC128B.128 [R7+0x26400], desc[UR36][R2.64], !P4 ;  /* 0x2640000002077fae */ /* 0x0003e8000e101d64 */
[----:B------:R1:W-:Y:S04]  /*12450*/  LDGSTS.E.BYPASS.LTC128B.128 [R7+0x28c00], desc[UR36][R2.64+0x80], !P3 ;  /* 0x28c0008002077fae */ /* 0x0003e8000d901d64 */
[----:B------:R1:W-:Y:S04]  /*12460*/  LDGSTS.E.BYPASS.LTC128B.128 [R7+0x2b400], desc[UR36][R2.64+0x100], !P2 ;  /* 0x2b40010002077fae */ /* 0x0003e8000d101d64 */
[----:B------:R1:W-:Y:S02]  /*12470*/  LDGSTS.E.BYPASS.LTC128B.128 [R7+0x2dc00], desc[UR36][R2.64+0x180], !P1 ;  /* 0x2dc0018002077fae */ /* 0x0003e4000c901d64 */
.L_x_255:
[----:B------:R-:W-:Y:S05]  /*12480*/  BSYNC B0 ;  /* 0x0000000000007941 */ /* 0x000fea0003800000 */
.L_x_254:
[----:B------:R-:W-:Y:S01]  /*12490*/  NOP ;  /* 0x0000000000007918 */ /* 0x000fe20000000000 */
[----:B------:R-:W-:-:S13]  /*124a0*/  PLOP3.LUT P0, PT, PT, PT, PT, 0x80, 0x0 ;  /* 0x000000000000781c */ /* 0x000fda0003f0f070 */
.L_x_256:
        /* <DEDUP_REMOVED lines=10> */
.L_x_257:
[----:B------:R3:W5:Y:S01]  /*12550*/  LDL.LU R0, [R1+0x10] ;  /* 0x0000100001007983 */ /* 0x0007620000300800 */
[----:B------:R-:W-:Y:S01]  /*12560*/  LOP3.LUT P0, RZ, R23, 0x80, RZ, 0xc0, !PT ;  /* 0x0000008017ff7812 */ /* 0x000fe2000780c0ff */
[----:B------:R3:W-:-:S12]  /*12570*/  SYNCS.ARRIVE.TRANS64.A1T0 RZ, [R5+URZ+0x38830], RZ ;  /* 0x038830ff05ff79a7 */ /* 0x0007d8000810003f */
[----:B------:R-:W-:Y:S05]  /*12580*/  WARPSYNC.ALL ;  /* 0x0000000000007948 */ /* 0x000fea0003800000 */
[----:B------:R-:W-:Y:S01]  /*12590*/  ULDC.64 UR4, c[0x0][0x298] ;  /* 0x0000a60000047ab9 */ /* 0x000fe20000000a00 */
[----:B01----:R-:W-:Y:S01]  /*125a0*/  VIADD R2, R22, 0x14400 ;  /* 0x0001440016027836 */ /* 0x003fe20000000000 */
[----:B------:R-:W-:Y:S01]  /*125b0*/  SEL R29, R29, RZ, !P0 ;  /* 0x000000ff1d1d7207 */ /* 0x000fe20004000000 */
[----:B------:R-:W-:Y:S01]  /*125c0*/  IMAD.WIDE.U32 R6, R35, UR4, RZ ;  /* 0x0000000423067c25 */ /* 0x000fe2000f8e00ff */
[----:B------:R-:W-:Y:S01]  /*125d0*/  BSSY B6, `(.L_x_258) ;  /* 0x000001b000067945 */ /* 0x000fe20003800000 */
[----:B------:R-:W-:Y:S01]  /*125e0*/  BAR.SYNC.DEFER_BLOCKING 0x8, 0x180 ;  /* 0x0206000000007b1d */ /* 0x000fe20000010000 */
[----:B-----5:R-:W-:-:S02]  /*125f0*/  SEL R0, R0, RZ, !P0 ;  /* 0x000000ff00007207 */ /* 0x020fc40004000000 */
[----:B------:R-:W-:-:S03]  /*12600*/  LOP3.LUT P0, RZ, R2, 0x3ff, RZ, 0xc0, !PT ;  /* 0x000003ff02ff7812 */ /* 0x000fc6000780c0ff */
[----:B------:R0:W-:Y:S04]  /*12610*/  STL [R1+0x10], R0 ;  /* 0x0000100001007387 */ /* 0x0001e80000100800 */
[----:B------:R1:W-:Y:S01]  /*12620*/  STL.64 [R1+0x18], R6 ;  /* 0x0000180601007387 */ /* 0x0003e20000100a00 */
[----:B0-----:R-:W-:-:S05]  /*12630*/  SHF.R.S32.HI R0, RZ, 0x1f, R35 ;  /* 0x0000001fff007819 */ /* 0x001fca0000011423 */
[----:B------:R-:W-:-:S04]  /*12640*/  IMAD R0, R0, UR4, RZ ;  /* 0x0000000400007c24 */ /* 0x000fc8000f8e02ff */
[----:B------:R-:W-:-:S04]  /*12650*/  IMAD R0, R35, UR5, R0 ;  /* 0x0000000523007c24 */ /* 0x000fc8000f8e0200 */
[----:B------:R-:W-:Y:S01]  /*12660*/  IMAD.IADD R35, R7, 0x1, R0 ;  /* 0x0000000107237824 */ /* 0x000fe200078e0200 */
[----:B-1----:R-:W-:Y:S06]  /*12670*/  @!P0 BRA `(.L_x_259) ;  /* 0x0000000000408947 */ /* 0x002fec0003800000 */
[----:B------:R-:W-:Y:S01]  /*12680*/  MOV R2, 0x0 ;  /* 0x0000000000027802 */ /* 0x000fe20000000f00 */
[----:B------:R-:W-:Y:S01]  /*12690*/  ULDC.64 UR6, c[0x4][0xa8] ;  /* 0x01002a0000067ab9 */ /* 0x000fe20000000a00 */
[----:B------:R-:W-:Y:S01]  /*126a0*/  ULDC.64 UR8, c[0x4][0xb0] ;  /* 0x01002c0000087ab9 */ /* 0x000fe20000000a00 */
[----:B------:R-:W-:Y:S01]  /*126b0*/  ULDC.64 UR4, c[0x4][0x20] ;  /* 0x0100080000047ab9 */ /* 0x000fe20000000a00 */
[----:B------:R-:W-:Y:S02]  /*126c0*/  IMAD.U32 R4, RZ, RZ, UR6 ;  /* 0x00000006ff047e24 */ /* 0x000fe4000f8e00ff */
[----:B------:R-:W0:Y:S01]  /*126d0*/  LDC.64 R2, c[0x4][R2] ;  /* 0x0100000002027b82 */ /* 0x000e220000000a00 */
[----:B---3--:R-:W-:Y:S02]  /*126e0*/  IMAD.U32 R5, RZ, RZ, UR7 ;  /* 0x00000007ff057e24 */ /* 0x008fe4000f8e00ff */
[----:B------:R-:W-:Y:S02]  /*126f0*/  IMAD.U32 R6, RZ, RZ, UR8 ;  /* 0x00000008ff067e24 */ /* 0x000fe4000f8e00ff */
[----:B------:R-:W-:-:S02]  /*12700*/  IMAD.U32 R7, RZ, RZ, UR9 ;  /* 0x00000009ff077e24 */ /* 0x000fc4000f8e00ff */
[----:B------:R-:W-:Y:S02]  /*12710*/  IMAD.U32 R10, RZ, RZ, UR4 ;  /* 0x00000004ff0a7e24 */ /* 0x000fe4000f8e00ff */
[----:B------:R-:W-:Y:S02]  /*12720*/  IMAD.U32 R11, RZ, RZ, UR5 ;  /* 0x00000005ff0b7e24 */ /* 0x000fe4000f8e00ff */
[----:B--2---:R-:W-:Y:S02]  /*12730*/  IMAD.MOV.U32 R8, RZ, RZ, 0x70 ;  /* 0x00000070ff087424 */ /* 0x004fe400078e00ff */
[----:B------:R-:W-:Y:S02]  /*12740*/  IMAD.MOV.U32 R12, RZ, RZ, 0x1 ;  /* 0x00000001ff0c7424 */ /* 0x000fe400078e00ff */
[----:B------:R-:W-:-:S07]  /*12750*/  IMAD.MOV.U32 R13, RZ, RZ, RZ ;  /* 0x000000ffff0d7224 */ /* 0x000fce00078e00ff */
[----:B------:R-:W-:-:S07]  /*12760*/  LEPC R20, `(.L_x_259) ;  /* 0x000000001014794e */ /* 0x000fce0000000000 */
[----:B0-----:R-:W-:Y:S05]  /*12770*/  CALL.ABS.NOINC R2 ;  /* 0x0000000002007343 */ /* 0x001fea0003c00000 */
.L_x_259:
[----:B------:R-:W-:Y:S05]  /*12780*/  BSYNC B6 ;  /* 0x0000000000067941 */ /* 0x000fea0003800000 */
.L_x_258:
[----:B------:R-:W4:Y:S01]  /*12790*/  LDL.LU R20, [R1+0x10] ;  /* 0x0000100001147983 */ /* 0x000f220000300800 */
[----:B------:R-:W-:Y:S01]  /*127a0*/  ULDC.64 UR4, c[0x0][0x2d8] ;  /* 0x0000b60000047ab9 */ /* 0x000fe20000000a00 */
[----:B------:R-:W0:Y:S02]  /*127b0*/  LDC R6, c[0x0][0x448] ;  /* 0x00011200ff067b82 */ /* 0x000e240000000800 */
[----:B------:R-:W2:Y:S04]  /*127c0*/  LDL.LU.64 R2, [R1+0x18] ;  /* 0x0000180001027983 */ /* 0x000ea80000300a00 */
[----:B------:R1:W5:Y:S01]  /*127d0*/  LDL R10, [R1+0x20] ;  /* 0x00002000010a7983 */ /* 0x0003620000100800 */
[----:B0-----:R-:W-:-:S13]  /*127e0*/  ISETP.NE.AND P0, PT, R6, 0x1, PT ;  /* 0x000000010600780c */ /* 0x001fda0003f05270 */
[----:B---3--:R-:W0:Y:S08]  /*127f0*/  @P0 LDC R5, c[0x0][0x44c] ;  /* 0x00011300ff050b82 */ /* 0x008e300000000800 */
[----:B------:R-:W3:Y:S01]  /*12800*/  @P0 LDC R4, c[0x0][0x450] ;  /* 0x00011400ff040b82 */ /* 0x000ee20000000800 */
[----:B--2---:R-:W-:Y:S02]  /*12810*/  IMAD.MOV.U32 R3, RZ, RZ, R35 ;  /* 0x000000ffff037224 */ /* 0x004fe400078e0023 */
[----:B------:R-:W-:-:S04]  /*12820*/  IMAD.WIDE.U32 R2, R25, UR4, R2 ;  /* 0x0000000419027c25 */ /* 0x000fc8000f8e0002 */
[----:B------:R-:W-:Y:S01]  /*12830*/  IMAD R3, R25, UR5, R3 ;  /* 0x0000000519037c24 */ /* 0x000fe2000f8e0203 */
[----:B------:R-:W-:Y:S02]  /*12840*/  ULDC.64 UR4, c[0x0][0x2e0] ;  /* 0x0000b80000047ab9 */ /* 0x000fe40000000a00 */
[----:B----4-:R-:W-:Y:S02]  /*12850*/  IMAD R0, R20, UR4, RZ ;  /* 0x0000000414007c24 */ /* 0x010fe4000f8e02ff */
[----:B------:R-:W2:Y:S01]  /*12860*/  S2R R20, SR_TID.X ;  /* 0x0000000000147919 */ /* 0x000ea20000002100 */
[----:B------:R-:W-:-:S04]  /*12870*/  IMAD.WIDE.U32 R2, R29, UR4, R2 ;  /* 0x000000041d027c25 */ /* 0x000fc8000f8e0002 */
[----:B------:R-:W-:Y:S01]  /*12880*/  IMAD R0, R29, UR5, R0 ;  /* 0x000000051d007c24 */ /* 0x000fe2000f8e0200 */
[----:B------:R-:W-:-:S03]  /*12890*/  ULDC.64 UR4, c[0x0][0x2d0] ;  /* 0x0000b40000047ab9 */ /* 0x000fc60000000a00 */
[----:B------:R-:W-:Y:S02]  /*128a0*/  IMAD.IADD R3, R3, 0x1, R0 ;  /* 0x0000000103037824 */ /* 0x000fe400078e0200 */
[----:B------:R-:W-:Y:S01]  /*128b0*/  IMAD.SHL.U32 R0, R17, 0x80, RZ ;  /* 0x0000008011007824 */ /* 0x000fe200078e00ff */
[----:B--2---:R-:W-:-:S04]  /*128c0*/  LOP3.LUT R20, R20, 0x7f, RZ, 0xc0, !PT ;  /* 0x0000007f14147812 */ /* 0x004fc800078ec0ff */
[----:B------:R-:W-:Y:S02]  /*128d0*/  SHF.R.U32.HI R21, RZ, 0x3, R20 ;  /* 0x00000003ff157819 */ /* 0x000fe40000011614 */
[----:B------:R-:W2:Y:S02]  /*128e0*/  S2R R20, SR_TID.X ;  /* 0x0000000000147919 */ /* 0x000ea40000002100 */
[----:B--2---:R-:W-:-:S05]  /*128f0*/  IMAD.SHL.U32 R20, R20, 0x10, RZ ;  /* 0x0000001014147824 */ /* 0x004fca00078e00ff */
[----:B------:R-:W-:-:S04]  /*12900*/  LOP3.LUT R20, R21, 0x70, R20, 0xf8, !PT ;  /* 0x0000007015147812 */ /* 0x000fc800078ef814 */
[----:B------:R-:W-:-:S05]  /*12910*/  LOP3.LUT R7, R20, R0, RZ, 0xfc, !PT ;  /* 0x0000000014077212 */ /* 0x000fca00078efcff */
[----:B0-----:R-:W-:-:S04]  /*12920*/  @P0 IMAD.HI.U32 R8, R7, R5, RZ ;  /* 0x0000000507080227 */ /* 0x001fc800078e00ff */
[----:B------:R-:W-:Y:S01]  /*12930*/  IMAD.MOV.U32 R5, RZ, RZ, R7 ;  /* 0x000000ffff057224 */ /* 0x000fe200078e0007 */
[----:B---3--:R-:W-:Y:S01]  /*12940*/  @P0 SHF.R.U32.HI R5, RZ, R4, R8 ;  /* 0x00000004ff050219 */ /* 0x008fe20000011608 */
[----:B------:R-:W0:Y:S04]  /*12950*/  S2R R20, SR_TID.X ;  /* 0x0000000000147919 */ /* 0x000e280000002100 */
[----:B------:R-:W-:-:S04]  /*12960*/  IMAD.MOV R4, RZ, RZ, -R5 ;  /* 0x000000ffff047224 */ /* 0x000fc800078e0a05 */
[----:B------:R-:W-:Y:S01]  /*12970*/  IMAD R4, R6, R4, R7 ;  /* 0x0000000406047224 */ /* 0x000fe200078e0207 */
[----:B------:R-:W-:Y:S01]  /*12980*/  SHF.R.S32.HI R7, RZ, 0x1f, R5 ;  /* 0x0000001fff077819 */ /* 0x000fe20000011405 */
[----:B------:R-:W-:-:S04]  /*12990*/  IMAD.WIDE.U32 R2, R5, UR4, R2 ;  /* 0x0000000405027c25 */ /* 0x000fc8000f8e0002 */
[----:B------:R-:W-:-:S04]  /*129a0*/  IMAD R7, R7, UR4, RZ ;  /* 0x0000000407077c24 */ /* 0x000fc8000f8e02ff */
        /* <DEDUP_REMOVED lines=10> */
[----:B------:R-:W-:Y:S01]  /*12a50*/  ULDC UR4, c[0x0][0x2b8] ;  /* 0x0000ae0000047ab9 */ /* 0x000fe20000000800 */
[----:B0-----:R-:W-:Y:S02]  /*12a60*/  LOP3.LUT R20, R20, 0x7f, RZ, 0xc0, !PT ;  /* 0x0000007f14147812 */ /* 0x001fe400078ec0ff */
[----:B------:R-:W-:Y:S01]  /*12a70*/  LEA.HI.X R4, R2, UR5, R3, 0x1, P0 ;  /* 0x0000000502047c11 */ /* 0x000fe200080f0c03 */
[----:B------:R-:W-:Y:S01]  /*12a80*/  UMOV UR5, 0xffffffff ;  /* 0xffffffff00057882 */ /* 0x000fe20000000000 */
[----:B------:R-:W-:Y:S02]  /*12a90*/  ISETP.GE.AND P4, PT, R32, UR4, PT ;  /* 0x0000000420007c0c */ /* 0x000fe4000bf86270 */
[----:B------:R-:W-:Y:S02]  /*12aa0*/  ISETP.GE.AND P3, PT, R37, UR4, PT ;  /* 0x0000000425007c0c */ /* 0x000fe4000bf66270 */
[----:B------:R-:W-:-:S02]  /*12ab0*/  ISETP.GE.AND P2, PT, R36, UR4, PT ;  /* 0x0000000424007c0c */ /* 0x000fc4000bf46270 */
[----:B------:R-:W-:Y:S02]  /*12ac0*/  ISETP.GE.AND P1, PT, R34, UR4, PT ;  /* 0x0000000422007c0c */ /* 0x000fe4000bf26270 */
[----:B------:R-:W-:Y:S01]  /*12ad0*/  SHF.R.U32.HI R9, RZ, 0x3, R20 ;  /* 0x00000003ff097819 */ /* 0x000fe20000011614 */
[----:B-1----:R-:W-:Y:S10]  /*12ae0*/  BRA.DIV UR5, `(.L_x_260) ;  /* 0x0000003a05987947 */ /* 0x002ff4000b800000 */
[----:B------:R-:W0:Y:S01]  /*12af0*/  SHFL.IDX PT, R14, R5, RZ, 0x181f ;  /* 0x00181fff050e7589 */ /* 0x000e2200000e0000 */
[----:B-----5:R-:W-:Y:S02]  /*12b00*/  IMAD R6, R10, R6, RZ ;  /* 0x000000060a067224 */ /* 0x020fe400078e02ff */
[----:B------:R-:W-:Y:S01]  /*12b10*/  IMAD.IADD R0, R9, 0x1, R0 ;  /* 0x0000000109007824 */ /* 0x000fe200078e0200 */
[----:B------:R-:W1:Y:S03]  /*12b20*/  SHFL.IDX PT, R2, R4, RZ, 0x181f ;  /* 0x00181fff04027589 */ /* 0x000e6600000e0000 */
[C---:B------:R-:W-:Y:S01]  /*12b30*/  VIADD R7, R0.reuse, 0x10 ;  /* 0x0000001000077836 */ /* 0x040fe20000000000 */
[----:B------:R-:W-:-:S13]  /*12b40*/  ISETP.GE.AND P0, PT, R0, R6, PT ;  /* 0x000000060000720c */ /* 0x000fda0003f06270 */
[----:B0-----:R-:W-:-:S05]  /*12b50*/  @!P0 LEA R14, P5, R32, R14, 0x1 ;  /* 0x0000000e200e8211 */ /* 0x001fca00078a08ff */
[----:B-1----:R-:W-:Y:S02]  /*12b60*/  @!P0 IMAD.X R3, RZ, RZ, R2, P5 ;  /* 0x000000ffff038224 */ /* 0x002fe400028e0602 */
[----:B------:R-:W-:Y:S02]  /*12b70*/  @!P0 IMAD.MOV.U32 R2, RZ, RZ, R14 ;  /* 0x000000ffff028224 */ /* 0x000fe400078e000e */
[----:B------:R-:W0:Y:S04]  /*12b80*/  SHFL.IDX PT, R14, R5, 0x1, 0x181f ;  /* 0x00381f00050e7f89 */ /* 0x000e2800000e0000 */
[----:B------:R-:W-:Y:S04]  /*12b90*/  @!P0 LDGSTS.E.BYPASS.LTC128B.128 [R33+0x14400], desc[UR36][R2.64], !P4 ;  /* 0x1440000002218fae */ /* 0x000fe8000e101d64 */
[----:B------:R-:W-:Y:S04]  /*12ba0*/  @!P0 LDGSTS.E.BYPASS.LTC128B.128 [R33+0x18400], desc[UR36][R2.64+0x80], !P3 ;  /* 0x1840008002218fae */ /* 0x000fe8000d901d64 */
[----:B------:R-:W-:Y:S04]  /*12bb0*/  @!P0 LDGSTS.E.BYPASS.LTC128B.128 [R33+0x1c400], desc[UR36][R2.64+0x100], !P2 ;  /* 0x1c40010002218fae */ /* 0x000fe8000d101d64 */
[----:B------:R1:W-:Y:S01]  /*12bc0*/  @!P0 LDGSTS.E.BYPASS.LTC128B.128 [R33+0x20400], desc[UR36][R2.64+0x180], !P1 ;  /* 0x2040018002218fae */ /* 0x0003e2000c901d64 */
[----:B------:R-:W-:-:S03]  /*12bd0*/  ISETP.GE.AND P0, PT, R7, R6, PT ;  /* 0x000000060700720c */ /* 0x000fc60003f06270 */
[----:B-1----:R-:W1:Y:S10]  /*12be0*/  SHFL.IDX PT, R2, R4, 0x1, 0x181f ;  /* 0x00381f0004027f89 */ /* 0x002e7400000e0000 */
[----:B0-----:R-:W-:-:S05]  /*12bf0*/  @!P0 LEA R14, P5, R32, R14, 0x1 ;  /* 0x0000000e200e8211 */ /* 0x001fca00078a08ff */
[----:B-1----:R-:W-:Y:S02]  /*12c00*/  @!P0 IMAD.X R7, RZ, RZ, R2, P5 ;  /* 0x000000ffff078224 */ /* 0x002fe400028e0602 */
[----:B------:R-:W-:Y:S02]  /*12c10*/  @!P0 IMAD.MOV.U32 R2, RZ, RZ, R14 ;  /* 0x000000ffff028224 */ /* 0x000fe400078e000e */
[----:B------:R-:W-:Y:S01]  /*12c20*/  @!P0 IMAD.MOV.U32 R3, RZ, RZ, R7 ;  /* 0x000000ffff038224 */ /* 0x000fe200078e0007 */
[----:B------:R-:W0:Y:S01]  /*12c30*/  SHFL.IDX PT, R14, R5, 0x2, 0x181f ;  /* 0x00581f00050e7f89 */ /* 0x000e2200000e0000 */
[----:B------:R-:W-:-:S03]  /*12c40*/  VIADD R7, R0, 0x20 ;  /* 0x0000002000077836 */ /* 0x000fc60000000000 */
        /* <DEDUP_REMOVED lines=23> */
[----:B------:R-:W-:-:S03]  /*12dc0*/  IADD3 R7, R0, 0x40, RZ ;  /* 0x0000004000077810 */ /* 0x000fc60007ffe0ff */
        /* <DEDUP_REMOVED lines=34> */
[----:B------:R0:W1:Y:S04]  /*12ff0*/  SHFL.IDX PT, R14, R5, 0x7, 0x181f ;  /* 0x00f81f00050e7f89 */ /* 0x00006800000e0000 */
[----:B------:R0:W-:Y:S04]  /*13000*/  @!P0 LDGSTS.E.BYPASS.LTC128B.128 [R33+0x17400], desc[UR36][R2.64], !P4 ;  /* 0x1740000002218fae */ /* 0x0001e8000e101d64 */
[----:B------:R0:W-:Y:S04]  /*13010*/  @!P0 LDGSTS.E.BYPASS.LTC128B.128 [R33+0x1b400], desc[UR36][R2.64+0x80], !P3 ;  /* 0x1b40008002218fae */ /* 0x0001e8000d901d64 */
[----:B------:R0:W-:Y:S04]  /*13020*/  @!P0 LDGSTS.E.BYPASS.LTC128B.128 [R33+0x1f400], desc[UR36][R2.64+0x100], !P2 ;  /* 0x1f40010002218fae */ /* 0x0001e8000d101d64 */
[----:B------:R0:W-:Y:S04]  /*13030*/  @!P0 LDGSTS.E.BYPASS.LTC128B.128 [R33+0x23400], desc[UR36][R2.64+0x180], !P1 ;  /* 0x2340018002218fae */ /* 0x0001e8000c901d64 */
[----:B------:R0:W2:Y:S02]  /*13040*/  SHFL.IDX PT, R7, R4, 0x7, 0x181f ;  /* 0x00f81f0004077f89 */ /* 0x0000a400000e0000 */
.L_x_347:
[----:B0-----:R-:W-:Y:S01]  /*13050*/  VIADD R3, R0, 0x70 ;  /* 0x0000007000037836 */ /* 0x001fe20000000000 */
[----:B------:R-:W-:Y:S04]  /*13060*/  BSSY B0, `(.L_x_261) ;  /* 0x000000c000007945 */ /* 0x000fe80003800000 */
[----:B------:R-:W-:-:S13]  /*13070*/  ISETP.GE.AND P0, PT, R3, R6, PT ;  /* 0x000000060300720c */ /* 0x000fda0003f06270 */
[----:B------:R-:W-:Y:S05]  /*13080*/  @P0 BRA `(.L_x_262) ;  /* 0x0000000000240947 */ /* 0x000fea0003800000 */
[----:B-1----:R-:W-:-:S05]  /*13090*/  LEA R2, P0, R32, R14, 0x1 ;  /* 0x0000000e20027211 */ /* 0x002fca00078008ff */
        /* <DEDUP_REMOVED lines=8> */
.L_x_262:
[----:B------:R-:W-:Y:S05]  /*13120*/  BSYNC B0 ;  /* 0x0000000000007941 */ /* 0x000fea0003800000 */
.L_x_261:
[----:B------:R-:W-:Y:S01]  /*13130*/  NOP ;  /* 0x0000000000007918 */ /* 0x000fe20000000000 */
[----:B------:R-:W-:-:S13]  /*13140*/  PLOP3.LUT P0, PT, PT, PT, PT, 0x80, 0x0 ;  /* 0x000000000000781c */ /* 0x000fda0003f0f070 */
.L_x_263:
[----:B------:R-:W-:Y:S02]  /*13150*/  PLOP3.LUT P1, PT, P1, P0, PT, 0xa2, 0x0 ;  /* 0x000000000000781c */ /* 0x000fe40000f21472 */
[----:B------:R-:W-:-:S08]  /*13160*/  @P0 R2UR P1, UR4, R22 ;  /* 0x00000000160402ca */ /* 0x000fd00000020000 */
[----:B------:R-:W-:-:S05]  /*13170*/  @P0 PLOP3.LUT P0, PT, P1, PT, PT, 0x80, 0x0 ;  /* 0x000000000000081c */ /* 0x000fca0000f0f070 */
[----:B------:R-:W-:Y:S01]  /*13180*/  @!P1 SYNCS.ARRIVE.TRANS64.RED.A0T1 RZ, [UR4+0x38800], RZ ;  /* 0x038800ffffff99a7 */ /* 0x000fe20008200404 */
[----:B------:R-:W-:Y:S07]  /*13190*/  @!P1 ARRIVES.LDGSTSBAR.64.TRANSCNT [UR4+0x38800] ;  /* 0x03880000ff0099b0 */ /* 0x000fee0008000a84 */
[----:B------:R-:W-:Y:S05]  /*131a0*/  @P0 BRA.U.ANY `(.L_x_263) ;  /* 0xfffffffd00e80947 */ /* 0x000fea000393ffff */
[----:B0-----:R-:W3:Y:S04]  /*131b0*/  LDL.LU R3, [R1+0x28] ;  /* 0x0000280001037983 */ /* 0x001ee80000300800 */
[----:B------:R-:W4:Y:S01]  /*131c0*/  LDL.LU R2, [R1+0x24] ;  /* 0x0000240001027983 */ /* 0x000f220000300800 */
[----:B---3--:R-:W-:-:S05]  /*131d0*/  VIADD R3, R3, 0x1 ;  /* 0x0000000103037836 */ /* 0x008fca0000000000 */
[----:B------:R-:W-:Y:S01]  /*131e0*/  LEA.HI R0, R3, R3, RZ, 0x1 ;  /* 0x0000000303007211 */ /* 0x000fe200078f08ff */
[----:B------:R0:W-:Y:S03]  /*131f0*/  STL [R1+0x28], R3 ;  /* 0x0000280301007387 */ /* 0x0001e60000100800 */
[----:B------:R-:W-:-:S05]  /*13200*/  LOP3.LUT R0, R0, 0xfffffffe, RZ, 0xc0, !PT ;  /* 0xfffffffe00007812 */ /* 0x000fca00078ec0ff */
[----:B0-----:R-:W-:Y:S02]  /*13210*/  IMAD.IADD R3, R3, 0x1, -R0 ;  /* 0x0000000103037824 */ /* 0x001fe400078e0a00 */
[----:B----4-:R-:W-:-:S03]  /*13220*/  VIADD R0, R2, 0xfffffffe ;  /* 0xfffffffe02007836 */ /* 0x010fc60000000000 */
[----:B------:R-:W-:Y:S01]  /*13230*/  SHF.L.U32 R3, R3, 0x1f, RZ ;  /* 0x0000001f03037819 */ /* 0x000fe200000006ff */
[----:B------:R-:W-:Y:S01]  /*13240*/  NOP ;  /* 0x0000000000007918 */ /* 0x000fe20000000000 */
[----:B------:R0:W-:Y:S01]  /*13250*/  SYNCS.ARRIVE.TRANS64.A1T0 RZ, [R22+URZ+0x38800], RZ ;  /* 0x038800ff16ff79a7 */ /* 0x0001e2000810003f */
[----:B------:R-:W-:Y:S01]  /*13260*/  BSSY B0, `(.L_x_264) ;  /* 0x0000003000007945 */ /* 0x000fe20003800000 */
[----:B------:R-:W3:Y:S03]  /*13270*/  SYNCS.PHASECHK.TRANS64.TRYWAIT P0, [R22+URZ+0x38820], R3 ;  /* 0x03882003160075a7 */ /* 0x000ee6000800017f */
[----:B0--3--:R-:W-:Y:S05]  /*13280*/  @!P0 BRA `(.L_x_265) ;  /* 0x0000003c00688947 */ /* 0x009fea0003800000 */
.L_x_348:
[----:B------:R-:W-:Y:S05]  /*13290*/  BSYNC B0 ;  /* 0x0000000000007941 */ /* 0x000fea0003800000 */
.L_x_264:
[----:B------:R-:W3:Y:S01]  /*132a0*/  LDL R2, [R1+0x4] ;  /* 0x0000040001027983 */ /* 0x000ee20000100800 */
[----:B------:R-:W-:Y:S01]  /*132b0*/  BSSY B0, `(.L_x_266) ;  /* 0x0000110000007945 */ /* 0x000fe20003800000 */
[----:B---3--:R-:W-:-:S13]  /*132c0*/  ISETP.GE.AND P0, PT, R0, R2, PT ;  /* 0x000000020000720c */ /* 0x008fda0003f06270 */
[----:B------:R-:W-:Y:S05]  /*132d0*/  @!P0 BRA `(.L_x_267) ;  /* 0x0000001000348947 */ /* 0x000fea0003800000 */
[----:B------:R-:W-:Y:S01]  /*132e0*/  ULDC UR4, c[0x0][0x2f4] ;  /* 0x0000bd0000047ab9 */ /* 0x000fe20000000800 */
[----:B------:R-:W-:Y:S01]  /*132f0*/  IMAD.MOV.U32 R17, RZ, RZ, R28 ;  /* 0x000000ffff117224 */ /* 0x000fe200078e001c */
[----:B------:R-:W-:Y:S01]  /*13300*/  ISETP.GE.AND P4, PT, R32, UR4, PT ;  /* 0x0000000420007c0c */ /* 0x000fe2000bf86270 */
[----:B--2---:R-:W-:Y:S01]  /*13310*/  IMAD.MOV.U32 R7, RZ, RZ, R27 ;  /* 0x000000ffff077224 */ /* 0x004fe200078e001b */
[----:B------:R-:W-:Y:S01]  /*13320*/  ISETP.GE.AND P3, PT, R37, UR4, PT ;  /* 0x0000000425007c0c */ /* 0x000fe2000bf66270 */
[----:B------:R-:W-:Y:S01]  /*13330*/  IMAD.MOV.U32 R29, RZ, RZ, R26 ;  /* 0x000000ffff1d7224 */ /* 0x000fe200078e001a */
[----:B------:R-:W-:Y:S02]  /*13340*/  ISETP.GE.AND P2, PT, R36, UR4, PT ;  /* 0x0000000424007c0c */ /* 0x000fe4000bf46270 */
[----:B------:R-:W-:-:S13]  /*13350*/  ISETP.GE.AND P1, PT, R34, UR4, PT ;  /* 0x0000000422007c0c */ /* 0x000fda000bf26270 */
.L_x_280:
[----:B------:R-:W2:Y:S04]  /*13360*/  LDL R6, [R1+0x8] ;  /* 0x0000080001067983 */ /* 0x000ea80000100800 */
[----:B------:R-:W3:Y:S01]  /*13370*/  LDL R8, [R1+0xc] ;  /* 0x00000c0001087983 */ /* 0x000ee20000100800 */
[----:B------:R-:W4:Y:S01]  /*13380*/  S2R R2, SR_TID.X ;  /* 0x0000000000027919 */ /* 0x000f220000002100 */
[----:B------:R-:W1:Y:S01]  /*13390*/  S2R R9, SR_TID.X ;  /* 0x0000000000097919 */ /* 0x000e620000002100 */
[----:B----4-:R-:W-:-:S04]  /*133a0*/  LOP3.LUT R2, R2, 0x7f, RZ, 0xc0, !PT ;  /* 0x0000007f02027812 */ /* 0x010fc800078ec0ff */
[----:B0-----:R-:W-:Y:S02]  /*133b0*/  SHF.R.U32.HI R3, RZ, 0x3, R2 ;  /* 0x00000003ff037819 */ /* 0x001fe40000011602 */
[----:B------:R-:W0:Y:S01]  /*133c0*/  LDC R2, c[0x0][0x430] ;  /* 0x00010c00ff027b82 */ /* 0x000e220000000800 */
[----:B-1----:R-:W-:-:S05]  /*133d0*/  IMAD.SHL.U32 R9, R9, 0x10, RZ ;  /* 0x0000001009097824 */ /* 0x002fca00078e00ff */
[----:B------:R-:W-:-:S04]  /*133e0*/  LOP3.LUT R9, R3, 0x70, R9, 0xf8, !PT ;  /* 0x0000007003097812 */ /* 0x000fc800078ef809 */
[----:B------:R-:W-:-:S13]  /*133f0*/  ISETP.GT.U32.AND P6, PT, R9, 0x4f, PT ;  /* 0x0000004f0900780c */ /* 0x000fda0003fc4070 */
[----:B------:R-:W3:Y:S01]  /*13400*/  @!P6 LDC.64 R4, c[0x0][0x428] ;  /* 0x00010a00ff04eb82 */ /* 0x000ee20000000a00 */
[----:B0-----:R-:W-:-:S13]  /*13410*/  ISETP.NE.AND P0, PT, R2, 0x1, PT ;  /* 0x000000010200780c */ /* 0x001fda0003f05270 */
[----:B------:R-:W0:Y:S08]  /*13420*/  @P0 LDC R3, c[0x0][0x434] ;  /* 0x00010d00ff030b82 */ /* 0x000e300000000800 */
[----:B------:R-:W1:Y:S01]  /*13430*/  @P0 LDC R2, c[0x0][0x438] ;  /* 0x00010e00ff020b82 */ /* 0x000e620000000800 */
[----:B--2---:R-:W-:-:S04]  /*13440*/  IMAD R6, R0, 0x50, R6 ;  /* 0x0000005000067824 */ /* 0x004fc800078e0206 */
[----:B------:R-:W-:-:S04]  /*13450*/  IMAD.IADD R6, R9, 0x1, R6 ;  /* 0x0000000109067824 */ /* 0x000fc800078e0206 */
[----:B0-----:R-:W-:-:S04]  /*13460*/  @P0 IMAD.HI.U32 R3, R6, R3, RZ ;  /* 0x0000000306030227 */ /* 0x001fc800078e00ff */
[----:B------:R-:W-:Y:S01]  /*13470*/  IMAD.MOV.U32 R10, RZ, RZ, R6 ;  /* 0x000000ffff0a7224 */ /* 0x000fe200078e0006 */
[----:B-1----:R-:W-:Y:S01]  /*13480*/  @P0 SHF.R.U32.HI R10, RZ, R2, R3 ;  /* 0x00000002ff0a0219 */ /* 0x002fe20000011603 */
[----:B---3--:R-:W-:Y:S02]  /*13490*/  @!P6 IMAD R2, R8, R4, RZ ;  /* 0x000000040802e224 */ /* 0x008fe400078e02ff */
[----:B------:R-:W0:Y:S01]  /*134a0*/  @!P6 LDC.64 R8, c[0x0][0x418] ;  /* 0x00010600ff08eb82 */ /* 0x000e220000000a00 */
[----:B------:R-:W-:Y:S01]  /*134b0*/  @!P6 SHF.R.S32.HI R3, RZ, 0x1f, R10 ;  /* 0x0000001fff03e819 */ /* 0x000fe2000001140a */
[----:B------:R-:W-:Y:S02]  /*134c0*/  @!P6 IMAD R5, R30, R5, R2 ;  /* 0x000000051e05e224 */ /* 0x000fe400078e0202 */
[----:B------:R-:W-:-:S04]  /*134d0*/  @!P6 IMAD.MOV.U32 R2, RZ, RZ, R10 ;  /* 0x000000ffff02e224 */ /* 0x000fc800078e000a */
[----:B------:R-:W-:-:S04]  /*134e0*/  @!P6 IMAD.WIDE.U32 R2, R30, R4, R2 ;  /* 0x000000041e02e225 */ /* 0x000fc800078e0002 */
[----:B------:R-:W-:Y:S02]  /*134f0*/  @!P6 IMAD.IADD R5, R5, 0x1, R3 ;  /* 0x000000010505e824 */ /* 0x000fe400078e0203 */
[----:B------:R-:W-:Y:S01]  /*13500*/  IMAD.MOV.U32 R4, RZ, RZ, RZ ;  /* 0x000000ffff047224 */ /* 0x000fe200078e00ff */
[----:B0-----:R-:W-:-:S04]  /*13510*/  @!P6 LEA R8, P0, R2, R8, 0x2 ;  /* 0x000000080208e211 */ /* 0x001fc800078010ff */
[----:B------:R-:W-:-:S05]  /*13520*/  @!P6 LEA.HI.X R9, R2, R9, R5, 0x2, P0 ;  /* 0x000000090209e211 */ /* 0x000fca00000f1405 */
[----:B------:R0:W5:Y:S01]  /*13530*/  @!P6 LDG.E R4, desc[UR36][R8.64] ;  /* 0x000000240804e981 */ /* 0x000162000c1e1900 */
[----:B------:R-:W-:Y:S01]  /*13540*/  LOP3.LUT P5, RZ, R23, 0x20, RZ, 0xc0, !PT ;  /* 0x0000002017ff7812 */ /* 0x000fe200078ac0ff */
[----:B------:R-:W-:Y:S01]  /*13550*/  VIADD R27, R7, 0x1 ;  /* 0x00000001071b7836 */ /* 0x000fe20000000000 */
[----:B------:R-:W-:Y:S05]  /*13560*/  YIELD ;  /* 0x0000000000007946 */ /* 0x000fea0003800000 */
[----:B------:R-:W-:Y:S01]  /*13570*/  ISETP.NE.AND P0, PT, R27, 0x2, PT ;  /* 0x000000021b00780c */ /* 0x000fe20003f05270 */
[----:B------:R-:W-:Y:S01]  /*13580*/  IMAD.MOV R5, RZ, RZ, -R10 ;  /* 0x000000ffff057224 */ /* 0x000fe200078e0a0a */
[----:B------:R-:W-:-:S02]  /*13590*/  ULDC UR4, c[0x0][0x430] ;  /* 0x00010c0000047ab9 */ /* 0x000fc40000000800 */
[----:B------:R-:W-:Y:S01]  /*135a0*/  SEL R28, RZ, 0x1, P0 ;  /* 0x00000001ff1c7807 */ /* 0x000fe20000000000 */
[----:B------:R-:W-:Y:S01]  /*135b0*/  IMAD R5, R5, UR4, R6 ;  /* 0x0000000405057c24 */ /* 0x000fe2000f8e0206 */
[----:B------:R-:W-:Y:S01]  /*135c0*/  SEL R27, R27, RZ, P0 ;  /* 0x000000ff1b1b7207 */ /* 0x000fe20000000000 */
[----:B------:R-:W-:Y:S01]  /*135d0*/  IMAD.MOV.U32 R26, RZ, RZ, R0 ;  /* 0x000000ffff1a7224 */ /* 0x000fe200078e0000 */
[----:B------:R-:W-:Y:S01]  /*135e0*/  LOP3.LUT R28, R17, R28, RZ, 0x3c, !PT ;  /* 0x0000001c111c7212 */ /* 0x000fe200078e3cff */
[----:B0-----:R-:W-:Y:S06]  /*135f0*/  @!P5 BRA `(.L_x_268) ;  /* 0x000000000004d947 */ /* 0x001fec0003800000 */
[----:B------:R-:W-:Y:S01]  /*13600*/  BPT.TRAP 0x1 ;  /* 0x000000040000795c */ /* 0x000fe20000300000 */
.L_x_268:
[----:B------:R-:W-:Y:S01]  /*13610*/  IMAD R6, R27, 0x8, R22 ;  /* 0x000000081b067824 */ /* 0x000fe200078e0216 */
[----:B------:R-:W-:Y:S01]  /*13620*/  SHF.L.U32 R3, R28, 0x1f, RZ ;  /* 0x0000001f1c037819 */ /* 0x000fe200000006ff */
[----:B------:R-:W-:Y:S03]  /*13630*/  BSSY B1, `(.L_x_269) ;  /* 0x0000003000017945 */ /* 0x000fe60003800000 */
[----:B------:R-:W0:Y:S02]  /*13640*/  SYNCS.PHASECHK.TRANS64.TRYWAIT P0, [R6+URZ+0x38840], R3 ;  /* 0x03884003060075a7 */ /* 0x000e24000800017f */
[----:B0-----:R-:W-:Y:S05]  /*13650*/  @!P0 BRA `(.L_x_270) ;  /* 0x0000003800888947 */ /* 0x001fea0003800000 */
.L_x_349:
[----:B------:R-:W-:Y:S05]  /*13660*/  BSYNC B1 ;  /* 0x0000000000017941 */ /* 0x000fea0003800000 */
.L_x_269:
[----:B------:R-:W-:Y:S01]  /*13670*/  SHF.R.S32.HI R20, RZ, 0x1f, R5 ;  /* 0x0000001fff147819 */ /* 0x000fe20000011405 */
[----:B------:R-:W-:Y:S01]  /*13680*/  ULDC.64 UR4, c[0x0][0x300] ;  /* 0x0000c00000047ab9 */ /* 0x000fe20000000a00 */
[----:B-----5:R-:W-:Y:S01]  /*13690*/  SHF.R.S32.HI R21, RZ, 0x1f, R4 ;  /* 0x0000001fff157819 */ /* 0x020fe20000011404 */
[----:B0-----:R-:W-:Y:S01]  /*136a0*/  IMAD.WIDE.U32 R2, R5, UR4, RZ ;  /* 0x0000000405027c25 */ /* 0x001fe2000f8e00ff */
[----:B------:R-:W-:Y:S01]  /*136b0*/  ULDC.64 UR6, c[0x0][0x2e8] ;  /* 0x0000ba0000067ab9 */ /* 0x000fe20000000a00 */
[----:B------:R-:W-:Y:S02]  /*136c0*/  LOP3.LUT P5, RZ, R23, 0x2, RZ, 0xc0, !PT ;  /* 0x0000000217ff7812 */ /* 0x000fe400078ac0ff */
[----:B------:R-:W-:Y:S02]  /*136d0*/  IMAD R0, R20, UR4, RZ ;  /* 0x0000000414007c24 */ /* 0x000fe4000f8e02ff */
[----:B------:R-:W-:Y:S02]  /*136e0*/  IMAD R9, R27, 0x5000, R31 ;  /* 0x000050001b097824 */ /* 0x000fe400078e021f */
        /* <DEDUP_REMOVED lines=8> */
[----:B------:R-:W-:Y:S01]  /*13770*/  IMAD.WIDE.U32 R2, R25, UR4, R2 ;  /* 0x0000000419027c25 */ /* 0x000fe2000f8e0002 */
[----:B------:R-:W-:-:S03]  /*13780*/  UMOV UR4, 0xffffffff ;  /* 0xffffffff00047882 */ /* 0x000fc60000000000 */
[----:B------:R-:W-:Y:S01]  /*13790*/  IMAD R10, R25, UR5, R3 ;  /* 0x00000005190a7c24 */ /* 0x000fe2000f8e0203 */
[----:B------:R-:W-:-:S04]  /*137a0*/  LEA R8, P0, R2, UR6, 0x1 ;  /* 0x0000000602087c11 */ /* 0x000fc8000f8008ff */
[----:B------:R-:W-:Y:S01]  /*137b0*/  LEA.HI.X R10, R2, UR7, R10, 0x1, P0 ;  /* 0x00000007020a7c11 */ /* 0x000fe200080f0c0a */
[----:B------:R-:W-:Y:S08]  /*137c0*/  BRA.DIV UR4, `(.L_x_271) ;  /* 0x0000003a04407947 */ /* 0x000ff0000b800000 */
[----:B------:R-:W0:Y:S01]  /*137d0*/  SHFL.IDX PT, R2, R8, RZ, 0x181f ;  /* 0x00181fff08027589 */ /* 0x000e2200000e0000 */
[----:B------:R-:W-:Y:S01]  /*137e0*/  LOP3.LUT R23, R23, 0xfffffbff, RZ, 0xc0, !PT ;  /* 0xfffffbff17177812 */ /* 0x000fe200078ec0ff */
[----:B------:R-:W-:Y:S02]  /*137f0*/  IMAD.SHL.U32 R0, R32, 0x2, RZ ;  /* 0x0000000220007824 */ /* 0x000fe400078e00ff */
[----:B------:R-:W1:Y:S01]  /*13800*/  SHFL.IDX PT, R3, R10, RZ, 0x181f ;  /* 0x00181fff0a037589 */ /* 0x000e6200000e0000 */
[----:B------:R-:W-:Y:S01]  /*13810*/  @P2 LOP3.LUT R23, R23, 0x400, RZ, 0xfc, !PT ;  /* 0x0000040017172812 */ /* 0x000fe200078efcff */
[----:B------:R-:W-:Y:S02]  /*13820*/  IMAD R9, R9, 0x2, R22 ;  /* 0x0000000209097824 */ /* 0x000fe400078e0216 */
[----:B------:R-:W-:Y:S01]  /*13830*/  SHFL.IDX PT, R35, R10, 0x1, 0x181f ;  /* 0x00381f000a237f89 */ /* 0x000fe200000e0000 */
[C---:B------:R-:W-:Y:S02]  /*13840*/  LOP3.LUT P2, RZ, R23.reuse, 0x10, RZ, 0xc0, !PT ;  /* 0x0000001017ff7812 */ /* 0x040fe4000784c0ff */
[----:B------:R-:W-:-:S04]  /*13850*/  LOP3.LUT R23, R23, 0xfffffdff, RZ, 0xc0, !PT ;  /* 0xfffffdff17177812 */ /* 0x000fc800078ec0ff */
[----:B------:R-:W-:-:S04]  /*13860*/  @P1 LOP3.LUT R23, R23, 0x200, RZ, 0xfc, !PT ;  /* 0x0000020017171812 */ /* 0x000fc800078efcff */
[C---:B------:R-:W-:Y:S02]  /*13870*/  LOP3.LUT P1, RZ, R23.reuse, 0x8, RZ, 0xc0, !PT ;  /* 0x0000000817ff7812 */ /* 0x040fe4000782c0ff */
[----:B------:R-:W-:Y:S02]  /*13880*/  LOP3.LUT P6, RZ, R23, 0x4, RZ, 0xc0, !PT ;  /* 0x0000000417ff7812 */ /* 0x000fe400078cc0ff */
[----:B0-----:R-:W-:-:S05]  /*13890*/  IADD3 R2, P0, R2, R0, RZ ;  /* 0x0000000002027210 */ /* 0x001fca0007f1e0ff */
[----:B-1----:R-:W-:-:S05]  /*138a0*/  IMAD.X R3, RZ, RZ, R3, P0 ;  /* 0x000000ffff037224 */ /* 0x002fca00000e0603 */
[----:B------:R-:W-:Y:S04]  /*138b0*/  LDGSTS.E.BYPASS.LTC128B.128 [R9+0x24400], desc[UR36][R2.64], !P2 ;  /* 0x2440000002097fae */ /* 0x000fe8000d101d64 */
[----:B------:R-:W-:Y:S04]  /*138c0*/  LDGSTS.E.BYPASS.LTC128B.128 [R9+0x26c00], desc[UR36][R2.64+0x80], !P1 ;  /* 0x26c0008002097fae */ /* 0x000fe8000c901d64 */
[----:B------:R-:W-:Y:S04]  /*138d0*/  LDGSTS.E.BYPASS.LTC128B.128 [R9+0x29400], desc[UR36][R2.64+0x100], !P6 ;  /* 0x2940010002097fae */ /* 0x000fe8000f101d64 */
[----:B------:R0:W-:Y:S04]  /*138e0*/  LDGSTS.E.BYPASS.LTC128B.128 [R9+0x2bc00], desc[UR36][R2.64+0x180], !P5 ;  /* 0x2bc0018002097fae */ /* 0x0001e8000e901d64 */
[----:B0-----:R-:W0:Y:S02]  /*138f0*/  SHFL.IDX PT, R2, R8, 0x1, 0x181f ;  /* 0x00381f0008027f89 */ /* 0x001e2400000e0000 */
[----:B0-----:R-:W-:-:S05]  /*13900*/  IADD3 R2, P0, R2, R0, RZ ;  /* 0x0000000002027210 */ /* 0x001fca0007f1e0ff */
[----:B------:R-:W-:Y:S02]  /*13910*/  IMAD.X R3, RZ, RZ, R35, P0 ;  /* 0x000000ffff037224 */ /* 0x000fe400000e0623 */
[----:B------:R-:W-:Y:S04]  /*13920*/  SHFL.IDX PT, R35, R10, 0x2, 0x181f ;  /* 0x00581f000a237f89 */ /* 0x000fe800000e0000 */
        /* <DEDUP_REMOVED lines=15> */
[----:B------:R0:W1:Y:S04]  /*13a20*/  SHFL.IDX PT, R35, R10, 0x4, 0x181f ;  /* 0x00981f000a237f89 */ /* 0x00006800000e0000 */
[----:B------:R-:W-:Y:S01]  /*13a30*/  LDGSTS.E.BYPASS.LTC128B.128 [R9+0x25c00], desc[UR36][R2.64], !P2 ;  /* 0x25c0000002097fae */ /* 0x000fe2000d101d64 */
[----:B------:R-:W-:-:S03]  /*13a40*/  LOP3.LUT P2, RZ, R23, 0x400, RZ, 0xc0, !PT ;  /* 0x0000040017ff7812 */ /* 0x000fc6000784c0ff */
[----:B------:R-:W-:Y:S01]  /*13a50*/  LDGSTS.E.BYPASS.LTC128B.128 [R9+0x28400], desc[UR36][R2.64+0x80], !P1 ;  /* 0x2840008002097fae */ /* 0x000fe2000c901d64 */
[----:B------:R-:W-:-:S03]  /*13a60*/  LOP3.LUT P1, RZ, R23, 0x200, RZ, 0xc0, !PT ;  /* 0x0000020017ff7812 */ /* 0x000fc6000782c0ff */
[----:B------:R-:W-:Y:S04]  /*13a70*/  LDGSTS.E.BYPASS.LTC128B.128 [R9+0x2ac00], desc[UR36][R2.64+0x100], !P6 ;  /* 0x2ac0010002097fae */ /* 0x000fe8000f101d64 */
[----:B------:R2:W-:Y:S04]  /*13a80*/  LDGSTS.E.BYPASS.LTC128B.128 [R9+0x2d400], desc[UR36][R2.64+0x180], !P5 ;  /* 0x2d40018002097fae */ /* 0x0005e8000e901d64 */
[----:B-12---:R0:W2:Y:S02]  /*13a90*/  SHFL.IDX PT, R2, R8, 0x4, 0x181f ;  /* 0x00981f0008027f89 */ /* 0x0060a400000e0000 */
.L_x_361:
[----:B------:R-:W-:Y:S02]  /*13aa0*/  LOP3.LUT R23, R23, 0xfffffdff, RZ, 0xc0, !PT ;  /* 0xfffffdff17177812 */ /* 0x000fe400078ec0ff */
[----:B--2---:R-:W-:Y:S02]  /*13ab0*/  IADD3 R2, P0, R2, R0, RZ ;  /* 0x0000000002027210 */ /* 0x004fe40007f1e0ff */
[----:B------:R-:W-:-:S03]  /*13ac0*/  @P1 LOP3.LUT R23, R23, 0x200, RZ, 0xfc, !PT ;  /* 0x0000020017171812 */ /* 0x000fc600078efcff */
[----:B------:R-:W-:Y:S01]  /*13ad0*/  IMAD.X R3, RZ, RZ, R35, P0 ;  /* 0x000000ffff037224 */ /* 0x000fe200000e0623 */
[C---:B------:R-:W-:Y:S02]  /*13ae0*/  LOP3.LUT P1, RZ, R23.reuse, 0x10, RZ, 0xc0, !PT ;  /* 0x0000001017ff7812 */ /* 0x040fe4000782c0ff */
[C---:B------:R-:W-:Y:S02]  /*13af0*/  LOP3.LUT P0, RZ, R23.reuse, 0x8, RZ, 0xc0, !PT ;  /* 0x0000000817ff7812 */ /* 0x040fe4000780c0ff */
[----:B------:R-:W-:-:S09]  /*13b00*/  LOP3.LUT P6, RZ, R23, 0x4, RZ, 0xc0, !PT ;  /* 0x0000000417ff7812 */ /* 0x000fd200078cc0ff */
[----:B------:R-:W-:Y:S01]  /*13b10*/  @!PT LDS RZ, [RZ] ;  /* 0x00000000fffff984 */ /* 0x000fe20000000800 */
[----:B------:R-:W-:Y:S01]  /*13b20*/  @!PT LDS RZ, [RZ] ;  /* 0x00000000fffff984 */ /* 0x000fe20000000800 */
[----:B------:R-:W-:Y:S01]  /*13b30*/  @!PT LDS RZ, [RZ] ;  /* 0x00000000fffff984 */ /* 0x000fe20000000800 */
[----:B------:R1:W-:Y:S01]  /*13b40*/  LDGSTS.E.BYPASS.LTC128B.128 [R9+0x26400], desc[UR36][R2.64], !P1 ;  /* 0x2640000002097fae */ /* 0x0003e2000c901d64 */
[----:B------:R-:W-:-:S03]  /*13b50*/  LOP3.LUT P1, RZ, R23, 0x200, RZ, 0xc0, !PT ;  /* 0x0000020017ff7812 */ /* 0x000fc6000782c0ff */
[----:B------:R1:W-:Y:S01]  /*13b60*/  LDGSTS.E.BYPASS.LTC128B.128 [R9+0x28c00], desc[UR36][R2.64+0x80], !P0 ;  /* 0x28c0008002097fae */ /* 0x0003e2000c101d64 */
[----:B------:R-:W-:-:S03]  /*13b70*/  PLOP3.LUT P0, PT, PT, PT, PT, 0x80, 0x0 ;  /* 0x000000000000781c */ /* 0x000fc60003f0f070 */
[----:B------:R1:W-:Y:S04]  /*13b80*/  LDGSTS.E.BYPASS.LTC128B.128 [R9+0x2b400], desc[UR36][R2.64+0x100], !P6 ;  /* 0x2b40010002097fae */ /* 0x0003e8000f101d64 */
[----:B------:R1:W-:Y:S01]  /*13b90*/  LDGSTS.E.BYPASS.LTC128B.128 [R9+0x2dc00], desc[UR36][R2.64+0x180], !P5 ;  /* 0x2dc0018002097fae */ /* 0x0003e2000e901d64 */
[----:B------:R-:W-:-:S05]  /*13ba0*/  NOP ;  /* 0x0000000000007918 */ /* 0x000fca0000000000 */
.L_x_272:
        /* <DEDUP_REMOVED lines=10> */
.L_x_273:
[----:B------:R2:W-:Y:S01]  /*13c50*/  SYNCS.ARRIVE.TRANS64.A1T0 RZ, [R6+URZ+0x38830], RZ ;  /* 0x038830ff06ff79a7 */ /* 0x0005e2000810003f */
[----:B------:R-:W-:Y:S05]  /*13c60*/  @!P6 BRA `(.L_x_274) ;  /* 0x000000000004e947 */ /* 0x000fea0003800000 */
[----:B------:R-:W-:Y:S01]  /*13c70*/  BPT.TRAP 0x1 ;  /* 0x000000040000795c */ /* 0x000fe20000300000 */
.L_x_274:
[----:B-1----:R-:W-:Y:S01]  /*13c80*/  SHF.L.U32 R2, R17, 0x1f, RZ ;  /* 0x0000001f11027819 */ /* 0x002fe200000006ff */
[----:B--2---:R-:W-:Y:S01]  /*13c90*/  IMAD R6, R7, 0x8, R22 ;  /* 0x0000000807067824 */ /* 0x004fe200078e0216 */
[----:B------:R-:W-:Y:S03]  /*13ca0*/  BSSY B1, `(.L_x_275) ;  /* 0x0000003000017945 */ /* 0x000fe60003800000 */
[----:B------:R-:W1:Y:S02]  /*13cb0*/  SYNCS.PHASECHK.TRANS64.TRYWAIT P0, [R6+URZ+0x38860], R2 ;  /* 0x03886002060075a7 */ /* 0x000e64000800017f */
[----:B-1----:R-:W-:Y:S05]  /*13cc0*/  @!P0 BRA `(.L_x_276) ;  /* 0x0000003800c48947 */ /* 0x002fea0003800000 */
.L_x_362:
[----:B------:R-:W-:Y:S05]  /*13cd0*/  BSYNC B1 ;  /* 0x0000000000017941 */ /* 0x000fea0003800000 */
.L_x_275:
[----:B0-----:R-:W2:Y:S01]  /*13ce0*/  LDL R8, [R1] ;  /* 0x0000000001087983 */ /* 0x001ea20000100800 */
[----:B------:R-:W0:Y:S01]  /*13cf0*/  S2R R3, SR_TID.X ;  /* 0x0000000000037919 */ /* 0x000e220000002100 */
[----:B------:R-:W-:Y:S01]  /*13d00*/  UMOV UR4, 0xffffffff ;  /* 0xffffffff00047882 */ /* 0x000fe20000000000 */
[----:B------:R-:W-:Y:S01]  /*13d10*/  IMAD R7, R7, 0x5000, R31 ;  /* 0x0000500007077824 */ /* 0x000fe200078e021f */
[----:B0-----:R-:W-:-:S04]  /*13d20*/  LOP3.LUT R3, R3, 0x7f, RZ, 0xc0, !PT ;  /* 0x0000007f03037812 */ /* 0x001fc800078ec0ff */
[----:B------:R-:W-:Y:S01]  /*13d30*/  SHF.R.U32.HI R3, RZ, 0x3, R3 ;  /* 0x00000003ff037819 */ /* 0x000fe20000011603 */
[----:B--2---:R-:W-:-:S04]  /*13d40*/  IMAD R8, R29, -0x50, R8 ;  /* 0xffffffb01d087824 */ /* 0x004fc800078e0208 */
[----:B------:R-:W-:Y:S01]  /*13d50*/  IMAD.IADD R8, R8, 0x1, -R3 ;  /* 0x0000000108087824 */ /* 0x000fe200078e0a03 */
[----:B------:R-:W-:Y:S06]  /*13d60*/  BRA.DIV UR4, `(.L_x_277) ;  /* 0x0000003a04b07947 */ /* 0x000fec000b800000 */
[----:B-1----:R-:W0:Y:S01]  /*13d70*/  SHFL.IDX PT, R2, R18, RZ, 0x181f ;  /* 0x00181fff12027589 */ /* 0x002e2200000e0000 */
[----:B------:R-:W-:-:S03]  /*13d80*/  IMAD R7, R7, 0x2, R22 ;  /* 0x0000000207077824 */ /* 0x000fc600078e0216 */
[----:B------:R-:W1:Y:S04]  /*13d90*/  SHFL.IDX PT, R3, R24, RZ, 0x181f ;  /* 0x00181fff18037589 */ /* 0x000e6800000e0000 */
[----:B------:R-:W-:Y:S01]  /*13da0*/  SHFL.IDX PT, R14, R18, 0x4, 0x181f ;  /* 0x00981f00120e7f89 */ /* 0x000fe200000e0000 */
[----:B0-----:R-:W-:-:S05]  /*13db0*/  IADD3 R2, P0, R2, R0, RZ ;  /* 0x0000000002027210 */ /* 0x001fca0007f1e0ff */
[----:B-1----:R-:W-:Y:S01]  /*13dc0*/  IMAD.X R3, RZ, RZ, R3, P0 ;  /* 0x000000ffff037224 */ /* 0x002fe200000e0603 */
        /* <DEDUP_REMOVED lines=8> */
[----:B0-----:R-:W0:Y:S04]  /*13e50*/  SHFL.IDX PT, R2, R18, 0x1, 0x181f ;  /* 0x00381f0012027f89 */ /* 0x001e2800000e0000 */
[----:B------:R-:W1:Y:S01]  /*13e60*/  SHFL.IDX PT, R3, R24, 0x1, 0x181f ;  /* 0x00381f0018037f89 */ /* 0x000e6200000e0000 */
        /* <DEDUP_REMOVED lines=23> */
[----:B------:R-:W1:Y:S04]  /*13fe0*/  SHFL.IDX PT, R3, R24, 0x3, 0x181f ;  /* 0x00781f0018037f89 */ /* 0x000e6800000e0000 */
[----:B------:R-:W2:Y:S01]  /*13ff0*/  SHFL.IDX PT, R24, R24, 0x4, 0x181f ;  /* 0x00981f0018187f89 */ /* 0x000ea200000e0000 */
[----:B0-----:R-:W-:-:S04]  /*14000*/  IADD3 R2, P0, R2, R0, RZ ;  /* 0x0000000002027210 */ /* 0x001fc80007f1e0ff */
[----:B-1----:R-:W-:Y:S02]  /*14010*/  IADD3.X R3, RZ, R3, RZ, P0, !PT ;  /* 0x00000003ff037210 */ /* 0x002fe400007fe4ff */
[----:B------:R-:W-:-:S13]  /*14020*/  ISETP.LT.OR P0, PT, R8, 0x31, P4 ;  /* 0x000000310800780c */ /* 0x000fda0002701670 */
[----:B------:R0:W-:Y:S01]  /*14030*/  LDGSTS.E.BYPASS.LTC128B.128 [R7+0x1c00], desc[UR36][R2.64], !P0 ;  /* 0x01c0000002077fae */ /* 0x0001e2000c101d64 */
[----:B------:R-:W-:-:S13]  /*14040*/  ISETP.LT.OR P0, PT, R8, 0x31, P3 ;  /* 0x000000310800780c */ /* 0x000fda0001f01670 */
[----:B------:R0:W-:Y:S01]  /*14050*/  LDGSTS.E.BYPASS.LTC128B.128 [R7+0x4400], desc[UR36][R2.64+0x80], !P0 ;  /* 0x0440008002077fae */ /* 0x0001e2000c101d64 */
[----:B------:R-:W-:-:S13]  /*14060*/  ISETP.LT.OR P0, PT, R8, 0x31, P2 ;  /* 0x000000310800780c */ /* 0x000fda0001701670 */
[----:B------:R0:W-:Y:S01]  /*14070*/  LDGSTS.E.BYPASS.LTC128B.128 [R7+0x6c00], desc[UR36][R2.64+0x100], !P0 ;  /* 0x06c0010002077fae */ /* 0x0001e2000c101d64 */
[----:B------:R-:W-:-:S13]  /*14080*/  ISETP.LT.OR P0, PT, R8, 0x31, P1 ;  /* 0x000000310800780c */ /* 0x000fda0000f01670 */
[----:B--2---:R0:W-:Y:S02]  /*14090*/  LDGSTS.E.BYPASS.LTC128B.128 [R7+0x9400], desc[UR36][R2.64+0x180], !P0 ;  /* 0x0940018002077fae */ /* 0x0041e4000c101d64 */
.L_x_374:
[----:B01----:R-:W-:Y:S01]  /*140a0*/  IADD3 R2, P0, R14, R0, RZ ;  /* 0x000000000e027210 */ /* 0x003fe20007f1e0ff */
[----:B------:R-:W-:Y:S01]  /*140b0*/  ULDC.64 UR4, c[0x0][0x328] ;  /* 0x0000ca0000047ab9 */ /* 0x000fe20000000a00 */
[----:B------:R-:W-:Y:S01]  /*140c0*/  ULDC.64 UR6, c[0x0][0x318] ;  /* 0x0000c60000067ab9 */ /* 0x000fe20000000a00 */
[----:B------:R-:W-:Y:S02]  /*140d0*/  IMAD R20, R20, UR4, RZ ;  /* 0x0000000414147c24 */ /* 0x000fe4000f8e02ff */
[----:B------:R-:W-:Y:S01]  /*140e0*/  IMAD.X R3, RZ, RZ, R24, P0 ;  /* 0x000000ffff037224 */ /* 0x000fe200000e0618 */
[----:B------:R-:W-:Y:S01]  /*140f0*/  ISETP.LT.OR P0, PT, R8, 0x41, P4 ;  /* 0x000000410800780c */ /* 0x000fe20002701670 */
[----:B------:R-:W-:-:S12]  /*14100*/  IMAD R9, R5, UR5, R20 ;  /* 0x0000000505097c24 */ /* 0x000fd8000f8e0214 */
        /* <DEDUP_REMOVED lines=10> */
[----:B------:R-:W-:Y:S01]  /*141b0*/  NOP ;  /* 0x0000000000007918 */ /* 0x000fe20000000000 */
[----:B0-----:R-:W-:Y:S01]  /*141c0*/  IMAD.WIDE.U32 R2, R5, UR4, RZ ;  /* 0x0000000405027c25 */ /* 0x001fe2000f8e00ff */
[----:B------:R-:W-:-:S03]  /*141d0*/  ULDC.64 UR4, c[0x0][0x338] ;  /* 0x0000ce0000047ab9 */ /* 0x000fc60000000a00 */
[----:B------:R-:W-:Y:S02]  /*141e0*/  IMAD.IADD R3, R3, 0x1, R9 ;  /* 0x0000000103037824 */ /* 0x000fe400078e0209 */
[----:B------:R-:W-:Y:S02]  /*141f0*/  IMAD R21, R21, UR4, RZ ;  /* 0x0000000415157c24 */ /* 0x000fe4000f8e02ff */
[----:B------:R-:W-:-:S04]  /*14200*/  IMAD.WIDE.U32 R2, R4, UR4, R2 ;  /* 0x0000000404027c25 */ /* 0x000fc8000f8e0002 */
[----:B------:R-:W-:Y:S01]  /*14210*/  IMAD R21, R4, UR5, R21 ;  /* 0x0000000504157c24 */ /* 0x000fe2000f8e0215 */
[----:B------:R-:W-:-:S03]  /*14220*/  ULDC.64 UR4, c[0x0][0x330] ;  /* 0x0000cc0000047ab9 */ /* 0x000fc60000000a00 */
[----:B------:R-:W-:Y:S02]  /*14230*/  IMAD.IADD R3, R3, 0x1, R21 ;  /* 0x0000000103037824 */ /* 0x000fe400078e0215 */
[----:B------:R-:W-:-:S04]  /*14240*/  IMAD.WIDE.U32 R2, R25, UR4, R2 ;  /* 0x0000000419027c25 */ /* 0x000fc8000f8e0002 */
[----:B------:R-:W-:Y:S01]  /*14250*/  IMAD R3, R25, UR5, R3 ;  /* 0x0000000519037c24 */ /* 0x000fe2000f8e0203 */
[----:B------:R-:W-:-:S04]  /*14260*/  LEA R18, P0, R2, UR6, 0x1 ;  /* 0x0000000602127c11 */ /* 0x000fc8000f8008ff */
[----:B------:R-:W-:Y:S02]  /*14270*/  LEA.HI.X R24, R2, UR7, R3, 0x1, P0 ;  /* 0x0000000702187c11 */ /* 0x000fe400080f0c03 */
[----:B------:R-:W-:-:S13]  /*14280*/  PLOP3.LUT P0, PT, PT, PT, PT, 0x80, 0x0 ;  /* 0x000000000000781c */ /* 0x000fda0003f0f070 */
.L_x_278:
        /* <DEDUP_REMOVED lines=10> */
.L_x_279:
[----:B------:R-:W2:Y:S01]  /*14330*/  LDL R2, [R1+0x4] ;  /* 0x0000040001027983 */ /* 0x000ea20000100800 */
[----:B------:R3:W-:Y:S01]  /*14340*/  SYNCS.ARRIVE.TRANS64.A1T0 RZ, [R6+URZ+0x38850], RZ ;  /* 0x038850ff06ff79a7 */ /* 0x0007e2000810003f */
[C---:B------:R-:W-:Y:S02]  /*14350*/  VIADD R0, R26.reuse, 0xffffffff ;  /* 0xffffffff1a007836 */ /* 0x040fe40000000000 */
[----:B------:R-:W-:Y:S02]  /*14360*/  IMAD.MOV.U32 R17, RZ, RZ, R28 ;  /* 0x000000ffff117224 */ /* 0x000fe400078e001c */
[----:B------:R-:W-:Y:S02]  /*14370*/  IMAD.MOV.U32 R7, RZ, RZ, R27 ;  /* 0x000000ffff077224 */ /* 0x000fe400078e001b */
[----:B------:R-:W-:Y:S01]  /*14380*/  IMAD.MOV.U32 R29, RZ, RZ, R26 ;  /* 0x000000ffff1d7224 */ /* 0x000fe200078e001a */
[----:B--2---:R-:W-:-:S13]  /*14390*/  ISETP.GT.AND P0, PT, R26, R2, PT ;  /* 0x000000021a00720c */ /* 0x004fda0003f04270 */
[----:B---3--:R-:W-:Y:S05]  /*143a0*/  @P0 BRA `(.L_x_280) ;  /* 0xffffffec00ec0947 */ /* 0x008fea000383ffff */
.L_x_267:
[----:B------:R-:W-:Y:S05]  /*143b0*/  BSYNC B0 ;  /* 0x0000000000007941 */ /* 0x000fea0003800000 */
.L_x_266:
[----:B------:R-:W3:Y:S01]  /*143c0*/  S2R R2, SR_TID.X ;  /* 0x0000000000027919 */ /* 0x000ee20000002100 */
[----:B------:R-:W-:Y:S01]  /*143d0*/  BSSY B0, `(.L_x_281) ;  /* 0x0000010000007945 */ /* 0x000fe20003800000 */
[----:B---3--:R-:W-:-:S04]  /*143e0*/  LOP3.LUT R2, R2, 0x7f, RZ, 0xc0, !PT ;  /* 0x0000007f02027812 */ /* 0x008fc800078ec0ff */
[----:B------:R-:W-:-:S13]  /*143f0*/  ISETP.NE.AND P0, PT, R2, RZ, PT ;  /* 0x000000ff0200720c */ /* 0x000fda0003f05270 */
[----:B------:R-:W-:Y:S05]  /*14400*/  @P0 BRA `(.L_x_282) ;  /* 0x0000000000300947 */ /* 0x000fea0003800000 */
[----:B------:R-:W3:Y:S01]  /*14410*/  S2R R5, SR_LANEID ;  /* 0x0000000000057919 */ /* 0x000ee20000000000 */
[----:B------:R-:W-:Y:S01]  /*14420*/  VOTEU.ANY UR4, UPT, PT ;  /* 0x0000000000047886 */ /* 0x000fe200038e0100 */
[----:B0-----:R-:W0:Y:S01]  /*14430*/  LDC.64 R2, c[0x0][0xc60] ;  /* 0x00031800ff027b82 */ /* 0x001e220000000a00 */
[----:B------:R-:W3:Y:S02]  /*14440*/  FLO.U32 R0, UR4 ;  /* 0x0000000400007d00 */ /* 0x000ee400080e0000 */
[----:B---3--:R-:W-:-:S06]  /*14450*/  ISETP.EQ.U32.AND P0, PT, R0, R5, PT ;  /* 0x000000050000720c */ /* 0x008fcc0003f02070 */
[----:B------:R-:W0:Y:S07]  /*14460*/  POPC R5, UR4 ;  /* 0x0000000400057d09 */ /* 0x000e2e0008000000 */
[----:B0-----:R-:W3:Y:S01]  /*14470*/  @P0 ATOMG.E.ADD.STRONG.GPU PT, R3, desc[UR36][R2.64], R5 ;  /* 0x00000005020309a8 */ /* 0x001ee200081ee1e4 */
[----:B------:R-:W0:Y:S02]  /*14480*/  S2R R4, SR_LTMASK ;  /* 0x0000000000047919 */ /* 0x000e240000003900 */
[----:B0-----:R-:W-:-:S04]  /*14490*/  LOP3.LUT R4, R4, UR4, RZ, 0xc0, !PT ;  /* 0x0000000404047c12 */ /* 0x001fc8000f8ec0ff */
[----:B--2---:R-:W0:Y:S01]  /*144a0*/  POPC R7, R4 ;  /* 0x0000000400077309 */ /* 0x004e220000000000 */
[----:B---3--:R-:W0:Y:S02]  /*144b0*/  SHFL.IDX PT, R0, R3, R0, 0x1f ;  /* 0x00001f0003007589 */ /* 0x008e2400000e0000 */
[----:B0-----:R-:W-:-:S07]  /*144c0*/  IADD3 R16, R0, UR39, R7 ;  /* 0x0000002700107c10 */ /* 0x001fce000fffe007 */
.L_x_282:
[----:B------:R-:W-:Y:S05]  /*144d0*/  BSYNC B0 ;  /* 0x0000000000007941 */ /* 0x000fea0003800000 */
.L_x_281:
[----:B------:R-:W-:-:S13]  /*144e0*/  LOP3.LUT P0, RZ, R23, 0x20, RZ, 0xc0, !PT ;  /* 0x0000002017ff7812 */ /* 0x000fda000780c0ff */
[----:B------:R-:W-:Y:S05]  /*144f0*/  @!P0 BRA `(.L_x_283) ;  /* 0x0000000000048947 */ /* 0x000fea0003800000 */
[----:B------:R-:W-:Y:S01]  /*14500*/  BPT.TRAP 0x1 ;  /* 0x000000040000795c */ /* 0x000fe20000300000 */
.L_x_283:
[----:B------:R-:W3:Y:S01]  /*14510*/  LDL.LU R0, [R1] ;  /* 0x0000000001007983 */ /* 0x000ee20000300800 */
[----:B------:R-:W-:Y:S01]  /*14520*/  IMAD R4, R27, 0x8, R22 ;  /* 0x000000081b047824 */ /* 0x000fe200078e0216 */
[----:B0-----:R-:W-:Y:S01]  /*14530*/  SHF.L.U32 R3, R28, 0x1f, RZ ;  /* 0x0000001f1c037819 */ /* 0x001fe200000006ff */
[----:B------:R-:W-:Y:S03]  /*14540*/  BSSY B0, `(.L_x_284) ;  /* 0x0000004000007945 */ /* 0x000fe60003800000 */
[----:B------:R-:W0:Y:S01]  /*14550*/  SYNCS.PHASECHK.TRANS64.TRYWAIT P0, [R4+URZ+0x38860], R3 ;  /* 0x03886003040075a7 */ /* 0x000e22000800017f */
[----:B---3--:R-:W-:Y:S01]  /*14560*/  IMAD R5, R26, -0x50, R0 ;  /* 0xffffffb01a057824 */ /* 0x008fe200078e0200 */
[----:B0-----:R-:W-:Y:S06]  /*14570*/  @!P0 BRA `(.L_x_285) ;  /* 0x0000003800848947 */ /* 0x001fec0003800000 */
.L_x_375:
[----:B------:R-:W-:Y:S05]  /*14580*/  BSYNC B0 ;  /* 0x0000000000007941 */ /* 0x000fea0003800000 */
.L_x_284:
[----:B------:R-:W3:Y:S01]  /*14590*/  S2R R0, SR_TID.X ;  /* 0x0000000000007919 */ /* 0x000ee20000002100 */
[----:B------:R-:W-:Y:S01]  /*145a0*/  UMOV UR4, 0xffffffff ;  /* 0xffffffff00047882 */ /* 0x000fe20000000000 */
[----:B--2---:R-:W-:Y:S01]  /*145b0*/  IMAD R7, R27, 0x5000, R31 ;  /* 0x000050001b077824 */ /* 0x004fe200078e021f */
[----:B---3--:R-:W-:-:S04]  /*145c0*/  LOP3.LUT R0, R0, 0x7f, RZ, 0xc0, !PT ;  /* 0x0000007f00007812 */ /* 0x008fc800078ec0ff */
[----:B------:R-:W-:-:S05]  /*145d0*/  SHF.R.U32.HI R0, RZ, 0x3, R0 ;  /* 0x00000003ff007819 */ /* 0x000fca0000011600 */
[----:B------:R-:W-:Y:S01]  /*145e0*/  IMAD.IADD R5, R5, 0x1, -R0 ;  /* 0x0000000105057824 */ /* 0x000fe200078e0a00 */
[----:B------:R-:W-:Y:S06]  /*145f0*/  BRA.DIV UR4, `(.L_x_286) ;  /* 0x0000003a04787947 */ /* 0x000fec000b800000 */
[----:B-1----:R-:W1:Y:S01]  /*14600*/  SHFL.IDX PT, R14, R18, RZ, 0x181f ;  /* 0x00181fff120e7589 */ /* 0x002e6200000e0000 */
[----:B------:R-:W-:Y:S01]  /*14610*/  ULDC UR4, c[0x0][0x2f4] ;  /* 0x0000bd0000047ab9 */ /* 0x000fe20000000800 */
[C---:B------:R-:W-:Y:S01]  /*14620*/  IMAD.SHL.U32 R8, R32.reuse, 0x2, RZ ;  /* 0x0000000220087824 */ /* 0x040fe200078e00ff */
[----:B------:R-:W-:Y:S01]  /*14630*/  ISETP.GE.AND P3, PT, R32, UR4, PT ;  /* 0x0000000420007c0c */ /* 0x000fe2000bf66270 */
[----:B0-----:R-:W0:Y:S01]  /*14640*/  SHFL.IDX PT, R3, R24, RZ, 0x181f ;  /* 0x00181fff18037589 */ /* 0x001e2200000e0000 */
[----:B------:R-:W-:Y:S01]  /*14650*/  ISETP.GE.AND P2, PT, R37, UR4, PT ;  /* 0x0000000425007c0c */ /* 0x000fe2000bf46270 */
[----:B------:R-:W-:Y:S01]  /*14660*/  IMAD R0, R7, 0x2, R22 ;  /* 0x0000000207007824 */ /* 0x000fe200078e0216 */
[----:B------:R-:W-:Y:S01]  /*14670*/  ISETP.LT.OR P4, PT, R5, 0x1, P3 ;  /* 0x000000010500780c */ /* 0x000fe20001f81670 */
[----:B------:R-:W-:Y:S01]  /*14680*/  SHFL.IDX PT, R7, R24, 0x1, 0x181f ;  /* 0x00381f0018077f89 */ /* 0x000fe200000e0000 */
[----:B------:R-:W-:-:S03]  /*14690*/  ISETP.GE.AND P1, PT, R36, UR4, PT ;  /* 0x0000000424007c0c */ /* 0x000fc6000bf26270 */
[----:B------:R-:W-:Y:S01]  /*146a0*/  SHFL.IDX PT, R9, R24, 0x2, 0x181f ;  /* 0x00581f0018097f89 */ /* 0x000fe200000e0000 */
[----:B-1----:R-:W-:-:S03]  /*146b0*/  IADD3 R2, P0, R14, R8, RZ ;  /* 0x000000080e027210 */ /* 0x002fc60007f1e0ff */
[----:B------:R-:W1:Y:S02]  /*146c0*/  SHFL.IDX PT, R14, R18, 0x1, 0x181f ;  /* 0x00381f00120e7f89 */ /* 0x000e6400000e0000 */
[----:B0-----:R-:W-:Y:S01]  /*146d0*/  IMAD.X R3, RZ, RZ, R3, P0 ;  /* 0x000000ffff037224 */ /* 0x001fe200000e0603 */
[----:B------:R-:W-:-:S04]  /*146e0*/  ISETP.LT.OR P0, PT, R5, 0x1, P2 ;  /* 0x000000010500780c */ /* 0x000fc80001701670 */
[----:B------:R-:W-:Y:S01]  /*146f0*/  LDGSTS.E.BYPASS.LTC128B.128 [R0+0x400], desc[UR36][R2.64], !P4 ;  /* 0x0040000002007fae */ /* 0x000fe2000e101d64 */
[----:B------:R-:W-:-:S08]  /*14700*/  ISETP.LT.OR P4, PT, R5, 0x1, P1 ;  /* 0x000000010500780c */ /* 0x000fd00000f81670 */
[----:B------:R-:W-:Y:S01]  /*14710*/  LDGSTS.E.BYPASS.LTC128B.128 [R0+0x2c00], desc[UR36][R2.64+0x80], !P0 ;  /* 0x02c0008002007fae */ /* 0x000fe2000c101d64 */
[----:B------:R-:W-:-:S04]  /*14720*/  ISETP.GE.AND P0, PT, R34, UR4, PT ;  /* 0x0000000422007c0c */ /* 0x000fc8000bf06270 */
[----:B------:R-:W-:Y:S01]  /*14730*/  LDGSTS.E.BYPASS.LTC128B.128 [R0+0x5400], desc[UR36][R2.64+0x100], !P4 ;  /* 0x0540010002007fae */ /* 0x000fe2000e101d64 */
[----:B------:R-:W-:-:S13]  /*14740*/  ISETP.LT.OR P4, PT, R5, 0x1, P0 ;  /* 0x000000010500780c */ /* 0x000fda0000781670 */
[----:B------:R0:W-:Y:S01]  /*14750*/  LDGSTS.E.BYPASS.LTC128B.128 [R0+0x7c00], desc[UR36][R2.64+0x180], !P4 ;  /* 0x07c0018002007fae */ /* 0x0001e2000e101d64 */
[----:B-1----:R-:W-:-:S03]  /*14760*/  IADD3 R6, P4, R14, R8, RZ ;  /* 0x000000080e067210 */ /* 0x002fc60007f9e0ff */
[----:B------:R-:W0:Y:S02]  /*14770*/  SHFL.IDX PT, R14, R18, 0x2, 0x181f ;  /* 0x00581f00120e7f89 */ /* 0x000e2400000e0000 */
[----:B------:R-:W-:Y:S01]  /*14780*/  IMAD.X R7, RZ, RZ, R7, P4 ;  /* 0x000000ffff077224 */ /* 0x000fe200020e0607 */
[----:B------:R-:W-:-:S13]  /*14790*/  ISETP.LT.OR P4, PT, R5, 0x11, P3 ;  /* 0x000000110500780c */ /* 0x000fda0001f81670 */
[----:B------:R-:W-:Y:S01]  /*147a0*/  LDGSTS.E.BYPASS.LTC128B.128 [R0+0xc00], desc[UR36][R6.64], !P4 ;  /* 0x00c0000006007fae */ /* 0x000fe2000e101d64 */
[----:B------:R-:W-:-:S13]  /*147b0*/  ISETP.LT.OR P4, PT, R5, 0x11, P2 ;  /* 0x000000110500780c */ /* 0x000fda0001781670 */
[----:B------:R-:W-:Y:S01]  /*147c0*/  LDGSTS.E.BYPASS.LTC128B.128 [R0+0x3400], desc[UR36][R6.64+0x80], !P4 ;  /* 0x0340008006007fae */ /* 0x000fe2000e101d64 */
[----:B------:R-:W-:-:S13]  /*147d0*/  ISETP.LT.OR P4, PT, R5, 0x11, P1 ;  /* 0x000000110500780c */ /* 0x000fda0000f81670 */
[----:B------:R-:W-:Y:S01]  /*147e0*/  LDGSTS.E.BYPASS.LTC128B.128 [R0+0x5c00], desc[UR36][R6.64+0x100], !P4 ;  /* 0x05c0010006007fae */ /* 0x000fe2000e101d64 */
[----:B------:R-:W-:-:S13]  /*147f0*/  ISETP.LT.OR P4, PT, R5, 0x11, P0 ;  /* 0x000000110500780c */ /* 0x000fda0000781670 */
[----:B------:R-:W-:Y:S01]  /*14800*/  LDGSTS.E.BYPASS.LTC128B.128 [R0+0x8400], desc[UR36][R6.64+0x180], !P4 ;  /* 0x0840018006007fae */ /* 0x000fe2000e101d64 */
[----:B0-----:R-:W-:-:S03]  /*14810*/  IADD3 R2, P4, R14, R8, RZ ;  /* 0x000000080e027210 */ /* 0x001fc60007f9e0ff */
[----:B------:R-:W0:Y:S02]  /*14820*/  SHFL.IDX PT, R14, R18, 0x3, 0x181f ;  /* 0x00781f00120e7f89 */ /* 0x000e2400000e0000 */
[----:B------:R-:W-:Y:S01]  /*14830*/  IMAD.X R3, RZ, RZ, R9, P4 ;  /* 0x000000ffff037224 */ /* 0x000fe200020e0609 */
[C---:B------:R-:W-:Y:S01]  /*14840*/  ISETP.LT.OR P4, PT, R5.reuse, 0x21, P3 ;  /* 0x000000210500780c */ /* 0x040fe20001f81670 */
[----:B------:R-:W1:Y:S04]  /*14850*/  SHFL.IDX PT, R9, R24, 0x3, 0x181f ;  /* 0x00781f0018097f89 */ /* 0x000e6800000e0000 */
[----:B------:R-:W2:Y:S08]  /*14860*/  SHFL.IDX PT, R24, R24, 0x4, 0x181f ;  /* 0x00981f0018187f89 */ /* 0x000eb000000e0000 */
[----:B------:R-:W-:Y:S01]  /*14870*/  LDGSTS.E.BYPASS.LTC128B.128 [R0+0x1400], desc[UR36][R2.64], !P4 ;  /* 0x0140000002007fae */ /* 0x000fe2000e101d64 */
[----:B------:R-:W-:-:S13]  /*14880*/  ISETP.LT.OR P4, PT, R5, 0x21, P2 ;  /* 0x000000210500780c */ /* 0x000fda0001781670 */
[----:B------:R-:W-:Y:S01]  /*14890*/  LDGSTS.E.BYPASS.LTC128B.128 [R0+0x3c00], desc[UR36][R2.64+0x80], !P4 ;  /* 0x03c0008002007fae */ /* 0x000fe2000e101d64 */
[----:B------:R-:W-:-:S13]  /*148a0*/  ISETP.LT.OR P4, PT, R5, 0x21, P1 ;  /* 0x000000210500780c */ /* 0x000fda0000f81670 */
[----:B------:R-:W-:Y:S01]  /*148b0*/  LDGSTS.E.BYPASS.LTC128B.128 [R0+0x6400], desc[UR36][R2.64+0x100], !P4 ;  /* 0x0640010002007fae */ /* 0x000fe2000e101d64 */
[----:B------:R-:W-:-:S13]  /*148c0*/  ISETP.LT.OR P4, PT, R5, 0x21, P0 ;  /* 0x000000210500780c */ /* 0x000fda0000781670 */
[----:B------:R0:W-:Y:S02]  /*148d0*/  LDGSTS.E.BYPASS.LTC128B.128 [R0+0x8c00], desc[UR36][R2.64+0x180], !P4 ;  /* 0x08c0018002007fae */ /* 0x0001e4000e101d64 */
[----:B0-----:R-:W-:Y:S02]  /*148e0*/  IADD3 R2, P4, R14, R8, RZ ;  /* 0x000000080e027210 */ /* 0x001fe40007f9e0ff */
[----:B------:R3:W4:Y:S03]  /*148f0*/  SHFL.IDX PT, R14, R18, 0x4, 0x181f ;  /* 0x00981f00120e7f89 */ /* 0x00072600000e0000 */
[----:B-1----:R-:W-:Y:S01]  /*14900*/  IMAD.X R3, RZ, RZ, R9, P4 ;  /* 0x000000ffff037224 */ /* 0x002fe200020e0609 */
        /* <DEDUP_REMOVED lines=8> */
.L_x_387:
[C---:B------:R-:W-:Y:S02]  /*14990*/  ISETP.LT.OR P3, PT, R5.reuse, 0x41, P3 ;  /* 0x000000410500780c */ /* 0x040fe40001f61670 */
[C---:B------:R-:W-:Y:S02]  /*149a0*/  ISETP.LT.OR P2, PT, R5.reuse, 0x41, P2 ;  /* 0x000000410500780c */ /* 0x040fe40001741670 */
[C---:B------:R-:W-:Y:S02]  /*149b0*/  ISETP.LT.OR P1, PT, R5.reuse, 0x41, P1 ;  /* 0x000000410500780c */ /* 0x040fe40000f21670 */
[----:B0--3--:R-:W-:Y:S02]  /*149c0*/  IADD3 R2, P4, R14, R8, RZ ;  /* 0x000000080e027210 */ /* 0x009fe40007f9e0ff */
[----:B------:R-:W-:-:S03]  /*149d0*/  ISETP.LT.OR P0, PT, R5, 0x41, P0 ;  /* 0x000000410500780c */ /* 0x000fc60000701670 */
[----:B------:R-:W-:-:S05]  /*149e0*/  IMAD.X R3, RZ, RZ, R24, P4 ;  /* 0x000000ffff037224 */ /* 0x000fca00020e0618 */
        /* <DEDUP_REMOVED lines=9> */
.L_x_287:
        /* <DEDUP_REMOVED lines=10> */
.L_x_288:
[----:B------:R1:W-:Y:S01]  /*14b20*/  SYNCS.ARRIVE.TRANS64.A1T0 RZ, [R4+URZ+0x38850], RZ ;  /* 0x038850ff04ff79a7 */ /* 0x0003e2000810003f */
[----:B------:R-:W-:-:S05]  /*14b30*/  VIADD R27, R27, 0x1 ;  /* 0x000000011b1b7836 */ /* 0x000fca0000000000 */
[----:B------:R-:W-:-:S04]  /*14b40*/  ISETP.NE.AND P0, PT, R27, 0x2, PT ;  /* 0x000000021b00780c */ /* 0x000fc80003f05270 */
[----:B0-----:R-:W-:Y:S02]  /*14b50*/  SEL R3, RZ, 0x1, P0 ;  /* 0x00000001ff037807 */ /* 0x001fe40000000000 */
[----:B------:R-:W-:Y:S02]  /*14b60*/  SEL R27, R27, RZ, P0 ;  /* 0x000000ff1b1b7207 */ /* 0x000fe40000000000 */
[----:B-1----:R-:W-:-:S07]  /*14b70*/  LOP3.LUT R28, R28, R3, RZ, 0x3c, !PT ;  /* 0x000000031c1c7212 */ /* 0x002fce00078e3cff */
.L_x_243:
[----:B------:R-:W-:Y:S05]  /*14b80*/  BSYNC B7 ;  /* 0x0000000000077941 */ /* 0x000fea0003800000 */
.L_x_241:
[----:B------:R-:W-:-:S13]  /*14b90*/  LOP3.LUT P0, RZ, R23, 0x100, RZ, 0xc0, !PT ;  /* 0x0000010017ff7812 */ /* 0x000fda000780c0ff */
[----:B------:R-:W-:Y:S05]  /*14ba0*/  @!P0 BRA `(.L_x_289) ;  /* 0x0000000000248947 */ /* 0x000fea0003800000 */
[----:B------:R-:W-:Y:S05]  /*14bb0*/  WARPSYNC.ALL ;  /* 0x0000000000007948 */ /* 0x000fea0003800000 */
[----:B------:R-:W0:Y:S08]  /*14bc0*/  S2UR UR5, SR_CgaCtaId ;  /* 0x00000000000579c3 */ /* 0x000e300000008800 */
[----:B------:R-:W-:Y:S06]  /*14bd0*/  BAR.SYNC.DEFER_BLOCKING 0x5, 0x180 ;  /* 0x0146000000007b1d */ /* 0x000fec0000010000 */
[----:B------:R-:W-:-:S02]  /*14be0*/  UMOV UR4, 0x400 ;  /* 0x0000040000047882 */ /* 0x000fc40000000000 */
[----:B0-----:R-:W-:-:S06]  /*14bf0*/  ULEA UR4, UR5, UR4, 0x18 ;  /* 0x0000000405047291 */ /* 0x001fcc000f8ec03f */
[----:B------:R-:W-:-:S05]  /*14c00*/  IMAD.U32 R22, RZ, RZ, UR4 ;  /* 0x00000004ff167e24 */ /* 0x000fca000f8e00ff */
[----:B------:R0:W1:Y:S01]  /*14c10*/  LDS.128 R16, [R22+0x388d0] ;  /* 0x0388d00016107984 */ /* 0x0000620000000c00 */
[----:B------:R-:W-:Y:S06]  /*14c20*/  BAR.ARV 0x4, 0x180 ;  /* 0x0106000000007b1d */ /* 0x000fec0000002000 */
[----:B------:R-:W-:Y:S05]  /*14c30*/  BRA `(.L_x_290) ;  /* 0x0000000800d07947 */ /* 0x000fea0003800000 */
.L_x_289:
[----:B------:R-:W0:Y:S01]  /*14c40*/  S2R R9, SR_TID.X ;  /* 0x0000000000097919 */ /* 0x000e220000002100 */
[----:B------:R-:W-:Y:S01]  /*14c50*/  UMOV UR4, 0xffffffff ;  /* 0xffffffff00047882 */ /* 0x000fe20000000000 */
[----:B0-----:R-:W-:-:S04]  /*14c60*/  LOP3.LUT R9, R9, 0x1f, RZ, 0xc0, !PT ;  /* 0x0000001f09097812 */ /* 0x001fc800078ec0ff */
[----:B------:R-:W-:Y:S01]  /*14c70*/  ISETP.NE.AND P0, PT, R9, 0x1f, PT ;  /* 0x0000001f0900780c */ /* 0x000fe20003f05270 */
[----:B------:R-:W-:-:S12]  /*14c80*/  BRA.DIV UR4, `(.L_x_291) ;  /* 0x0000003a04d87947 */ /* 0x000fd8000b800000 */
[----:B------:R-:W-:Y:S01]  /*14c90*/  IMAD.IADD R7, R19, 0x1, R9 ;  /* 0x0000000113077824 */ /* 0x000fe200078e0209 */
[----:B------:R-:W-:-:S04]  /*14ca0*/  ULDC UR4, c[0x0][0xc3c] ;  /* 0x00030f0000047ab9 */ /* 0x000fc80000000800 */
[----:B------:R-:W-:-:S13]  /*14cb0*/  ISETP.GE.OR P1, PT, R7, UR4, !P0 ;  /* 0x0000000407007c0c */ /* 0x000fda000c726670 */
[----:B------:R-:W0:Y:S08]  /*14cc0*/  @!P1 LDC.64 R2, c[0x0][0xc80] ;  /* 0x00032000ff029b82 */ /* 0x000e300000000a00 */
[----:B------:R-:W1:Y:S01]  /*14cd0*/  @!P1 LDC.64 R4, c[0x0][0xc78] ;  /* 0x00031e00ff049b82 */ /* 0x000e620000000a00 */
[----:B0-----:R-:W-:-:S05]  /*14ce0*/  @!P1 IMAD.WIDE R2, R7, 0x4, R2 ;  /* 0x0000000407029825 */ /* 0x001fca00078e0202 */
[----:B------:R1:W2:Y:S02]  /*14cf0*/  @!P1 LDG.E R6, desc[UR36][R2.64] ;  /* 0x0000002402069981 */ /* 0x0002a4000c1e1900 */
[----:B-1----:R-:W-:-:S05]  /*14d00*/  @!P1 IMAD.WIDE R2, R7, 0x4, R4 ;  /* 0x0000000407029825 */ /* 0x002fca00078e0204 */
[----:B------:R-:W3:Y:S01]  /*14d10*/  @!P1 LDG.E R5, desc[UR36][R2.64] ;  /* 0x0000002402059981 */ /* 0x000ee2000c1e1900 */
[----:B------:R-:W-:Y:S01]  /*14d20*/  IMAD.MOV.U32 R7, RZ, RZ, RZ ;  /* 0x000000ffff077224 */ /* 0x000fe200078e00ff */
[C---:B------:R-:W-:Y:S01]  /*14d30*/  ISETP.GE.U32.AND P2, PT, R9.reuse, 0x2, PT ;  /* 0x000000020900780c */ /* 0x040fe20003f46070 */
[----:B------:R-:W-:Y:S01]  /*14d40*/  IMAD.MOV.U32 R4, RZ, RZ, RZ ;  /* 0x000000ffff047224 */ /* 0x000fe200078e00ff */
[C---:B------:R-:W-:Y:S01]  /*14d50*/  ISETP.GE.U32.AND P3, PT, R9.reuse, 0x4, PT ;  /* 0x000000040900780c */ /* 0x040fe20003f66070 */
[----:B------:R-:W-:Y:S01]  /*14d60*/  SHFL.IDX PT, R0, R16, RZ, 0x1f ;  /* 0x00001fff10007589 */ /* 0x000fe200000e0000 */
[C---:B------:R-:W-:Y:S02]  /*14d70*/  ISETP.GE.U32.AND P4, PT, R9.reuse, 0x8, PT ;  /* 0x000000080900780c */ /* 0x040fe40003f86070 */
[----:B------:R-:W-:Y:S01]  /*14d80*/  ISETP.GE.U32.AND P5, PT, R9, 0x10, PT ;  /* 0x000000100900780c */ /* 0x000fe20003fa6070 */
[----:B------:R-:W-:Y:S01]  /*14d90*/  SHFL.IDX PT, R8, R16, 0x1, 0x1f ;  /* 0x00201f0010087f89 */ /* 0x000fe200000e0000 */
[----:B--2---:R-:W-:-:S02]  /*14da0*/  @!P1 IMAD.MOV.U32 R7, RZ, RZ, R6 ;  /* 0x000000ffff079224 */ /* 0x004fc400078e0006 */
[----:B------:R-:W-:Y:S02]  /*14db0*/  IMAD.MOV.U32 R6, RZ, RZ, RZ ;  /* 0x000000ffff067224 */ /* 0x000fe400078e00ff */
[----:B---3--:R-:W-:Y:S01]  /*14dc0*/  @!P1 IMAD.MOV.U32 R4, RZ, RZ, R5 ;  /* 0x000000ffff049224 */ /* 0x008fe200078e0005 */
[----:B------:R-:W-:-:S03]  /*14dd0*/  ISETP.NE.AND P1, PT, R9, RZ, PT ;  /* 0x000000ff0900720c */ /* 0x000fc60003f25270 */
[----:B------:R-:W-:-:S05]  /*14de0*/  IMAD R13, R4, R7, RZ ;  /* 0x00000007040d7224 */ /* 0x000fca00078e02ff */
        /* <DEDUP_REMOVED lines=15> */
[----:B------:R0:W1:Y:S02]  /*14ee0*/  SHFL.IDX PT, R14, R2, 0x1f, 0x1f ;  /* 0x03e01f00020e7f89 */ /* 0x00006400000e0000 */
.L_x_397:
[----:B------:R-:W-:Y:S02]  /*14ef0*/  ULDC UR4, c[0x0][0xc38] ;  /* 0x00030e0000047ab9 */ /* 0x000fe40000000800 */
[----:B------:R-:W-:-:S04]  /*14f00*/  IMAD.U32 R5, RZ, RZ, UR4 ;  /* 0x00000004ff057e24 */ /* 0x000fc8000f8e00ff */
[----:B-1----:R-:W-:-:S04]  /*14f10*/  IMAD R14, R14, R5, RZ ;  /* 0x000000050e0e7224 */ /* 0x002fc800078e02ff */
[----:B------:R-:W-:-:S05]  /*14f20*/  IMAD.IADD R9, R8, 0x1, R14 ;  /* 0x0000000108097824 */ /* 0x000fca00078e020e */
[----:B------:R-:W-:-:S13]  /*14f30*/  ISETP.GT.AND P6, PT, R9, R0, PT ;  /* 0x000000000900720c */ /* 0x000fda0003fc4270 */
[----:B------:R-:W-:Y:S05]  /*14f40*/  @P6 BRA `(.L_x_292) ;  /* 0x0000000000a46947 */ /* 0x000fea0003800000 */
.L_x_295:
[----:B0-----:R-:W0:Y:S01]  /*14f50*/  LDC R2, c[0x0][0xc3c] ;  /* 0x00030f00ff027b82 */ /* 0x001e220000000800 */
[----:B------:R-:W-:-:S05]  /*14f60*/  VIADD R19, R19, 0x1f ;  /* 0x0000001f13137836 */ /* 0x000fca0000000000 */
[----:B0-----:R-:W-:-:S13]  /*14f70*/  ISETP.GE.AND P6, PT, R19, R2, PT ;  /* 0x000000021300720c */ /* 0x001fda0003fc6270 */
[----:B------:R-:W-:Y:S05]  /*14f80*/  @P6 BRA `(.L_x_293) ;  /* 0x0000000400b86947 */ /* 0x000fea0003800000 */
[----:B------:R-:W0:Y:S01]  /*14f90*/  S2R R3, SR_TID.X ;  /* 0x0000000000037919 */ /* 0x000e220000002100 */
[----:B------:R-:W-:Y:S01]  /*14fa0*/  IMAD.MOV.U32 R7, RZ, RZ, RZ ;  /* 0x000000ffff077224 */ /* 0x000fe200078e00ff */
[----:B0-----:R-:W-:-:S05]  /*14fb0*/  LOP3.LUT R3, R3, 0x1f, RZ, 0xc0, !PT ;  /* 0x0000001f03037812 */ /* 0x001fca00078ec0ff */
[----:B------:R-:W-:-:S05]  /*14fc0*/  IMAD.IADD R11, R19, 0x1, R3 ;  /* 0x00000001130b7824 */ /* 0x000fca00078e0203 */
[----:B------:R-:W-:-:S13]  /*14fd0*/  ISETP.GE.OR P6, PT, R11, R2, !P0 ;  /* 0x000000020b00720c */ /* 0x000fda00047c6670 */
[----:B------:R-:W0:Y:S08]  /*14fe0*/  @!P6 LDC.64 R2, c[0x0][0xc80] ;  /* 0x00032000ff02eb82 */ /* 0x000e300000000a00 */
[----:B------:R-:W1:Y:S01]  /*14ff0*/  @!P6 LDC.64 R4, c[0x0][0xc78] ;  /* 0x00031e00ff04eb82 */ /* 0x000e620000000a00 */
[----:B0-----:R-:W-:-:S05]  /*15000*/  @!P6 IMAD.WIDE R2, R11, 0x4, R2 ;  /* 0x000000040b02e825 */ /* 0x001fca00078e0202 */
[----:B------:R1:W2:Y:S02]  /*15010*/  @!P6 LDG.E R7, desc[UR36][R2.64] ;  /* 0x000000240207e981 */ /* 0x0002a4000c1e1900 */
[----:B-1----:R-:W-:-:S04]  /*15020*/  @!P6 IMAD.WIDE R2, R11, 0x4, R4 ;  /* 0x000000040b02e825 */ /* 0x002fc800078e0204 */
[----:B------:R-:W-:-:S06]  /*15030*/  IMAD.MOV.U32 R4, RZ, RZ, RZ ;  /* 0x000000ffff047224 */ /* 0x000fcc00078e00ff */
[----:B------:R-:W2:Y:S01]  /*15040*/  @!P6 LDG.E R4, desc[UR36][R2.64] ;  /* 0x000000240204e981 */ /* 0x000ea2000c1e1900 */
[----:B------:R-:W-:Y:S01]  /*15050*/  UMOV UR4, 0xffffffff ;  /* 0xffffffff00047882 */ /* 0x000fe20000000000 */
[----:B--2---:R-:W-:Y:S02]  /*15060*/  IMAD R13, R4, R7, RZ ;  /* 0x00000007040d7224 */ /* 0x004fe400078e02ff */
[----:B------:R-:W-:Y:S05]  /*15070*/  BRA.DIV UR4, `(.L_x_294) ;  /* 0x0000003e04187947 */ /* 0x000fea000b800000 */
        /* <DEDUP_REMOVED lines=16> */
.L_x_405:
[----:B------:R-:W-:Y:S02]  /*15180*/  ULDC UR4, c[0x0][0xc38] ;  /* 0x00030e0000047ab9 */ /* 0x000fe40000000800 */
[----:B------:R-:W-:-:S04]  /*15190*/  IMAD.U32 R5, RZ, RZ, UR4 ;  /* 0x00000004ff057e24 */ /* 0x000fc8000f8e00ff */
[----:B-1----:R-:W-:-:S04]  /*151a0*/  IMAD R14, R14, R5, RZ ;  /* 0x000000050e0e7224 */ /* 0x002fc800078e02ff */
[----:B------:R-:W-:-:S05]  /*151b0*/  IMAD.IADD R9, R14, 0x1, R9 ;  /* 0x000000010e097824 */ /* 0x000fca00078e0209 */
[----:B------:R-:W-:-:S13]  /*151c0*/  ISETP.GT.AND P6, PT, R9, R0, PT ;  /* 0x000000000900720c */ /* 0x000fda0003fc4270 */
[----:B------:R-:W-:Y:S05]  /*151d0*/  @!P6 BRA `(.L_x_295) ;  /* 0xfffffffc005ce947 */ /* 0x000fea000383ffff */
.L_x_292:
[----:B------:R-:W-:Y:S01]  /*151e0*/  IMAD.IADD R9, R9, 0x1, -R14 ;  /* 0x0000000109097824 */ /* 0x000fe200078e0a0e */
[----:B------:R-:W-:-:S03]  /*151f0*/  UMOV UR4, 0xffffffff ;  /* 0xffffffff00047882 */ /* 0x000fc60000000000 */
[----:B------:R-:W-:-:S05]  /*15200*/  IMAD R3, R2, R5, R9 ;  /* 0x0000000502037224 */ /* 0x000fca00078e0209 */
[----:B------:R-:W-:Y:S01]  /*15210*/  ISETP.GT.AND P6, PT, R3, R0, PT ;  /* 0x000000000300720c */ /* 0x000fe20003fc4270 */
[----:B------:R-:W-:-:S12]  /*15220*/  BRA.DIV UR4, `(.L_x_296) ;  /* 0x0000003e04647947 */ /* 0x000fd8000b800000 */
[----:B------:R-:W-:-:S04]  /*15230*/  VOTE.ANY R3, PT, !P6 ;  /* 0x0000000000037806 */ /* 0x000fc800070e0100 */
[----:B------:R-:W1:Y:S02]  /*15240*/  POPC R8, R3 ;  /* 0x0000000300087309 */ /* 0x000e640000000000 */
[----:B-1----:R1:W2:Y:S04]  /*15250*/  SHFL.IDX PT, R7, R7, R8, 0x1f ;  /* 0x00001f0807077589 */ /* 0x0022a800000e0000 */
[----:B------:R1:W3:Y:S02]  /*15260*/  SHFL.IDX PT, R4, R4, R8, 0x1f ;  /* 0x00001f0804047589 */ /* 0x0002e400000e0000 */
.L_x_410:
[----:B------:R-:W-:-:S13]  /*15270*/  ISETP.NE.AND P0, PT, R3, RZ, PT ;  /* 0x000000ff0300720c */ /* 0x000fda0003f05270 */
[----:B------:R-:W-:Y:S05]  /*15280*/  @!P0 BRA `(.L_x_297) ;  /* 0x0000000000108947 */ /* 0x000fea0003800000 */
[----:B------:R-:W-:Y:S01]  /*15290*/  UMOV UR4, 0xffffffff ;  /* 0xffffffff00047882 */ /* 0x000fe20000000000 */
[----:B------:R-:W-:Y:S02]  /*152a0*/  VIADD R12, R8, 0xffffffff ;  /* 0xffffffff080c7836 */ /* 0x000fe40000000000 */
[----:B------:R-:W-:Y:S05]  /*152b0*/  BRA.DIV UR4, `(.L_x_298) ;  /* 0x0000003e049c7947 */ /* 0x000fea000b800000 */
[----:B------:R4:W0:Y:S02]  /*152c0*/  SHFL.IDX PT, R6, R2, R12, 0x1f ;  /* 0x00001f0c02067589 */ /* 0x00082400000e0000 */
.L_x_297:
[----:B--2---:R-:W-:Y:S01]  /*152d0*/  IABS R10, R7 ;  /* 0x00000007000a7213 */ /* 0x004fe20000000000 */
[----:B0-----:R-:W-:Y:S01]  /*152e0*/  IMAD R16, R6, R5, R9 ;  /* 0x0000000506107224 */ /* 0x001fe200078e0209 */
[----:B---3--:R-:W-:Y:S01]  /*152f0*/  IABS R5, R4 ;  /* 0x0000000400057213 */ /* 0x008fe20000000000 */
[----:B------:R-:W-:Y:S01]  /*15300*/  IMAD.IADD R19, R8, 0x1, R19 ;  /* 0x0000000108137824 */ /* 0x000fe200078e0213 */
[----:B------:R-:W0:Y:S01]  /*15310*/  I2F.RP R11, R10 ;  /* 0x0000000a000b7306 */ /* 0x000e220000209400 */
[----:B------:R-:W-:-:S07]  /*15320*/  IMAD.IADD R0, R0, 0x1, -R16 ;  /* 0x0000000100007824 */ /* 0x000fce00078e0a10 */
[----:B----4-:R-:W2:Y:S08]  /*15330*/  I2F.RP R12, R5 ;  /* 0x00000005000c7306 */ /* 0x010eb00000209400 */
[----:B0-----:R-:W0:Y:S08]  /*15340*/  MUFU.RCP R11, R11 ;  /* 0x0000000b000b7308 */ /* 0x001e300000001000 */
[----:B--2---:R-:W-:Y:S01]  /*15350*/  MUFU.RCP R12, R12 ;  /* 0x0000000c000c7308 */ /* 0x004fe20000001000 */
[----:B0-----:R-:W-:-:S07]  /*15360*/  IADD3 R2, R11, 0xffffffe, RZ ;  /* 0x0ffffffe0b027810 */ /* 0x001fce0007ffe0ff */
[----:B------:R0:W2:Y:S02]  /*15370*/  F2I.FTZ.U32.TRUNC.NTZ R3, R2 ;  /* 0x0000000200037305 */ /* 0x0000a4000021f000 */
[----:B0-----:R-:W-:Y:S02]  /*15380*/  IMAD.MOV.U32 R2, RZ, RZ, RZ ;  /* 0x000000ffff027224 */ /* 0x001fe400078e00ff */
[----:B--2---:R-:W-:-:S04]  /*15390*/  IMAD.MOV R9, RZ, RZ, -R3 ;  /* 0x000000ffff097224 */ /* 0x004fc800078e0a03 */
[----:B------:R-:W-:-:S04]  /*153a0*/  IMAD R9, R9, R10, RZ ;  /* 0x0000000a09097224 */ /* 0x000fc800078e02ff */
[----:B------:R-:W-:Y:S01]  /*153b0*/  IMAD.HI.U32 R3, R3, R9, R2 ;  /* 0x0000000903037227 */ /* 0x000fe200078e0002 */
[----:B------:R-:W-:Y:S02]  /*153c0*/  IABS R2, R7 ;  /* 0x0000000700027213 */ /* 0x000fe40000000000 */
[----:B------:R-:W-:-:S03]  /*153d0*/  IABS R9, R0 ;  /* 0x0000000000097213 */ /* 0x000fc60000000000 */
[----:B------:R-:W-:Y:S02]  /*153e0*/  IMAD.MOV R2, RZ, RZ, -R2 ;  /* 0x000000ffff027224 */ /* 0x000fe400078e0a02 */
[----:B------:R-:W-:-:S04]  /*153f0*/  IMAD.HI.U32 R6, R3, R9, RZ ;  /* 0x0000000903067227 */ /* 0x000fc800078e00ff */
[----:B------:R-:W-:Y:S02]  /*15400*/  VIADD R3, R12, 0xffffffe ;  /* 0x0ffffffe0c037836 */ /* 0x000fe40000000000 */
[----:B------:R-:W-:-:S04]  /*15410*/  IMAD R9, R6, R2, R9 ;  /* 0x0000000206097224 */ /* 0x000fc800078e0209 */
[----:B------:R-:W0:Y:S01]  /*15420*/  F2I.FTZ.U32.TRUNC.NTZ R3, R3 ;  /* 0x0000000300037305 */ /* 0x000e22000021f000 */
[----:B------:R-:W-:-:S13]  /*15430*/  ISETP.GT.U32.AND P1, PT, R10, R9, PT ;  /* 0x000000090a00720c */ /* 0x000fda0003f24070 */
[----:B------:R-:W-:Y:S02]  /*15440*/  @!P1 IMAD.IADD R9, R9, 0x1, -R10 ;  /* 0x0000000109099824 */ /* 0x000fe400078e0a0a */
[----:B0-----:R-:W-:Y:S02]  /*15450*/  IMAD.MOV R2, RZ, RZ, -R3 ;  /* 0x000000ffff027224 */ /* 0x001fe400078e0a03 */
[----:B------:R-:W-:Y:S01]  /*15460*/  @!P1 VIADD R6, R6, 0x1 ;  /* 0x0000000106069836 */ /* 0x000fe20000000000 */
[----:B------:R-:W-:Y:S01]  /*15470*/  ISETP.GE.U32.AND P0, PT, R9, R10, PT ;  /* 0x0000000a0900720c */ /* 0x000fe20003f06070 */
[----:B------:R-:W-:Y:S01]  /*15480*/  IMAD R9, R2, R5, RZ ;  /* 0x0000000502097224 */ /* 0x000fe200078e02ff */
[----:B------:R-:W-:Y:S01]  /*15490*/  ISETP.NE.AND P1, PT, R7, RZ, PT ;  /* 0x000000ff0700720c */ /* 0x000fe20003f25270 */
[----:B------:R-:W-:-:S04]  /*154a0*/  IMAD.MOV.U32 R2, RZ, RZ, RZ ;  /* 0x000000ffff027224 */ /* 0x000fc800078e00ff */
[----:B------:R-:W-:Y:S01]  /*154b0*/  IMAD.HI.U32 R9, R3, R9, R2 ;  /* 0x0000000903097227 */ /* 0x000fe200078e0002 */
[----:B------:R-:W-:Y:S02]  /*154c0*/  LOP3.LUT R2, R0, R7, RZ, 0x3c, !PT ;  /* 0x0000000700027212 */ /* 0x000fe400078e3cff */
[----:B------:R-:W-:Y:S02]  /*154d0*/  IABS R3, R4 ;  /* 0x0000000400037213 */ /* 0x000fe40000000000 */
[----:B------:R-:W-:Y:S01]  /*154e0*/  ISETP.GE.AND P2, PT, R2, RZ, PT ;  /* 0x000000ff0200720c */ /* 0x000fe20003f46270 */
[----:B------:R-:W-:Y:S02]  /*154f0*/  @P0 VIADD R6, R6, 0x1 ;  /* 0x0000000106060836 */ /* 0x000fe40000000000 */
[----:B------:R-:W-:-:S10]  /*15500*/  IMAD.MOV R3, RZ, RZ, -R3 ;  /* 0x000000ffff037224 */ /* 0x000fd400078e0a03 */
[----:B------:R-:W-:Y:S01]  /*15510*/  @!P2 IMAD.MOV R6, RZ, RZ, -R6 ;  /* 0x000000ffff06a224 */ /* 0x000fe200078e0a06 */
[----:B------:R-:W-:-:S04]  /*15520*/  @!P1 LOP3.LUT R6, RZ, R7, RZ, 0x33, !PT ;  /* 0x00000007ff069212 */ /* 0x000fc800078e33ff */
[-C--:B------:R-:W-:Y:S01]  /*15530*/  IABS R2, R6.reuse ;  /* 0x0000000600027213 */ /* 0x080fe20000000000 */
[----:B------:R-:W-:-:S04]  /*15540*/  IMAD R7, R7, R6, RZ ;  /* 0x0000000607077224 */ /* 0x000fc800078e02ff */
[----:B------:R-:W-:-:S04]  /*15550*/  IMAD.HI.U32 R9, R9, R2, RZ ;  /* 0x0000000209097227 */ /* 0x000fc800078e00ff */
[----:B------:R-:W-:Y:S02]  /*15560*/  IMAD R2, R9, R3, R2 ;  /* 0x0000000309027224 */ /* 0x000fe400078e0202 */
[----:B------:R-:W-:-:S03]  /*15570*/  IMAD.IADD R17, R0, 0x1, -R7 ;  /* 0x0000000100117824 */ /* 0x000fc600078e0a07 */
[----:B------:R-:W-:-:S13]  /*15580*/  ISETP.GT.U32.AND P1, PT, R5, R2, PT ;  /* 0x000000020500720c */ /* 0x000fda0003f24070 */
[----:B------:R-:W-:Y:S02]  /*15590*/  @!P1 IMAD.IADD R2, R2, 0x1, -R5 ;  /* 0x0000000102029824 */ /* 0x000fe400078e0a05 */
[----:B------:R-:W-:Y:S01]  /*155a0*/  @!P1 VIADD R9, R9, 0x1 ;  /* 0x0000000109099836 */ /* 0x000fe20000000000 */
[----:B------:R-:W-:Y:S02]  /*155b0*/  ISETP.NE.AND P1, PT, R4, RZ, PT ;  /* 0x000000ff0400720c */ /* 0x000fe40003f25270 */
[----:B------:R-:W-:Y:S02]  /*155c0*/  ISETP.GE.U32.AND P0, PT, R2, R5, PT ;  /* 0x000000050200720c */ /* 0x000fe40003f06070 */
[----:B------:R-:W-:-:S04]  /*155d0*/  LOP3.LUT R2, R6, R4, RZ, 0x3c, !PT ;  /* 0x0000000406027212 */ /* 0x000fc800078e3cff */
[----:B------:R-:W-:-:S07]  /*155e0*/  ISETP.GE.AND P2, PT, R2, RZ, PT ;  /* 0x000000ff0200720c */ /* 0x000fce0003f46270 */
[----:B------:R-:W-:-:S06]  /*155f0*/  @P0 VIADD R9, R9, 0x1 ;  /* 0x0000000109090836 */ /* 0x000fcc0000000000 */
[----:B------:R-:W-:Y:S01]  /*15600*/  @!P2 IMAD.MOV R9, RZ, RZ, -R9 ;  /* 0x000000ffff09a224 */ /* 0x000fe200078e0a09 */
[----:B------:R-:W-:-:S05]  /*15610*/  @!P1 LOP3.LUT R9, RZ, R4, RZ, 0x33, !PT ;  /* 0x00000004ff099212 */ /* 0x000fca00078e33ff */
[--C-:B------:R-:W-:Y:S02]  /*15620*/  IMAD.MOV R3, RZ, RZ, -R9.reuse ;  /* 0x000000ffff037224 */ /* 0x100fe400078e0a09 */
[C---:B------:R-:W-:Y:S02]  /*15630*/  IMAD R9, R4.reuse, 0x1000000, R9 ;  /* 0x0100000004097824 */ /* 0x040fe400078e0209 */
[----:B------:R-:W-:-:S04]  /*15640*/  IMAD R18, R4, R3, R6 ;  /* 0x0000000304127224 */ /* 0x000fc800078e0206 */
[----:B------:R-:W-:Y:S01]  /*15650*/  IMAD R18, R18, 0x10000, R9 ;  /* 0x0001000012127824 */ /* 0x000fe200078e0209 */
[----:B------:R-:W-:Y:S06]  /*15660*/  BRA `(.L_x_299) ;  /* 0x00000000001c7947 */ /* 0x000fec0003800000 */
.L_x_293:
[----:B------:R-:W-:Y:S01]  /*15670*/  UMOV UR4, URZ ;  /* 0x0000003f00047c82 */ /* 0x000fe20008000000 */
[----:B------:R-:W-:Y:S01]  /*15680*/  UMOV UR5, URZ ;  /* 0x0000003f00057c82 */ /* 0x000fe20008000000 */
[----:B------:R-:W-:Y:S01]  /*15690*/  ULDC UR6, c[0x0][0xc3c] ;  /* 0x00030f0000067ab9 */ /* 0x000fe20000000800 */
[----:B------:R-:W-:Y:S02]  /*156a0*/  IMAD.MOV.U32 R16, RZ, RZ, R0 ;  /* 0x000000ffff107224 */ /* 0x000fe400078e0000 */
[----:B------:R-:W-:Y:S02]  /*156b0*/  IMAD.U32 R17, RZ, RZ, UR4 ;  /* 0x00000004ff117e24 */ /* 0x000fe4000f8e00ff */
[----:B------:R-:W-:Y:S02]  /*156c0*/  IMAD.U32 R18, RZ, RZ, UR5 ;  /* 0x00000005ff127e24 */ /* 0x000fe4000f8e00ff */
[----:B------:R-:W-:-:S07]  /*156d0*/  IMAD.U32 R19, RZ, RZ, UR6 ;  /* 0x00000006ff137e24 */ /* 0x000fce000f8e00ff */
.L_x_299:
[----:B------:R-:W0:Y:S01]  /*156e0*/  S2R R0, SR_TID.X ;  /* 0x0000000000007919 */ /* 0x000e220000002100 */
[----:B------:R-:W-:Y:S05]  /*156f0*/  WARPSYNC.ALL ;  /* 0x0000000000007948 */ /* 0x000fea0003800000 */
[----:B------:R-:W-:Y:S01]  /*15700*/  BAR.SYNC.DEFER_BLOCKING 0x4, 0x180 ;  /* 0x0106000000007b1d */ /* 0x000fe20000010000 */
[----:B0-----:R-:W-:-:S04]  /*15710*/  LOP3.LUT R0, R0, 0x1f, RZ, 0xc0, !PT ;  /* 0x0000001f00007812 */ /* 0x001fc800078ec0ff */
[----:B------:R-:W-:-:S13]  /*15720*/  ISETP.NE.AND P0, PT, R0, RZ, PT ;  /* 0x000000ff0000720c */ /* 0x000fda0003f05270 */
[----:B------:R-:W0:Y:S01]  /*15730*/  @!P0 S2R R3, SR_CgaCtaId ;  /* 0x0000000000038919 */ /* 0x000e220000008800 */
[----:B------:R-:W-:-:S04]  /*15740*/  @!P0 MOV R0, 0x400 ;  /* 0x0000040000008802 */ /* 0x000fc80000000f00 */
[----:B0-----:R-:W-:-:S05]  /*15750*/  @!P0 LEA R22, R3, R0, 0x18 ;  /* 0x0000000003168211 */ /* 0x001fca00078ec0ff */
[----:B------:R2:W-:Y:S01]  /*15760*/  @!P0 STS.128 [R22+0x388d0], R16 ;  /* 0x0388d01016008388 */ /* 0x0005e20000000c00 */
[----:B------:R-:W-:Y:S06]  /*15770*/  BAR.ARV 0x5, 0x180 ;  /* 0x0146000000007b1d */ /* 0x000fec0000002000 */
.L_x_290:
[----:B------:R-:W-:Y:S02]  /*15780*/  ULDC UR4, c[0x0][0xc3c] ;  /* 0x00030f0000047ab9 */ /* 0x000fe40000000800 */
[----:B-1----:R-:W-:-:S13]  /*15790*/  ISETP.GE.AND P0, PT, R19, UR4, PT ;  /* 0x0000000413007c0c */ /* 0x002fda000bf06270 */
[----:B------:R-:W-:Y:S05]  /*157a0*/  @!P0 BRA `(.L_x_300) ;  /* 0xffffffb400548947 */ /* 0x000fea000383ffff */
[----:B------:R-:W-:Y:S05]  /*157b0*/  BSYNC B8 ;  /* 0x0000000000087941 */ /* 0x000fea0003800000 */
.L_x_235:
[----:B------:R-:W3:Y:S01]  /*157c0*/  LDL.LU R0, [R1+0x28] ;  /* 0x0000280001007983 */ /* 0x000ee20000300800 */
[----:B------:R-:W-:Y:S01]  /*157d0*/  BSSY B0, `(.L_x_301) ;  /* 0x000000b000007945 */ /* 0x000fe20003800000 */
[----:B------:R-:W4:Y:S01]  /*157e0*/  S2R R5, SR_CgaCtaId ;  /* 0x0000000000057919 */ /* 0x000f220000008800 */
[----:B---3--:R-:W-:-:S05]  /*157f0*/  VIADD R0, R0, 0x1 ;  /* 0x0000000100007836 */ /* 0x008fca0000000000 */
[----:B-1----:R-:W-:-:S04]  /*15800*/  LEA.HI R2, R0, R0, RZ, 0x1 ;  /* 0x0000000000027211 */ /* 0x002fc800078f08ff */
[----:B------:R-:W-:Y:S02]  /*15810*/  LOP3.LUT R3, R2, 0xfffffffe, RZ, 0xc0, !PT ;  /* 0xfffffffe02037812 */ /* 0x000fe400078ec0ff */
[----:B------:R-:W-:-:S03]  /*15820*/  MOV R2, 0x400 ;  /* 0x0000040000027802 */ /* 0x000fc60000000f00 */
[----:B------:R-:W-:Y:S01]  /*15830*/  IMAD.IADD R0, R0, 0x1, -R3 ;  /* 0x0000000100007824 */ /* 0x000fe200078e0a03 */
[----:B----4-:R-:W-:-:S04]  /*15840*/  LEA R4, R5, R2, 0x18 ;  /* 0x0000000205047211 */ /* 0x010fc800078ec0ff */
[----:B------:R-:W-:-:S04]  /*15850*/  SHF.L.U32 R0, R0, 0x1f, RZ ;  /* 0x0000001f00007819 */ /* 0x000fc800000006ff */
[----:B------:R-:W1:Y:S02]  /*15860*/  SYNCS.PHASECHK.TRANS64.TRYWAIT P0, [R4+URZ+0x38820], R0 ;  /* 0x03882000040075a7 */ /* 0x000e64000800017f */
[----:B-1----:R-:W-:Y:S05]  /*15870*/  @!P0 BRA `(.L_x_302) ;  /* 0x0000003800548947 */ /* 0x002fea0003800000 */
.L_x_413:
[----:B------:R-:W-:Y:S05]  /*15880*/  BSYNC B0 ;  /* 0x0000000000007941 */ /* 0x000fea0003800000 */
.L_x_301:
[----:B------:R-:W-:-:S03]  /*15890*/  UMOV UR4, 0xffffffff ;  /* 0xffffffff00047882 */ /* 0x000fc60000000000 */
[----:B------:R-:W-:Y:S05]  /*158a0*/  BRA.DIV UR4, `(.L_x_303) ;  /* 0x0000003a045c7947 */ /* 0x000fea000b800000 */
[----:B-1----:R-:W1:Y:S02]  /*158b0*/  S2R R0, SR_TID.X ;  /* 0x0000000000007919 */ /* 0x002e640000002100 */
[----:B-1----:R-:W-:-:S04]  /*158c0*/  SHF.R.U32.HI R0, RZ, 0x5, R0 ;  /* 0x00000005ff007819 */ /* 0x002fc80000011600 */
[----:B------:R-:W-:-:S05]  /*158d0*/  LOP3.LUT R0, R0, 0x3, RZ, 0xc0, !PT ;  /* 0x0000000300007812 */ /* 0x000fca00078ec0ff */
[----:B------:R1:W3:Y:S02]  /*158e0*/  SHFL.IDX PT, R14, R0, RZ, 0x1f ;  /* 0x00001fff000e7589 */ /* 0x0002e400000e0000 */
.L_x_416:
[----:B---3--:R-:W-:Y:S01]  /*158f0*/  ISETP.NE.AND P0, PT, R14, RZ, PT ;  /* 0x000000ff0e00720c */ /* 0x008fe20003f05270 */
[----:B------:R-:W-:-:S12]  /*15900*/  BSSY B0, `(.L_x_304) ;  /* 0x0000026000007945 */ /* 0x000fd80003800000 */
[----:B------:R-:W-:Y:S05]  /*15910*/  @P0 BRA `(.L_x_305) ;  /* 0x0000000000900947 */ /* 0x000fea0003800000 */
[----:B------:R-:W-:-:S03]  /*15920*/  UMOV UR4, 0xffffffff ;  /* 0xffffffff00047882 */ /* 0x000fc60000000000 */
[----:B------:R-:W-:Y:S05]  /*15930*/  BRA.DIV UR4, `(.L_x_306) ;  /* 0x0000003a046c7947 */ /* 0x000fea000b800000 */
[----:B------:R-:W-:-:S13]  /*15940*/  ELECT P6, URZ, PT ;  /* 0x00000000003f782f */ /* 0x000fda00038c0000 */
.L_x_419:
[----:B------:R-:W-:Y:S05]  /*15950*/  @!P6 BRA `(.L_x_305) ;  /* 0x000000000080e947 */ /* 0x000fea0003800000 */
[----:B-1----:R-:W3:Y:S02]  /*15960*/  LDL R0, [R1+0x50] ;  /* 0x0000500001007983 */ /* 0x002ee40000100800 */
[----:B---3--:R-:W-:-:S13]  /*15970*/  R2UR UR4, R0 ;  /* 0x00000000000472ca */ /* 0x008fda00000e0000 */
[----:B------:R-:W-:-:S06]  /*15980*/  ULOP3.LUT UR4, UR4, 0x2, URZ, 0xfc, !UPT ;  /* 0x0000000204047892 */ /* 0x000fcc000f8efc3f */
[----:B------:R-:W-:-:S05]  /*15990*/  IMAD.U32 R0, RZ, RZ, UR4 ;  /* 0x00000004ff007e24 */ /* 0x000fca000f8e00ff */
[----:B------:R-:W-:-:S13]  /*159a0*/  ISETP.NE.AND P0, PT, R0, 0x3, PT ;  /* 0x000000030000780c */ /* 0x000fda0003f05270 */
[----:B------:R-:W-:Y:S05]  /*159b0*/  @!P0 BRA `(.L_x_307) ;  /* 0x0000000000048947 */ /* 0x000fea0003800000 */
[----:B------:R-:W-:Y:S01]  /*159c0*/  BPT.TRAP 0x1 ;  /* 0x000000040000795c */ /* 0x000fe20000300000 */
.L_x_307:
[C---:B------:R-:W-:Y:S01]  /*159d0*/  IMAD R5, R27.reuse, 0x8, R4 ;  /* 0x000000081b057824 */ /* 0x040fe200078e0204 */
[----:B------:R-:W-:Y:S01]  /*159e0*/  SHF.L.U32 R0, R28, 0x1f, RZ ;  /* 0x0000001f1c007819 */ /* 0x000fe200000006ff */
[----:B------:R-:W-:-:S03]  /*159f0*/  VIADD R27, R27, 0x1 ;  /* 0x000000011b1b7836 */ /* 0x000fc60000000000 */
[----:B------:R-:W1:Y:S02]  /*15a00*/  SYNCS.PHASECHK.TRANS64.TRYWAIT P1, [R5+URZ+0x38840], R0 ;  /* 0x03884000050075a7 */ /* 0x000e64000802017f */
[----:B------:R-:W-:-:S04]  /*15a10*/  ISETP.NE.AND P2, PT, R27, 0x2, PT ;  /* 0x000000021b00780c */ /* 0x000fc80003f45270 */
[----:B------:R-:W-:Y:S01]  /*15a20*/  SEL R3, RZ, 0x1, P2 ;  /* 0x00000001ff037807 */ /* 0x000fe20001000000 */
[----:B-1----:R-:W-:Y:S08]  /*15a30*/  @!P1 BRA `(.L_x_308) ;  /* 0x00000038004c9947 */ /* 0x002ff00003800000 */
.L_x_420:
[----:B------:R-:W-:Y:S02]  /*15a40*/  SEL R27, R27, RZ, P2 ;  /* 0x000000ff1b1b7207 */ /* 0x000fe40001000000 */
[----:B------:R-:W-:Y:S01]  /*15a50*/  LOP3.LUT R2, R28, R3, RZ, 0x3c, !PT ;  /* 0x000000031c027212 */ /* 0x000fe200078e3cff */
[----:B------:R-:W-:Y:S06]  /*15a60*/  @!P0 BRA `(.L_x_309) ;  /* 0x0000000000048947 */ /* 0x000fec0003800000 */
[----:B------:R-:W-:Y:S01]  /*15a70*/  BPT.TRAP 0x1 ;  /* 0x000000040000795c */ /* 0x000fe20000300000 */
.L_x_309:
[----:B------:R-:W-:Y:S01]  /*15a80*/  IMAD R27, R27, 0x8, R4 ;  /* 0x000000081b1b7824 */ /* 0x000fe200078e0204 */
[----:B------:R-:W-:-:S04]  /*15a90*/  SHF.L.U32 R2, R2, 0x1f, RZ ;  /* 0x0000001f02027819 */ /* 0x000fc800000006ff */
[----:B------:R-:W3:Y:S02]  /*15aa0*/  SYNCS.PHASECHK.TRANS64.TRYWAIT P1, [R27+URZ+0x38840], R2 ;  /* 0x038840021b0075a7 */ /* 0x000ee4000802017f */
[----:B---3--:R-:W-:Y:S05]  /*15ab0*/  @!P1 BRA `(.L_x_310) ;  /* 0x0000003800409947 */ /* 0x008fea0003800000 */
.L_x_421:
[----:B------:R-:W-:Y:S05]  /*15ac0*/  @!P0 BRA `(.L_x_311) ;  /* 0x0000000000048947 */ /* 0x000fea0003800000 */
[----:B------:R-:W-:Y:S01]  /*15ad0*/  BPT.TRAP 0x1 ;  /* 0x000000040000795c */ /* 0x000fe20000300000 */
.L_x_311:
[----:B------:R-:W4:Y:S02]  /*15ae0*/  SYNCS.PHASECHK.TRANS64.TRYWAIT P1, [R5+URZ+0x38860], R0 ;  /* 0x03886000050075a7 */ /* 0x000f24000802017f */
[----:B----4-:R-:W-:Y:S05]  /*15af0*/  @!P1 BRA `(.L_x_312) ;  /* 0x0000003800449947 */ /* 0x010fea0003800000 */
.L_x_422:
[----:B------:R-:W-:Y:S05]  /*15b00*/  @!P0 BRA `(.L_x_313) ;  /* 0x0000000000048947 */ /* 0x000fea0003800000 */
[----:B------:R-:W-:Y:S01]  /*15b10*/  BPT.TRAP 0x1 ;  /* 0x000000040000795c */ /* 0x000fe20000300000 */
.L_x_313:
[----:B------:R0:W0:Y:S02]  /*15b20*/  SYNCS.PHASECHK.TRANS64.TRYWAIT P0, [R27+URZ+0x38860], R2 ;  /* 0x038860021b0075a7 */ /* 0x000024000800017f */
[----:B0-----:R-:W-:Y:S05]  /*15b30*/  @!P0 NANOSLEEP.SYNCS 0x989680 ;  /* 0x009896800000895d */ /* 0x001fea0003900000 */
[----:B------:R-:W0:Y:S02]  /*15b40*/  @!P0 SYNCS.PHASECHK.TRANS64 P0, [R27+URZ+0x38860], R2 ;  /* 0x038860021b0085a7 */ /* 0x000e24000800007f */
[----:B0-----:R-:W-:Y:S05]  /*15b50*/  @!P0 BRA `(.L_x_313) ;  /* 0xfffffffc00f08947 */ /* 0x001fea000383ffff */
.L_x_305:
[----:B------:R-:W-:Y:S05]  /*15b60*/  BSYNC B0 ;  /* 0x0000000000007941 */ /* 0x000fea0003800000 */
.L_x_304:
[----:B------:R-:W-:Y:S05]  /*15b70*/  EXIT ;  /* 0x000000000000794d */ /* 0x000fea0003800000 */
.L_x_182:
[----:B0-----:R0:W1:Y:S02]  /*15b80*/  SYNCS.PHASECHK.TRANS64.TRYWAIT P1, [R5+URZ+0x38800], R0 ;  /* 0x03880000050075a7 */ /* 0x001064000802017f */
[----:B-1----:R-:W-:Y:S05]  /*15b90*/  @!P1 NANOSLEEP.SYNCS 0x989680 ;  /* 0x009896800000995d */ /* 0x002fea0003900000 */
[----:B------:R-:W1:Y:S02]  /*15ba0*/  @!P1 SYNCS.PHASECHK.TRANS64 P1, [R5+URZ+0x38800], R0 ;  /* 0x03880000050095a7 */ /* 0x000e64000802007f */
[----:B-1----:R-:W-:Y:S05]  /*15bb0*/  @!P1 BRA `(.L_x_182) ;  /* 0xfffffffc00f09947 */ /* 0x002fea000383ffff */
[----:B------:R-:W-:Y:S05]  /*15bc0*/  BRA `(.L_x_314) ;  /* 0xfffffec000f87947 */ /* 0x000fea000383ffff */
.L_x_186:
[----:B-1----:R1:W2:Y:S02]  /*15bd0*/  SYNCS.PHASECHK.TRANS64.TRYWAIT P1, [R0+URZ+0x38830], R3 ;  /* 0x03883003000075a7 */ /* 0x0022a4000802017f */
[----:B--2---:R-:W-:Y:S05]  /*15be0*/  @!P1 NANOSLEEP.SYNCS 0x989680 ;  /* 0x009896800000995d */ /* 0x004fea0003900000 */
[----:B------:R-:W2:Y:S02]  /*15bf0*/  @!P1 SYNCS.PHASECHK.TRANS64 P1, [R0+URZ+0x38830], R3 ;  /* 0x03883003000095a7 */ /* 0x000ea4000802007f */
[----:B--2---:R-:W-:Y:S05]  /*15c00*/  @!P1 BRA `(.L_x_186) ;  /* 0xfffffffc00f09947 */ /* 0x004fea000383ffff */
[----:B------:R-:W-:Y:S05]  /*15c10*/  BRA `(.L_x_185) ;  /* 0xfffffec4001c7947 */ /* 0x000fea000383ffff */
.L_x_192:
[----:B-1----:R-:W-:-:S04]  /*15c20*/  IMAD.U32 R4, RZ, RZ, UR61 ;  /* 0x0000003dff047e24 */ /* 0x002fc8000f8e00ff */
[----:B------:R1:W2:Y:S03]  /*15c30*/  SYNCS.PHASECHK.TRANS64.TRYWAIT P1, [R4+URZ+0x38830], R3 ;  /* 0x03883003040075a7 */ /* 0x0002a6000802017f */
[----:B--2---:R-:W-:Y:S05]  /*15c40*/  @!P1 NANOSLEEP.SYNCS 0x989680 ;  /* 0x009896800000995d */ /* 0x004fea0003900000 */
[----:B------:R-:W2:Y:S02]  /*15c50*/  @!P1 SYNCS.PHASECHK.TRANS64 P1, [R4+URZ+0x38830], R3 ;  /* 0x03883003040095a7 */ /* 0x000ea4000802007f */
[----:B--2---:R-:W-:Y:S05]  /*15c60*/  @!P1 BRA `(.L_x_192) ;  /* 0xfffffffc00ec9947 */ /* 0x004fea000383ffff */
[----:B------:R-:W-:Y:S05]  /*15c70*/  BRA `(.L_x_191) ;  /* 0xffffff0400b87947 */ /* 0x000fea000383ffff */
.L_x_196:
[----:B---3--:R3:W4:Y:S02]  /*15c80*/  SYNCS.PHASECHK.TRANS64.TRYWAIT P1, [R229+URZ+0x38850], R0 ;  /* 0x03885000e50075a7 */ /* 0x008724000802017f */
[----:B----4-:R-:W-:Y:S05]  /*15c90*/  @!P1 NANOSLEEP.SYNCS 0x989680 ;  /* 0x009896800000995d */ /* 0x010fea0003900000 */
[----:B------:R-:W4:Y:S02]  /*15ca0*/  @!P1 SYNCS.PHASECHK.TRANS64 P1, [R229+URZ+0x38850], R0 ;  /* 0x03885000e50095a7 */ /* 0x000f24000802007f */
[----:B----4-:R-:W-:Y:S05]  /*15cb0*/  @!P1 BRA `(.L_x_196) ;  /* 0xfffffffc00f09947 */ /* 0x010fea000383ffff */
[----:B------:R-:W-:Y:S05]  /*15cc0*/  BRA `(.L_x_195) ;  /* 0xffffff3000087947 */ /* 0x000fea000383ffff */
.L_x_203:
[----:B-1----:R1:W2:Y:S02]  /*15cd0*/  SYNCS.PHASECHK.TRANS64.TRYWAIT P1, [R12+URZ+0x38850], R9 ;  /* 0x038850090c0075a7 */ /* 0x0022a4000802017f */
[----:B--2---:R-:W-:Y:S05]  /*15ce0*/  @!P1 NANOSLEEP.SYNCS 0x989680 ;  /* 0x009896800000995d */ /* 0x004fea0003900000 */
[----:B------:R-:W2:Y:S02]  /*15cf0*/  @!P1 SYNCS.PHASECHK.TRANS64 P1, [R12+URZ+0x38850], R9 ;  /* 0x038850090c0095a7 */ /* 0x000ea4000802007f */
[----:B--2---:R-:W-:Y:S05]  /*15d00*/  @!P1 BRA `(.L_x_203) ;  /* 0xfffffffc00f09947 */ /* 0x004fea000383ffff */
[----:B------:R-:W-:Y:S05]  /*15d10*/  BRA `(.L_x_202) ;  /* 0xffffff4800347947 */ /* 0x000fea000383ffff */
.L_x_249:
[----:B------:R-:W0:Y:S01]  /*15d20*/  S2R R7, SR_TID.X ;  /* 0x0000000000077919 */ /* 0x000e220000002100 */
[----:B------:R-:W-:Y:S01]  /*15d30*/  BSSY B0, `(.L_x_315) ;  /* 0x000000a000007945 */ /* 0x000fe20003800000 */
[----:B------:R-:W-:Y:S02]  /*15d40*/  IMAD.MOV.U32 R12, RZ, RZ, RZ ;  /* 0x000000ffff0c7224 */ /* 0x000fe400078e00ff */
[----:B------:R-:W-:Y:S02]  /*15d50*/  IMAD.MOV.U32 R11, RZ, RZ, 0x1f ;  /* 0x0000001fff0b7424 */ /* 0x000fe400078e00ff */
[----:B------:R-:W-:Y:S01]  /*15d60*/  IMAD.MOV.U32 R15, RZ, RZ, -0x1 ;  /* 0xffffffffff0f7424 */ /* 0x000fe200078e00ff */
[----:B0-----:R-:W-:-:S04]  /*15d70*/  SHF.R.U32.HI R7, RZ, 0x5, R7 ;  /* 0x00000005ff077819 */ /* 0x001fc80000011607 */
[----:B------:R-:W-:-:S05]  /*15d80*/  LOP3.LUT R7, R7, 0x3, RZ, 0xc0, !PT ;  /* 0x0000000307077812 */ /* 0x000fca00078ec0ff */
[----:B------:R-:W-:-:S07]  /*15d90*/  IMAD.MOV.U32 R13, RZ, RZ, R7 ;  /* 0x000000ffff0d7224 */ /* 0x000fce00078e0007 */
[----:B-----5:R-:W-:Y:S05]  /*15da0*/  WARPSYNC.COLLECTIVE R15, `(.L_x_316) ;  /* 0x000000000f087348 */ /* 0x020fea0003c00000 */
[----:B------:R0:W1:Y:S02]  /*15db0*/  SHFL.IDX P6, R14, R13, R12, R11 ;  /* 0x0000000c0d0e7389 */ /* 0x00006400000c000b */
[----:B01---5:R-:W-:Y:S01]  /*15dc0*/  ENDCOLLECTIVE ;  /* 0x000000000000791b */ /* 0x023fe20003800000 */
.L_x_316:
[----:B------:R-:W-:Y:S05]  /*15dd0*/  BSYNC B0 ;  /* 0x0000000000007941 */ /* 0x000fea0003800000 */
.L_x_315:
[----:B------:R-:W-:Y:S05]  /*15de0*/  BRA `(.L_x_317) ;  /* 0xffffffbc00b87947 */ /* 0x000fea000383ffff */
.L_x_252:
[----:B0-----:R0:W1:Y:S02]  /*15df0*/  SYNCS.PHASECHK.TRANS64.TRYWAIT P0, [R5+URZ+0x38840], R2 ;  /* 0x03884002050075a7 */ /* 0x001064000800017f */
[----:B-1----:R-:W-:Y:S05]  /*15e00*/  @!P0 NANOSLEEP.SYNCS 0x989680 ;  /* 0x009896800000895d */ /* 0x002fea0003900000 */
[----:B------:R-:W1:Y:S02]  /*15e10*/  @!P0 SYNCS.PHASECHK.TRANS64 P0, [R5+URZ+0x38840], R2 ;  /* 0x03884002050085a7 */ /* 0x000e64000800007f */
[----:B-1----:R-:W-:Y:S05]  /*15e20*/  @!P0 BRA `(.L_x_252) ;  /* 0xfffffffc00f08947 */ /* 0x002fea000383ffff */
[----:B------:R-:W-:Y:S05]  /*15e30*/  BRA `(.L_x_318) ;  /* 0xffffffc000207947 */ /* 0x000fea000383ffff */
.L_x_253:
[----:B------:R-:W-:Y:S01]  /*15e40*/  BSSY B0, `(.L_x_319) ;  /* 0x0000008000007945 */ /* 0x000fe20003800000 */
[----:B------:R-:W-:Y:S02]  /*15e50*/  IMAD.MOV.U32 R13, RZ, RZ, R6 ;  /* 0x000000ffff0d7224 */ /* 0x000fe400078e0006 */
[----:B------:R-:W-:Y:S02]  /*15e60*/  IMAD.MOV.U32 R12, RZ, RZ, RZ ;  /* 0x000000ffff0c7224 */ /* 0x000fe400078e00ff */
[----:B------:R-:W-:Y:S02]  /*15e70*/  IMAD.MOV.U32 R11, RZ, RZ, 0x181f ;  /* 0x0000181fff0b7424 */ /* 0x000fe400078e00ff */
[----:B------:R-:W-:-:S07]  /*15e80*/  IMAD.MOV.U32 R15, RZ, RZ, -0x1 ;  /* 0xffffffffff0f7424 */ /* 0x000fce00078e00ff */
[----:B------:R-:W-:Y:S05]  /*15e90*/  WARPSYNC.COLLECTIVE R15, `(.L_x_320) ;  /* 0x000000000f087348 */ /* 0x000fea0003c00000 */
[----:B------:R0:W1:Y:S02]  /*15ea0*/  SHFL.IDX P6, R14, R13, R12, R11 ;  /* 0x0000000c0d0e7389 */ /* 0x00006400000c000b */
[----:B01----:R-:W-:Y:S01]  /*15eb0*/  ENDCOLLECTIVE ;  /* 0x000000000000791b */ /* 0x003fe20003800000 */
.L_x_320:
[----:B------:R-:W-:Y:S05]  /*15ec0*/  BSYNC B0 ;  /* 0x0000000000007941 */ /* 0x000fea0003800000 */
.L_x_319:
[----:B------:R-:W-:Y:S01]  /*15ed0*/  IMAD.MOV.U32 R13, RZ, RZ, R0 ;  /* 0x000000ffff0d7224 */ /* 0x000fe200078e0000 */
[----:B------:R-:W-:Y:S01]  /*15ee0*/  MOV R15, 0xffffffff ;  /* 0xffffffff000f7802 */ /* 0x000fe20000000f00 */
[----:B------:R-:W-:Y:S01]  /*15ef0*/  IMAD.MOV.U32 R12, RZ, RZ, RZ ;  /* 0x000000ffff0c7224 */ /* 0x000fe200078e00ff */
[C---:B------:R-:W-:Y:S01]  /*15f00*/  LOP3.LUT P5, RZ, R23.reuse, 0x10, RZ, 0xc0, !PT ;  /* 0x0000001017ff7812 */ /* 0x040fe200078ac0ff */
[----:B------:R-:W-:Y:S01]  /*15f10*/  IMAD.MOV.U32 R11, RZ, RZ, 0x181f ;  /* 0x0000181fff0b7424 */ /* 0x000fe200078e00ff */
[C---:B------:R-:W-:Y:S01]  /*15f20*/  LOP3.LUT P4, RZ, R23.reuse, 0x8, RZ, 0xc0, !PT ;  /* 0x0000000817ff7812 */ /* 0x040fe2000788c0ff */
[----:B------:R-:W-:Y:S01]  /*15f30*/  IMAD.MOV.U32 R2, RZ, RZ, R14 ;  /* 0x000000ffff027224 */ /* 0x000fe200078e000e */
[----:B------:R-:W-:Y:S01]  /*15f40*/  LOP3.LUT P3, RZ, R23, 0x4, RZ, 0xc0, !PT ;  /* 0x0000000417ff7812 */ /* 0x000fe2000786c0ff */
[----:B------:R-:W-:-:S12]  /*15f50*/  @P0 IMAD R9, R7, 0x2, R22 ;  /* 0x0000000207090824 */ /* 0x000fd800078e0216 */
[----:B------:R-:W-:Y:S05]  /*15f60*/  WARPSYNC.COLLECTIVE R15, `(.L_x_321) ;  /* 0x000000000f087348 */ /* 0x000fea0003c00000 */
[----:B------:R0:W1:Y:S02]  /*15f70*/  SHFL.IDX P6, R14, R13, R12, R11 ;  /* 0x0000000c0d0e7389 */ /* 0x00006400000c000b */
[----:B01----:R-:W-:Y:S01]  /*15f80*/  ENDCOLLECTIVE ;  /* 0x000000000000791b */ /* 0x003fe20003800000 */
.L_x_321:
[----:B------:R-:W-:Y:S01]  /*15f90*/  LOP3.LUT P2, RZ, R23, 0x2, RZ, 0xc0, !PT ;  /* 0x0000000217ff7812 */ /* 0x000fe2000784c0ff */
[----:B------:R-:W-:Y:S02]  /*15fa0*/  IMAD.MOV.U32 R13, RZ, RZ, R6 ;  /* 0x000000ffff0d7224 */ /* 0x000fe400078e0006 */
[----:B------:R-:W-:Y:S02]  /*15fb0*/  IMAD.MOV.U32 R12, RZ, RZ, 0x1 ;  /* 0x00000001ff0c7424 */ /* 0x000fe400078e00ff */
[----:B------:R-:W-:-:S08]  /*15fc0*/  IMAD.MOV.U32 R3, RZ, RZ, R14 ;  /* 0x000000ffff037224 */ /* 0x000fd000078e000e */
[----:B------:R-:W-:Y:S05]  /*15fd0*/  WARPSYNC.COLLECTIVE R15, `(.L_x_322) ;  /* 0x000000000f087348 */ /* 0x000fea0003c00000 */
[----:B------:R0:W1:Y:S02]  /*15fe0*/  SHFL.IDX P6, R14, R13, R12, R11 ;  /* 0x0000000c0d0e7389 */ /* 0x00006400000c000b */
[----:B01----:R-:W-:Y:S01]  /*15ff0*/  ENDCOLLECTIVE ;  /* 0x000000000000791b */ /* 0x003fe20003800000 */
.L_x_322:
[----:B------:R-:W-:-:S05]  /*16000*/  @P0 LEA R3, P1, R32, R3, 0x1 ;  /* 0x0000000320030211 */ /* 0x000fca00078208ff */
[----:B------:R-:W-:-:S05]  /*16010*/  @P0 IMAD.X R2, RZ, RZ, R2, P1 ;  /* 0x000000ffff020224 */ /* 0x000fca00008e0602 */
[----:B------:R-:W-:Y:S01]  /*16020*/  @P0 LOP3.LUT R3, R3, R2, RZ, 0x3c, !PT ;  /* 0x0000000203030212 */ /* 0x000fe200078e3cff */
[----:B------:R-:W-:-:S03]  /*16030*/  IMAD.MOV.U32 R13, RZ, RZ, R0 ;  /* 0x000000ffff0d7224 */ /* 0x000fc600078e0000 */
[----:B------:R-:W-:-:S04]  /*16040*/  @P0 LOP3.LUT R2, R3, R2, RZ, 0x3c, !PT ;  /* 0x0000000203020212 */ /* 0x000fc800078e3cff */
[----:B------:R-:W-:Y:S01]  /*16050*/  @P0 LOP3.LUT R3, R3, R2, RZ, 0x3c, !PT ;  /* 0x0000000203030212 */ /* 0x000fe200078e3cff */
[----:B------:R-:W-:-:S07]  /*16060*/  IMAD.MOV.U32 R8, RZ, RZ, R14 ;  /* 0x000000ffff087224 */ /* 0x000fce00078e000e */
[----:B------:R-:W-:Y:S05]  /*16070*/  WARPSYNC.COLLECTIVE R15, `(.L_x_323) ;  /* 0x000000000f087348 */ /* 0x000fea0003c00000 */
[----:B------:R0:W1:Y:S02]  /*16080*/  SHFL.IDX P6, R14, R13, R12, R11 ;  /* 0x0000000c0d0e7389 */ /* 0x00006400000c000b */
[----:B01----:R-:W-:Y:S01]  /*16090*/  ENDCOLLECTIVE ;  /* 0x000000000000791b */ /* 0x003fe20003800000 */
.L_x_323:
[----:B------:R-:W-:Y:S01]  /*160a0*/  @!PT LDS RZ, [RZ] ;  /* 0x00000000fffff984 */ /* 0x000fe20000000800 */
[----:B------:R-:W-:Y:S01]  /*160b0*/  @!PT LDS RZ, [RZ] ;  /* 0x00000000fffff984 */ /* 0x000fe20000000800 */
[----:B------:R-:W-:Y:S01]  /*160c0*/  @!PT LDS RZ, [RZ] ;  /* 0x00000000fffff984 */ /* 0x000fe20000000800 */
[----:B------:R-:W-:Y:S04]  /*160d0*/  @P0 LDGSTS.E.BYPASS.LTC128B.128 [R9+0x24400], desc[UR36][R2.64], !P5 ;  /* 0x2440000002090fae */ /* 0x000fe8000e901d64 */
[----:B------:R-:W-:Y:S04]  /*160e0*/  @P0 LDGSTS.E.BYPASS.LTC128B.128 [R9+0x26c00], desc[UR36][R2.64+0x80], !P4 ;  /* 0x26c0008002090fae */ /* 0x000fe8000e101d64 */
[----:B------:R-:W-:Y:S01]  /*160f0*/  @P0 LDGSTS.E.BYPASS.LTC128B.128 [R9+0x29400], desc[UR36][R2.64+0x100], !P3 ;  /* 0x2940010002090fae */ /* 0x000fe2000d901d64 */
[----:B------:R-:W-:Y:S02]  /*16100*/  IMAD.MOV.U32 R13, RZ, RZ, R6 ;  /* 0x000000ffff0d7224 */ /* 0x000fe400078e0006 */
[----:B------:R-:W-:Y:S01]  /*16110*/  IMAD.MOV.U32 R12, RZ, RZ, 0x2 ;  /* 0x00000002ff0c7424 */ /* 0x000fe200078e00ff */
[----:B------:R0:W-:Y:S01]  /*16120*/  @P0 LDGSTS.E.BYPASS.LTC128B.128 [R9+0x2bc00], desc[UR36][R2.64+0x180], !P2 ;  /* 0x2bc0018002090fae */ /* 0x0001e2000d101d64 */
[----:B------:R-:W-:Y:S01]  /*16130*/  ISETP.GE.AND P0, PT, R4, 0x11, PT ;  /* 0x000000110400780c */ /* 0x000fe20003f06270 */
[----:B0-----:R-:W-:-:S12]  /*16140*/  IMAD.MOV.U32 R2, RZ, RZ, R14 ;  /* 0x000000ffff027224 */ /* 0x001fd800078e000e */
[----:B------:R-:W-:Y:S05]  /*16150*/  WARPSYNC.COLLECTIVE R15, `(.L_x_324) ;  /* 0x000000000f087348 */ /* 0x000fea0003c00000 */
[----:B------:R0:W1:Y:S02]  /*16160*/  SHFL.IDX P6, R14, R13, R12, R11 ;  /* 0x0000000c0d0e7389 */ /* 0x00006400000c000b */
[----:B01----:R-:W-:Y:S01]  /*16170*/  ENDCOLLECTIVE ;  /* 0x000000000000791b */ /* 0x003fe20003800000 */
.L_x_324:
[----:B------:R-:W-:Y:S01]  /*16180*/  @P0 IMAD R21, R7, 0x2, R22 ;  /* 0x0000000207150824 */ /* 0x000fe200078e0216 */
[----:B------:R-:W-:-:S05]  /*16190*/  @P0 LEA R2, P1, R32, R2, 0x1 ;  /* 0x0000000220020211 */ /* 0x000fca00078208ff */
[----:B------:R-:W-:-:S05]  /*161a0*/  @P0 IMAD.X R3, RZ, RZ, R8, P1 ;  /* 0x000000ffff030224 */ /* 0x000fca00008e0608 */
[----:B------:R-:W-:Y:S01]  /*161b0*/  @!PT LDS RZ, [RZ] ;  /* 0x00000000fffff984 */ /* 0x000fe20000000800 */
[----:B------:R-:W-:Y:S01]  /*161c0*/  @!PT LDS RZ, [RZ] ;  /* 0x00000000fffff984 */ /* 0x000fe20000000800 */
[----:B------:R-:W-:Y:S01]  /*161d0*/  @!PT LDS RZ, [RZ] ;  /* 0x00000000fffff984 */ /* 0x000fe20000000800 */
[----:B------:R0:W-:Y:S01]  /*161e0*/  @P0 LDGSTS.E.BYPASS.LTC128B.128 [R21+0x24c00], desc[UR36][R2.64], !P5 ;  /* 0x24c0000002150fae */ /* 0x0001e2000e901d64 */
[----:B------:R-:W-:-:S03]  /*161f0*/  IMAD.MOV.U32 R13, RZ, RZ, R0 ;  /* 0x000000ffff0d7224 */ /* 0x000fc600078e0000 */
[----:B------:R0:W-:Y:S04]  /*16200*/  @P0 LDGSTS.E.BYPASS.LTC128B.128 [R21+0x27400], desc[UR36][R2.64+0x80], !P4 ;  /* 0x2740008002150fae */ /* 0x0001e8000e101d64 */
[----:B------:R0:W-:Y:S01]  /*16210*/  @P0 LDGSTS.E.BYPASS.LTC128B.128 [R21+0x29c00], desc[UR36][R2.64+0x100], !P3 ;  /* 0x29c0010002150fae */ /* 0x0001e2000d901d64 */
[----:B------:R-:W-:-:S03]  /*16220*/  IMAD.MOV.U32 R8, RZ, RZ, R14 ;  /* 0x000000ffff087224 */ /* 0x000fc600078e000e */
[----:B------:R0:W-:Y:S01]  /*16230*/  @P0 LDGSTS.E.BYPASS.LTC128B.128 [R21+0x2c400], desc[UR36][R2.64+0x180], !P2 ;  /* 0x2c40018002150fae */ /* 0x0001e2000d101d64 */
[----:B------:R-:W-:-:S13]  /*16240*/  ISETP.GE.AND P0, PT, R4, 0x21, PT ;  /* 0x000000210400780c */ /* 0x000fda0003f06270 */
[----:B0-----:R-:W-:Y:S05]  /*16250*/  WARPSYNC.COLLECTIVE R15, `(.L_x_325) ;  /* 0x000000000f087348 */ /* 0x001fea0003c00000 */
[----:B------:R1:W2:Y:S02]  /*16260*/  SHFL.IDX P6, R14, R13, R12, R11 ;  /* 0x0000000c0d0e7389 */ /* 0x0002a400000c000b */
[----:B012---:R-:W-:Y:S01]  /*16270*/  ENDCOLLECTIVE ;  /* 0x000000000000791b */ /* 0x007fe20003800000 */
.L_x_325:
[----:B------:R-:W-:Y:S02]  /*16280*/  @P0 IMAD R9, R7, 0x2, R22 ;  /* 0x0000000207090824 */ /* 0x000fe400078e0216 */
[----:B------:R-:W-:Y:S02]  /*16290*/  IMAD.MOV.U32 R13, RZ, RZ, R6 ;  /* 0x000000ffff0d7224 */ /* 0x000fe400078e0006 */
[----:B------:R-:W-:Y:S02]  /*162a0*/  IMAD.MOV.U32 R12, RZ, RZ, 0x3 ;  /* 0x00000003ff0c7424 */ /* 0x000fe400078e00ff */
[----:B------:R-:W-:-:S07]  /*162b0*/  IMAD.MOV.U32 R2, RZ, RZ, R14 ;  /* 0x000000ffff027224 */ /* 0x000fce00078e000e */
[----:B------:R-:W-:Y:S05]  /*162c0*/  WARPSYNC.COLLECTIVE R15, `(.L_x_326) ;  /* 0x000000000f087348 */ /* 0x000fea0003c00000 */
[----:B------:R0:W1:Y:S02]  /*162d0*/  SHFL.IDX P6, R14, R13, R12, R11 ;  /* 0x0000000c0d0e7389 */ /* 0x00006400000c000b */
[----:B01----:R-:W-:Y:S01]  /*162e0*/  ENDCOLLECTIVE ;  /* 0x000000000000791b */ /* 0x003fe20003800000 */
.L_x_326:
        /* <DEDUP_REMOVED lines=15> */
.L_x_327:
[----:B------:R-:W-:Y:S02]  /*163e0*/  @P0 IMAD R21, R7, 0x2, R22 ;  /* 0x0000000207150824 */ /* 0x000fe400078e0216 */
[----:B------:R-:W-:Y:S02]  /*163f0*/  IMAD.MOV.U32 R13, RZ, RZ, R6 ;  /* 0x000000ffff0d7224 */ /* 0x000fe400078e0006 */
[----:B------:R-:W-:Y:S02]  /*16400*/  IMAD.MOV.U32 R12, RZ, RZ, 0x4 ;  /* 0x00000004ff0c7424 */ /* 0x000fe400078e00ff */
[----:B------:R-:W-:-:S07]  /*16410*/  IMAD.MOV.U32 R2, RZ, RZ, R14 ;  /* 0x000000ffff027224 */ /* 0x000fce00078e000e */
[----:B------:R-:W-:Y:S05]  /*16420*/  WARPSYNC.COLLECTIVE R15, `(.L_x_328) ;  /* 0x000000000f087348 */ /* 0x000fea0003c00000 */
[----:B------:R0:W1:Y:S02]  /*16430*/  SHFL.IDX P6, R14, R13, R12, R11 ;  /* 0x0000000c0d0e7389 */ /* 0x00006400000c000b */
[----:B01----:R-:W-:Y:S01]  /*16440*/  ENDCOLLECTIVE ;  /* 0x000000000000791b */ /* 0x003fe20003800000 */
.L_x_328:
        /* <DEDUP_REMOVED lines=10> */
[----:B------:R0:W-:Y:S04]  /*164f0*/  @P0 LDGSTS.E.BYPASS.LTC128B.128 [R21+0x2d400], desc[UR36][R2.64+0x180], !P2 ;  /* 0x2d40018002150fae */ /* 0x0001e8000d101d64 */
[----:B0-----:R-:W-:Y:S05]  /*16500*/  WARPSYNC.COLLECTIVE R15, `(.L_x_329) ;  /* 0x000000000f087348 */ /* 0x001fea0003c00000 */
[----:B------:R1:W2:Y:S02]  /*16510*/  SHFL.IDX P6, R14, R13, R12, R11 ;  /* 0x0000000c0d0e7389 */ /* 0x0002a400000c000b */
[----:B012---:R-:W-:Y:S01]  /*16520*/  ENDCOLLECTIVE ;  /* 0x000000000000791b */ /* 0x007fe20003800000 */
.L_x_329:
[----:B------:R-:W-:Y:S01]  /*16530*/  IMAD.MOV.U32 R0, RZ, RZ, R14 ;  /* 0x000000ffff007224 */ /* 0x000fe200078e000e */
[----:B------:R-:W-:Y:S06]  /*16540*/  BRA `(.L_x_330) ;  /* 0xffffffbc00887947 */ /* 0x000fec000383ffff */
.L_x_260:
[----:B------:R-:W-:Y:S02]  /*16550*/  IMAD.MOV.U32 R13, RZ, RZ, R4 ;  /* 0x000000ffff0d7224 */ /* 0x000fe400078e0004 */
[----:B------:R-:W-:Y:S02]  /*16560*/  IMAD.MOV.U32 R12, RZ, RZ, RZ ;  /* 0x000000ffff0c7224 */ /* 0x000fe400078e00ff */
[----:B------:R-:W-:Y:S02]  /*16570*/  IMAD.MOV.U32 R11, RZ, RZ, 0x181f ;  /* 0x0000181fff0b7424 */ /* 0x000fe400078e00ff */
[----:B------:R-:W-:Y:S02]  /*16580*/  IMAD.MOV.U32 R15, RZ, RZ, -0x1 ;  /* 0xffffffffff0f7424 */ /* 0x000fe400078e00ff */
[----:B-----5:R-:W-:Y:S02]  /*16590*/  IMAD R6, R10, R6, RZ ;  /* 0x000000060a067224 */ /* 0x020fe400078e02ff */
[----:B------:R-:W-:-:S07]  /*165a0*/  IMAD.IADD R0, R9, 0x1, R0 ;  /* 0x0000000109007824 */ /* 0x000fce00078e0200 */
[----:B------:R-:W-:Y:S05]  /*165b0*/  WARPSYNC.COLLECTIVE R15, `(.L_x_331) ;  /* 0x000000000f087348 */ /* 0x000fea0003c00000 */
[----:B------:R0:W1:Y:S02]  /*165c0*/  SHFL.IDX P6, R14, R13, R12, R11 ;  /* 0x0000000c0d0e7389 */ /* 0x00006400000c000b */
[----:B01----:R-:W-:Y:S01]  /*165d0*/  ENDCOLLECTIVE ;  /* 0x000000000000791b */ /* 0x003fe20003800000 */
.L_x_331:
[C---:B------:R-:W-:Y:S01]  /*165e0*/  VIADD R7, R0.reuse, 0x10 ;  /* 0x0000001000077836 */ /* 0x040fe20000000000 */
[----:B------:R-:W-:Y:S01]  /*165f0*/  ISETP.GE.AND P0, PT, R0, R6, PT ;  /* 0x000000060000720c */ /* 0x000fe20003f06270 */
[----:B------:R-:W-:Y:S02]  /*16600*/  IMAD.MOV.U32 R13, RZ, RZ, R5 ;  /* 0x000000ffff0d7224 */ /* 0x000fe400078e0005 */
[----:B------:R-:W-:-:S10]  /*16610*/  IMAD.MOV.U32 R2, RZ, RZ, R14 ;  /* 0x000000ffff027224 */ /* 0x000fd400078e000e */
[----:B------:R-:W-:Y:S05]  /*16620*/  WARPSYNC.COLLECTIVE R15, `(.L_x_332) ;  /* 0x000000000f087348 */ /* 0x000fea0003c00000 */
[----:B------:R0:W1:Y:S02]  /*16630*/  SHFL.IDX P6, R14, R13, R12, R11 ;  /* 0x0000000c0d0e7389 */ /* 0x00006400000c000b */
[----:B01----:R-:W-:Y:S01]  /*16640*/  ENDCOLLECTIVE ;  /* 0x000000000000791b */ /* 0x003fe20003800000 */
.L_x_332:
[----:B------:R-:W-:Y:S02]  /*16650*/  IMAD.MOV.U32 R13, RZ, RZ, R4 ;  /* 0x000000ffff0d7224 */ /* 0x000fe400078e0004 */
[----:B------:R-:W-:Y:S01]  /*16660*/  IMAD.MOV.U32 R12, RZ, RZ, 0x1 ;  /* 0x00000001ff0c7424 */ /* 0x000fe200078e00ff */
[----:B------:R-:W-:-:S05]  /*16670*/  @!P0 LEA R14, P5, R32, R14, 0x1 ;  /* 0x0000000e200e8211 */ /* 0x000fca00078a08ff */
[----:B------:R-:W-:Y:S02]  /*16680*/  @!P0 IMAD.X R3, RZ, RZ, R2, P5 ;  /* 0x000000ffff038224 */ /* 0x000fe400028e0602 */
[----:B------:R-:W-:-:S07]  /*16690*/  @!P0 IMAD.MOV.U32 R2, RZ, RZ, R14 ;  /* 0x000000ffff028224 */ /* 0x000fce00078e000e */
[----:B------:R-:W-:Y:S05]  /*166a0*/  WARPSYNC.COLLECTIVE R15, `(.L_x_333) ;  /* 0x000000000f087348 */ /* 0x000fea0003c00000 */
[----:B------:R0:W1:Y:S02]  /*166b0*/  SHFL.IDX P6, R14, R13, R12, R11 ;  /* 0x0000000c0d0e7389 */ /* 0x00006400000c000b */
[----:B01----:R-:W-:Y:S01]  /*166c0*/  ENDCOLLECTIVE ;  /* 0x000000000000791b */ /* 0x003fe20003800000 */
.L_x_333:
[----:B------:R-:W-:Y:S01]  /*166d0*/  @!PT LDS RZ, [RZ] ;  /* 0x00000000fffff984 */ /* 0x000fe20000000800 */
[----:B------:R-:W-:Y:S01]  /*166e0*/  @!PT LDS RZ, [RZ] ;  /* 0x00000000fffff984 */ /* 0x000fe20000000800 */
[----:B------:R-:W-:Y:S01]  /*166f0*/  @!PT LDS RZ, [RZ] ;  /* 0x00000000fffff984 */ /* 0x000fe20000000800 */
[----:B------:R-:W-:Y:S04]  /*16700*/  @!P0 LDGSTS.E.BYPASS.LTC128B.128 [R33+0x14400], desc[UR36][R2.64], !P4 ;  /* 0x1440000002218fae */ /* 0x000fe8000e101d64 */
[----:B------:R-:W-:Y:S04]  /*16710*/  @!P0 LDGSTS.E.BYPASS.LTC128B.128 [R33+0x18400], desc[UR36][R2.64+0x80], !P3 ;  /* 0x1840008002218fae */ /* 0x000fe8000d901d64 */
[----:B------:R-:W-:Y:S01]  /*16720*/  @!P0 LDGSTS.E.BYPASS.LTC128B.128 [R33+0x1c400], desc[UR36][R2.64+0x100], !P2 ;  /* 0x1c40010002218fae */ /* 0x000fe2000d101d64 */
[----:B------:R-:W-:-:S03]  /*16730*/  IMAD.MOV.U32 R13, RZ, RZ, R5 ;  /* 0x000000ffff0d7224 */ /* 0x000fc600078e0005 */
[----:B------:R0:W-:Y:S01]  /*16740*/  @!P0 LDGSTS.E.BYPASS.LTC128B.128 [R33+0x20400], desc[UR36][R2.64+0x180], !P1 ;  /* 0x2040018002218fae */ /* 0x0001e2000c901d64 */
[----:B------:R-:W-:Y:S01]  /*16750*/  ISETP.GE.AND P0, PT, R7, R6, PT ;  /* 0x000000060700720c */ /* 0x000fe20003f06270 */
[----:B0-----:R-:W-:-:S12]  /*16760*/  IMAD.MOV.U32 R2, RZ, RZ, R14 ;  /* 0x000000ffff027224 */ /* 0x001fd800078e000e */
[----:B------:R-:W-:Y:S05]  /*16770*/  WARPSYNC.COLLECTIVE R15, `(.L_x_334) ;  /* 0x000000000f087348 */ /* 0x000fea0003c00000 */
[----:B------:R0:W1:Y:S02]  /*16780*/  SHFL.IDX P6, R14, R13, R12, R11 ;  /* 0x0000000c0d0e7389 */ /* 0x00006400000c000b */
[----:B01----:R-:W-:Y:S01]  /*16790*/  ENDCOLLECTIVE ;  /* 0x000000000000791b */ /* 0x003fe20003800000 */
.L_x_334:
[----:B------:R-:W-:Y:S02]  /*167a0*/  IMAD.MOV.U32 R13, RZ, RZ, R4 ;  /* 0x000000ffff0d7224 */ /* 0x000fe400078e0004 */
[----:B------:R-:W-:Y:S01]  /*167b0*/  IMAD.MOV.U32 R12, RZ, RZ, 0x2 ;  /* 0x00000002ff0c7424 */ /* 0x000fe200078e00ff */
[----:B------:R-:W-:-:S04]  /*167c0*/  @!P0 LEA R14, P5, R32, R14, 0x1 ;  /* 0x0000000e200e8211 */ /* 0x000fc800078a08ff */
[----:B------:R-:W-:Y:S01]  /*167d0*/  @!P0 IADD3.X R7, RZ, R2, RZ, P5, !PT ;  /* 0x00000002ff078210 */ /* 0x000fe20002ffe4ff */
[----:B------:R-:W-:-:S08]  /*167e0*/  @!P0 IMAD.MOV.U32 R2, RZ, RZ, R14 ;  /* 0x000000ffff028224 */ /* 0x000fd000078e000e */
[----:B------:R-:W-:Y:S05]  /*167f0*/  WARPSYNC.COLLECTIVE R15, `(.L_x_335) ;  /* 0x000000000f087348 */ /* 0x000fea0003c00000 */
[----:B------:R0:W1:Y:S02]  /*16800*/  SHFL.IDX P6, R14, R13, R12, R11 ;  /* 0x0000000c0d0e7389 */ /* 0x00006400000c000b */
[----:B01----:R-:W-:Y:S01]  /*16810*/  ENDCOLLECTIVE ;  /* 0x000000000000791b */ /* 0x003fe20003800000 */
.L_x_335:
[----:B------:R-:W-:Y:S02]  /*16820*/  @!P0 IMAD.MOV.U32 R3, RZ, RZ, R7 ;  /* 0x000000ffff038224 */ /* 0x000fe400078e0007 */
[----:B------:R-:W-:-:S03]  /*16830*/  VIADD R7, R0, 0x20 ;  /* 0x0000002000077836 */ /* 0x000fc60000000000 */
[----:B------:R-:W-:Y:S01]  /*16840*/  @!PT LDS RZ, [RZ] ;  /* 0x00000000fffff984 */ /* 0x000fe20000000800 */
[----:B------:R-:W-:Y:S01]  /*16850*/  @!PT LDS RZ, [RZ] ;  /* 0x00000000fffff984 */ /* 0x000fe20000000800 */
[----:B------:R-:W-:Y:S01]  /*16860*/  @!PT LDS RZ, [RZ] ;  /* 0x00000000fffff984 */ /* 0x000fe20000000800 */
[----:B------:R-:W-:Y:S04]  /*16870*/  @!P0 LDGSTS.E.BYPASS.LTC128B.128 [R33+0x14c00], desc[UR36][R2.64], !P4 ;  /* 0x14c0000002218fae */ /* 0x000fe8000e101d64 */
[----:B------:R-:W-:Y:S01]  /*16880*/  @!P0 LDGSTS.E.BYPASS.LTC128B.128 [R33+0x18c00], desc[UR36][R2.64+0x80], !P3 ;  /* 0x18c0008002218fae */ /* 0x000fe2000d901d64 */
[----:B------:R-:W-:-:S03]  /*16890*/  IMAD.MOV.U32 R13, RZ, RZ, R5 ;  /* 0x000000ffff0d7224 */ /* 0x000fc600078e0005 */
[----:B------:R-:W-:Y:S04]  /*168a0*/  @!P0 LDGSTS.E.BYPASS.LTC128B.128 [R33+0x1cc00], desc[UR36][R2.64+0x100], !P2 ;  /* 0x1cc0010002218fae */ /* 0x000fe8000d101d64 */
[----:B------:R0:W-:Y:S01]  /*168b0*/  @!P0 LDGSTS.E.BYPASS.LTC128B.128 [R33+0x20c00], desc[UR36][R2.64+0x180], !P1 ;  /* 0x20c0018002218fae */ /* 0x0001e2000c901d64 */
[----:B------:R-:W-:Y:S01]  /*168c0*/  ISETP.GE.AND P0, PT, R7, R6, PT ;  /* 0x000000060700720c */ /* 0x000fe20003f06270 */
[----:B0-----:R-:W-:-:S12]  /*168d0*/  IMAD.MOV.U32 R2, RZ, RZ, R14 ;  /* 0x000000ffff027224 */ /* 0x001fd800078e000e */
[----:B------:R-:W-:Y:S05]  /*168e0*/  WARPSYNC.COLLECTIVE R15, `(.L_x_336) ;  /* 0x000000000f087348 */ /* 0x000fea0003c00000 */
[----:B------:R0:W1:Y:S02]  /*168f0*/  SHFL.IDX P6, R14, R13, R12, R11 ;  /* 0x0000000c0d0e7389 */ /* 0x00006400000c000b */
[----:B01----:R-:W-:Y:S01]  /*16900*/  ENDCOLLECTIVE ;  /* 0x000000000000791b */ /* 0x003fe20003800000 */
.L_x_336:
        /* <DEDUP_REMOVED lines=8> */
.L_x_337:
        /* <DEDUP_REMOVED lines=15> */
.L_x_338:
        /* <DEDUP_REMOVED lines=8> */
.L_x_339:
        /* <DEDUP_REMOVED lines=15> */
.L_x_340:
        /* <DEDUP_REMOVED lines=8> */
.L_x_341:
        /* <DEDUP_REMOVED lines=15> */
.L_x_342:
        /* <DEDUP_REMOVED lines=8> */
.L_x_343:
        /* <DEDUP_REMOVED lines=15> */
.L_x_344:
[----:B------:R-:W-:Y:S01]  /*16ed0*/  IMAD.MOV.U32 R13, RZ, RZ, R4 ;  /* 0x000000ffff0d7224 */ /* 0x000fe200078e0004 */
[----:B------:R-:W-:Y:S02]  /*16ee0*/  MOV R12, 0x7 ;  /* 0x00000007000c7802 */ /* 0x000fe40000000f00 */
[----:B------:R-:W-:-:S05]  /*16ef0*/  @!P0 LEA R14, P5, R32, R14, 0x1 ;  /* 0x0000000e200e8211 */ /* 0x000fca00078a08ff */
[----:B------:R-:W-:Y:S02]  /*16f00*/  @!P0 IMAD.X R7, RZ, RZ, R2, P5 ;  /* 0x000000ffff078224 */ /* 0x000fe400028e0602 */
[----:B------:R-:W-:-:S07]  /*16f10*/  @!P0 IMAD.MOV.U32 R2, RZ, RZ, R14 ;  /* 0x000000ffff028224 */ /* 0x000fce00078e000e */
[----:B------:R-:W-:Y:S05]  /*16f20*/  WARPSYNC.COLLECTIVE R15, `(.L_x_345) ;  /* 0x000000000f087348 */ /* 0x000fea0003c00000 */
[----:B------:R0:W1:Y:S02]  /*16f30*/  SHFL.IDX P6, R14, R13, R12, R11 ;  /* 0x0000000c0d0e7389 */ /* 0x00006400000c000b */
[----:B01----:R-:W-:Y:S01]  /*16f40*/  ENDCOLLECTIVE ;  /* 0x000000000000791b */ /* 0x003fe20003800000 */
.L_x_345:
[----:B------:R-:W-:-:S05]  /*16f50*/  @!P0 IMAD.MOV.U32 R3, RZ, RZ, R7 ;  /* 0x000000ffff038224 */ /* 0x000fca00078e0007 */
[----:B------:R-:W-:Y:S01]  /*16f60*/  @!PT LDS RZ, [RZ] ;  /* 0x00000000fffff984 */ /* 0x000fe20000000800 */
[----:B------:R-:W-:Y:S01]  /*16f70*/  @!PT LDS RZ, [RZ] ;  /* 0x00000000fffff984 */ /* 0x000fe20000000800 */
[----:B------:R-:W-:Y:S01]  /*16f80*/  @!PT LDS RZ, [RZ] ;  /* 0x00000000fffff984 */ /* 0x000fe20000000800 */
[----:B------:R0:W-:Y:S04]  /*16f90*/  @!P0 LDGSTS.E.BYPASS.LTC128B.128 [R33+0x17400], desc[UR36][R2.64], !P4 ;  /* 0x1740000002218fae */ /* 0x0001e8000e101d64 */
[----:B------:R0:W-:Y:S01]  /*16fa0*/  @!P0 LDGSTS.E.BYPASS.LTC128B.128 [R33+0x1b400], desc[UR36][R2.64+0x80], !P3 ;  /* 0x1b40008002218fae */ /* 0x0001e2000d901d64 */
[----:B------:R-:W-:-:S03]  /*16fb0*/  IMAD.MOV.U32 R13, RZ, RZ, R5 ;  /* 0x000000ffff0d7224 */ /* 0x000fc600078e0005 */
[----:B------:R0:W-:Y:S04]  /*16fc0*/  @!P0 LDGSTS.E.BYPASS.LTC128B.128 [R33+0x1f400], desc[UR36][R2.64+0x100], !P2 ;  /* 0x1f40010002218fae */ /* 0x0001e8000d101d64 */
[----:B------:R0:W-:Y:S01]  /*16fd0*/  @!P0 LDGSTS.E.BYPASS.LTC128B.128 [R33+0x23400], desc[UR36][R2.64+0x180], !P1 ;  /* 0x2340018002218fae */ /* 0x0001e2000c901d64 */
[----:B------:R-:W-:-:S07]  /*16fe0*/  IMAD.MOV.U32 R7, RZ, RZ, R14 ;  /* 0x000000ffff077224 */ /* 0x000fce00078e000e */
[----:B0-----:R-:W-:Y:S05]  /*16ff0*/  WARPSYNC.COLLECTIVE R15, `(.L_x_346) ;  /* 0x000000000f087348 */ /* 0x001fea0003c00000 */
[----:B------:R1:W2:Y:S02]  /*17000*/  SHFL.IDX P6, R14, R13, R12, R11 ;  /* 0x0000000c0d0e7389 */ /* 0x0002a400000c000b */
[----:B012---:R-:W-:Y:S01]  /*17010*/  ENDCOLLECTIVE ;  /* 0x000000000000791b */ /* 0x007fe20003800000 */
.L_x_346:
[----:B------:R-:W-:Y:S05]  /*17020*/  BRA `(.L_x_347) ;  /* 0xffffffc000087947 */ /* 0x000fea000383ffff */
.L_x_265:
[----:B0-----:R0:W3:Y:S02]  /*17030*/  SYNCS.PHASECHK.TRANS64.TRYWAIT P0, [R22+URZ+0x38820], R3 ;  /* 0x03882003160075a7 */ /* 0x0010e4000800017f */
[----:B---3--:R-:W-:Y:S05]  /*17040*/  @!P0 NANOSLEEP.SYNCS 0x989680 ;  /* 0x009896800000895d */ /* 0x008fea0003900000 */
[----:B------:R-:W3:Y:S02]  /*17050*/  @!P0 SYNCS.PHASECHK.TRANS64 P0, [R22+URZ+0x38820], R3 ;  /* 0x03882003160085a7 */ /* 0x000ee4000800007f */
[----:B---3--:R-:W-:Y:S05]  /*17060*/  @!P0 BRA `(.L_x_265) ;  /* 0xfffffffc00f08947 */ /* 0x008fea000383ffff */
[----:B------:R-:W-:Y:S05]  /*17070*/  BRA `(.L_x_348) ;  /* 0xffffffc000847947 */ /* 0x000fea000383ffff */
.L_x_270:
[----:B0-----:R0:W1:Y:S02]  /*17080*/  SYNCS.PHASECHK.TRANS64.TRYWAIT P0, [R6+URZ+0x38840], R3 ;  /* 0x03884003060075a7 */ /* 0x001064000800017f */
[----:B-1----:R-:W-:Y:S05]  /*17090*/  @!P0 NANOSLEEP.SYNCS 0x989680 ;  /* 0x009896800000895d */ /* 0x002fea0003900000 */
[----:B------:R-:W1:Y:S02]  /*170a0*/  @!P0 SYNCS.PHASECHK.TRANS64 P0, [R6+URZ+0x38840], R3 ;  /* 0x03884003060085a7 */ /* 0x000e64000800007f */
[----:B-1----:R-:W-:Y:S05]  /*170b0*/  @!P0 BRA `(.L_x_270) ;  /* 0xfffffffc00f08947 */ /* 0x002fea000383ffff */
[----:B------:R-:W-:Y:S05]  /*170c0*/  BRA `(.L_x_349) ;  /* 0xffffffc400647947 */ /* 0x000fea000383ffff */
.L_x_271:
        /* <DEDUP_REMOVED lines=8> */
.L_x_351:
[----:B------:R-:W-:Y:S05]  /*17150*/  BSYNC B1 ;  /* 0x0000000000017941 */ /* 0x000fea0003800000 */
.L_x_350:
[----:B------:R-:W-:Y:S01]  /*17160*/  IMAD.MOV.U32 R13, RZ, RZ, R8 ;  /* 0x000000ffff0d7224 */ /* 0x000fe200078e0008 */
[----:B------:R-:W-:Y:S01]  /*17170*/  LOP3.LUT R23, R23, 0xfffff7ff, RZ, 0xc0, !PT ;  /* 0xfffff7ff17177812 */ /* 0x000fe200078ec0ff */
[----:B------:R-:W-:Y:S02]  /*17180*/  IMAD.MOV.U32 R12, RZ, RZ, RZ ;  /* 0x000000ffff0c7224 */ /* 0x000fe400078e00ff */
[----:B------:R-:W-:Y:S01]  /*17190*/  IMAD.MOV.U32 R11, RZ, RZ, 0x181f ;  /* 0x0000181fff0b7424 */ /* 0x000fe200078e00ff */
[----:B------:R-:W-:Y:S01]  /*171a0*/  @P3 LOP3.LUT R23, R23, 0x800, RZ, 0xfc, !PT ;  /* 0x0000080017173812 */ /* 0x000fe200078efcff */
[----:B------:R-:W-:Y:S02]  /*171b0*/  IMAD.MOV.U32 R15, RZ, RZ, -0x1 ;  /* 0xffffffffff0f7424 */ /* 0x000fe400078e00ff */
[----:B------:R-:W-:Y:S01]  /*171c0*/  IMAD.MOV.U32 R3, RZ, RZ, R14 ;  /* 0x000000ffff037224 */ /* 0x000fe200078e000e */
[----:B------:R-:W-:Y:S01]  /*171d0*/  LOP3.LUT P3, RZ, R23, 0x10, RZ, 0xc0, !PT ;  /* 0x0000001017ff7812 */ /* 0x000fe2000786c0ff */
[----:B------:R-:W-:-:S12]  /*171e0*/  IMAD.SHL.U32 R0, R32, 0x2, RZ ;  /* 0x0000000220007824 */ /* 0x000fd800078e00ff */
[----:B------:R-:W-:Y:S05]  /*171f0*/  WARPSYNC.COLLECTIVE R15, `(.L_x_352) ;  /* 0x000000000f087348 */ /* 0x000fea0003c00000 */
[----:B------:R0:W1:Y:S02]  /*17200*/  SHFL.IDX P6, R14, R13, R12, R11 ;  /* 0x0000000c0d0e7389 */ /* 0x00006400000c000b */
[----:B01----:R-:W-:Y:S01]  /*17210*/  ENDCOLLECTIVE ;  /* 0x000000000000791b */ /* 0x003fe20003800000 */
.L_x_352:
[----:B------:R-:W-:Y:S01]  /*17220*/  LOP3.LUT R23, R23, 0xfffffbff, RZ, 0xc0, !PT ;  /* 0xfffffbff17177812 */ /* 0x000fe200078ec0ff */
[----:B------:R-:W-:-:S03]  /*17230*/  IMAD R9, R9, 0x2, R22 ;  /* 0x0000000209097824 */ /* 0x000fc600078e0216 */
[----:B------:R-:W-:-:S04]  /*17240*/  @P2 LOP3.LUT R23, R23, 0x400, RZ, 0xfc, !PT ;  /* 0x0000040017172812 */ /* 0x000fc800078efcff */
[C---:B------:R-:W-:Y:S02]  /*17250*/  LOP3.LUT P2, RZ, R23.reuse, 0x8, RZ, 0xc0, !PT ;  /* 0x0000000817ff7812 */ /* 0x040fe4000784c0ff */
[----:B------:R-:W-:Y:S01]  /*17260*/  LOP3.LUT R23, R23, 0xfffffdff, RZ, 0xc0, !PT ;  /* 0xfffffdff17177812 */ /* 0x000fe200078ec0ff */
[----:B------:R-:W-:-:S03]  /*17270*/  IMAD.MOV.U32 R13, RZ, RZ, R10 ;  /* 0x000000ffff0d7224 */ /* 0x000fc600078e000a */
[----:B------:R-:W-:Y:S01]  /*17280*/  @P1 LOP3.LUT R23, R23, 0x200, RZ, 0xfc, !PT ;  /* 0x0000020017171812 */ /* 0x000fe200078efcff */
[----:B------:R-:W-:-:S03]  /*17290*/  IMAD.MOV.U32 R12, RZ, RZ, 0x1 ;  /* 0x00000001ff0c7424 */ /* 0x000fc600078e00ff */
[----:B------:R-:W-:Y:S01]  /*172a0*/  LOP3.LUT P1, RZ, R23, 0x4, RZ, 0xc0, !PT ;  /* 0x0000000417ff7812 */ /* 0x000fe2000782c0ff */
[----:B------:R-:W-:-:S12]  /*172b0*/  IMAD.MOV.U32 R2, RZ, RZ, R14 ;  /* 0x000000ffff027224 */ /* 0x000fd800078e000e */
[----:B------:R-:W-:Y:S05]  /*172c0*/  WARPSYNC.COLLECTIVE R15, `(.L_x_353) ;  /* 0x000000000f087348 */ /* 0x000fea0003c00000 */
[----:B------:R0:W1:Y:S02]  /*172d0*/  SHFL.IDX P6, R14, R13, R12, R11 ;  /* 0x0000000c0d0e7389 */ /* 0x00006400000c000b */
[----:B01----:R-:W-:Y:S01]  /*172e0*/  ENDCOLLECTIVE ;  /* 0x000000000000791b */ /* 0x003fe20003800000 */
.L_x_353:
[----:B------:R-:W-:-:S05]  /*172f0*/  IADD3 R2, P0, R2, R0, RZ ;  /* 0x0000000002027210 */ /* 0x000fca0007f1e0ff */
[----:B------:R-:W-:-:S05]  /*17300*/  IMAD.X R3, RZ, RZ, R3, P0 ;  /* 0x000000ffff037224 */ /* 0x000fca00000e0603 */
[----:B------:R-:W-:Y:S01]  /*17310*/  @!PT LDS RZ, [RZ] ;  /* 0x00000000fffff984 */ /* 0x000fe20000000800 */
[----:B------:R-:W-:Y:S01]  /*17320*/  @!PT LDS RZ, [RZ] ;  /* 0x00000000fffff984 */ /* 0x000fe20000000800 */
[----:B------:R-:W-:Y:S01]  /*17330*/  @!PT LDS RZ, [RZ] ;  /* 0x00000000fffff984 */ /* 0x000fe20000000800 */
[----:B------:R0:W-:Y:S01]  /*17340*/  LDGSTS.E.BYPASS.LTC128B.128 [R9+0x24400], desc[UR36][R2.64], !P3 ;  /* 0x2440000002097fae */ /* 0x0001e2000d901d64 */
[----:B------:R-:W-:-:S03]  /*17350*/  IMAD.MOV.U32 R13, RZ, RZ, R8 ;  /* 0x000000ffff0d7224 */ /* 0x000fc600078e0008 */
[----:B------:R0:W-:Y:S04]  /*17360*/  LDGSTS.E.BYPASS.LTC128B.128 [R9+0x26c00], desc[UR36][R2.64+0x80], !P2 ;  /* 0x26c0008002097fae */ /* 0x0001e8000d101d64 */
[----:B------:R0:W-:Y:S01]  /*17370*/  LDGSTS.E.BYPASS.LTC128B.128 [R9+0x29400], desc[UR36][R2.64+0x100], !P1 ;  /* 0x2940010002097fae */ /* 0x0001e2000c901d64 */
[----:B------:R-:W-:-:S03]  /*17380*/  IMAD.MOV.U32 R35, RZ, RZ, R14 ;  /* 0x000000ffff237224 */ /* 0x000fc600078e000e */
[----:B------:R0:W-:Y:S04]  /*17390*/  LDGSTS.E.BYPASS.LTC128B.128 [R9+0x2bc00], desc[UR36][R2.64+0x180], !P5 ;  /* 0x2bc0018002097fae */ /* 0x0001e8000e901d64 */
[----:B0-----:R-:W-:Y:S05]  /*173a0*/  WARPSYNC.COLLECTIVE R15, `(.L_x_354) ;  /* 0x000000000f087348 */ /* 0x001fea0003c00000 */
[----:B------:R1:W2:Y:S02]  /*173b0*/  SHFL.IDX P6, R14, R13, R12, R11 ;  /* 0x0000000c0d0e7389 */ /* 0x0002a400000c000b */
[----:B012---:R-:W-:Y:S01]  /*173c0*/  ENDCOLLECTIVE ;  /* 0x000000000000791b */ /* 0x007fe20003800000 */
.L_x_354:
[----:B------:R-:W-:Y:S02]  /*173d0*/  IMAD.MOV.U32 R13, RZ, RZ, R10 ;  /* 0x000000ffff0d7224 */ /* 0x000fe400078e000a */
[----:B------:R-:W-:Y:S02]  /*173e0*/  IMAD.MOV.U32 R12, RZ, RZ, 0x2 ;  /* 0x00000002ff0c7424 */ /* 0x000fe400078e00ff */
[----:B------:R-:W-:-:S07]  /*173f0*/  IMAD.MOV.U32 R2, RZ, RZ, R14 ;  /* 0x000000ffff027224 */ /* 0x000fce00078e000e */
[----:B------:R-:W-:Y:S05]  /*17400*/  WARPSYNC.COLLECTIVE R15, `(.L_x_355) ;  /* 0x000000000f087348 */ /* 0x000fea0003c00000 */
[----:B------:R0:W1:Y:S02]  /*17410*/  SHFL.IDX P6, R14, R13, R12, R11 ;  /* 0x0000000c0d0e7389 */ /* 0x00006400000c000b */
[----:B01----:R-:W-:Y:S01]  /*17420*/  ENDCOLLECTIVE ;  /* 0x000000000000791b */ /* 0x003fe20003800000 */
.L_x_355:
        /* <DEDUP_REMOVED lines=14> */
.L_x_356:
[----:B------:R-:W-:Y:S02]  /*17510*/  IMAD.MOV.U32 R13, RZ, RZ, R10 ;  /* 0x000000ffff0d7224 */ /* 0x000fe400078e000a */
[----:B------:R-:W-:Y:S02]  /*17520*/  IMAD.MOV.U32 R12, RZ, RZ, 0x3 ;  /* 0x00000003ff0c7424 */ /* 0x000fe400078e00ff */
[----:B------:R-:W-:-:S07]  /*17530*/  IMAD.MOV.U32 R2, RZ, RZ, R14 ;  /* 0x000000ffff027224 */ /* 0x000fce00078e000e */
[----:B------:R-:W-:Y:S05]  /*17540*/  WARPSYNC.COLLECTIVE R15, `(.L_x_357) ;  /* 0x000000000f087348 */ /* 0x000fea0003c00000 */
[----:B------:R0:W1:Y:S02]  /*17550*/  SHFL.IDX P6, R14, R13, R12, R11 ;  /* 0x0000000c0d0e7389 */ /* 0x00006400000c000b */
[----:B01----:R-:W-:Y:S01]  /*17560*/  ENDCOLLECTIVE ;  /* 0x000000000000791b */ /* 0x003fe20003800000 */
.L_x_357:
        /* <DEDUP_REMOVED lines=14> */
.L_x_358:
[----:B------:R-:W-:Y:S02]  /*17650*/  IMAD.MOV.U32 R13, RZ, RZ, R10 ;  /* 0x000000ffff0d7224 */ /* 0x000fe400078e000a */
[----:B------:R-:W-:Y:S02]  /*17660*/  IMAD.MOV.U32 R12, RZ, RZ, 0x4 ;  /* 0x00000004ff0c7424 */ /* 0x000fe400078e00ff */
[----:B------:R-:W-:-:S07]  /*17670*/  IMAD.MOV.U32 R2, RZ, RZ, R14 ;  /* 0x000000ffff027224 */ /* 0x000fce00078e000e */
[----:B------:R-:W-:Y:S05]  /*17680*/  WARPSYNC.COLLECTIVE R15, `(.L_x_359) ;  /* 0x000000000f087348 */ /* 0x000fea0003c00000 */
[----:B------:R0:W1:Y:S02]  /*17690*/  SHFL.IDX P6, R14, R13, R12, R11 ;  /* 0x0000000c0d0e7389 */ /* 0x00006400000c000b */
[----:B01----:R-:W-:Y:S01]  /*176a0*/  ENDCOLLECTIVE ;  /* 0x000000000000791b */ /* 0x003fe20003800000 */
.L_x_359:
[----:B------:R-:W-:-:S05]  /*176b0*/  IADD3 R2, P0, R2, R0, RZ ;  /* 0x0000000002027210 */ /* 0x000fca0007f1e0ff */
[----:B------:R-:W-:-:S05]  /*176c0*/  IMAD.X R3, RZ, RZ, R35, P0 ;  /* 0x000000ffff037224 */ /* 0x000fca00000e0623 */
[----:B------:R-:W-:Y:S01]  /*176d0*/  @!PT LDS RZ, [RZ] ;  /* 0x00000000fffff984 */ /* 0x000fe20000000800 */
[----:B------:R-:W-:Y:S01]  /*176e0*/  @!PT LDS RZ, [RZ] ;  /* 0x00000000fffff984 */ /* 0x000fe20000000800 */
[----:B------:R-:W-:Y:S01]  /*176f0*/  @!PT LDS RZ, [RZ] ;  /* 0x00000000fffff984 */ /* 0x000fe20000000800 */
[----:B------:R0:W-:Y:S01]  /*17700*/  LDGSTS.E.BYPASS.LTC128B.128 [R9+0x25c00], desc[UR36][R2.64], !P3 ;  /* 0x25c0000002097fae */ /* 0x0001e2000d901d64 */
[----:B------:R-:W-:Y:S01]  /*17710*/  IMAD.MOV.U32 R13, RZ, RZ, R8 ;  /* 0x000000ffff0d7224 */ /* 0x000fe200078e0008 */
[C---:B------:R-:W-:Y:S02]  /*17720*/  LOP3.LUT P3, RZ, R23.reuse, 0x800, RZ, 0xc0, !PT ;  /* 0x0000080017ff7812 */ /* 0x040fe4000786c0ff */
[----:B------:R0:W-:Y:S01]  /*17730*/  LDGSTS.E.BYPASS.LTC128B.128 [R9+0x28400], desc[UR36][R2.64+0x80], !P2 ;  /* 0x2840008002097fae */ /* 0x0001e2000d101d64 */
[----:B------:R-:W-:-:S03]  /*17740*/  LOP3.LUT P2, RZ, R23, 0x400, RZ, 0xc0, !PT ;  /* 0x0000040017ff7812 */ /* 0x000fc6000784c0ff */
[----:B------:R0:W-:Y:S01]  /*17750*/  LDGSTS.E.BYPASS.LTC128B.128 [R9+0x2ac00], desc[UR36][R2.64+0x100], !P1 ;  /* 0x2ac0010002097fae */ /* 0x0001e2000c901d64 */
[----:B------:R-:W-:Y:S01]  /*17760*/  LOP3.LUT P1, RZ, R23, 0x200, RZ, 0xc0, !PT ;  /* 0x0000020017ff7812 */ /* 0x000fe2000782c0ff */
[----:B------:R-:W-:Y:S02]  /*17770*/  IMAD.MOV.U32 R35, RZ, RZ, R14 ;  /* 0x000000ffff237224 */ /* 0x000fe400078e000e */
[----:B------:R0:W-:Y:S10]  /*17780*/  LDGSTS.E.BYPASS.LTC128B.128 [R9+0x2d400], desc[UR36][R2.64+0x180], !P5 ;  /* 0x2d40018002097fae */ /* 0x0001f4000e901d64 */
[----:B0-----:R-:W-:Y:S05]  /*17790*/  WARPSYNC.COLLECTIVE R15, `(.L_x_360) ;  /* 0x000000000f087348 */ /* 0x001fea0003c00000 */
[----:B------:R1:W2:Y:S02]  /*177a0*/  SHFL.IDX P6, R14, R13, R12, R11 ;  /* 0x0000000c0d0e7389 */ /* 0x0002a400000c000b */
[----:B012---:R-:W-:Y:S01]  /*177b0*/  ENDCOLLECTIVE ;  /* 0x000000000000791b */ /* 0x007fe20003800000 */
.L_x_360:
[----:B------:R-:W-:Y:S01]  /*177c0*/  IMAD.MOV.U32 R2, RZ, RZ, R14 ;  /* 0x000000ffff027224 */ /* 0x000fe200078e000e */
[----:B------:R-:W-:Y:S06]  /*177d0*/  BRA `(.L_x_361) ;  /* 0xffffffc000b07947 */ /* 0x000fec000383ffff */
.L_x_276:
[----:B-1----:R1:W2:Y:S02]  /*177e0*/  SYNCS.PHASECHK.TRANS64.TRYWAIT P0, [R6+URZ+0x38860], R2 ;  /* 0x03886002060075a7 */ /* 0x0022a4000800017f */
[----:B--2---:R-:W-:Y:S05]  /*177f0*/  @!P0 NANOSLEEP.SYNCS 0x989680 ;  /* 0x009896800000895d */ /* 0x004fea0003900000 */
[----:B------:R-:W2:Y:S02]  /*17800*/  @!P0 SYNCS.PHASECHK.TRANS64 P0, [R6+URZ+0x38860], R2 ;  /* 0x03886002060085a7 */ /* 0x000ea4000800007f */
[----:B--2---:R-:W-:Y:S05]  /*17810*/  @!P0 BRA `(.L_x_276) ;  /* 0xfffffffc00f08947 */ /* 0x004fea000383ffff */
[----:B------:R-:W-:Y:S05]  /*17820*/  BRA `(.L_x_362) ;  /* 0xffffffc400287947 */ /* 0x000fea000383ffff */
.L_x_277:
[----:B------:R-:W-:Y:S01]  /*17830*/  BSSY B1, `(.L_x_363) ;  /* 0x0000008000017945 */ /* 0x000fe20003800000 */
[----:B------:R-:W-:Y:S02]  /*17840*/  IMAD.MOV.U32 R13, RZ, RZ, R24 ;  /* 0x000000ffff0d7224 */ /* 0x000fe400078e0018 */
[----:B------:R-:W-:Y:S02]  /*17850*/  IMAD.MOV.U32 R12, RZ, RZ, RZ ;  /* 0x000000ffff0c7224 */ /* 0x000fe400078e00ff */
[----:B------:R-:W-:Y:S02]  /*17860*/  IMAD.MOV.U32 R11, RZ, RZ, 0x181f ;  /* 0x0000181fff0b7424 */ /* 0x000fe400078e00ff */
[----:B------:R-:W-:-:S07]  /*17870*/  IMAD.MOV.U32 R15, RZ, RZ, -0x1 ;  /* 0xffffffffff0f7424 */ /* 0x000fce00078e00ff */
[----:B-1----:R-:W-:Y:S05]  /*17880*/  WARPSYNC.COLLECTIVE R15, `(.L_x_364) ;  /* 0x000000000f087348 */ /* 0x002fea0003c00000 */
[----:B------:R0:W2:Y:S02]  /*17890*/  SHFL.IDX P6, R14, R13, R12, R11 ;  /* 0x0000000c0d0e7389 */ /* 0x0000a400000c000b */
[----:B012---:R-:W-:Y:S01]  /*178a0*/  ENDCOLLECTIVE ;  /* 0x000000000000791b */ /* 0x007fe20003800000 */
.L_x_364:
[----:B------:R-:W-:Y:S05]  /*178b0*/  BSYNC B1 ;  /* 0x0000000000017941 */ /* 0x000fea0003800000 */
.L_x_363:
[----:B------:R-:W-:Y:S01]  /*178c0*/  MOV R13, R18 ;  /* 0x00000012000d7202 */ /* 0x000fe20000000f00 */
[----:B------:R-:W-:Y:S02]  /*178d0*/  IMAD.MOV.U32 R12, RZ, RZ, RZ ;  /* 0x000000ffff0c7224 */ /* 0x000fe400078e00ff */
[----:B------:R-:W-:Y:S02]  /*178e0*/  IMAD.MOV.U32 R11, RZ, RZ, 0x181f ;  /* 0x0000181fff0b7424 */ /* 0x000fe400078e00ff */
[----:B------:R-:W-:Y:S02]  /*178f0*/  IMAD.MOV.U32 R15, RZ, RZ, -0x1 ;  /* 0xffffffffff0f7424 */ /* 0x000fe400078e00ff */
[----:B------:R-:W-:Y:S02]  /*17900*/  IMAD.MOV.U32 R3, RZ, RZ, R14 ;  /* 0x000000ffff037224 */ /* 0x000fe400078e000e */
[----:B------:R-:W-:-:S07]  /*17910*/  IMAD R7, R7, 0x2, R22 ;  /* 0x0000000207077824 */ /* 0x000fce00078e0216 */
[----:B------:R-:W-:Y:S05]  /*17920*/  WARPSYNC.COLLECTIVE R15, `(.L_x_365) ;  /* 0x000000000f087348 */ /* 0x000fea0003c00000 */
[----:B------:R0:W1:Y:S02]  /*17930*/  SHFL.IDX P6, R14, R13, R12, R11 ;  /* 0x0000000c0d0e7389 */ /* 0x00006400000c000b */
[----:B01----:R-:W-:Y:S01]  /*17940*/  ENDCOLLECTIVE ;  /* 0x000000000000791b */ /* 0x003fe20003800000 */
.L_x_365:
[----:B------:R-:W-:Y:S02]  /*17950*/  IMAD.MOV.U32 R13, RZ, RZ, R24 ;  /* 0x000000ffff0d7224 */ /* 0x000fe400078e0018 */
[----:B------:R-:W-:Y:S02]  /*17960*/  IMAD.MOV.U32 R12, RZ, RZ, 0x1 ;  /* 0x00000001ff0c7424 */ /* 0x000fe400078e00ff */
[----:B------:R-:W-:-:S07]  /*17970*/  IMAD.MOV.U32 R2, RZ, RZ, R14 ;  /* 0x000000ffff027224 */ /* 0x000fce00078e000e */
[----:B------:R-:W-:Y:S05]  /*17980*/  WARPSYNC.COLLECTIVE R15, `(.L_x_366) ;  /* 0x000000000f087348 */ /* 0x000fea0003c00000 */
[----:B------:R0:W1:Y:S02]  /*17990*/  SHFL.IDX P6, R14, R13, R12, R11 ;  /* 0x0000000c0d0e7389 */ /* 0x00006400000c000b */
[----:B01----:R-:W-:Y:S01]  /*179a0*/  ENDCOLLECTIVE ;  /* 0x000000000000791b */ /* 0x003fe20003800000 */
.L_x_366:
[----:B------:R-:W-:-:S05]  /*179b0*/  IADD3 R2, P0, R2, R0, RZ ;  /* 0x0000000002027210 */ /* 0x000fca0007f1e0ff */
[----:B------:R-:W-:Y:S01]  /*179c0*/  IMAD.X R3, RZ, RZ, R3, P0 ;  /* 0x000000ffff037224 */ /* 0x000fe200000e0603 */
[----:B------:R-:W-:Y:S01]  /*179d0*/  ISETP.LT.OR P0, PT, R8, 0x1, P4 ;  /* 0x000000010800780c */ /* 0x000fe20002701670 */
[----:B------:R-:W-:-:S12]  /*179e0*/  IMAD.MOV.U32 R13, RZ, RZ, R18 ;  /* 0x000000ffff0d7224 */ /* 0x000fd800078e0012 */
        /* <DEDUP_REMOVED lines=9> */
[----:B------:R0:W-:Y:S02]  /*17a80*/  LDGSTS.E.BYPASS.LTC128B.128 [R7+0x7c00], desc[UR36][R2.64+0x180], !P0 ;  /* 0x07c0018002077fae */ /* 0x0001e4000c101d64 */
[----:B0-----:R-:W-:-:S07]  /*17a90*/  IMAD.MOV.U32 R3, RZ, RZ, R14 ;  /* 0x000000ffff037224 */ /* 0x001fce00078e000e */
[----:B------:R-:W-:Y:S05]  /*17aa0*/  WARPSYNC.COLLECTIVE R15, `(.L_x_367) ;  /* 0x000000000f087348 */ /* 0x000fea0003c00000 */
[----:B------:R0:W1:Y:S02]  /*17ab0*/  SHFL.IDX P6, R14, R13, R12, R11 ;  /* 0x0000000c0d0e7389 */ /* 0x00006400000c000b */
[----:B01----:R-:W-:Y:S01]  /*17ac0*/  ENDCOLLECTIVE ;  /* 0x000000000000791b */ /* 0x003fe20003800000 */
.L_x_367:
[----:B------:R-:W-:Y:S02]  /*17ad0*/  IMAD.MOV.U32 R13, RZ, RZ, R24 ;  /* 0x000000ffff0d7224 */ /* 0x000fe400078e0018 */
[----:B------:R-:W-:Y:S02]  /*17ae0*/  IMAD.MOV.U32 R12, RZ, RZ, 0x2 ;  /* 0x00000002ff0c7424 */ /* 0x000fe400078e00ff */
[----:B------:R-:W-:-:S07]  /*17af0*/  IMAD.MOV.U32 R2, RZ, RZ, R14 ;  /* 0x000000ffff027224 */ /* 0x000fce00078e000e */
[----:B------:R-:W-:Y:S05]  /*17b00*/  WARPSYNC.COLLECTIVE R15, `(.L_x_368) ;  /* 0x000000000f087348 */ /* 0x000fea0003c00000 */
[----:B------:R0:W1:Y:S02]  /*17b10*/  SHFL.IDX P6, R14, R13, R12, R11 ;  /* 0x0000000c0d0e7389 */ /* 0x00006400000c000b */
[----:B01----:R-:W-:Y:S01]  /*17b20*/  ENDCOLLECTIVE ;  /* 0x000000000000791b */ /* 0x003fe20003800000 */
.L_x_368:
        /* <DEDUP_REMOVED lines=18> */
.L_x_369:
[----:B------:R-:W-:Y:S02]  /*17c50*/  IMAD.MOV.U32 R13, RZ, RZ, R24 ;  /* 0x000000ffff0d7224 */ /* 0x000fe400078e0018 */
[----:B------:R-:W-:Y:S02]  /*17c60*/  IMAD.MOV.U32 R12, RZ, RZ, 0x3 ;  /* 0x00000003ff0c7424 */ /* 0x000fe400078e00ff */
[----:B------:R-:W-:-:S07]  /*17c70*/  IMAD.MOV.U32 R2, RZ, RZ, R14 ;  /* 0x000000ffff027224 */ /* 0x000fce00078e000e */
[----:B------:R-:W-:Y:S05]  /*17c80*/  WARPSYNC.COLLECTIVE R15, `(.L_x_370) ;  /* 0x000000000f087348 */ /* 0x000fea0003c00000 */
[----:B------:R0:W1:Y:S02]  /*17c90*/  SHFL.IDX P6, R14, R13, R12, R11 ;  /* 0x0000000c0d0e7389 */ /* 0x00006400000c000b */
[----:B01----:R-:W-:Y:S01]  /*17ca0*/  ENDCOLLECTIVE ;  /* 0x000000000000791b */ /* 0x003fe20003800000 */
.L_x_370:
        /* <DEDUP_REMOVED lines=18> */
.L_x_371:
[----:B------:R-:W-:Y:S02]  /*17dd0*/  IMAD.MOV.U32 R13, RZ, RZ, R24 ;  /* 0x000000ffff0d7224 */ /* 0x000fe400078e0018 */
[----:B------:R-:W-:Y:S02]  /*17de0*/  IMAD.MOV.U32 R12, RZ, RZ, 0x4 ;  /* 0x00000004ff0c7424 */ /* 0x000fe400078e00ff */
[----:B------:R-:W-:-:S07]  /*17df0*/  IMAD.MOV.U32 R2, RZ, RZ, R14 ;  /* 0x000000ffff027224 */ /* 0x000fce00078e000e */
[----:B------:R-:W-:Y:S05]  /*17e00*/  WARPSYNC.COLLECTIVE R15, `(.L_x_372) ;  /* 0x000000000f087348 */ /* 0x000fea0003c00000 */
[----:B------:R0:W1:Y:S02]  /*17e10*/  SHFL.IDX P6, R14, R13, R12, R11 ;  /* 0x0000000c0d0e7389 */ /* 0x00006400000c000b */
[----:B01----:R-:W-:Y:S01]  /*17e20*/  ENDCOLLECTIVE ;  /* 0x000000000000791b */ /* 0x003fe20003800000 */
.L_x_372:
[----:B------:R-:W-:-:S05]  /*17e30*/  IADD3 R2, P0, R2, R0, RZ ;  /* 0x0000000002027210 */ /* 0x000fca0007f1e0ff */
[----:B------:R-:W-:Y:S01]  /*17e40*/  IMAD.X R3, RZ, RZ, R3, P0 ;  /* 0x000000ffff037224 */ /* 0x000fe200000e0603 */
[----:B------:R-:W-:Y:S01]  /*17e50*/  ISETP.LT.OR P0, PT, R8, 0x31, P4 ;  /* 0x000000310800780c */ /* 0x000fe20002701670 */
[----:B------:R-:W-:-:S12]  /*17e60*/  IMAD.MOV.U32 R13, RZ, RZ, R18 ;  /* 0x000000ffff0d7224 */ /* 0x000fd800078e0012 */
[----:B------:R-:W-:Y:S01]  /*17e70*/  @!PT LDS RZ, [RZ] ;  /* 0x00000000fffff984 */ /* 0x000fe20000000800 */
[----:B------:R-:W-:Y:S01]  /*17e80*/  @!PT LDS RZ, [RZ] ;  /* 0x00000000fffff984 */ /* 0x000fe20000000800 */
[----:B------:R-:W-:Y:S01]  /*17e90*/  @!PT LDS RZ, [RZ] ;  /* 0x00000000fffff984 */ /* 0x000fe20000000800 */
[----:B------:R0:W-:Y:S01]  /*17ea0*/  LDGSTS.E.BYPASS.LTC128B.128 [R7+0x1c00], desc[UR36][R2.64], !P0 ;  /* 0x01c0000002077fae */ /* 0x0001e2000c101d64 */
[----:B------:R-:W-:Y:S01]  /*17eb0*/  ISETP.LT.OR P0, PT, R8, 0x31, P3 ;  /* 0x000000310800780c */ /* 0x000fe20001f01670 */
[----:B------:R-:W-:-:S12]  /*17ec0*/  IMAD.MOV.U32 R24, RZ, RZ, R14 ;  /* 0x000000ffff187224 */ /* 0x000fd800078e000e */
[----:B0-----:R-:W-:Y:S05]  /*17ed0*/  WARPSYNC.COLLECTIVE R15, `(.L_x_373) ;  /* 0x000000000f087348 */ /* 0x001fea0003c00000 */
[----:B------:R1:W2:Y:S02]  /*17ee0*/  SHFL.IDX P6, R14, R13, R12, R11 ;  /* 0x0000000c0d0e7389 */ /* 0x0002a400000c000b */
[----:B012---:R-:W-:Y:S01]  /*17ef0*/  ENDCOLLECTIVE ;  /* 0x000000000000791b */ /* 0x007fe20003800000 */
.L_x_373:
        /* <DEDUP_REMOVED lines=8> */
[----:B------:R-:W-:Y:S05]  /*17f80*/  BRA `(.L_x_374) ;  /* 0xffffffc000447947 */ /* 0x000fea000383ffff */
.L_x_285:
[----:B0-----:R0:W3:Y:S02]  /*17f90*/  SYNCS.PHASECHK.TRANS64.TRYWAIT P0, [R4+URZ+0x38860], R3 ;  /* 0x03886003040075a7 */ /* 0x0010e4000800017f */
[----:B---3--:R-:W-:Y:S05]  /*17fa0*/  @!P0 NANOSLEEP.SYNCS 0x989680 ;  /* 0x009896800000895d */ /* 0x008fea0003900000 */
[----:B------:R-:W3:Y:S02]  /*17fb0*/  @!P0 SYNCS.PHASECHK.TRANS64 P0, [R4+URZ+0x38860], R3 ;  /* 0x03886003040085a7 */ /* 0x000ee4000800007f */
[----:B---3--:R-:W-:Y:S05]  /*17fc0*/  @!P0 BRA `(.L_x_285) ;  /* 0xfffffffc00f08947 */ /* 0x008fea000383ffff */
[----:B------:R-:W-:Y:S05]  /*17fd0*/  BRA `(.L_x_375) ;  /* 0xffffffc400687947 */ /* 0x000fea000383ffff */
.L_x_286:
[----:B------:R-:W-:Y:S01]  /*17fe0*/  BSSY B0, `(.L_x_376) ;  /* 0x0000008000007945 */ /* 0x000fe20003800000 */
[----:B------:R-:W-:Y:S02]  /*17ff0*/  IMAD.MOV.U32 R13, RZ, RZ, R24 ;  /* 0x000000ffff0d7224 */ /* 0x000fe400078e0018 */
[----:B------:R-:W-:Y:S02]  /*18000*/  IMAD.MOV.U32 R12, RZ, RZ, RZ ;  /* 0x000000ffff0c7224 */ /* 0x000fe400078e00ff */
[----:B------:R-:W-:Y:S02]  /*18010*/  IMAD.MOV.U32 R11, RZ, RZ, 0x181f ;  /* 0x0000181fff0b7424 */ /* 0x000fe400078e00ff */
[----:B------:R-:W-:-:S07]  /*18020*/  IMAD.MOV.U32 R15, RZ, RZ, -0x1 ;  /* 0xffffffffff0f7424 */ /* 0x000fce00078e00ff */
[----:B01----:R-:W-:Y:S05]  /*18030*/  WARPSYNC.COLLECTIVE R15, `(.L_x_377) ;  /* 0x000000000f087348 */ /* 0x003fea0003c00000 */
[----:B-1----:R1:W2:Y:S02]  /*18040*/  SHFL.IDX P6, R14, R13, R12, R11 ;  /* 0x0000000c0d0e7389 */ /* 0x0022a400000c000b */
[----:B012---:R-:W-:Y:S01]  /*18050*/  ENDCOLLECTIVE ;  /* 0x000000000000791b */ /* 0x007fe20003800000 */
.L_x_377:
[----:B------:R-:W-:Y:S05]  /*18060*/  BSYNC B0 ;  /* 0x0000000000007941 */ /* 0x000fea0003800000 */
.L_x_376:
[----:B------:R-:W-:Y:S02]  /*18070*/  IMAD.MOV.U32 R13, RZ, RZ, R18 ;  /* 0x000000ffff0d7224 */ /* 0x000fe400078e0012 */
[----:B------:R-:W-:Y:S02]  /*18080*/  IMAD.MOV.U32 R12, RZ, RZ, RZ ;  /* 0x000000ffff0c7224 */ /* 0x000fe400078e00ff */
[----:B------:R-:W-:Y:S02]  /*18090*/  IMAD.MOV.U32 R11, RZ, RZ, 0x181f ;  /* 0x0000181fff0b7424 */ /* 0x000fe400078e00ff */
[----:B------:R-:W-:Y:S02]  /*180a0*/  IMAD.MOV.U32 R15, RZ, RZ, -0x1 ;  /* 0xffffffffff0f7424 */ /* 0x000fe400078e00ff */
[----:B------:R-:W-:Y:S02]  /*180b0*/  IMAD.MOV.U32 R3, RZ, RZ, R14 ;  /* 0x000000ffff037224 */ /* 0x000fe400078e000e */
[----:B------:R-:W-:-:S07]  /*180c0*/  IMAD.SHL.U32 R8, R32, 0x2, RZ ;  /* 0x0000000220087824 */ /* 0x000fce00078e00ff */
[----:B------:R-:W-:Y:S05]  /*180d0*/  WARPSYNC.COLLECTIVE R15, `(.L_x_378) ;  /* 0x000000000f087348 */ /* 0x000fea0003c00000 */
[----:B------:R0:W1:Y:S02]  /*180e0*/  SHFL.IDX P6, R14, R13, R12, R11 ;  /* 0x0000000c0d0e7389 */ /* 0x00006400000c000b */
[----:B01----:R-:W-:Y:S01]  /*180f0*/  ENDCOLLECTIVE ;  /* 0x000000000000791b */ /* 0x003fe20003800000 */
.L_x_378:
[----:B------:R-:W-:Y:S01]  /*18100*/  ULDC UR4, c[0x0][0x2f4] ;  /* 0x0000bd0000047ab9 */ /* 0x000fe20000000800 */
[----:B------:R-:W-:Y:S01]  /*18110*/  IMAD R0, R7, 0x2, R22 ;  /* 0x0000000207007824 */ /* 0x000fe200078e0216 */
[----:B------:R-:W-:Y:S02]  /*18120*/  ISETP.GE.AND P3, PT, R32, UR4, PT ;  /* 0x0000000420007c0c */ /* 0x000fe4000bf66270 */
[----:B------:R-:W-:Y:S02]  /*18130*/  ISETP.GE.AND P2, PT, R37, UR4, PT ;  /* 0x0000000425007c0c */ /* 0x000fe4000bf46270 */
[----:B------:R-:W-:Y:S02]  /*18140*/  ISETP.LT.OR P4, PT, R5, 0x1, P3 ;  /* 0x000000010500780c */ /* 0x000fe40001f81670 */
[----:B------:R-:W-:Y:S01]  /*18150*/  ISETP.GE.AND P1, PT, R36, UR4, PT ;  /* 0x0000000424007c0c */ /* 0x000fe2000bf26270 */
[----:B------:R-:W-:Y:S02]  /*18160*/  IMAD.MOV.U32 R13, RZ, RZ, R24 ;  /* 0x000000ffff0d7224 */ /* 0x000fe400078e0018 */
[----:B------:R-:W-:Y:S01]  /*18170*/  IMAD.MOV.U32 R12, RZ, RZ, 0x1 ;  /* 0x00000001ff0c7424 */ /* 0x000fe200078e00ff */
[----:B------:R-:W-:-:S05]  /*18180*/  IADD3 R2, P0, R14, R8, RZ ;  /* 0x000000080e027210 */ /* 0x000fca0007f1e0ff */
[----:B------:R-:W-:Y:S01]  /*18190*/  IMAD.X R3, RZ, RZ, R3, P0 ;  /* 0x000000ffff037224 */ /* 0x000fe200000e0603 */
[----:B------:R-:W-:-:S04]  /*181a0*/  ISETP.LT.OR P0, PT, R5, 0x1, P2 ;  /* 0x000000010500780c */ /* 0x000fc80001701670 */
[----:B------:R-:W-:Y:S01]  /*181b0*/  @!PT LDS RZ, [RZ] ;  /* 0x00000000fffff984 */ /* 0x000fe20000000800 */
[----:B------:R-:W-:Y:S01]  /*181c0*/  @!PT LDS RZ, [RZ] ;  /* 0x00000000fffff984 */ /* 0x000fe20000000800 */
[----:B------:R-:W-:Y:S01]  /*181d0*/  @!PT LDS RZ, [RZ] ;  /* 0x00000000fffff984 */ /* 0x000fe20000000800 */
[----:B------:R0:W-:Y:S01]  /*181e0*/  LDGSTS.E.BYPASS.LTC128B.128 [R0+0x400], desc[UR36][R2.64], !P4 ;  /* 0x0040000002007fae */ /* 0x0001e2000e101d64 */
[----:B------:R-:W-:-:S08]  /*181f0*/  ISETP.LT.OR P4, PT, R5, 0x1, P1 ;  /* 0x000000010500780c */ /* 0x000fd00000f81670 */
[----:B------:R0:W-:Y:S01]  /*18200*/  LDGSTS.E.BYPASS.LTC128B.128 [R0+0x2c00], desc[UR36][R2.64+0x80], !P0 ;  /* 0x02c0008002007fae */ /* 0x0001e2000c101d64 */
[----:B------:R-:W-:-:S13]  /*18210*/  ISETP.GE.AND P0, PT, R34, UR4, PT ;  /* 0x0000000422007c0c */ /* 0x000fda000bf06270 */
[----:B0-----:R-:W-:Y:S05]  /*18220*/  WARPSYNC.COLLECTIVE R15, `(.L_x_379) ;  /* 0x000000000f087348 */ /* 0x001fea0003c00000 */
[----:B------:R1:W2:Y:S02]  /*18230*/  SHFL.IDX P6, R14, R13, R12, R11 ;  /* 0x0000000c0d0e7389 */ /* 0x0002a400000c000b */
[----:B012---:R-:W-:Y:S01]  /*18240*/  ENDCOLLECTIVE ;  /* 0x000000000000791b */ /* 0x007fe20003800000 */
.L_x_379:
[----:B------:R-:W-:Y:S01]  /*18250*/  @!PT LDS RZ, [RZ] ;  /* 0x00000000fffff984 */ /* 0x000fe20000000800 */
[----:B------:R-:W-:Y:S01]  /*18260*/  @!PT LDS RZ, [RZ] ;  /* 0x00000000fffff984 */ /* 0x000fe20000000800 */
[----:B------:R-:W-:Y:S01]  /*18270*/  @!PT LDS RZ, [RZ] ;  /* 0x00000000fffff984 */ /* 0x000fe20000000800 */
[----:B------:R0:W-:Y:S01]  /*18280*/  LDGSTS.E.BYPASS.LTC128B.128 [R0+0x5400], desc[UR36][R2.64+0x100], !P4 ;  /* 0x0540010002007fae */ /* 0x0001e2000e101d64 */
[----:B------:R-:W-:Y:S02]  /*18290*/  ISETP.LT.OR P4, PT, R5, 0x1, P0 ;  /* 0x000000010500780c */ /* 0x000fe40000781670 */
[----:B------:R-:W-:-:S11]  /*182a0*/  MOV R13, R18 ;  /* 0x00000012000d7202 */ /* 0x000fd60000000f00 */
[----:B------:R0:W-:Y:S01]  /*182b0*/  LDGSTS.E.BYPASS.LTC128B.128 [R0+0x7c00], desc[UR36][R2.64+0x180], !P4 ;  /* 0x07c0018002007fae */ /* 0x0001e2000e101d64 */
[----:B------:R-:W-:-:S07]  /*182c0*/  IMAD.MOV.U32 R7, RZ, RZ, R14 ;  /* 0x000000ffff077224 */ /* 0x000fce00078e000e */
[----:B0-----:R-:W-:Y:S05]  /*182d0*/  WARPSYNC.COLLECTIVE R15, `(.L_x_380) ;  /* 0x000000000f087348 */ /* 0x001fea0003c00000 */
[----:B------:R1:W2:Y:S02]  /*182e0*/  SHFL.IDX P6, R14, R13, R12, R11 ;  /* 0x0000000c0d0e7389 */ /* 0x0002a400000c000b */
[----:B012---:R-:W-:Y:S01]  /*182f0*/  ENDCOLLECTIVE ;  /* 0x000000000000791b */ /* 0x007fe20003800000 */
.L_x_380:
[----:B------:R-:W-:Y:S02]  /*18300*/  IMAD.MOV.U32 R13, RZ, RZ, R24 ;  /* 0x000000ffff0d7224 */ /* 0x000fe400078e0018 */
[----:B------:R-:W-:Y:S01]  /*18310*/  IMAD.MOV.U32 R12, RZ, RZ, 0x2 ;  /* 0x00000002ff0c7424 */ /* 0x000fe200078e00ff */
[----:B------:R-:W-:-:S13]  /*18320*/  IADD3 R2, P4, R14, R8, RZ ;  /* 0x000000080e027210 */ /* 0x000fda0007f9e0ff */
[----:B------:R-:W-:Y:S05]  /*18330*/  WARPSYNC.COLLECTIVE R15, `(.L_x_381) ;  /* 0x000000000f087348 */ /* 0x000fea0003c00000 */
[----:B------:R0:W1:Y:S02]  /*18340*/  SHFL.IDX P6, R14, R13, R12, R11 ;  /* 0x0000000c0d0e7389 */ /* 0x00006400000c000b */
[----:B01----:R-:W-:Y:S01]  /*18350*/  ENDCOLLECTIVE ;  /* 0x000000000000791b */ /* 0x003fe20003800000 */
.L_x_381:
        /* <DEDUP_REMOVED lines=12> */
.L_x_382:
[----:B------:R-:W-:Y:S01]  /*18420*/  @!PT LDS RZ, [RZ] ;  /* 0x00000000fffff984 */ /* 0x000fe20000000800 */
[----:B------:R-:W-:Y:S01]  /*18430*/  @!PT LDS RZ, [RZ] ;  /* 0x00000000fffff984 */ /* 0x000fe20000000800 */
[----:B------:R-:W-:Y:S01]  /*18440*/  @!PT LDS RZ, [RZ] ;  /* 0x00000000fffff984 */ /* 0x000fe20000000800 */
[----:B------:R-:W-:Y:S01]  /*18450*/  LDGSTS.E.BYPASS.LTC128B.128 [R0+0x3400], desc[UR36][R2.64+0x80], !P4 ;  /* 0x0340008002007fae */ /* 0x000fe2000e101d64 */
[----:B------:R-:W-:Y:S01]  /*18460*/  ISETP.LT.OR P4, PT, R5, 0x11, P1 ;  /* 0x000000110500780c */ /* 0x000fe20000f81670 */
[----:B------:R-:W-:Y:S02]  /*18470*/  IMAD.MOV.U32 R13, RZ, RZ, R24 ;  /* 0x000000ffff0d7224 */ /* 0x000fe400078e0018 */
[----:B------:R-:W-:-:S10]  /*18480*/  IMAD.MOV.U32 R12, RZ, RZ, 0x3 ;  /* 0x00000003ff0c7424 */ /* 0x000fd400078e00ff */
[----:B------:R-:W-:Y:S01]  /*18490*/  LDGSTS.E.BYPASS.LTC128B.128 [R0+0x5c00], desc[UR36][R2.64+0x100], !P4 ;  /* 0x05c0010002007fae */ /* 0x000fe2000e101d64 */
[----:B------:R-:W-:-:S13]  /*184a0*/  ISETP.LT.OR P4, PT, R5, 0x11, P0 ;  /* 0x000000110500780c */ /* 0x000fda0000781670 */
[----:B------:R0:W-:Y:S02]  /*184b0*/  LDGSTS.E.BYPASS.LTC128B.128 [R0+0x8400], desc[UR36][R2.64+0x180], !P4 ;  /* 0x0840018002007fae */ /* 0x0001e4000e101d64 */
[----:B0-----:R-:W-:-:S13]  /*184c0*/  IADD3 R2, P4, R14, R8, RZ ;  /* 0x000000080e027210 */ /* 0x001fda0007f9e0ff */
[----:B------:R-:W-:Y:S05]  /*184d0*/  WARPSYNC.COLLECTIVE R15, `(.L_x_383) ;  /* 0x000000000f087348 */ /* 0x000fea0003c00000 */
[----:B------:R0:W1:Y:S02]  /*184e0*/  SHFL.IDX P6, R14, R13, R12, R11 ;  /* 0x0000000c0d0e7389 */ /* 0x00006400000c000b */
[----:B01----:R-:W-:Y:S01]  /*184f0*/  ENDCOLLECTIVE ;  /* 0x000000000000791b */ /* 0x003fe20003800000 */
.L_x_383:
        /* <DEDUP_REMOVED lines=12> */
.L_x_384:
        /* <DEDUP_REMOVED lines=14> */
.L_x_385:
        /* <DEDUP_REMOVED lines=12> */
.L_x_386:
        /* <DEDUP_REMOVED lines=9> */
.L_x_291:
        /* <DEDUP_REMOVED lines=8> */
.L_x_389:
[----:B------:R-:W-:Y:S05]  /*18870*/  BSYNC B0 ;  /* 0x0000000000007941 */ /* 0x000fea0003800000 */
.L_x_388:
[----:B------:R-:W-:Y:S02]  /*18880*/  IMAD.MOV.U32 R13, RZ, RZ, R16 ;  /* 0x000000ffff0d7224 */ /* 0x000fe400078e0010 */
[----:B------:R-:W-:Y:S02]  /*18890*/  IMAD.MOV.U32 R12, RZ, RZ, 0x1 ;  /* 0x00000001ff0c7424 */ /* 0x000fe400078e00ff */
[----:B------:R-:W-:Y:S02]  /*188a0*/  IMAD.MOV.U32 R11, RZ, RZ, 0x1f ;  /* 0x0000001fff0b7424 */ /* 0x000fe400078e00ff */
[----:B------:R-:W-:Y:S02]  /*188b0*/  IMAD.MOV.U32 R15, RZ, RZ, -0x1 ;  /* 0xffffffffff0f7424 */ /* 0x000fe400078e00ff */
[----:B------:R-:W-:Y:S02]  /*188c0*/  IMAD.IADD R7, R19, 0x1, R9 ;  /* 0x0000000113077824 */ /* 0x000fe400078e0209 */
[----:B------:R-:W-:-:S07]  /*188d0*/  IMAD.MOV.U32 R0, RZ, RZ, R14 ;  /* 0x000000ffff007224 */ /* 0x000fce00078e000e */
[----:B------:R-:W-:Y:S05]  /*188e0*/  WARPSYNC.COLLECTIVE R15, `(.L_x_390) ;  /* 0x000000000f087348 */ /* 0x000fea0003c00000 */
[----:B------:R0:W1:Y:S02]  /*188f0*/  SHFL.IDX P6, R14, R13, R12, R11 ;  /* 0x0000000c0d0e7389 */ /* 0x00006400000c000b */
[----:B01----:R-:W-:Y:S01]  /*18900*/  ENDCOLLECTIVE ;  /* 0x000000000000791b */ /* 0x003fe20003800000 */
.L_x_390:
[----:B------:R-:W-:Y:S02]  /*18910*/  ULDC UR4, c[0x0][0xc3c] ;  /* 0x00030f0000047ab9 */ /* 0x000fe40000000800 */
[----:B------:R-:W-:-:S13]  /*18920*/  ISETP.GE.OR P1, PT, R7, UR4, !P0 ;  /* 0x0000000407007c0c */ /* 0x000fda000c726670 */
[----:B------:R-:W0:Y:S08]  /*18930*/  @!P1 LDC.64 R2, c[0x0][0xc80] ;  /* 0x00032000ff029b82 */ /* 0x000e300000000a00 */
[----:B------:R-:W1:Y:S01]  /*18940*/  @!P1 LDC.64 R4, c[0x0][0xc78] ;  /* 0x00031e00ff049b82 */ /* 0x000e620000000a00 */
[----:B------:R-:W-:Y:S02]  /*18950*/  IMAD.MOV.U32 R11, RZ, RZ, RZ ;  /* 0x000000ffff0b7224 */ /* 0x000fe400078e00ff */
[----:B------:R-:W-:-:S02]  /*18960*/  IMAD.MOV.U32 R8, RZ, RZ, R14 ;  /* 0x000000ffff087224 */ /* 0x000fc400078e000e */
[----:B0-----:R-:W-:-:S05]  /*18970*/  @!P1 IMAD.WIDE R2, R7, 0x4, R2 ;  /* 0x0000000407029825 */ /* 0x001fca00078e0202 */
[----:B------:R1:W2:Y:S02]  /*18980*/  @!P1 LDG.E R6, desc[UR36][R2.64] ;  /* 0x0000002402069981 */ /* 0x0002a4000c1e1900 */
[----:B-1----:R-:W-:-:S05]  /*18990*/  @!P1 IMAD.WIDE R2, R7, 0x4, R4 ;  /* 0x0000000407029825 */ /* 0x002fca00078e0204 */
[----:B------:R-:W3:Y:S01]  /*189a0*/  @!P1 LDG.E R5, desc[UR36][R2.64] ;  /* 0x0000002402059981 */ /* 0x000ee2000c1e1900 */
[----:B------:R-:W-:Y:S01]  /*189b0*/  IMAD.MOV.U32 R7, RZ, RZ, RZ ;  /* 0x000000ffff077224 */ /* 0x000fe200078e00ff */
[C---:B------:R-:W-:Y:S01]  /*189c0*/  ISETP.GE.U32.AND P2, PT, R9.reuse, 0x2, PT ;  /* 0x000000020900780c */ /* 0x040fe20003f46070 */
[----:B------:R-:W-:Y:S01]  /*189d0*/  IMAD.MOV.U32 R4, RZ, RZ, RZ ;  /* 0x000000ffff047224 */ /* 0x000fe200078e00ff */
[C---:B------:R-:W-:Y:S02]  /*189e0*/  ISETP.GE.U32.AND P3, PT, R9.reuse, 0x4, PT ;  /* 0x000000040900780c */ /* 0x040fe40003f66070 */
[C---:B------:R-:W-:Y:S02]  /*189f0*/  ISETP.GE.U32.AND P4, PT, R9.reuse, 0x8, PT ;  /* 0x000000080900780c */ /* 0x040fe40003f86070 */
[----:B------:R-:W-:Y:S01]  /*18a00*/  ISETP.GE.U32.AND P5, PT, R9, 0x10, PT ;  /* 0x000000100900780c */ /* 0x000fe20003fa6070 */
[----:B--2---:R-:W-:Y:S02]  /*18a10*/  @!P1 IMAD.MOV.U32 R7, RZ, RZ, R6 ;  /* 0x000000ffff079224 */ /* 0x004fe400078e0006 */
[----:B------:R-:W-:-:S02]  /*18a20*/  IMAD.MOV.U32 R6, RZ, RZ, RZ ;  /* 0x000000ffff067224 */ /* 0x000fc400078e00ff */
[----:B---3--:R-:W-:Y:S01]  /*18a30*/  @!P1 IMAD.MOV.U32 R4, RZ, RZ, R5 ;  /* 0x000000ffff049224 */ /* 0x008fe200078e0005 */
[----:B------:R-:W-:-:S03]  /*18a40*/  ISETP.NE.AND P1, PT, R9, RZ, PT ;  /* 0x000000ff0900720c */ /* 0x000fc60003f25270 */
[----:B------:R-:W-:-:S10]  /*18a50*/  IMAD R13, R4, R7, RZ ;  /* 0x00000007040d7224 */ /* 0x000fd400078e02ff */
[----:B------:R-:W-:Y:S05]  /*18a60*/  WARPSYNC.COLLECTIVE R15, `(.L_x_391) ;  /* 0x000000000f087348 */ /* 0x000fea0003c00000 */
[----:B------:R0:W1:Y:S02]  /*18a70*/  SHFL.UP P6, R14, R13, R12, R11 ;  /* 0x0400000c0d0e7389 */ /* 0x00006400000c000b */
[----:B01----:R-:W-:Y:S01]  /*18a80*/  ENDCOLLECTIVE ;  /* 0x000000000000791b */ /* 0x003fe20003800000 */
.L_x_391:
[----:B------:R-:W-:Y:S01]  /*18a90*/  IMAD.MOV.U32 R12, RZ, RZ, 0x2 ;  /* 0x00000002ff0c7424 */ /* 0x000fe200078e00ff */
[----:B------:R-:W-:-:S05]  /*18aa0*/  SEL R14, R14, RZ, P1 ;  /* 0x000000ff0e0e7207 */ /* 0x000fca0000800000 */
[----:B------:R-:W-:-:S04]  /*18ab0*/  IMAD.IADD R5, R13, 0x1, R14 ;  /* 0x000000010d057824 */ /* 0x000fc800078e020e */
[----:B------:R-:W-:-:S07]  /*18ac0*/  IMAD.MOV.U32 R13, RZ, RZ, R5 ;  /* 0x000000ffff0d7224 */ /* 0x000fce00078e0005 */
[----:B------:R-:W-:Y:S05]  /*18ad0*/  WARPSYNC.COLLECTIVE R15, `(.L_x_392) ;  /* 0x000000000f087348 */ /* 0x000fea0003c00000 */
[----:B------:R0:W1:Y:S02]  /*18ae0*/  SHFL.UP P6, R14, R13, R12, R11 ;  /* 0x0400000c0d0e7389 */ /* 0x00006400000c000b */
[----:B01----:R-:W-:Y:S01]  /*18af0*/  ENDCOLLECTIVE ;  /* 0x000000000000791b */ /* 0x003fe20003800000 */
.L_x_392:
[----:B------:R-:W-:Y:S01]  /*18b00*/  IMAD.MOV.U32 R12, RZ, RZ, 0x4 ;  /* 0x00000004ff0c7424 */ /* 0x000fe200078e00ff */
[----:B------:R-:W-:-:S05]  /*18b10*/  SEL R2, R14, RZ, P2 ;  /* 0x000000ff0e027207 */ /* 0x000fca0001000000 */
[----:B------:R-:W-:-:S04]  /*18b20*/  IMAD.IADD R2, R5, 0x1, R2 ;  /* 0x0000000105027824 */ /* 0x000fc800078e0202 */
[----:B------:R-:W-:-:S07]  /*18b30*/  IMAD.MOV.U32 R13, RZ, RZ, R2 ;  /* 0x000000ffff0d7224 */ /* 0x000fce00078e0002 */
[----:B------:R-:W-:Y:S05]  /*18b40*/  WARPSYNC.COLLECTIVE R15, `(.L_x_393) ;  /* 0x000000000f087348 */ /* 0x000fea0003c00000 */
[----:B------:R0:W1:Y:S02]  /*18b50*/  SHFL.UP P6, R14, R13, R12, R11 ;  /* 0x0400000c0d0e7389 */ /* 0x00006400000c000b */
[----:B01----:R-:W-:Y:S01]  /*18b60*/  ENDCOLLECTIVE ;  /* 0x000000000000791b */ /* 0x003fe20003800000 */
.L_x_393:
[----:B------:R-:W-:Y:S01]  /*18b70*/  IMAD.MOV.U32 R12, RZ, RZ, 0x8 ;  /* 0x00000008ff0c7424 */ /* 0x000fe200078e00ff */
[----:B------:R-:W-:-:S05]  /*18b80*/  SEL R3, R14, RZ, P3 ;  /* 0x000000ff0e037207 */ /* 0x000fca0001800000 */
[----:B------:R-:W-:-:S04]  /*18b90*/  IMAD.IADD R3, R2, 0x1, R3 ;  /* 0x0000000102037824 */ /* 0x000fc800078e0203 */
[----:B------:R-:W-:-:S07]  /*18ba0*/  IMAD.MOV.U32 R13, RZ, RZ, R3 ;  /* 0x000000ffff0d7224 */ /* 0x000fce00078e0003 */
[----:B------:R-:W-:Y:S05]  /*18bb0*/  WARPSYNC.COLLECTIVE R15, `(.L_x_394) ;  /* 0x000000000f087348 */ /* 0x000fea0003c00000 */
[----:B------:R0:W1:Y:S02]  /*18bc0*/  SHFL.UP P6, R14, R13, R12, R11 ;  /* 0x0400000c0d0e7389 */ /* 0x00006400000c000b */
[----:B01----:R-:W-:Y:S01]  /*18bd0*/  ENDCOLLECTIVE ;  /* 0x000000000000791b */ /* 0x003fe20003800000 */
.L_x_394:
[----:B------:R-:W-:Y:S01]  /*18be0*/  IMAD.MOV.U32 R12, RZ, RZ, 0x10 ;  /* 0x00000010ff0c7424 */ /* 0x000fe200078e00ff */
[----:B------:R-:W-:-:S05]  /*18bf0*/  SEL R14, R14, RZ, P4 ;  /* 0x000000ff0e0e7207 */ /* 0x000fca0002000000 */
[----:B------:R-:W-:-:S04]  /*18c00*/  IMAD.IADD R5, R3, 0x1, R14 ;  /* 0x0000000103057824 */ /* 0x000fc800078e020e */
[----:B------:R-:W-:-:S07]  /*18c10*/  IMAD.MOV.U32 R13, RZ, RZ, R5 ;  /* 0x000000ffff0d7224 */ /* 0x000fce00078e0005 */
[----:B------:R-:W-:Y:S05]  /*18c20*/  WARPSYNC.COLLECTIVE R15, `(.L_x_395) ;  /* 0x000000000f087348 */ /* 0x000fea0003c00000 */
[----:B------:R0:W1:Y:S02]  /*18c30*/  SHFL.UP P6, R14, R13, R12, R11 ;  /* 0x0400000c0d0e7389 */ /* 0x00006400000c000b */
[----:B01----:R-:W-:Y:S01]  /*18c40*/  ENDCOLLECTIVE ;  /* 0x000000000000791b */ /* 0x003fe20003800000 */
.L_x_395:
[----:B------:R-:W-:Y:S02]  /*18c50*/  IMAD.MOV.U32 R12, RZ, RZ, 0x1f ;  /* 0x0000001fff0c7424 */ /* 0x000fe400078e00ff */
[----:B------:R-:W-:Y:S01]  /*18c60*/  IMAD.MOV.U32 R11, RZ, RZ, 0x1f ;  /* 0x0000001fff0b7424 */ /* 0x000fe200078e00ff */
[----:B------:R-:W-:-:S04]  /*18c70*/  SEL R2, R14, RZ, P5 ;  /* 0x000000ff0e027207 */ /* 0x000fc80002800000 */
[----:B------:R-:W-:-:S05]  /*18c80*/  IADD3 R2, R5, R2, RZ ;  /* 0x0000000205027210 */ /* 0x000fca0007ffe0ff */
[----:B------:R-:W-:-:S07]  /*18c90*/  IMAD.MOV.U32 R13, RZ, RZ, R2 ;  /* 0x000000ffff0d7224 */ /* 0x000fce00078e0002 */
[----:B------:R-:W-:Y:S05]  /*18ca0*/  WARPSYNC.COLLECTIVE R15, `(.L_x_396) ;  /* 0x000000000f087348 */ /* 0x000fea0003c00000 */
[----:B------:R0:W1:Y:S02]  /*18cb0*/  SHFL.IDX P6, R14, R13, R12, R11 ;  /* 0x0000000c0d0e7389 */ /* 0x00006400000c000b */
[----:B01----:R-:W-:Y:S01]  /*18cc0*/  ENDCOLLECTIVE ;  /* 0x000000000000791b */ /* 0x003fe20003800000 */
.L_x_396:
[----:B------:R-:W-:Y:S05]  /*18cd0*/  BRA `(.L_x_397) ;  /* 0xffffffc000847947 */ /* 0x000fea000383ffff */
.L_x_294:
[----:B------:R-:W-:Y:S01]  /*18ce0*/  BSSY B0, `(.L_x_398) ;  /* 0x0000007000007945 */ /* 0x000fe20003800000 */
[----:B------:R-:W-:Y:S02]  /*18cf0*/  IMAD.MOV.U32 R12, RZ, RZ, 0x1 ;  /* 0x00000001ff0c7424 */ /* 0x000fe400078e00ff */
[----:B------:R-:W-:Y:S02]  /*18d00*/  IMAD.MOV.U32 R11, RZ, RZ, RZ ;  /* 0x000000ffff0b7224 */ /* 0x000fe400078e00ff */
[----:B------:R-:W-:-:S07]  /*18d10*/  IMAD.MOV.U32 R15, RZ, RZ, -0x1 ;  /* 0xffffffffff0f7424 */ /* 0x000fce00078e00ff */
[----:B------:R-:W-:Y:S05]  /*18d20*/  WARPSYNC.COLLECTIVE R15, `(.L_x_399) ;  /* 0x000000000f087348 */ /* 0x000fea0003c00000 */
[----:B------:R0:W1:Y:S02]  /*18d30*/  SHFL.UP P6, R14, R13, R12, R11 ;  /* 0x0400000c0d0e7389 */ /* 0x00006400000c000b */
[----:B01----:R-:W-:Y:S01]  /*18d40*/  ENDCOLLECTIVE ;  /* 0x000000000000791b */ /* 0x003fe20003800000 */
.L_x_399:
[----:B------:R-:W-:Y:S05]  /*18d50*/  BSYNC B0 ;  /* 0x0000000000007941 */ /* 0x000fea0003800000 */
.L_x_398:
[----:B------:R-:W-:Y:S01]  /*18d60*/  SEL R14, R14, RZ, P1 ;  /* 0x000000ff0e0e7207 */ /* 0x000fe20000800000 */
[----:B------:R-:W-:Y:S02]  /*18d70*/  IMAD.MOV.U32 R12, RZ, RZ, 0x2 ;  /* 0x00000002ff0c7424 */ /* 0x000fe400078e00ff */
[----:B------:R-:W-:Y:S02]  /*18d80*/  IMAD.MOV.U32 R11, RZ, RZ, RZ ;  /* 0x000000ffff0b7224 */ /* 0x000fe400078e00ff */
[----:B------:R-:W-:Y:S02]  /*18d90*/  IMAD.IADD R13, R13, 0x1, R14 ;  /* 0x000000010d0d7824 */ /* 0x000fe400078e020e */
[----:B------:R-:W-:-:S07]  /*18da0*/  IMAD.MOV.U32 R15, RZ, RZ, -0x1 ;  /* 0xffffffffff0f7424 */ /* 0x000fce00078e00ff */
[----:B------:R-:W-:Y:S05]  /*18db0*/  WARPSYNC.COLLECTIVE R15, `(.L_x_400) ;  /* 0x000000000f087348 */ /* 0x000fea0003c00000 */
[----:B------:R0:W1:Y:S02]  /*18dc0*/  SHFL.UP P6, R14, R13, R12, R11 ;  /* 0x0400000c0d0e7389 */ /* 0x00006400000c000b */
[----:B01----:R-:W-:Y:S01]  /*18dd0*/  ENDCOLLECTIVE ;  /* 0x000000000000791b */ /* 0x003fe20003800000 */
.L_x_400:
[----:B------:R-:W-:Y:S01]  /*18de0*/  IMAD.MOV.U32 R12, RZ, RZ, 0x4 ;  /* 0x00000004ff0c7424 */ /* 0x000fe200078e00ff */
[----:B------:R-:W-:-:S05]  /*18df0*/  SEL R2, R14, RZ, P2 ;  /* 0x000000ff0e027207 */ /* 0x000fca0001000000 */
[----:B------:R-:W-:-:S04]  /*18e00*/  IMAD.IADD R2, R13, 0x1, R2 ;  /* 0x000000010d027824 */ /* 0x000fc800078e0202 */
[----:B------:R-:W-:-:S07]  /*18e10*/  IMAD.MOV.U32 R13, RZ, RZ, R2 ;  /* 0x000000ffff0d7224 */ /* 0x000fce00078e0002 */
[----:B------:R-:W-:Y:S05]  /*18e20*/  WARPSYNC.COLLECTIVE R15, `(.L_x_401) ;  /* 0x000000000f087348 */ /* 0x000fea0003c00000 */
[----:B------:R0:W1:Y:S02]  /*18e30*/  SHFL.UP P6, R14, R13, R12, R11 ;  /* 0x0400000c0d0e7389 */ /* 0x00006400000c000b */
[----:B01----:R-:W-:Y:S01]  /*18e40*/  ENDCOLLECTIVE ;  /* 0x000000000000791b */ /* 0x003fe20003800000 */
.L_x_401:
[----:B------:R-:W-:Y:S01]  /*18e50*/  IMAD.MOV.U32 R12, RZ, RZ, 0x8 ;  /* 0x00000008ff0c7424 */ /* 0x000fe200078e00ff */
[----:B------:R-:W-:-:S05]  /*18e60*/  SEL R3, R14, RZ, P3 ;  /* 0x000000ff0e037207 */ /* 0x000fca0001800000 */
[----:B------:R-:W-:-:S04]  /*18e70*/  IMAD.IADD R3, R2, 0x1, R3 ;  /* 0x0000000102037824 */ /* 0x000fc800078e0203 */
[----:B------:R-:W-:-:S07]  /*18e80*/  IMAD.MOV.U32 R13, RZ, RZ, R3 ;  /* 0x000000ffff0d7224 */ /* 0x000fce00078e0003 */
[----:B------:R-:W-:Y:S05]  /*18e90*/  WARPSYNC.COLLECTIVE R15, `(.L_x_402) ;  /* 0x000000000f087348 */ /* 0x000fea0003c00000 */
[----:B------:R0:W1:Y:S02]  /*18ea0*/  SHFL.UP P6, R14, R13, R12, R11 ;  /* 0x0400000c0d0e7389 */ /* 0x00006400000c000b */
[----:B01----:R-:W-:Y:S01]  /*18eb0*/  ENDCOLLECTIVE ;  /* 0x000000000000791b */ /* 0x003fe20003800000 */
.L_x_402:
[----:B------:R-:W-:Y:S01]  /*18ec0*/  IMAD.MOV.U32 R12, RZ, RZ, 0x10 ;  /* 0x00000010ff0c7424 */ /* 0x000fe200078e00ff */
[----:B------:R-:W-:-:S05]  /*18ed0*/  SEL R14, R14, RZ, P4 ;  /* 0x000000ff0e0e7207 */ /* 0x000fca0002000000 */
[----:B------:R-:W-:-:S04]  /*18ee0*/  IMAD.IADD R5, R3, 0x1, R14 ;  /* 0x0000000103057824 */ /* 0x000fc800078e020e */
[----:B------:R-:W-:-:S07]  /*18ef0*/  IMAD.MOV.U32 R13, RZ, RZ, R5 ;  /* 0x000000ffff0d7224 */ /* 0x000fce00078e0005 */
[----:B------:R-:W-:Y:S05]  /*18f00*/  WARPSYNC.COLLECTIVE R15, `(.L_x_403) ;  /* 0x000000000f087348 */ /* 0x000fea0003c00000 */
[----:B------:R0:W1:Y:S02]  /*18f10*/  SHFL.UP P6, R14, R13, R12, R11 ;  /* 0x0400000c0d0e7389 */ /* 0x00006400000c000b */
[----:B01----:R-:W-:Y:S01]  /*18f20*/  ENDCOLLECTIVE ;  /* 0x000000000000791b */ /* 0x003fe20003800000 */
.L_x_403:
[----:B------:R-:W-:Y:S02]  /*18f30*/  IMAD.MOV.U32 R12, RZ, RZ, 0x1f ;  /* 0x0000001fff0c7424 */ /* 0x000fe400078e00ff */
[----:B------:R-:W-:Y:S01]  /*18f40*/  IMAD.MOV.U32 R11, RZ, RZ, 0x1f ;  /* 0x0000001fff0b7424 */ /* 0x000fe200078e00ff */
[----:B------:R-:W-:-:S05]  /*18f50*/  SEL R2, R14, RZ, P5 ;  /* 0x000000ff0e027207 */ /* 0x000fca0002800000 */
[----:B------:R-:W-:-:S04]  /*18f60*/  IMAD.IADD R2, R5, 0x1, R2 ;  /* 0x0000000105027824 */ /* 0x000fc800078e0202 */
[----:B------:R-:W-:-:S07]  /*18f70*/  IMAD.MOV.U32 R13, RZ, RZ, R2 ;  /* 0x000000ffff0d7224 */ /* 0x000fce00078e0002 */
[----:B------:R-:W-:Y:S05]  /*18f80*/  WARPSYNC.COLLECTIVE R15, `(.L_x_404) ;  /* 0x000000000f087348 */ /* 0x000fea0003c00000 */
[----:B------:R0:W1:Y:S02]  /*18f90*/  SHFL.IDX P6, R14, R13, R12, R11 ;  /* 0x0000000c0d0e7389 */ /* 0x00006400000c000b */
[----:B01----:R-:W-:Y:S01]  /*18fa0*/  ENDCOLLECTIVE ;  /* 0x000000000000791b */ /* 0x003fe20003800000 */
.L_x_404:
[----:B------:R-:W-:Y:S05]  /*18fb0*/  BRA `(.L_x_405) ;  /* 0xffffffc000707947 */ /* 0x000fea000383ffff */
.L_x_296:
[----:B------:R-:W-:Y:S01]  /*18fc0*/  BSSY B0, `(.L_x_406) ;  /* 0x0000006000007945 */ /* 0x000fe20003800000 */
[----:B------:R-:W-:Y:S01]  /*18fd0*/  PLOP3.LUT P6, PT, P6, PT, PT, 0x8, 0x0 ;  /* 0x000000000000781c */ /* 0x000fe200037ce170 */
[----:B------:R-:W-:-:S12]  /*18fe0*/  IMAD.MOV.U32 R15, RZ, RZ, -0x1 ;  /* 0xffffffffff0f7424 */ /* 0x000fd800078e00ff */
[----:B0-----:R-:W-:Y:S05]  /*18ff0*/  WARPSYNC.COLLECTIVE R15, `(.L_x_407) ;  /* 0x000000000f087348 */ /* 0x001fea0003c00000 */
[----:B------:R-:W-:Y:S01]  /*19000*/  VOTE.ANY R14, PT, P6 ;  /* 0x00000000000e7806 */ /* 0x000fe200030e0100 */
[----:B0-----:R-:W-:Y:S06]  /*19010*/  ENDCOLLECTIVE ;  /* 0x000000000000791b */ /* 0x001fec0003800000 */
.L_x_407:
[----:B------:R-:W-:Y:S05]  /*19020*/  BSYNC B0 ;  /* 0x0000000000007941 */ /* 0x000fea0003800000 */
.L_x_406:
[----:B------:R-:W-:Y:S02]  /*19030*/  IMAD.MOV.U32 R3, RZ, RZ, R14 ;  /* 0x000000ffff037224 */ /* 0x000fe400078e000e */
[----:B------:R-:W-:Y:S02]  /*19040*/  IMAD.MOV.U32 R13, RZ, RZ, R7 ;  /* 0x000000ffff0d7224 */ /* 0x000fe400078e0007 */
[----:B------:R-:W0:Y:S01]  /*19050*/  POPC R8, R3 ;  /* 0x0000000300087309 */ /* 0x000e220000000000 */
[----:B------:R-:W-:Y:S02]  /*19060*/  IMAD.MOV.U32 R11, RZ, RZ, 0x1f ;  /* 0x0000001fff0b7424 */ /* 0x000fe400078e00ff */
[----:B------:R-:W-:Y:S02]  /*19070*/  IMAD.MOV.U32 R15, RZ, RZ, -0x1 ;  /* 0xffffffffff0f7424 */ /* 0x000fe400078e00ff */
[----:B0-----:R-:W-:-:S07]  /*19080*/  IMAD.MOV.U32 R12, RZ, RZ, R8 ;  /* 0x000000ffff0c7224 */ /* 0x001fce00078e0008 */
[----:B------:R-:W-:Y:S05]  /*19090*/  WARPSYNC.COLLECTIVE R15, `(.L_x_408) ;  /* 0x000000000f087348 */ /* 0x000fea0003c00000 */
[----:B------:R0:W1:Y:S02]  /*190a0*/  SHFL.IDX P6, R14, R13, R12, R11 ;  /* 0x0000000c0d0e7389 */ /* 0x00006400000c000b */
[----:B01----:R-:W-:Y:S01]  /*190b0*/  ENDCOLLECTIVE ;  /* 0x000000000000791b */ /* 0x003fe20003800000 */
.L_x_408:
[----:B------:R-:W-:Y:S02]  /*190c0*/  IMAD.MOV.U32 R13, RZ, RZ, R4 ;  /* 0x000000ffff0d7224 */ /* 0x000fe400078e0004 */
[----:B------:R-:W-:-:S07]  /*190d0*/  IMAD.MOV.U32 R7, RZ, RZ, R14 ;  /* 0x000000ffff077224 */ /* 0x000fce00078e000e */
[----:B------:R-:W-:Y:S05]  /*190e0*/  WARPSYNC.COLLECTIVE R15, `(.L_x_409) ;  /* 0x000000000f087348 */ /* 0x000fea0003c00000 */
[----:B------:R0:W1:Y:S02]  /*190f0*/  SHFL.IDX P6, R14, R13, R12, R11 ;  /* 0x0000000c0d0e7389 */ /* 0x00006400000c000b */
[----:B01----:R-:W-:Y:S01]  /*19100*/  ENDCOLLECTIVE ;  /* 0x000000000000791b */ /* 0x003fe20003800000 */
.L_x_409:
[----:B------:R-:W-:Y:S01]  /*19110*/  IMAD.MOV.U32 R4, RZ, RZ, R14 ;  /* 0x000000ffff047224 */ /* 0x000fe200078e000e */
[----:B------:R-:W-:Y:S06]  /*19120*/  BRA `(.L_x_410) ;  /* 0xffffffc000507947 */ /* 0x000fec000383ffff */
.L_x_298:
[----:B------:R-:W-:Y:S01]  /*19130*/  BSSY B0, `(.L_x_411) ;  /* 0x0000007000007945 */ /* 0x000fe20003800000 */
[----:B------:R-:W-:Y:S02]  /*19140*/  IMAD.MOV.U32 R13, RZ, RZ, R2 ;  /* 0x000000ffff0d7224 */ /* 0x000fe400078e0002 */
[----:B------:R-:W-:Y:S02]  /*19150*/  IMAD.MOV.U32 R11, RZ, RZ, 0x1f ;  /* 0x0000001fff0b7424 */ /* 0x000fe400078e00ff */
[----:B------:R-:W-:-:S07]  /*19160*/  IMAD.MOV.U32 R15, RZ, RZ, -0x1 ;  /* 0xffffffffff0f7424 */ /* 0x000fce00078e00ff */
[----:B0123--:R-:W-:Y:S05]  /*19170*/  WARPSYNC.COLLECTIVE R15, `(.L_x_412) ;  /* 0x000000000f087348 */ /* 0x00ffea0003c00000 */
[----:B------:R4:W0:Y:S02]  /*19180*/  SHFL.IDX P6, R14, R13, R12, R11 ;  /* 0x0000000c0d0e7389 */ /* 0x00082400000c000b */
[----:B01234-:R-:W-:Y:S01]  /*19190*/  ENDCOLLECTIVE ;  /* 0x000000000000791b */ /* 0x01ffe20003800000 */
.L_x_412:
[----:B------:R-:W-:Y:S05]  /*191a0*/  BSYNC B0 ;  /* 0x0000000000007941 */ /* 0x000fea0003800000 */
.L_x_411:
[----:B------:R-:W-:Y:S01]  /*191b0*/  IMAD.MOV.U32 R6, RZ, RZ, R14 ;  /* 0x000000ffff067224 */ /* 0x000fe200078e000e */
[----:B------:R-:W-:Y:S06]  /*191c0*/  BRA `(.L_x_297) ;  /* 0xffffffc000407947 */ /* 0x000fec000383ffff */
.L_x_302:
[----:B-1----:R1:W3:Y:S02]  /*191d0*/  SYNCS.PHASECHK.TRANS64.TRYWAIT P0, [R4+URZ+0x38820], R0 ;  /* 0x03882000040075a7 */ /* 0x0022e4000800017f */
[----:B---3--:R-:W-:Y:S05]  /*191e0*/  @!P0 NANOSLEEP.SYNCS 0x989680 ;  /* 0x009896800000895d */ /* 0x008fea0003900000 */
[----:B------:R-:W3:Y:S02]  /*191f0*/  @!P0 SYNCS.PHASECHK.TRANS64 P0, [R4+URZ+0x38820], R0 ;  /* 0x03882000040085a7 */ /* 0x000ee4000800007f */
[----:B---3--:R-:W-:Y:S05]  /*19200*/  @!P0 BRA `(.L_x_302) ;  /* 0xfffffffc00f08947 */ /* 0x008fea000383ffff */
[----:B------:R-:W-:Y:S05]  /*19210*/  BRA `(.L_x_413) ;  /* 0xffffffc400987947 */ /* 0x000fea000383ffff */
.L_x_303:
[----:B------:R-:W3:Y:S01]  /*19220*/  S2R R2, SR_TID.X ;  /* 0x0000000000027919 */ /* 0x000ee20000002100 */
[----:B------:R-:W-:Y:S01]  /*19230*/  BSSY B0, `(.L_x_414) ;  /* 0x000000a000007945 */ /* 0x000fe20003800000 */
[----:B------:R-:W-:Y:S02]  /*19240*/  IMAD.MOV.U32 R12, RZ, RZ, RZ ;  /* 0x000000ffff0c7224 */ /* 0x000fe400078e00ff */
[----:B------:R-:W-:Y:S02]  /*19250*/  IMAD.MOV.U32 R11, RZ, RZ, 0x1f ;  /* 0x0000001fff0b7424 */ /* 0x000fe400078e00ff */
[----:B------:R-:W-:Y:S01]  /*19260*/  IMAD.MOV.U32 R15, RZ, RZ, -0x1 ;  /* 0xffffffffff0f7424 */ /* 0x000fe200078e00ff */
[----:B---3--:R-:W-:-:S04]  /*19270*/  SHF.R.U32.HI R2, RZ, 0x5, R2 ;  /* 0x00000005ff027819 */ /* 0x008fc80000011602 */
[----:B------:R-:W-:-:S05]  /*19280*/  LOP3.LUT R2, R2, 0x3, RZ, 0xc0, !PT ;  /* 0x0000000302027812 */ /* 0x000fca00078ec0ff */
[----:B------:R-:W-:-:S07]  /*19290*/  IMAD.MOV.U32 R13, RZ, RZ, R2 ;  /* 0x000000ffff0d7224 */ /* 0x000fce00078e0002 */
[----:B012---:R-:W-:Y:S05]  /*192a0*/  WARPSYNC.COLLECTIVE R15, `(.L_x_415) ;  /* 0x000000000f087348 */ /* 0x007fea0003c00000 */
[----:B------:R3:W4:Y:S02]  /*192b0*/  SHFL.IDX P6, R14, R13, R12, R11 ;  /* 0x0000000c0d0e7389 */ /* 0x00072400000c000b */
[----:B01234-:R-:W-:Y:S01]  /*192c0*/  ENDCOLLECTIVE ;  /* 0x000000000000791b */ /* 0x01ffe20003800000 */
.L_x_415:
[----:B------:R-:W-:Y:S05]  /*192d0*/  BSYNC B0 ;  /* 0x0000000000007941 */ /* 0x000fea0003800000 */
.L_x_414:
[----:B------:R-:W-:Y:S05]  /*192e0*/  BRA `(.L_x_416) ;  /* 0xffffffc400807947 */ /* 0x000fea000383ffff */
.L_x_306:
[----:B------:R-:W-:Y:S01]  /*192f0*/  BSSY B1, `(.L_x_417) ;  /* 0x0000006000017945 */ /* 0x000fe20003800000 */
[----:B------:R-:W-:-:S07]  /*19300*/  IMAD.MOV.U32 R15, RZ, RZ, -0x1 ;  /* 0xffffffffff0f7424 */ /* 0x000fce00078e00ff */
[----:B012---:R-:W-:Y:S05]  /*19310*/  WARPSYNC.COLLECTIVE R15, `(.L_x_418) ;  /* 0x000000000f0c7348 */ /* 0x007fea0003c00000 */
[----:B------:R-:W-:Y:S02]  /*19320*/  ELECT P6, UR62, PT ;  /* 0x00000000003e782f */ /* 0x000fe400038c0000 */
[----:B------:R-:W-:Y:S01]  /*19330*/  MOV R14, UR62 ;  /* 0x0000003e000e7c02 */ /* 0x000fe20008000f00 */
[----:B012---:R-:W-:Y:S10]  /*19340*/  ENDCOLLECTIVE ;  /* 0x000000000000791b */ /* 0x007ff40003800000 */
.L_x_418:
[----:B------:R-:W-:Y:S05]  /*19350*/  BSYNC B1 ;  /* 0x0000000000017941 */ /* 0x000fea0003800000 */
.L_x_417:
[----:B------:R-:W-:Y:S05]  /*19360*/  BRA `(.L_x_419) ;  /* 0xffffffc400787947 */ /* 0x000fea000383ffff */
.L_x_308:
[----:B-1----:R1:W3:Y:S02]  /*19370*/  SYNCS.PHASECHK.TRANS64.TRYWAIT P1, [R5+URZ+0x38840], R0 ;  /* 0x03884000050075a7 */ /* 0x0022e4000802017f */
[----:B---3--:R-:W-:Y:S05]  /*19380*/  @!P1 NANOSLEEP.SYNCS 0x989680 ;  /* 0x009896800000995d */ /* 0x008fea0003900000 */
[----:B------:R-:W3:Y:S02]  /*19390*/  @!P1 SYNCS.PHASECHK.TRANS64 P1, [R5+URZ+0x38840], R0 ;  /* 0x03884000050095a7 */ /* 0x000ee4000802007f */
[----:B---3--:R-:W-:Y:S05]  /*193a0*/  @!P1 BRA `(.L_x_308) ;  /* 0xfffffffc00f09947 */ /* 0x008fea000383ffff */
[----:B------:R-:W-:Y:S05]  /*193b0*/  BRA `(.L_x_420) ;  /* 0xffffffc400a07947 */ /* 0x000fea000383ffff */
.L_x_310:
[----:B---3--:R3:W4:Y:S02]  /*193c0*/  SYNCS.PHASECHK.TRANS64.TRYWAIT P1, [R27+URZ+0x38840], R2 ;  /* 0x038840021b0075a7 */ /* 0x008724000802017f */
[----:B----4-:R-:W-:Y:S05]  /*193d0*/  @!P1 NANOSLEEP.SYNCS 0x989680 ;  /* 0x009896800000995d */ /* 0x010fea0003900000 */
[----:B------:R-:W4:Y:S02]  /*193e0*/  @!P1 SYNCS.PHASECHK.TRANS64 P1, [R27+URZ+0x38840], R2 ;  /* 0x038840021b0095a7 */ /* 0x000f24000802007f */
[----:B----4-:R-:W-:Y:S05]  /*193f0*/  @!P1 BRA `(.L_x_310) ;  /* 0xfffffffc00f09947 */ /* 0x010fea000383ffff */
[----:B------:R-:W-:Y:S05]  /*19400*/  BRA `(.L_x_421) ;  /* 0xffffffc400ac7947 */ /* 0x000fea000383ffff */
.L_x_312:
[----:B----4-:R4:W0:Y:S02]  /*19410*/  SYNCS.PHASECHK.TRANS64.TRYWAIT P1, [R5+URZ+0x38860], R0 ;  /* 0x03886000050075a7 */ /* 0x010824000802017f */
[----:B0-----:R-:W-:Y:S05]  /*19420*/  @!P1 NANOSLEEP.SYNCS 0x989680 ;  /* 0x009896800000995d */ /* 0x001fea0003900000 */
[----:B------:R-:W0:Y:S02]  /*19430*/  @!P1 SYNCS.PHASECHK.TRANS64 P1, [R5+URZ+0x38860], R0 ;  /* 0x03886000050095a7 */ /* 0x000e24000802007f */
[----:B0-----:R-:W-:Y:S05]  /*19440*/  @!P1 BRA `(.L_x_312) ;  /* 0xfffffffc00f09947 */ /* 0x001fea000383ffff */
[----:B------:R-:W-:Y:S05]  /*19450*/  BRA `(.L_x_422) ;  /* 0xffffffc400a87947 */ /* 0x000fea000383ffff */
.L_x_423:
        /* <DEDUP_REMOVED lines=10> */
.L_x_3272:


//--------------------- .text._ZN7cutlass13device_kernelIN5flash11enable_sm90INS1_16FlashAttnFwdSm90INS1_25CollectiveMainloopFwdSm90ILi2EN4cute5tupleIJNS5_1CILi1EEES8_S8_EEENS6_IJNS7_ILi128EEENS7_ILi80EEENS7_ILi256EEEEEELi256ENS_6half_tEfNS_4arch4Sm90ELb0ELb0ELb0ELb1ELb1ELb1ELb0ELb1ELb1ELb1ELb1ELb0EEENS1_21CollectiveEpilogueFwdINS6_IJSA_SC_SB_EEES9_SE_SG_Li256ELb1ELb1ELb1ELb0EEENS1_36VarlenDynamicPersistentTileSchedulerILi128ELi80ELi256ELi128ELb1ELb1ELb1ELb0ELb1ELb1EEEEEEEEEvNT_6ParamsE --------------------------
	.section	.text._ZN7cutlass13device_kernelIN5flash11enable_sm90INS1_16FlashAttnFwdSm90INS1_25CollectiveMainloopFwdSm90ILi2EN4cute5tupleIJNS5_1CILi1EEES8_S8_EEENS6_IJNS7_ILi128EEENS7_ILi80EEENS7_ILi256EEEEEELi256ENS_6half_tEfNS_4arch4Sm90ELb0ELb0ELb0ELb1ELb1ELb1ELb0ELb1ELb1ELb1ELb1ELb0EEENS1_21CollectiveEpilogueFwdINS6_IJSA_SC_SB_EEES9_SE_SG_Li256ELb1ELb1ELb1ELb0EEENS1_36VarlenDynamicPersistentTileSchedulerILi128ELi80ELi256ELi128ELb1ELb1ELb1ELb0ELb1ELb1EEEEEEEEEvNT_6ParamsE,"ax",@progbits
	.align	128
.text._ZN7cutlass13device_kernelIN5flash11enable_sm90INS1_16FlashAttnFwdSm90INS1_25CollectiveMainloopFwdSm90ILi2EN4cute5tupleIJNS5_1CILi1EEES8_S8_EEENS6_IJNS7_ILi128EEENS7_ILi80EEENS7_ILi256EEEEEELi256ENS_6half_tEfNS_4arch4Sm90ELb0ELb0ELb0ELb1ELb1ELb1ELb0ELb1ELb1ELb1ELb1ELb0EEENS1_21CollectiveEpilogueFwdINS6_IJSA_SC_SB_EEES9_SE_SG_Li256ELb1ELb1ELb1ELb0EEENS1_36VarlenDynamicPersistentTileSchedulerILi128ELi80ELi256ELi128ELb1ELb1ELb1ELb0ELb1ELb1EEEEEEEEEvNT_6ParamsE:
        .type           _ZN7cutlass13device_kernelIN5flash11enable_sm90INS1_16FlashAttnFwdSm90INS1_25CollectiveMainloopFwdSm90ILi2EN4cute5tupleIJNS5_1CILi1EEES8_S8_EEENS6_IJNS7_ILi128EEENS7_ILi80EEENS7_ILi256EEEEEELi256ENS_6half_tEfNS_4arch4Sm90ELb0ELb0ELb0ELb1ELb1ELb1ELb0ELb1ELb1ELb1ELb1ELb0EEENS1_21CollectiveEpilogueFwdINS6_IJSA_SC_SB_EEES9_SE_SG_Li256ELb1ELb1ELb1ELb0EEENS1_36VarlenDynamicPersistentTileSchedulerILi128ELi80ELi256ELi128ELb1ELb1ELb1ELb0ELb1ELb1EEEEEEEEEvNT_6ParamsE,@function
        .size           _ZN7cutlass13device_kernelIN5flash11enable_sm90INS1_16FlashAttnFwdSm90INS1_25CollectiveMainloopFwdSm90ILi2EN4cute5tupleIJNS5_1CILi1EEES8_S8_EEENS6_IJNS7_ILi128EEENS7_ILi80EEENS7_ILi256EEEEEELi256ENS_6half_tEfNS_4arch4Sm90ELb0ELb0ELb0ELb1ELb1ELb1ELb0ELb1ELb1ELb1ELb1ELb0EEENS1_21CollectiveEpilogueFwdINS6_IJSA_SC_SB_EEES9_SE_SG_Li256ELb1ELb1ELb1ELb0EEENS1_36VarlenDynamicPersistentTileSchedulerILi128ELi80ELi256ELi128ELb1ELb1ELb1ELb0ELb1ELb1EEEEEEEEEvNT_6ParamsE,(.L_x_3273 - _ZN7cutlass13device_kernelIN5flash11enable_sm90INS1_16FlashAttnFwdSm90INS1_25CollectiveMainloopFwdSm90ILi2EN4cute5tupleIJNS5_1CILi1EEES8_S8_EEENS6_IJNS7_ILi128EEENS7_ILi80EEENS7_ILi256EEEEEELi256ENS_6half_tEfNS_4arch4Sm90ELb0ELb0ELb0ELb1ELb1ELb1ELb0ELb1ELb1ELb1ELb1ELb0EEENS1_21CollectiveEpilogueFwdINS6_IJSA_SC_SB_EEES9_SE_SG_Li256ELb1ELb1ELb1ELb0EEENS1_36VarlenDynamicPersistentTileSchedulerILi128ELi80ELi256ELi128ELb1ELb1ELb1ELb0ELb1ELb1EEEEEEEEEvNT_6ParamsE)
        .other          _ZN7cutlass13device_kernelIN5flash11enable_sm90INS1_16FlashAttnFwdSm90INS1_25CollectiveMainloopFwdSm90ILi2EN4cute5tupleIJNS5_1CILi1EEES8_S8_EEENS6_IJNS7_ILi128EEENS7_ILi80EEENS7_ILi256EEEEEELi256ENS_6half_tEfNS_4arch4Sm90ELb0ELb0ELb0ELb1ELb1ELb1ELb0ELb1ELb1ELb1ELb1ELb0EEENS1_21CollectiveEpilogueFwdINS6_IJSA_SC_SB_EEES9_SE_SG_Li256ELb1ELb1ELb1ELb0EEENS1_36VarlenDynamicPersistentTileSchedulerILi128ELi80ELi256ELi128ELb1ELb1ELb1ELb0ELb1ELb1EEEEEEEEEvNT_6ParamsE,@"STO_CUDA_ENTRY STV_DEFAULT"
_ZN7cutlass13device_kernelIN5flash11enable_sm90INS1_16FlashAttnFwdSm90INS1_25CollectiveMainloopFwdSm90ILi2EN4cute5tupleIJNS5_1CILi1EEES8_S8_EEENS6_IJNS7_ILi128EEENS7_ILi80EEENS7_ILi256EEEEEELi256ENS_6half_tEfNS_4arch4Sm90ELb0ELb0ELb0ELb1ELb1ELb1ELb0ELb1ELb1ELb1ELb1ELb0EEENS1_21CollectiveEpilogueFwdINS6_IJSA_SC_SB_EEES9_SE_SG_Li256ELb1ELb1ELb1ELb0EEENS1_36VarlenDynamicPersistentTileSchedulerILi128ELi80ELi256ELi128ELb1ELb1ELb1ELb0ELb1ELb1EEEEEEEEEvNT_6ParamsE:
[----:B------:R-:W0:Y:S02]  /*0000*/  LDC R1, c[0x0][0x28] ;  /* 0x00000a00ff017b82 */ /* 0x000e240000000800 */
[----:B0-----:R-:W-:Y:S01]  /*0010*/  VIADD R1, R1, 0xfffffe38 ;  /* 0xfffffe3801017836 */ /* 0x001fe20000000000 */
[----:B------:R-:W0:Y:S01]  /*0020*/  S2R R0, SR_TID.X ;  /* 0x0000000000007919 */ /* 0x000e220000002100 */
[----:B------:R-:W-:Y:S01]  /*0030*/  ELECT P0, URZ, PT ;  /* 0x00000000003f782f */ /* 0x000fe20003800000 */
[----:B------:R-:W-:Y:S01]  /*0040*/  BSSY B0, `(.L_x_424) ;  /* 0x000000e000007945 */ /* 0x000fe20003800000 */
[----:B0-----:R-:W-:-:S05]  /*0050*/  SHF.R.U32.HI R2, RZ, 0x5, R0 ;  /* 0x00000005ff027819 */ /* 0x001fca0000011600 */
[----:B------:R-:W0:Y:S02]  /*0060*/  SHFL.IDX PT, R3, R2, RZ, 0x1f ;  /* 0x00001fff02037589 */ /* 0x000e2400000e0000 */
[----:B0-----:R-:W-:Y:S02]  /*0070*/  ISETP.EQ.AND P0, PT, R3, RZ, P0 ;  /* 0x000000ff0300720c */ /* 0x001fe40000702270 */
[----:B------:R-:W-:-:S11]  /*0080*/  SHF.R.U32.HI R3, RZ, 0x7, R0 ;  /* 0x00000007ff037819 */ /* 0x000fd60000011600 */
[----:B------:R-:W-:Y:S05]  /*0090*/  @!P0 BRA `(.L_x_425) ;  /* 0x0000000000208947 */ /* 0x000fea0003800000 */
[----:B------:R-:W-:Y:S02]  /*00a0*/  ULDC.64 UR4, c[0x0][0x198] ;  /* 0x0000660000047ab9 */ /* 0x000fe40000000a00 */
[----:B------:R-:W-:Y:S02]  /*00b0*/  UIADD3 UR6, UP0, UR4, 0x570, URZ ;  /* 0x0000057004067890 */ /* 0x000fe4000ff1e03f */
[----:B------:R-:W-:Y:S02]  /*00c0*/  UIADD3 UR4, UP1, UR4, 0x670, URZ ;  /* 0x0000067004047890 */ /* 0x000fe4000ff3e03f */
[----:B------:R-:W-:Y:S02]  /*00d0*/  UIADD3.X UR7, URZ, UR5, URZ, UP0, !UPT ;  /* 0x000000053f077290 */ /* 0x000fe400087fe43f */
[----:B------:R-:W-:-:S07]  /*00e0*/  UIADD3.X UR5, URZ, UR5, URZ, UP1, !UPT ;  /* 0x000000053f057290 */ /* 0x000fce0008ffe43f */
[----:B------:R0:W-:Y:S02]  /*00f0*/  UTMACCTL.PF [UR6] ;  /* 0x00000000060079b9 */ /* 0x0001e40008040000 */
[----:B------:R0:W-:Y:S02]  /*0100*/  UTMACCTL.PF [UR4] ;  /* 0x00000000040079b9 */ /* 0x0001e40008040000 */
[----:B0-----:R-:W-:Y:S01]  /*0110*/  NOP ;  /* 0x0000000000007918 */ /* 0x001fe20000000000 */
.L_x_425:
[----:B------:R-:W-:Y:S05]  /*0120*/  BSYNC B0 ;  /* 0x0000000000007941 */ /* 0x000fea0003800000 */
.L_x_424:
[----:B------:R-:W-:Y:S01]  /*0130*/  VOTEU.ANY UP0, P0 ;  /* 0x00000000003f7886 */ /* 0x000fe20000000100 */
[----:B------:R-:W0:Y:S01]  /*0140*/  SHFL.IDX PT, R3, R3, RZ, 0x1f ;  /* 0x00001fff03037589 */ /* 0x000e2200000e0000 */
[----:B------:R-:W-:Y:S01]  /*0150*/  UMOV UR4, 0x80 ;  /* 0x0000008000047882 */ /* 0x000fe20000000000 */
[----:B------:R-:W-:Y:S01]  /*0160*/  UMOV UR7, 0x100 ;  /* 0x0000010000077882 */ /* 0x000fe20000000000 */
[----:B------:R-:W-:Y:S01]  /*0170*/  VOTEU.ANY UP1, P0 ;  /* 0x00000000003f7886 */ /* 0x000fe20000020100 */
[----:B------:R-:W1:Y:S01]  /*0180*/  @UP0 S2UR UR8, SR_CgaCtaId ;  /* 0x00000000000809c3 */ /* 0x000e620000008800 */
[----:B------:R-:W2:Y:S01]  /*0190*/  SHFL.IDX PT, R4, R2, RZ, 0x1f ;  /* 0x00001fff02047589 */ /* 0x000ea200000e0000 */
[----:B------:R-:W-:Y:S01]  /*01a0*/  @UP0 UMOV UR6, 0x400 ;  /* 0x0000040000060882 */ /* 0x000fe20000000000 */
[----:B------:R-:W-:-:S04]  /*01b0*/  @UP0 UIADD3 UR4, -UR4, 0x100000, URZ ;  /* 0x0010000004040890 */ /* 0x000fc8000fffe13f */
[----:B------:R-:W-:Y:S02]  /*01c0*/  @UP0 USHF.L.U32 UR5, UR4, 0xb, URZ ;  /* 0x0000000b04050899 */ /* 0x000fe4000800063f */
[----:B------:R-:W-:Y:S01]  /*01d0*/  @UP0 USHF.L.U32 UR4, UR4, 0x1, URZ ;  /* 0x0000000104040899 */ /* 0x000fe2000800063f */
[----:B------:R-:W-:Y:S01]  /*01e0*/  VOTEU.ANY UP2, P0 ;  /* 0x00000000003f7886 */ /* 0x000fe20000040100 */
[----:B0-----:R-:W-:Y:S01]  /*01f0*/  R2UR UR9, R3 ;  /* 0x00000000030972ca */ /* 0x001fe200000e0000 */
[----:B-1----:R-:W-:Y:S01]  /*0200*/  @UP0 ULEA UR8, UR8, UR6, 0x18 ;  /* 0x0000000608080291 */ /* 0x002fe2000f8ec03f */
[----:B--2---:R-:W-:Y:S01]  /*0210*/  ISETP.NE.AND P1, PT, R4, RZ, PT ;  /* 0x000000ff0400720c */ /* 0x004fe20003f25270 */
[----:B------:R-:W-:-:S04]  /*0220*/  @UP0 UIADD3 UR6, -UR7, 0x100000, URZ ;  /* 0x0010000007060890 */ /* 0x000fc8000fffe13f */
[----:B------:R-:W-:Y:S02]  /*0230*/  @UP0 USHF.L.U32 UR7, UR6, 0xb, URZ ;  /* 0x0000000b06070899 */ /* 0x000fe4000800063f */
[----:B------:R-:W-:-:S04]  /*0240*/  @UP0 USHF.L.U32 UR6, UR6, 0x1, URZ ;  /* 0x0000000106060899 */ /* 0x000fc8000800063f */
[----:B------:R-:W-:Y:S01]  /*0250*/  UISETP.NE.AND UP0, UPT, UR9, URZ, UPT ;  /* 0x0000003f0900728c */ /* 0x000fe2000bf05270 */
[----:B------:R-:W0:Y:S02]  /*0260*/  FENCE.VIEW.ASYNC.S ;  /* 0x00000000000073c6 */ /* 0x000e240000000000 */
[----:B0-----:R0:W1:Y:S05]  /*0270*/  @UP1 SYNCS.EXCH.64 URZ, [UR8+0x38800], UR4 ;  /* 0x03880004083f15b2 */ /* 0x00106a0008000100 */
[----:B------:R0:W2:Y:S01]  /*0280*/  @UP2 SYNCS.EXCH.64 URZ, [UR8+0x38820], UR6 ;  /* 0x03882006083f25b2 */ /* 0x0000a20008000100 */
        /* <DEDUP_REMOVED lines=14> */
[----:B0-----:R3:W4:Y:S08]  /*0370*/  SYNCS.EXCH.64 URZ, [UR8+0x38830], UR4 ;  /* 0x03883004083f75b2 */ /* 0x0017300008000100 */
[----:B------:R3:W0:Y:S01]  /*0380*/  SYNCS.EXCH.64 URZ, [UR8+0x38840], UR6 ;  /* 0x03884006083f75b2 */ /* 0x0006220008000100 */
[----:B------:R3:W0:Y:S01]  /*0390*/  SYNCS.EXCH.64 URZ, [UR8+0x38838], UR4 ;  /* 0x03883804083f75b2 */ /* 0x0006220008000100 */
[----:B------:R3:W0:Y:S02]  /*03a0*/  SYNCS.EXCH.64 URZ, [UR8+0x38848], UR6 ;  /* 0x03884806083f75b2 */ /* 0x0006240008000100 */
[----:B---3--:R-:W-:Y:S01]  /*03b0*/  NOP ;  /* 0x0000000000007918 */ /* 0x008fe20000000000 */
.L_x_426:
[----:B------:R-:W3:Y:S01]  /*03c0*/  SHFL.IDX PT, R3, R2, RZ, 0x1f ;  /* 0x00001fff02037589 */ /* 0x000ee200000e0000 */
[----:B------:R-:W-:Y:S01]  /*03d0*/  NOP ;  /* 0x0000000000007918 */ /* 0x000fe20000000000 */
[----:B---3--:R-:W-:-:S13]  /*03e0*/  ISETP.NE.AND P0, PT, R3, RZ, PT ;  /* 0x000000ff0300720c */ /* 0x008fda0003f05270 */
        /* <DEDUP_REMOVED lines=17> */
[----:B------:R3:W0:Y:S02]  /*0500*/  SYNCS.EXCH.64 URZ, [UR8+0x38868], UR6 ;  /* 0x03886806083f75b2 */ /* 0x0006240008000100 */
[----:B---3--:R-:W-:Y:S01]  /*0510*/  NOP ;  /* 0x0000000000007918 */ /* 0x008fe20000000000 */
.L_x_427:
[----:B------:R-:W3:Y:S01]  /*0520*/  SHFL.IDX PT, R3, R2, RZ, 0x1f ;  /* 0x00001fff02037589 */ /* 0x000ee200000e0000 */
[----:B------:R-:W-:Y:S01]  /*0530*/  NOP ;  /* 0x0000000000007918 */ /* 0x000fe20000000000 */
[----:B---3--:R-:W-:-:S13]  /*0540*/  ISETP.NE.AND P0, PT, R3, RZ, PT ;  /* 0x000000ff0300720c */ /* 0x008fda0003f05270 */
        /* <DEDUP_REMOVED lines=13> */
[----:B------:R3:W0:Y:S02]  /*0620*/  SYNCS.EXCH.64 URZ, [UR6+0x38888], UR4 ;  /* 0x03888804063f75b2 */ /* 0x0006240008000100 */
[----:B---3--:R-:W-:Y:S01]  /*0630*/  NOP ;  /* 0x0000000000007918 */ /* 0x008fe20000000000 */
.L_x_428:
        /* <DEDUP_REMOVED lines=22> */
.L_x_429:
        /* <DEDUP_REMOVED lines=22> */
.L_x_430:
[----:B------:R-:W-:Y:S01]  /*0900*/  PLOP3.LUT P0, PT, PT, PT, UP0, 0x80, 0x0 ;  /* 0x000000000000781c */ /* 0x000fe20003f0f008 */
[----:B------:R-:W-:Y:S01]  /*0910*/  UMOV UR60, 0x1 ;  /* 0x00000001003c7882 */ /* 0x000fe20000000000 */
[----:B------:R-:W-:Y:S01]  /*0920*/  NOP ;  /* 0x0000000000007918 */ /* 0x000fe20000000000 */
[----:B------:R-:W-:Y:S01]  /*0930*/  USEL UR60, UR60, 0x2, !UP0 ;  /* 0x000000023c3c7887 */ /* 0x000fe2000c000000 */
[----:B------:R-:W-:Y:S01]  /*0940*/  BSSY B9, `(.L_x_431) ;  /* 0x0002974000097945 */ /* 0x000fe20003800000 */
[----:B012-4-:R-:W-:Y:S08]  /*0950*/  BAR.SYNC.DEFER_BLOCKING 0x0 ;  /* 0x0000000000007b1d */ /* 0x017ff00000010000 */
[----:B------:R-:W-:Y:S05]  /*0960*/  @!P0 BRA `(.L_x_432) ;  /* 0x0000021c00448947 */ /* 0x000fea0003800000 */
.L_x_433:
[----:B------:R-:W-:-:S08]  /*0970*/  NOP ;  /* 0x0000000000007918 */ /* 0x000fd00000000000 */
[----:B------:R-:W0:Y:S02]  /*0980*/  USETMAXREG.TRY_ALLOC.CTAPOOL UP0, 0xe8 ;  /* 0x000000e8000079c8 */ /* 0x000e240008000600 */
[----:B0-----:R-:W-:-:S13]  /*0990*/  PLOP3.LUT P0, PT, PT, PT, UP0, 0x80, 0x0 ;  /* 0x000000000000781c */ /* 0x001fda0003f0f008 */
[----:B------:R-:W-:Y:S05]  /*09a0*/  @!P0 BRA `(.L_x_433) ;  /* 0xfffffffc00f08947 */ /* 0x000fea000383ffff */
[----:B------:R-:W0:Y:S08]  /*09b0*/  S2UR UR4, SR_CgaCtaId ;  /* 0x00000000000479c3 */ /* 0x000e300000008800 */
[----:B------:R-:W-:Y:S06]  /*09c0*/  BAR.ARV 0x8, 0x180 ;  /* 0x0206000000007b1d */ /* 0x000fec0000002000 */
[----:B------:R-:W-:-:S02]  /*09d0*/  MOV R23, 0x400 ;  /* 0x0000040000177802 */ /* 0x000fc40000000f00 */
[----:B------:R-:W-:Y:S01]  /*09e0*/  BAR.SYNC.DEFER_BLOCKING 0x5, 0x180 ;  /* 0x0146000000007b1d */ /* 0x000fe20000010000 */
[----:B0-----:R-:W-:-:S05]  /*09f0*/  IMAD.U32 R2, RZ, RZ, UR4 ;  /* 0x00000004ff027e24 */ /* 0x001fca000f8e00ff */
[----:B------:R-:W-:Y:S01]  /*0a00*/  ULDC UR4, c[0x0][0xc3c] ;  /* 0x00030f0000047ab9 */ /* 0x000fe20000000800 */
[----:B------:R-:W-:Y:S01]  /*0a10*/  LEA R23, R2, R23, 0x18 ;  /* 0x0000001702177211 */ /* 0x000fe200078ec0ff */
[----:B------:R-:W-:Y:S04]  /*0a20*/  STL [R1+0x64], R2 ;  /* 0x0000640201007387 */ /* 0x000fe80000100800 */
[----:B------:R-:W0:Y:S01]  /*0a30*/  LDS.128 R128, [R23+0x388d0] ;  /* 0x0388d00017807984 */ /* 0x000e220000000c00 */
[----:B------:R-:W-:Y:S06]  /*0a40*/  BAR.ARV 0x4, 0x180 ;  /* 0x0106000000007b1d */ /* 0x000fec0000002000 */
[----:B0-----:R-:W-:-:S13]  /*0a50*/  ISETP.GE.AND P0, PT, R131, UR4, PT ;  /* 0x0000000483007c0c */ /* 0x001fda000bf06270 */
[----:B------:R-:W-:Y:S05]  /*0a60*/  @P0 BRA `(.L_x_434) ;  /* 0x0000029400840947 */ /* 0x000fea0003800000 */
[----:B------:R-:W-:Y:S01]  /*0a70*/  VIADD R0, R0, 0xffffff80 ;  /* 0xffffff8000007836 */ /* 0x000fe20000000000 */
[----:B------:R-:W-:Y:S01]  /*0a80*/  R2UR UR4, R23 ;  /* 0x00000000170472ca */ /* 0x000fe200000e0000 */
[----:B------:R-:W-:Y:S01]  /*0a90*/  ULOP3.LUT UR5, UR60, 0x1, URZ, 0xfc, !UPT ;  /* 0x000000013c057892 */ /* 0x000fe2000f8efc3f */
[----:B------:R-:W-:Y:S01]  /*0aa0*/  IMAD.MOV.U32 R213, RZ, RZ, RZ ;  /* 0x000000ffffd57224 */ /* 0x000fe200078e00ff */
[----:B------:R-:W-:Y:S02]  /*0ab0*/  CS2R R226, SRZ ;  /* 0x0000000000e27805 */ /* 0x000fe4000001ff00 */
[----:B------:R-:W-:Y:S01]  /*0ac0*/  SHF.R.S32.HI R3, RZ, 0x1f, R0 ;  /* 0x0000001fff037819 */ /* 0x000fe20000011400 */
[----:B------:R-:W-:-:S03]  /*0ad0*/  IMAD.MOV.U32 R225, RZ, RZ, RZ ;  /* 0x000000ffffe17224 */ /* 0x000fc600078e00ff */
[CC--:B------:R-:W-:Y:S02]  /*0ae0*/  LEA.HI R2, R3.reuse, R0.reuse, RZ, 0x7 ;  /* 0x0000000003027211 */ /* 0x0c0fe400078f38ff */
[CC--:B------:R-:W-:Y:S02]  /*0af0*/  LEA.HI R5, R3.reuse, R0.reuse, RZ, 0x5 ;  /* 0x0000000003057211 */ /* 0x0c0fe400078f28ff */
[CC--:B------:R-:W-:Y:S01]  /*0b00*/  LEA.HI R4, R3.reuse, R0.reuse, RZ, 0x4 ;  /* 0x0000000003047211 */ /* 0x0c0fe200078f20ff */
[----:B------:R-:W-:Y:S01]  /*0b10*/  UIADD3 UR4, UR4, 0x14400, URZ ;  /* 0x0001440004047890 */ /* 0x000fe2000fffe03f */
[----:B------:R-:W-:Y:S02]  /*0b20*/  LOP3.LUT R7, R2, 0xffffff80, RZ, 0xc0, !PT ;  /* 0xffffff8002077812 */ /* 0x000fe400078ec0ff */
[CC--:B------:R-:W-:Y:S02]  /*0b30*/  LEA.HI R224, R3.reuse, R0.reuse, RZ, 0x3 ;  /* 0x0000000003e07211 */ /* 0x0c0fe400078f18ff */
[CC--:B------:R-:W-:Y:S01]  /*0b40*/  LEA.HI R6, R3.reuse, R0.reuse, RZ, 0x2 ;  /* 0x0000000003067211 */ /* 0x0c0fe200078f10ff */
[----:B------:R-:W-:Y:S01]  /*0b50*/  IMAD.IADD R20, R0, 0x1, -R7 ;  /* 0x0000000100147824 */ /* 0x000fe200078e0a07 */
[----:B------:R-:W-:-:S02]  /*0b60*/  LEA.HI R8, R3, R0, RZ, 0x6 ;  /* 0x0000000003087211 */ /* 0x000fc400078f30ff */
[----:B------:R-:W-:Y:S02]  /*0b70*/  SHF.L.U32 R5, R5, 0x5, RZ ;  /* 0x0000000505057819 */ /* 0x000fe400000006ff */
[----:B------:R-:W-:Y:S01]  /*0b80*/  LOP3.LUT R3, R4, 0x3fffff0, RZ, 0xc0, !PT ;  /* 0x03fffff004037812 */ /* 0x000fe200078ec0ff */
[----:B------:R-:W-:Y:S01]  /*0b90*/  STL [R1+0x120], R20 ;  /* 0x0001201401007387 */ /* 0x000fe20000100800 */
[----:B------:R-:W-:Y:S02]  /*0ba0*/  LOP3.LUT R11, R6, 0xfffffffc, RZ, 0xc0, !PT ;  /* 0xfffffffc060b7812 */ /* 0x000fe400078ec0ff */
[----:B------:R-:W-:Y:S01]  /*0bb0*/  LOP3.LUT R7, R224, 0xfffffff8, RZ, 0xc0, !PT ;  /* 0xfffffff8e0077812 */ /* 0x000fe200078ec0ff */
[C---:B------:R-:W-:Y:S01]  /*0bc0*/  IMAD.IADD R3, R0.reuse, 0x1, -R3 ;  /* 0x0000000100037824 */ /* 0x040fe200078e0a03 */
[----:B------:R-:W-:Y:S02]  /*0bd0*/  LOP3.LUT R6, R5, 0xfffffc00, RZ, 0xc0, !PT ;  /* 0xfffffc0005067812 */ /* 0x000fe400078ec0ff */
[----:B------:R-:W-:Y:S01]  /*0be0*/  SHF.R.S32.HI R5, RZ, 0x4, R4 ;  /* 0x00000004ff057819 */ /* 0x000fe20000011404 */
[----:B------:R-:W-:Y:S01]  /*0bf0*/  IMAD.IADD R14, R0, 0x1, -R7 ;  /* 0x00000001000e7824 */ /* 0x000fe200078e0a07 */
[----:B------:R-:W-:Y:S01]  /*0c00*/  SHF.R.S32.HI R224, RZ, 0x3, R224 ;  /* 0x00000003ffe07819 */ /* 0x000fe200000114e0 */
[----:B------:R-:W-:Y:S01]  /*0c10*/  IMAD R7, R3, 0x40, R6 ;  /* 0x0000004003077824 */ /* 0x000fe200078e0206 */
[----:B------:R-:W-:Y:S01]  /*0c20*/  SHF.R.S32.HI R3, RZ, 0x7, R2 ;  /* 0x00000007ff037819 */ /* 0x000fe20000011402 */
[----:B------:R-:W-:Y:S01]  /*0c30*/  IMAD.SHL.U32 R216, R14, 0x4, RZ ;  /* 0x000000040ed87824 */ /* 0x000fe200078e00ff */
[----:B------:R-:W-:Y:S01]  /*0c40*/  LEA.HI R4, R4, R5, RZ, 0x1 ;  /* 0x0000000504047211 */ /* 0x000fe200078f08ff */
[----:B------:R-:W-:Y:S01]  /*0c50*/  VIADD R6, R224, 0x60 ;  /* 0x00000060e0067836 */ /* 0x000fe20000000000 */
[----:B------:R-:W-:Y:S01]  /*0c60*/  SHF.R.S32.HI R9, RZ, 0x1f, R20 ;  /* 0x0000001fff097819 */ /* 0x000fe20000011414 */
[----:B------:R-:W-:Y:S01]  /*0c70*/  STL [R1+0x70], R14 ;  /* 0x0000700e01007387 */ /* 0x000fe20000100800 */
[----:B------:R-:W-:Y:S01]  /*0c80*/  LEA.HI R2, R2, R3, RZ, 0x1 ;  /* 0x0000000302027211 */ /* 0x000fe200078f08ff */
[----:B------:R-:W-:Y:S01]  /*0c90*/  VIADD R222, R216, 0x60 ;  /* 0x00000060d8de7836 */ /* 0x000fe20000000000 */
[----:B------:R-:W-:-:S02]  /*0ca0*/  LOP3.LUT R4, R4, 0x1ffffffe, RZ, 0xc0, !PT ;  /* 0x1ffffffe04047812 */ /* 0x000fc400078ec0ff */
[----:B------:R-:W-:Y:S02]  /*0cb0*/  LEA.HI R10, R9, R20, RZ, 0x2 ;  /* 0x00000014090a7211 */ /* 0x000fe400078f10ff */
[----:B------:R-:W-:Y:S01]  /*0cc0*/  IADD3 R12, R0, -R11, RZ ;  /* 0x8000000b000c7210 */ /* 0x000fe20007ffe0ff */
[----:B------:R-:W-:Y:S01]  /*0cd0*/  IMAD.IADD R4, R5, 0x1, -R4 ;  /* 0x0000000105047824 */ /* 0x000fe200078e0a04 */
[----:B------:R-:W-:Y:S02]  /*0ce0*/  LOP3.LUT R2, R2, 0x3fffffe, RZ, 0xc0, !PT ;  /* 0x03fffffe02027812 */ /* 0x000fe400078ec0ff */
[--C-:B------:R-:W-:Y:S02]  /*0cf0*/  SHF.R.S32.HI R0, RZ, 0x2, R10.reuse ;  /* 0x00000002ff007819 */ /* 0x100fe4000001140a */
[----:B------:R-:W-:Y:S02]  /*0d00*/  SHF.R.S32.HI R11, RZ, 0x1f, R10 ;  /* 0x0000001fff0b7819 */ /* 0x000fe4000001140a */
[----:B------:R-:W-:-:S02]  /*0d10*/  SHF.R.S32.HI R5, RZ, 0x1f, R6 ;  /* 0x0000001fff057819 */ /* 0x000fc40000011406 */
[----:B------:R-:W-:Y:S01]  /*0d20*/  IADD3 R2, R3, -R2, RZ ;  /* 0x8000000203027210 */ /* 0x000fe20007ffe0ff */
[----:B------:R-:W-:Y:S01]  /*0d30*/  IMAD R3, R4, 0x8, R7 ;  /* 0x0000000804037824 */ /* 0x000fe200078e0207 */
[----:B------:R-:W-:Y:S02]  /*0d40*/  LEA.HI R11, R11, R0, RZ, 0x3 ;  /* 0x000000000b0b7211 */ /* 0x000fe400078f18ff */
[----:B------:R-:W-:Y:S01]  /*0d50*/  LEA.HI R5, R5, R6, RZ, 0x3 ;  /* 0x0000000605057211 */ /* 0x000fe200078f18ff */
[----:B------:R-:W-:Y:S01]  /*0d60*/  IMAD.SHL.U32 R6, R6, 0x40, RZ ;  /* 0x0000004006067824 */ /* 0x000fe200078e00ff */
[----:B------:R-:W-:Y:S01]  /*0d70*/  LOP3.LUT R11, R11, 0xfffffff8, RZ, 0xc0, !PT ;  /* 0xfffffff80b0b7812 */ /* 0x000fe200078ec0ff */
[----:B------:R0:W-:Y:S01]  /*0d80*/  STL [R1+0x1c0], R3 ;  /* 0x0001c00301007387 */ /* 0x0001e20000100800 */
[----:B------:R-:W-:Y:S01]  /*0d90*/  LEA.HI R9, R9, R20, RZ, 0x5 ;  /* 0x0000001409097211 */ /* 0x000fe200078f28ff */
[----:B------:R-:W-:Y:S01]  /*0da0*/  IMAD.SHL.U32 R5, R5, 0x40, RZ ;  /* 0x0000004005057824 */ /* 0x000fe200078e00ff */
[----:B------:R-:W-:Y:S01]  /*0db0*/  SHF.L.U32 R16, R14, 0x3, RZ ;  /* 0x000000030e107819 */ /* 0x000fe200000006ff */
[----:B------:R-:W-:Y:S01]  /*0dc0*/  IMAD.IADD R0, R0, 0x1, -R11 ;  /* 0x0000000100007824 */ /* 0x000fe200078e0a0b */
[----:B------:R-:W-:Y:S01]  /*0dd0*/  LOP3.LUT R13, R6, 0x1c0, RZ, 0xc0, !PT ;  /* 0x000001c0060d7812 */ /* 0x000fe200078ec0ff */
[----:B------:R-:W-:Y:S01]  /*0de0*/  VIADD R6, R224, 0x20 ;  /* 0x00000020e0067836 */ /* 0x000fe20000000000 */
[----:B------:R-:W-:-:S02]  /*0df0*/  SHF.R.S32.HI R9, RZ, 0x5, R9 ;  /* 0x00000005ff097819 */ /* 0x000fc40000011409 */
[----:B------:R-:W-:Y:S01]  /*0e00*/  LOP3.LUT R5, R5, 0xfffffe00, RZ, 0xc0, !PT ;  /* 0xfffffe0005057812 */ /* 0x000fe200078ec0ff */
[----:B------:R-:W-:Y:S01]  /*0e10*/  IMAD.SHL.U32 R229, R6, 0x40, RZ ;  /* 0x0000004006e57824 */ /* 0x000fe200078e00ff */
[----:B0-----:R-:W-:Y:S01]  /*0e20*/  LEA.HI R3, R12, R12, RZ, 0x1 ;  /* 0x0000000c0c037211 */ /* 0x001fe200078f08ff */
[----:B------:R-:W-:Y:S01]  /*0e30*/  IMAD R9, R9, 0x10, R0 ;  /* 0x0000001009097824 */ /* 0x000fe200078e0200 */
[----:B------:R-:W-:Y:S01]  /*0e40*/  SHF.R.U32.HI R4, RZ, 0x3, R13 ;  /* 0x00000003ff047819 */ /* 0x000fe2000001160d */
[----:B------:R-:W-:Y:S01]  /*0e50*/  IMAD.SHL.U32 R0, R224, 0x40, RZ ;  /* 0x00000040e0007824 */ /* 0x000fe200078e00ff */
[----:B------:R-:W-:Y:S01]  /*0e60*/  LOP3.LUT R3, R3, 0x1ffffffe, RZ, 0xc0, !PT ;  /* 0x1ffffffe03037812 */ /* 0x000fe200078ec0ff */
[----:B------:R0:W-:Y:S01]  /*0e70*/  STL [R1+0x118], R5 ;  /* 0x0001180501007387 */ /* 0x0001e20000100800 */
[----:B------:R-:W-:Y:S01]  /*0e80*/  LOP3.LUT R7, R13, 0x38, R16, 0xf8, !PT ;  /* 0x000000380d077812 */ /* 0x000fe200078ef810 */
[----:B------:R-:W-:Y:S01]  /*0e90*/  IMAD R13, R2, 0x40, R9 ;  /* 0x00000040020d7824 */ /* 0x000fe200078e0209 */
[----:B------:R-:W-:Y:S01]  /*0ea0*/  IADD3 R220, R216, 0x40, RZ ;  /* 0x00000040d8dc7810 */ /* 0x000fe20007ffe0ff */
[----:B------:R-:W-:Y:S01]  /*0eb0*/  IMAD.IADD R3, R12, 0x1, -R3 ;  /* 0x000000010c037824 */ /* 0x000fe200078e0a03 */
[----:B------:R-:W-:-:S02]  /*0ec0*/  LOP3.LUT R12, R5, R7, R4, 0xf6, !PT ;  /* 0x00000007050c7212 */ /* 0x000fc400078ef604 */
[----:B------:R-:W-:Y:S01]  /*0ed0*/  LOP3.LUT R19, R0, 0x1c0, RZ, 0xc0, !PT ;  /* 0x000001c000137812 */ /* 0x000fe200078ec0ff */
[----:B------:R-:W-:Y:S01]  /*0ee0*/  IMAD.IADD R214, R216, 0x1, R220 ;  /* 0x00000001d8d67824 */ /* 0x000fe200078e02dc */
[----:B------:R-:W-:Y:S01]  /*0ef0*/  SHF.R.S32.HI R0, RZ, 0x1f, R6 ;  /* 0x0000001fff007819 */ /* 0x000fe20000011406 */
[----:B------:R-:W-:Y:S01]  /*0f00*/  STL [R1+0x1b8], R13 ;  /* 0x0001b80d01007387 */ /* 0x000fe20000100800 */
[----:B0-----:R-:W-:Y:S02]  /*0f10*/  IADD3 R5, R224, 0x40, RZ ;  /* 0x00000040e0057810 */ /* 0x001fe40007ffe0ff */
[----:B------:R-:W-:Y:S02]  /*0f20*/  LEA.HI R0, R0, R6, RZ, 0x3 ;  /* 0x0000000600007211 */ /* 0x000fe400078f18ff */
[----:B------:R-:W-:Y:S01]  /*0f30*/  SHF.R.S32.HI R2, RZ, 0x1f, R5 ;  /* 0x0000001fff027819 */ /* 0x000fe20000011405 */
[----:B------:R-:W-:Y:S01]  /*0f40*/  IMAD.SHL.U32 R228, R5, 0x40, RZ ;  /* 0x0000004005e47824 */ /* 0x000fe200078e00ff */
[----:B------:R-:W-:Y:S01]  /*0f50*/  SHF.L.U32 R8, R8, 0x3, RZ ;  /* 0x0000000308087819 */ /* 0x000fe200000006ff */
[----:B------:R-:W-:Y:S01]  /*0f60*/  IMAD.SHL.U32 R0, R0, 0x40, RZ ;  /* 0x0000004000007824 */ /* 0x000fe200078e00ff */
[----:B------:R-:W-:-:S02]  /*0f70*/  LEA.HI R2, R2, R5, RZ, 0x3 ;  /* 0x0000000502027211 */ /* 0x000fc400078f18ff */
[----:B------:R-:W-:Y:S02]  /*0f80*/  SHF.R.S32.HI R5, RZ, 0x1f, R214 ;  /* 0x0000001fff057819 */ /* 0x000fe400000114d6 */
[----:B------:R-:W-:Y:S01]  /*0f90*/  LOP3.LUT R229, R229, 0x1c0, RZ, 0xc0, !PT ;  /* 0x000001c0e5e57812 */ /* 0x000fe200078ec0ff */
[----:B------:R-:W-:Y:S01]  /*0fa0*/  IMAD.SHL.U32 R2, R2, 0x40, RZ ;  /* 0x0000004002027824 */ /* 0x000fe200078e00ff */
[CC--:B------:R-:W-:Y:S02]  /*0fb0*/  LEA.HI R4, R5.reuse, R214.reuse, RZ, 0x6 ;  /* 0x000000d605047211 */ /* 0x0c0fe400078f30ff */
[----:B------:R-:W-:Y:S02]  /*0fc0*/  LEA.HI R5, R5, R214, RZ, 0x3 ;  /* 0x000000d605057211 */ /* 0x000fe400078f18ff */
[----:B------:R-:W-:Y:S02]  /*0fd0*/  LOP3.LUT R228, R228, 0x1c0, RZ, 0xc0, !PT ;  /* 0x000001c0e4e47812 */ /* 0x000fe400078ec0ff */
[----:B------:R-:W-:-:S02]  /*0fe0*/  LOP3.LUT R21, R8, 0xfffffe00, RZ, 0xc0, !PT ;  /* 0xfffffe0008157812 */ /* 0x000fc400078ec0ff */
[----:B------:R-:W-:Y:S02]  /*0ff0*/  LOP3.LUT R15, R0, 0xfffffe00, RZ, 0xc0, !PT ;  /* 0xfffffe00000f7812 */ /* 0x000fe400078ec0ff */
[----:B------:R-:W-:Y:S01]  /*1000*/  SHF.R.U32.HI R24, RZ, 0x3, R19 ;  /* 0x00000003ff187819 */ /* 0x000fe20000011613 */
[----:B------:R-:W-:Y:S01]  /*1010*/  STL [R1+0x60], R21 ;  /* 0x0000601501007387 */ /* 0x000fe20000100800 */
[----:B------:R-:W-:Y:S02]  /*1020*/  LOP3.LUT R8, R2, 0xfffffe00, RZ, 0xc0, !PT ;  /* 0xfffffe0002087812 */ /* 0x000fe400078ec0ff */
[----:B------:R-:W-:Y:S01]  /*1030*/  LOP3.LUT R0, R19, 0x38, R5, 0xf8, !PT ;  /* 0x0000003813007812 */ /* 0x000fe200078ef805 */
[----:B------:R-:W-:Y:S01]  /*1040*/  STL [R1+0x5c], R15 ;  /* 0x00005c0f01007387 */ /* 0x000fe20000100800 */
[----:B------:R-:W-:Y:S02]  /*1050*/  SHF.R.U32.HI R18, RZ, 0x3, R229 ;  /* 0x00000003ff127819 */ /* 0x000fe400000116e5 */
[----:B------:R-:W-:Y:S01]  /*1060*/  SHF.R.U32.HI R14, RZ, 0x3, R228 ;  /* 0x00000003ff0e7819 */ /* 0x000fe200000116e4 */
[----:B------:R-:W-:Y:S01]  /*1070*/  STL [R1+0x58], R8 ;  /* 0x0000580801007387 */ /* 0x000fe20000100800 */
[----:B------:R-:W-:-:S02]  /*1080*/  SHF.L.U32 R4, R4, 0x7, RZ ;  /* 0x0000000704047819 */ /* 0x000fc400000006ff */
[--C-:B------:R-:W-:Y:S01]  /*1090*/  LOP3.LUT R2, R229, 0x38, R5.reuse, 0xf8, !PT ;  /* 0x00000038e5027812 */ /* 0x100fe200078ef805 */
[----:B------:R-:W-:Y:S01]  /*10a0*/  STL [R1+0x84], RZ ;  /* 0x000084ff01007387 */ /* 0x000fe20000100800 */
[----:B------:R-:W-:Y:S02]  /*10b0*/  LOP3.LUT R6, R228, 0x38, R5, 0xf8, !PT ;  /* 0x00000038e4067812 */ /* 0x000fe400078ef805 */
[----:B------:R-:W-:Y:S01]  /*10c0*/  LOP3.LUT R7, R0, R24, RZ, 0x3c, !PT ;  /* 0x0000001800077212 */ /* 0x000fe200078e3cff */
[----:B------:R-:W-:Y:S01]  /*10d0*/  IMAD.U32 R0, RZ, RZ, UR5 ;  /* 0x00000005ff007e24 */ /* 0x000fe2000f8e00ff */
[----:B------:R-:W-:Y:S02]  /*10e0*/  LOP3.LUT R4, R4, 0xffffe000, RZ, 0xc0, !PT ;  /* 0xffffe00004047812 */ /* 0x000fe400078ec0ff */
[----:B------:R-:W-:Y:S01]  /*10f0*/  LOP3.LUT R9, R2, R18, RZ, 0x3c, !PT ;  /* 0x0000001202097212 */ /* 0x000fe200078e3cff */
[----:B------:R-:W-:Y:S01]  /*1100*/  IMAD.U32 R2, RZ, RZ, UR4 ;  /* 0x00000004ff027e24 */ /* 0x000fe2000f8e00ff */
[----:B------:R-:W-:-:S02]  /*1110*/  LOP3.LUT R11, R6, R14, RZ, 0x3c, !PT ;  /* 0x0000000e060b7212 */ /* 0x000fc400078e3cff */
[----:B------:R-:W-:Y:S01]  /*1120*/  LOP3.LUT R0, R19, 0x38, R16, 0xf8, !PT ;  /* 0x0000003813007812 */ /* 0x000fe200078ef810 */
[----:B------:R-:W-:Y:S01]  /*1130*/  VIADD R19, R16, 0x80 ;  /* 0x0000008010137836 */ /* 0x000fe20000000000 */
[-C--:B------:R-:W-:Y:S01]  /*1140*/  IADD3 R7, R7, R4.reuse, R21 ;  /* 0x0000000407077210 */ /* 0x080fe20007ffe015 */
[----:B------:R0:W-:Y:S01]  /*1150*/  STL [R1+0x11c], R2 ;  /* 0x00011c0201007387 */ /* 0x0001e20000100800 */
[-C--:B------:R-:W-:Y:S02]  /*1160*/  IADD3 R9, R9, R4.reuse, R15 ;  /* 0x0000000409097210 */ /* 0x080fe40007ffe00f */
[----:B------:R-:W-:Y:S02]  /*1170*/  IADD3 R11, R11, R4, R8 ;  /* 0x000000040b0b7210 */ /* 0x000fe40007ffe008 */
[----:B------:R-:W-:Y:S02]  /*1180*/  LOP3.LUT R4, R21, R0, R24, 0xf6, !PT ;  /* 0x0000000015047212 */ /* 0x000fe400078ef618 */
[----:B------:R-:W-:-:S02]  /*1190*/  LOP3.LUT R10, R10, 0x7ffffffc, RZ, 0xc0, !PT ;  /* 0x7ffffffc0a0a7812 */ /* 0x000fc400078ec0ff */
[--C-:B------:R-:W-:Y:S01]  /*11a0*/  LOP3.LUT R0, R229, 0x38, R16.reuse, 0xf8, !PT ;  /* 0x00000038e5007812 */ /* 0x100fe200078ef810 */
[----:B------:R1:W-:Y:S01]  /*11b0*/  STL [R1+0x6c], R4 ;  /* 0x00006c0401007387 */ /* 0x0003e20000100800 */
[----:B0-----:R-:W-:Y:S01]  /*11c0*/  LOP3.LUT R2, R228, 0x38, R16, 0xf8, !PT ;  /* 0x00000038e4027812 */ /* 0x001fe200078ef810 */
[----:B------:R-:W-:Y:S01]  /*11d0*/  IMAD.IADD R10, R20, 0x1, -R10 ;  /* 0x00000001140a7824 */ /* 0x000fe200078e0a0a */
[----:B------:R-:W-:Y:S02]  /*11e0*/  LOP3.LUT R0, R15, R0, R18, 0xf6, !PT ;  /* 0x000000000f007212 */ /* 0x000fe400078ef612 */
[----:B------:R-:W-:Y:S01]  /*11f0*/  LOP3.LUT R2, R8, R2, R14, 0xf6, !PT ;  /* 0x0000000208027212 */ /* 0x000fe200078ef60e */
[----:B------:R-:W-:Y:S01]  /*1200*/  IMAD.SHL.U32 R43, R10, 0x2, RZ ;  /* 0x000000020a2b7824 */ /* 0x000fe200078e00ff */
[----:B------:R-:W-:Y:S02]  /*1210*/  LOP3.LUT R212, R5, 0xfffffff8, RZ, 0xc0, !PT ;  /* 0xfffffff805d47812 */ /* 0x000fe400078ec0ff */
[----:B------:R-:W-:Y:S01]  /*1220*/  IADD3 R22, R16, 0xc0, RZ ;  /* 0x000000c010167810 */ /* 0x000fe20007ffe0ff */
[C---:B------:R-:W-:Y:S01]  /*1230*/  VIADD R42, R43.reuse, 0x8 ;  /* 0x000000082b2a7836 */ /* 0x040fe20000000000 */
[----:B-1----:R-:W-:Y:S01]  /*1240*/  LEA R4, R4, UR4, 0x1 ;  /* 0x0000000404047c11 */ /* 0x002fe2000f8e08ff */
[C---:B------:R-:W-:Y:S01]  /*1250*/  VIADD R40, R43.reuse, 0x18 ;  /* 0x000000182b287836 */ /* 0x040fe20000000000 */
[C---:B------:R-:W-:Y:S01]  /*1260*/  IADD3 R41, R43.reuse, 0x10, RZ ;  /* 0x000000102b297810 */ /* 0x040fe20007ffe0ff */
[C---:B------:R-:W-:Y:S01]  /*1270*/  VIADD R39, R43.reuse, 0x20 ;  /* 0x000000202b277836 */ /* 0x040fe20000000000 */
[C---:B------:R-:W-:Y:S01]  /*1280*/  IADD3 R37, R43.reuse, 0x30, RZ ;  /* 0x000000302b257810 */ /* 0x040fe20007ffe0ff */
[----:B------:R0:W-:Y:S01]  /*1290*/  STL [R1+0x68], R4 ;  /* 0x0000680401007387 */ /* 0x0001e20000100800 */
[C---:B------:R-:W-:Y:S01]  /*12a0*/  VIADD R38, R43.reuse, 0x28 ;  /* 0x000000282b267836 */ /* 0x040fe20000000000 */
[C---:B------:R-:W-:Y:S01]  /*12b0*/  IADD3 R33, R43.reuse, 0x50, RZ ;  /* 0x000000502b217810 */ /* 0x040fe20007ffe0ff */
[C---:B------:R-:W-:Y:S01]  /*12c0*/  VIADD R36, R43.reuse, 0x38 ;  /* 0x000000382b247836 */ /* 0x040fe20000000000 */
[----:B------:R-:W-:Y:S01]  /*12d0*/  STL [R1+0x90], R43 ;  /* 0x0000902b01007387 */ /* 0x000fe20000100800 */
[C---:B------:R-:W-:Y:S01]  /*12e0*/  VIADD R35, R43.reuse, 0x40 ;  /* 0x000000402b237836 */ /* 0x040fe20000000000 */
[C---:B------:R-:W-:Y:S01]  /*12f0*/  IADD3 R29, R43.reuse, 0x70, RZ ;  /* 0x000000702b1d7810 */ /* 0x040fe20007ffe0ff */
[C---:B------:R-:W-:Y:S01]  /*1300*/  VIADD R34, R43.reuse, 0x48 ;  /* 0x000000482b227836 */ /* 0x040fe20000000000 */
[C---:B------:R-:W-:Y:S01]  /*1310*/  IADD3 R25, R43.reuse, 0x90, RZ ;  /* 0x000000902b197810 */ /* 0x040fe20007ffe0ff */
[C---:B------:R-:W-:Y:S01]  /*1320*/  VIADD R32, R43.reuse, 0x58 ;  /* 0x000000582b207836 */ /* 0x040fe20000000000 */
[----:B0-----:R-:W-:Y:S01]  /*1330*/  SHF.R.S32.HI R4, RZ, 0x3, R5 ;  /* 0x00000003ff047819 */ /* 0x001fe20000011405 */
[C---:B------:R-:W-:Y:S01]  /*1340*/  VIADD R31, R43.reuse, 0x60 ;  /* 0x000000602b1f7836 */ /* 0x040fe20000000000 */
[----:B------:R-:W-:Y:S01]  /*1350*/  LEA R5, R12, UR4, 0x1 ;  /* 0x000000040c057c11 */ /* 0x000fe2000f8e08ff */
[C---:B------:R-:W-:Y:S01]  /*1360*/  VIADD R30, R43.reuse, 0x68 ;  /* 0x000000682b1e7836 */ /* 0x040fe20000000000 */
[C---:B------:R-:W-:Y:S01]  /*1370*/  IADD3 R18, R43.reuse, 0xb0, RZ ;  /* 0x000000b02b127810 */ /* 0x040fe20007ffe0ff */
[----:B------:R0:W-:Y:S01]  /*1380*/  STL [R1+0x114], R4 ;  /* 0x0001140401007387 */ /* 0x0001e20000100800 */
[C---:B------:R-:W-:Y:S01]  /*1390*/  VIADD R28, R43.reuse, 0x78 ;  /* 0x000000782b1c7836 */ /* 0x040fe20000000000 */
[C---:B------:R-:W-:Y:S01]  /*13a0*/  IADD3 R10, R43.reuse, 0xd0, RZ ;  /* 0x000000d02b0a7810 */ /* 0x040fe20007ffe0ff */
[C---:B------:R-:W-:Y:S01]  /*13b0*/  VIADD R27, R43.reuse, 0x80 ;  /* 0x000000802b1b7836 */ /* 0x040fe20000000000 */
[----:B------:R1:W-:Y:S01]  /*13c0*/  STL [R1+0x1a0], R5 ;  /* 0x0001a00501007387 */ /* 0x0003e20000100800 */
[C---:B------:R-:W-:Y:S01]  /*13d0*/  VIADD R26, R43.reuse, 0x88 ;  /* 0x000000882b1a7836 */ /* 0x040fe20000000000 */
[----:B------:R-:W-:Y:S01]  /*13e0*/  SHF.R.S32.HI R17, RZ, 0x1f, R16 ;  /* 0x0000001fff117819 */ /* 0x000fe20000011410 */
[C---:B------:R-:W-:Y:S01]  /*13f0*/  VIADD R24, R43.reuse, 0x98 ;  /* 0x000000982b187836 */ /* 0x040fe20000000000 */
[----:B------:R-:W-:Y:S01]  /*1400*/  IADD3 R221, R216, 0x20, RZ ;  /* 0x00000020d8dd7810 */ /* 0x000fe20007ffe0ff */
[C---:B------:R-:W-:Y:S01]  /*1410*/  VIADD R21, R43.reuse, 0xa0 ;  /* 0x000000a02b157836 */ /* 0x040fe20000000000 */
[----:B0-----:R-:W-:Y:S01]  /*1420*/  LEA R4, R0, UR4, 0x1 ;  /* 0x0000000400047c11 */ /* 0x001fe2000f8e08ff */
[C---:B------:R-:W-:Y:S01]  /*1430*/  VIADD R20, R43.reuse, 0xa8 ;  /* 0x000000a82b147836 */ /* 0x040fe20000000000 */
[----:B------:R-:W-:Y:S01]  /*1440*/  LEA R0, R2, UR4, 0x1 ;  /* 0x0000000402007c11 */ /* 0x000fe2000f8e08ff */
[C---:B------:R-:W-:Y:S01]  /*1450*/  VIADD R15, R43.reuse, 0xb8 ;  /* 0x000000b82b0f7836 */ /* 0x040fe20000000000 */
[----:B------:R-:W-:Y:S01]  /*1460*/  SHF.R.S32.HI R2, RZ, 0x1f, R41 ;  /* 0x0000001fff027819 */ /* 0x000fe20000011429 */
        /* <DEDUP_REMOVED lines=9> */
[C---:B-1----:R-:W-:Y:S01]  /*1500*/  VIADD R5, R43.reuse, 0xe8 ;  /* 0x000000e82b057836 */ /* 0x042fe20000000000 */
[----:B0-----:R-:W-:-:S02]  /*1510*/  IADD3 R4, R43, 0xf0, RZ ;  /* 0x000000f02b047810 */ /* 0x001fc40007ffe0ff */
[----:B------:R-:W-:Y:S01]  /*1520*/  STL [R1+0x108], R41 ;  /* 0x0001082901007387 */ /* 0x000fe20000100800 */
[----:B------:R-:W-:Y:S01]  /*1530*/  SHF.R.S32.HI R215, RZ, 0x1f, R212 ;  /* 0x0000001fffd77819 */ /* 0x000fe200000114d4 */
[----:B--2---:R-:W-:Y:S02]  /*1540*/  VIADD R0, R43, 0xf8 ;  /* 0x000000f82b007836 */ /* 0x004fe40000000000 */
[----:B------:R0:W-:Y:S01]  /*1550*/  STL [R1+0x104], R40 ;  /* 0x0001042801007387 */ /* 0x0001e20000100800 */
[----:B---3--:R-:W-:-:S03]  /*1560*/  SHF.R.S32.HI R42, RZ, 0x1f, R42 ;  /* 0x0000001fff2a7819 */ /* 0x008fc6000001142a */
[----:B------:R-:W-:Y:S04]  /*1570*/  STL [R1+0x100], R39 ;  /* 0x0001002701007387 */ /* 0x000fe80000100800 */
[----:B------:R1:W-:Y:S01]  /*1580*/  STL [R1+0xfc], R38 ;  /* 0x0000fc2601007387 */ /* 0x0003e20000100800 */
[----:B0-----:R-:W-:-:S03]  /*1590*/  SHF.R.S32.HI R40, RZ, 0x1f, R40 ;  /* 0x0000001fff287819 */ /* 0x001fc60000011428 */
[----:B------:R0:W-:Y:S04]  /*15a0*/  STL [R1+0xf8], R37 ;  /* 0x0000f82501007387 */ /* 0x0001e80000100800 */
[----:B------:R-:W-:Y:S01]  /*15b0*/  STL [R1+0xf4], R36 ;  /* 0x0000f42401007387 */ /* 0x000fe20000100800 */
[----:B-1----:R-:W-:-:S03]  /*15c0*/  SHF.R.S32.HI R38, RZ, 0x1f, R38 ;  /* 0x0000001fff267819 */ /* 0x002fc60000011426 */
        /* <DEDUP_REMOVED lines=40> */
[----:B------:R-:W-:Y:S01]  /*1850*/  STL [R1+0x94], R0 ;  /* 0x0000940001007387 */ /* 0x000fe20000100800 */
[----:B0-----:R-:W-:-:S03]  /*1860*/  SHF.R.S32.HI R4, RZ, 0x1f, R4 ;  /* 0x0000001fff047819 */ /* 0x001fc60000011404 */
[----:B------:R0:W-:Y:S04]  /*1870*/  STL [R1+0x198], R2 ;  /* 0x0001980201007387 */ /* 0x0001e80000100800 */
[----:B------:R-:W-:Y:S01]  /*1880*/  STL [R1+0x194], R40 ;  /* 0x0001942801007387 */ /* 0x000fe20000100800 */
[----:B0-----:R-:W-:-:S05]  /*1890*/  SHF.R.S32.HI R2, RZ, 0x1f, R39 ;  /* 0x0000001fff027819 */ /* 0x001fca0000011427 */
[----:B------:R0:W-:Y:S04]  /*18a0*/  STL [R1+0x190], R2 ;  /* 0x0001900201007387 */ /* 0x0001e80000100800 */
[----:B------:R-:W-:Y:S04]  /*18b0*/  STL [R1+0x18c], R38 ;  /* 0x00018c2601007387 */ /* 0x000fe80000100800 */
        /* <DEDUP_REMOVED lines=33> */
[----:B0-----:R-:W-:Y:S01]  /*1ad0*/  SHF.R.S32.HI R2, RZ, 0x1f, R0 ;  /* 0x0000001fff027819 */ /* 0x001fe20000011400 */
[----:B------:R-:W-:Y:S01]  /*1ae0*/  IMAD R0, R3, 0x8, R13 ;  /* 0x0000000803007824 */ /* 0x000fe200078e020d */
[----:B------:R-:W-:-:S03]  /*1af0*/  LEA R3, R7, UR4, 0x1 ;  /* 0x0000000407037c11 */ /* 0x000fc6000f8e08ff */
[----:B------:R0:W-:Y:S04]  /*1b00*/  STL [R1+0x124], R2 ;  /* 0x0001240201007387 */ /* 0x0001e80000100800 */
[----:B------:R1:W-:Y:S04]  /*1b10*/  STL [R1+0x1bc], R0 ;  /* 0x0001bc0001007387 */ /* 0x0003e80000100800 */
[----:B------:R2:W-:Y:S01]  /*1b20*/  STL [R1+0x1b4], R3 ;  /* 0x0001b40301007387 */ /* 0x0005e20000100800 */
[----:B0-----:R-:W-:Y:S02]  /*1b30*/  LEA R2, R9, UR4, 0x1 ;  /* 0x0000000409027c11 */ /* 0x001fe4000f8e08ff */
[----:B-1----:R-:W-:-:S05]  /*1b40*/  LEA R0, R11, UR4, 0x1 ;  /* 0x000000040b007c11 */ /* 0x002fca000f8e08ff */
[----:B------:R2:W-:Y:S04]  /*1b50*/  STL [R1+0x1a4], R0 ;  /* 0x0001a40001007387 */ /* 0x0005e80000100800 */
[----:B------:R2:W-:Y:S02]  /*1b60*/  STL [R1+0x1ac], R2 ;  /* 0x0001ac0201007387 */ /* 0x0005e40000100800 */
.L_x_679:
[----:B0-234-:R-:W0:Y:S01]  /*1b70*/  LDC.64 R2, c[0x0][0xc88] ;  /* 0x00032200ff027b82 */ /* 0x01de220000000a00 */
[----:B------:R-:W-:Y:S01]  /*1b80*/  ULDC.64 UR10, c[0x0][0x208] ;  /* 0x00008200000a7ab9 */ /* 0x000fe20000000a00 */
[----:B------:R-:W-:Y:S01]  /*1b90*/  ULDC.64 UR4, c[0x0][0xa28] ;  /* 0x00028a0000047ab9 */ /* 0x000fe20000000a00 */
[----:B------:R-:W-:Y:S01]  /*1ba0*/  ULDC.64 UR8, c[0x0][0xa18] ;  /* 0x0002860000087ab9 */ /* 0x000fe20000000a00 */
[----:B------:R-:W-:Y:S01]  /*1bb0*/  ULDC.64 UR6, c[0x0][0xa08] ;  /* 0x0002820000067ab9 */ /* 0x000fe20000000a00 */
[----:B0-----:R-:W-:-:S05]  /*1bc0*/  IMAD.WIDE R2, R131, 0x4, R2 ;  /* 0x0000000483027825 */ /* 0x001fca00078e0202 */
[----:B------:R-:W2:Y:S01]  /*1bd0*/  LDG.E R26, desc[UR10][R2.64] ;  /* 0x0000000a021a7981 */ /* 0x000ea2000c1e1900 */
[----:B------:R-:W-:Y:S01]  /*1be0*/  ISETP.NE.U32.AND P2, PT, RZ, UR4, PT ;  /* 0x00000004ff007c0c */ /* 0x000fe2000bf45070 */
[----:B------:R-:W-:Y:S01]  /*1bf0*/  IMAD.MOV.U32 R114, RZ, RZ, RZ ;  /* 0x000000ffff727224 */ /* 0x000fe200078e00ff */
[----:B------:R-:W-:Y:S02]  /*1c00*/  ISETP.NE.U32.AND P1, PT, RZ, UR8, PT ;  /* 0x00000008ff007c0c */ /* 0x000fe4000bf25070 */
[----:B------:R-:W-:Y:S02]  /*1c10*/  ISETP.NE.AND.EX P2, PT, RZ, UR5, PT, P2 ;  /* 0x00000005ff007c0c */ /* 0x000fe4000bf45320 */
[----:B------:R-:W-:Y:S02]  /*1c20*/  ISETP.NE.AND.EX P1, PT, RZ, UR9, PT, P1 ;  /* 0x00000009ff007c0c */ /* 0x000fe4000bf25310 */
[----:B------:R-:W-:Y:S02]  /*1c30*/  MOV R8, RZ ;  /* 0x000000ff00087202 */ /* 0x000fe40000000f00 */
[----:B------:R-:W-:-:S04]  /*1c40*/  ISETP.NE.U32.AND P0, PT, RZ, UR6, PT ;  /* 0x00000006ff007c0c */ /* 0x000fc8000bf05070 */
[----:B------:R-:W-:Y:S02]  /*1c50*/  ISETP.NE.AND.EX P0, PT, RZ, UR7, PT, P0 ;  /* 0x00000007ff007c0c */ /* 0x000fe4000bf05300 */
[C---:B------:R-:W-:Y:S02]  /*1c60*/  LOP3.LUT R6, R130.reuse, 0xff000000, RZ, 0xc0, !PT ;  /* 0xff00000082067812 */ /* 0x040fe400078ec0ff */
[----:B-----5:R-:W-:Y:S02]  /*1c70*/  LOP3.LUT R223, R130, 0xffff, RZ, 0xc0, !PT ;  /* 0x0000ffff82df7812 */ /* 0x020fe400078ec0ff */
[----:B--2---:R-:W-:Y:S01]  /*1c80*/  SHF.R.S32.HI R0, RZ, 0x1f, R26 ;  /* 0x0000001fff007819 */ /* 0x004fe2000001141a */
[C---:B------:R-:W-:Y:S01]  /*1c90*/  IMAD.SHL.U32 R28, R26.reuse, 0x4, RZ ;  /* 0x000000041a1c7824 */ /* 0x040fe200078e00ff */
[----:B------:R-:W-:Y:S01]  /*1ca0*/  STL [R1+0x78], R26 ;  /* 0x0000781a01007387 */ /* 0x000fe20000100800 */
[C---:B------:R-:W-:Y:S02]  /*1cb0*/  @P2 LEA R4, P3, R26.reuse, UR4, 0x2 ;  /* 0x000000041a042c11 */ /* 0x040fe4000f8610ff */
[C-C-:B------:R-:W-:Y:S01]  /*1cc0*/  SHF.L.U64.HI R27, R26.reuse, 0x2, R0.reuse ;  /* 0x000000021a1b7819 */ /* 0x140fe20000010200 */
[----:B------:R0:W-:Y:S01]  /*1cd0*/  STL [R1+0x110], R0 ;  /* 0x0001100001007387 */ /* 0x0001e20000100800 */
[----:B------:R-:W-:Y:S01]  /*1ce0*/  ULDC UR4, c[0x0][0x288] ;  /* 0x0000a20000047ab9 */ /* 0x000fe20000000800 */
[----:B------:R-:W-:-:S02]  /*1cf0*/  @P2 LEA.HI.X R5, R26, UR5, R0, 0x2, P3 ;  /* 0x000000051a052c11 */ /* 0x000fc400098f1400 */
[----:B------:R1:W-:Y:S01]  /*1d00*/  STL [R1+0x7c], R28 ;  /* 0x00007c1c01007387 */ /* 0x0003e20000100800 */
[----:B------:R-:W-:Y:S01]  /*1d10*/  IMAD.U32 R132, RZ, RZ, UR4 ;  /* 0x00000004ff847e24 */ /* 0x000fe2000f8e00ff */
[----:B------:R-:W-:Y:S01]  /*1d20*/  ULDC.64 UR4, c[0x0][0x418] ;  /* 0x0001060000047ab9 */ /* 0x000fe20000000a00 */
[----:B------:R-:W-:Y:S01]  /*1d30*/  IADD3 R2, P4, R28, UR6, RZ ;  /* 0x000000061c027c10 */ /* 0x000fe2000ff9e0ff */
[----:B------:R1:W-:Y:S01]  /*1d40*/  STL [R1+0x80], R27 ;  /* 0x0000801b01007387 */ /* 0x0003e20000100800 */
[----:B------:R-:W-:Y:S02]  /*1d50*/  UISETP.NE.U32.AND UP0, UPT, UR4, URZ, UPT ;  /* 0x0000003f0400728c */ /* 0x000fe4000bf05070 */
[----:B------:R-:W-:Y:S01]  /*1d60*/  IADD3.X R3, R27, UR7, RZ, P4, !PT ;  /* 0x000000071b037c10 */ /* 0x000fe2000a7fe4ff */
[----:B------:R1:W-:Y:S01]  /*1d70*/  STL [R1+0x88], R129 ;  /* 0x0000888101007387 */ /* 0x0003e20000100800 */
[----:B------:R-:W-:Y:S01]  /*1d80*/  UISETP.NE.AND.EX UP0, UPT, UR5, URZ, UPT, UP0 ;  /* 0x0000003f0500728c */ /* 0x000fe2000bf05300 */
[----:B------:R-:W-:-:S02]  /*1d90*/  ULDC UR4, c[0x0][0x424] ;  /* 0x0001090000047ab9 */ /* 0x000fc40000000800 */
[----:B------:R2:W5:Y:S01]  /*1da0*/  @P2 LDG.E R8, desc[UR10][R4.64] ;  /* 0x0000000a04082981 */ /* 0x000562000c1e1900 */
[----:B------:R-:W-:Y:S01]  /*1db0*/  USEL UR4, UR4, 0x1, UP0 ;  /* 0x0000000104047887 */ /* 0x000fe20008000000 */
[----:B------:R-:W-:Y:S01]  /*1dc0*/  ULDC UR5, c[0x0][0x2f0] ;  /* 0x0000bc0000057ab9 */ /* 0x000fe20000000800 */
[----:B0-----:R-:W-:Y:S01]  /*1dd0*/  LOP3.LUT R0, R130, 0xff0000, RZ, 0xc0, !PT ;  /* 0x00ff000082007812 */ /* 0x001fe200078ec0ff */
[----:B------:R-:W5:Y:S01]  /*1de0*/  @P0 LDG.E R114, desc[UR10][R2.64] ;  /* 0x0000000a02720981 */ /* 0x000f62000c1e1900 */
[----:B--2---:R-:W-:-:S04]  /*1df0*/  @P1 IADD3 R4, P2, R28, UR8, RZ ;  /* 0x000000081c041c10 */ /* 0x004fc8000ff5e0ff */
[----:B------:R-:W-:Y:S01]  /*1e00*/  @P1 IADD3.X R5, R27, UR9, RZ, P2, !PT ;  /* 0x000000091b051c10 */ /* 0x000fe200097fe4ff */
[----:B------:R-:W-:Y:S02]  /*1e10*/  ULDC.64 UR8, c[0x0][0xa20] ;  /* 0x0002880000087ab9 */ /* 0x000fe40000000a00 */
[----:B------:R-:W-:Y:S01]  /*1e20*/  ISETP.NE.U32.AND P2, PT, RZ, UR8, PT ;  /* 0x00000008ff007c0c */ /* 0x000fe2000bf45070 */
[----:B------:R-:W-:Y:S01]  /*1e30*/  UIMAD UR4, UR4, UR5, URZ ;  /* 0x00000005040472a4 */ /* 0x000fe2000f8e023f */
[----:B------:R0:W5:Y:S02]  /*1e40*/  @P1 LDG.E R132, desc[UR10][R4.64] ;  /* 0x0000000a04841981 */ /* 0x000164000c1e1900 */
[----:B------:R-:W-:Y:S01]  /*1e50*/  ISETP.NE.AND.EX P2, PT, RZ, UR9, PT, P2 ;  /* 0x00000009ff007c0c */ /* 0x000fe2000bf45320 */
[----:B------:R-:W-:Y:S01]  /*1e60*/  ULDC UR5, c[0x0][0x348] ;  /* 0x0000d20000057ab9 */ /* 0x000fe20000000800 */
[----:B0-----:R-:W-:-:S04]  /*1e70*/  SHF.R.U32.HI R5, RZ, 0x8, R6 ;  /* 0x00000008ff057819 */ /* 0x001fc80000011606 */
[----:B------:R-:W-:Y:S01]  /*1e80*/  LEA.HI R6, R0, R5, RZ, 0x10 ;  /* 0x0000000500067211 */ /* 0x000fe200078f80ff */
[----:B-1----:R-:W-:Y:S06]  /*1e90*/  @P1 BRA `(.L_x_435) ;  /* 0x0000000000281947 */ /* 0x002fec0003800000 */
[----:B------:R-:W-:Y:S02]  /*1ea0*/  ULDC.64 UR6, c[0x0][0xa00] ;  /* 0x0002800000067ab9 */ /* 0x000fe40000000a00 */
[----:B------:R-:W-:-:S04]  /*1eb0*/  ISETP.NE.U32.AND P1, PT, RZ, UR6, PT ;  /* 0x00000006ff007c0c */ /* 0x000fc8000bf25070 */
[----:B------:R-:W-:-:S13]  /*1ec0*/  ISETP.NE.AND.EX P1, PT, RZ, UR7, PT, P1 ;  /* 0x00000007ff007c0c */ /* 0x000fda000bf25310 */
[----:B------:R-:W-:Y:S05]  /*1ed0*/  @!P1 BRA `(.L_x_435) ;  /* 0x0000000000189947 */ /* 0x000fea0003800000 */
[----:B------:R-:W0:Y:S01]  /*1ee0*/  LDC.64 R4, c[0x0][0xa00] ;  /* 0x00028000ff047b82 */ /* 0x000e220000000a00 */
[----:B------:R-:W-:Y:S01]  /*1ef0*/  ULDC.64 UR6, c[0x0][0x208] ;  /* 0x0000820000067ab9 */ /* 0x000fe20000000a00 */
[----:B0-----:R-:W-:-:S05]  /*1f00*/  IMAD.WIDE R4, R26, 0x4, R4 ;  /* 0x000000041a047825 */ /* 0x001fca00078e0204 */
[----:B-----5:R-:W2:Y:S04]  /*1f10*/  LDG.E R132, desc[UR6][R4.64] ;  /* 0x0000000604847981 */ /* 0x020ea8000c1e1900 */
[----:B------:R-:W2:Y:S02]  /*1f20*/  LDG.E R7, desc[UR6][R4.64+0x4] ;  /* 0x0000040604077981 */ /* 0x000ea4000c1e1900 */
[----:B--2---:R-:W-:-:S07]  /*1f30*/  IMAD.IADD R132, R7, 0x1, -R132 ;  /* 0x0000000107847824 */ /* 0x004fce00078e0a84 */
.L_x_435:
[----:B------:R-:W-:Y:S01]  /*1f40*/  MOV R24, UR5 ;  /* 0x0000000500187c02 */ /* 0x000fe20008000f00 */
[----:B------:R-:W-:Y:S01]  /*1f50*/  IMAD.U32 R25, RZ, RZ, UR4 ;  /* 0x00000004ff197e24 */ /* 0x000fe2000f8e00ff */
[----:B------:R-:W-:Y:S06]  /*1f60*/  @!P2 BRA `(.L_x_436) ;  /* 0x000000000014a947 */ /* 0x000fec0003800000 */
[----:B------:R-:W-:Y:S01]  /*1f70*/  IADD3 R2, P0, R28, UR8, RZ ;  /* 0x000000081c027c10 */ /* 0x000fe2000ff1e0ff */
[----:B------:R-:W-:-:S03]  /*1f80*/  ULDC.64 UR4, c[0x0][0x208] ;  /* 0x0000820000047ab9 */ /* 0x000fc60000000a00 */
[----:B------:R-:W-:-:S05]  /*1f90*/  IADD3.X R3, R27, UR9, RZ, P0, !PT ;  /* 0x000000091b037c10 */ /* 0x000fca00087fe4ff */
[----:B------:R0:W5:Y:S01]  /*1fa0*/  LDG.E R25, desc[UR4][R2.64] ;  /* 0x0000000402197981 */ /* 0x000162000c1e1900 */
[----:B------:R-:W-:Y:S05]  /*1fb0*/  BRA `(.L_x_437) ;  /* 0x0000000000147947 */ /* 0x000fea0003800000 */
.L_x_436:
[----:B------:R-:W-:Y:S05]  /*1fc0*/  @!P0 BRA `(.L_x_437) ;  /* 0x0000000000108947 */ /* 0x000fea0003800000 */
[----:B------:R-:W-:Y:S02]  /*1fd0*/  ULDC.64 UR4, c[0x0][0x208] ;  /* 0x0000820000047ab9 */ /* 0x000fe40000000a00 */
[----:B------:R-:W2:Y:S04]  /*1fe0*/  LDG.E R0, desc[UR4][R2.64] ;  /* 0x0000000402007981 */ /* 0x000ea8000c1e1900 */
[----:B------:R-:W2:Y:S02]  /*1ff0*/  LDG.E R25, desc[UR4][R2.64+0x4] ;  /* 0x0000040402197981 */ /* 0x000ea4000c1e1900 */
[----:B--2---:R-:W-:-:S07]  /*2000*/  IMAD.IADD R25, R25, 0x1, -R0 ;  /* 0x0000000119197824 */ /* 0x004fce00078e0a00 */
.L_x_437:
[----:B------:R-:W-:Y:S01]  /*2010*/  ULDC.64 UR4, c[0x0][0xa10] ;  /* 0x0002840000047ab9 */ /* 0x000fe20000000a00 */
[----:B------:R-:W-:Y:S01]  /*2020*/  ULDC.64 UR6, c[0x0][0x208] ;  /* 0x0000820000067ab9 */ /* 0x000fe20000000a00 */
[----:B------:R-:W-:-:S04]  /*2030*/  ISETP.NE.U32.AND P0, PT, RZ, UR4, PT ;  /* 0x00000004ff007c0c */ /* 0x000fc8000bf05070 */
[----:B------:R-:W-:Y:S01]  /*2040*/  ISETP.NE.AND.EX P0, PT, RZ, UR5, PT, P0 ;  /* 0x00000005ff007c0c */ /* 0x000fe2000bf05300 */
[----:B------:R-:W-:-:S12]  /*2050*/  ULDC.64 UR4, c[0x0][0xa30] ;  /* 0x00028c0000047ab9 */ /* 0x000fd80000000a00 */
[----:B0-----:R-:W0:Y:S02]  /*2060*/  @P0 LDC.64 R2, c[0x0][0xa10] ;  /* 0x00028400ff020b82 */ /* 0x001e240000000a00 */
[----:B0-----:R-:W-:-:S05]  /*2070*/  @P0 IMAD.WIDE R2, R26, 0x4, R2 ;  /* 0x000000041a020825 */ /* 0x001fca00078e0202 */
[----:B------:R-:W2:Y:S04]  /*2080*/  @P0 LDG.E R0, desc[UR6][R2.64] ;  /* 0x0000000602000981 */ /* 0x000ea8000c1e1900 */
[----:B------:R0:W2:Y:S01]  /*2090*/  @P0 LDG.E R5, desc[UR6][R2.64+0x4] ;  /* 0x0000040602050981 */ /* 0x0000a2000c1e1900 */
[----:B------:R-:W-:Y:S01]  /*20a0*/  ISETP.NE.U32.AND P1, PT, RZ, UR4, PT ;  /* 0x00000004ff007c0c */ /* 0x000fe2000bf25070 */
[----:B-----5:R-:W-:Y:S01]  /*20b0*/  IMAD.MOV.U32 R127, RZ, RZ, R25 ;  /* 0x000000ffff7f7224 */ /* 0x020fe200078e0019 */
[----:B------:R-:W-:Y:S02]  /*20c0*/  LOP3.LUT R10, R6, 0xff, RZ, 0xc0, !PT ;  /* 0x000000ff060a7812 */ /* 0x000fe400078ec0ff */
[----:B------:R-:W-:Y:S02]  /*20d0*/  ISETP.NE.AND.EX P1, PT, RZ, UR5, PT, P1 ;  /* 0x00000005ff007c0c */ /* 0x000fe4000bf25310 */
[----:B------:R-:W-:-:S02]  /*20e0*/  IADD3 R9, R25, -R8, RZ ;  /* 0x8000000819097210 */ /* 0x000fc40007ffe0ff */
[----:B------:R-:W-:Y:S01]  /*20f0*/  SHF.R.U32.HI R4, RZ, 0x10, R6 ;  /* 0x00000010ff047819 */ /* 0x000fe20000011606 */
[----:B------:R1:W-:Y:S04]  /*2100*/  STL [R1+0x8c], R10 ;  /* 0x00008c0a01007387 */ /* 0x0003e80000100800 */
[----:B------:R1:W-:Y:S04]  /*2110*/  STL [R1+0x74], R4 ;  /* 0x0000740401007387 */ /* 0x0003e80000100800 */
[----:B0-----:R-:W-:-:S04]  /*2120*/  @P1 IADD3 R2, P2, R28, UR4, RZ ;  /* 0x000000041c021c10 */ /* 0x001fc8000ff5e0ff */
[----:B------:R-:W-:Y:S01]  /*2130*/  @P1 IADD3.X R3, R27, UR5, RZ, P2, !PT ;  /* 0x000000051b031c10 */ /* 0x000fe200097fe4ff */
[----:B------:R-:W-:Y:S01]  /*2140*/  BSSY B0, `(.L_x_438) ;  /* 0x000002a000007945 */ /* 0x000fe20003800000 */
[----:B------:R-:W-:-:S03]  /*2150*/  LOP3.LUT R18, R18, 0xfffffffd, RZ, 0xc0, !PT ;  /* 0xfffffffd12127812 */ /* 0x000fc600078ec0ff */
[----:B------:R0:W5:Y:S02]  /*2160*/  @P1 LDG.E R127, desc[UR6][R2.64] ;  /* 0x00000006027f1981 */ /* 0x000164000c1e1900 */
[----:B0-----:R-:W-:Y:S01]  /*2170*/  MOV R3, RZ ;  /* 0x000000ff00037202 */ /* 0x001fe20000000f00 */
[----:B--2---:R-:W-:-:S04]  /*2180*/  @P0 IMAD.IADD R24, R5, 0x1, -R0 ;  /* 0x0000000105180824 */ /* 0x004fc800078e0a00 */
[----:B------:R-:W-:-:S04]  /*2190*/  IMAD.IADD R133, R9, 0x1, R24 ;  /* 0x0000000109857824 */ /* 0x000fc800078e0218 */
[C---:B------:R-:W-:Y:S01]  /*21a0*/  VIADD R0, R133.reuse, 0x4f ;  /* 0x0000004f85007836 */ /* 0x040fe20000000000 */
[----:B------:R-:W-:-:S03]  /*21b0*/  ISETP.GE.AND P3, PT, R133, 0x1, PT ;  /* 0x000000018500780c */ /* 0x000fc60003f66270 */
[----:B------:R-:W-:-:S05]  /*21c0*/  IMAD.HI R0, R0, 0x66666667, RZ ;  /* 0x6666666700007827 */ /* 0x000fca00078e02ff */
[----:B------:R-:W-:-:S04]  /*21d0*/  SHF.R.U32.HI R5, RZ, 0x1f, R0 ;  /* 0x0000001fff057819 */ /* 0x000fc80000011600 */
[----:B------:R-:W-:Y:S02]  /*21e0*/  LEA.HI.SX32 R130, R0, R5, 0x1b ;  /* 0x0000000500827211 */ /* 0x000fe400078fdaff */
[----:B------:R-:W-:Y:S01]  /*21f0*/  @P3 LOP3.LUT R18, R18, 0x2, RZ, 0xfc, !PT ;  /* 0x0000000212123812 */ /* 0x000fe200078efcff */
[----:B-1----:R-:W-:Y:S06]  /*2200*/  @!P3 BRA `(.L_x_439) ;  /* 0x000000000074b947 */ /* 0x002fec0003800000 */
[----:B------:R-:W-:Y:S01]  /*2210*/  ISETP.NE.AND P0, PT, R4, RZ, PT ;  /* 0x000000ff0400720c */ /* 0x000fe20003f05270 */
[----:B------:R-:W-:-:S03]  /*2220*/  ULDC UR4, c[0x0][0x9f0] ;  /* 0x00027c0000047ab9 */ /* 0x000fc60000000800 */
[----:B------:R-:W-:-:S04]  /*2230*/  SEL R11, R4, UR4, P0 ;  /* 0x00000004040b7c07 */ /* 0x000fc80008000000 */
[-C--:B------:R-:W-:Y:S02]  /*2240*/  IABS R5, R11.reuse ;  /* 0x0000000b00057213 */ /* 0x080fe40000000000 */
[----:B------:R-:W-:Y:S02]  /*2250*/  IADD3 R0, R130, -0x1, R11 ;  /* 0xffffffff82007810 */ /* 0x000fe40007ffe00b */
[----:B------:R-:W0:Y:S01]  /*2260*/  I2F.RP R4, R5 ;  /* 0x0000000500047306 */ /* 0x000e220000209400 */
[----:B------:R-:W-:-:S05]  /*2270*/  IABS R8, R11 ;  /* 0x0000000b00087213 */ /* 0x000fca0000000000 */
[----:B------:R-:W-:Y:S02]  /*2280*/  IMAD.MOV R8, RZ, RZ, -R8 ;  /* 0x000000ffff087224 */ /* 0x000fe400078e0a08 */
[----:B0-----:R-:W0:Y:S02]  /*2290*/  MUFU.RCP R4, R4 ;  /* 0x0000000400047308 */ /* 0x001e240000001000 */
[----:B0-----:R-:W-:Y:S01]  /*22a0*/  VIADD R2, R4, 0xffffffe ;  /* 0x0ffffffe04027836 */ /* 0x001fe20000000000 */
[----:B------:R-:W-:Y:S02]  /*22b0*/  IABS R4, R0 ;  /* 0x0000000000047213 */ /* 0x000fe40000000000 */
[----:B------:R-:W-:-:S03]  /*22c0*/  LOP3.LUT R0, R0, R11, RZ, 0x3c, !PT ;  /* 0x0000000b00007212 */ /* 0x000fc600078e3cff */
[----:B------:R0:W1:Y:S01]  /*22d0*/  F2I.FTZ.U32.TRUNC.NTZ R3, R2 ;  /* 0x0000000200037305 */ /* 0x000062000021f000 */
[----:B------:R-:W-:Y:S02]  /*22e0*/  ISETP.GE.AND P2, PT, R0, RZ, PT ;  /* 0x000000ff0000720c */ /* 0x000fe40003f46270 */
[----:B0-----:R-:W-:Y:S01]  /*22f0*/  MOV R2, RZ ;  /* 0x000000ff00027202 */ /* 0x001fe20000000f00 */
[----:B-1----:R-:W-:-:S04]  /*2300*/  IMAD.MOV R6, RZ, RZ, -R3 ;  /* 0x000000ffff067224 */ /* 0x002fc800078e0a03 */
[----:B------:R-:W-:-:S04]  /*2310*/  IMAD R7, R6, R5, RZ ;  /* 0x0000000506077224 */ /* 0x000fc800078e02ff */
[----:B------:R-:W-:-:S04]  /*2320*/  IMAD.HI.U32 R3, R3, R7, R2 ;  /* 0x0000000703037227 */ /* 0x000fc800078e0002 */
[----:B------:R-:W-:Y:S02]  /*2330*/  IMAD.MOV.U32 R2, RZ, RZ, R8 ;  /* 0x000000ffff027224 */ /* 0x000fe400078e0008 */
[----:B------:R-:W-:-:S04]  /*2340*/  IMAD.HI.U32 R3, R3, R4, RZ ;  /* 0x0000000403037227 */ /* 0x000fc800078e00ff */
[----:B------:R-:W-:-:S05]  /*2350*/  IMAD R2, R3, R2, R4 ;  /* 0x0000000203027224 */ /* 0x000fca00078e0204 */
[----:B------:R-:W-:-:S13]  /*2360*/  ISETP.GT.U32.AND P1, PT, R5, R2, PT ;  /* 0x000000020500720c */ /* 0x000fda0003f24070 */
[----:B------:R-:W-:Y:S02]  /*2370*/  @!P1 IMAD.IADD R2, R2, 0x1, -R5 ;  /* 0x0000000102029824 */ /* 0x000fe400078e0a05 */
[----:B------:R-:W-:Y:S01]  /*2380*/  @!P1 VIADD R3, R3, 0x1 ;  /* 0x0000000103039836 */ /* 0x000fe20000000000 */
[----:B------:R-:W-:Y:S02]  /*2390*/  ISETP.NE.AND P1, PT, R11, RZ, PT ;  /* 0x000000ff0b00720c */ /* 0x000fe40003f25270 */
[----:B------:R-:W-:-:S13]  /*23a0*/  ISETP.GE.U32.AND P0, PT, R2, R5, PT ;  /* 0x000000050200720c */ /* 0x000fda0003f06070 */
[----:B------:R-:W-:-:S05]  /*23b0*/  @P0 IADD3 R3, R3, 0x1, RZ ;  /* 0x0000000103030810 */ /* 0x000fca0007ffe0ff */
[----:B------:R-:W-:Y:S01]  /*23c0*/  @!P2 IMAD.MOV R3, RZ, RZ, -R3 ;  /* 0x000000ffff03a224 */ /* 0x000fe200078e0a03 */
[----:B------:R-:W-:-:S07]  /*23d0*/  @!P1 LOP3.LUT R3, RZ, R11, RZ, 0x33, !PT ;  /* 0x0000000bff039212 */ /* 0x000fce00078e33ff */
.L_x_439:
[----:B------:R-:W-:Y:S05]  /*23e0*/  BSYNC B0 ;  /* 0x0000000000007941 */ /* 0x000fea0003800000 */
.L_x_438:
[----:B------:R-:W-:-:S05]  /*23f0*/  IMAD R0, R10, R3, RZ ;  /* 0x000000030a007224 */ /* 0x000fca00078e02ff */
[C---:B------:R-:W-:Y:S01]  /*2400*/  VIADDMNMX R3, R0.reuse, R3, R130, PT ;  /* 0x0000000300037246 */ /* 0x040fe20003800182 */
[----:B------:R-:W-:-:S04]  /*2410*/  IMAD R0, R0, 0x50, -R9 ;  /* 0x0000005000007824 */ /* 0x000fc800078e0a09 */
[----:B------:R-:W-:Y:S01]  /*2420*/  IMAD R3, R3, 0x50, -R9 ;  /* 0x0000005003037824 */ /* 0x000fe200078e0a09 */
[----:B------:R-:W-:-:S04]  /*2430*/  VIMNMX R0, RZ, R0, !PT ;  /* 0x00000000ff007248 */ /* 0x000fc80007fe0100 */
[----:B------:R-:W-:Y:S01]  /*2440*/  VIMNMX R3, R3, R24, PT ;  /* 0x0000001803037248 */ /* 0x000fe20003fe0100 */
[----:B------:R-:W-:-:S03]  /*2450*/  IMAD.WIDE.U32 R112, R0, -0x33333333, RZ ;  /* 0xcccccccd00707825 */ /* 0x000fc600078e00ff */
[----:B------:R-:W-:Y:S02]  /*2460*/  ISETP.GT.AND P0, PT, R3, R0, PT ;  /* 0x000000000300720c */ /* 0x000fe40003f04270 */
[----:B------:R-:W-:-:S05]  /*2470*/  SHF.R.U32.HI R112, RZ, 0x6, R113 ;  /* 0x00000006ff707819 */ /* 0x000fca0000011671 */
[----:B------:R-:W-:-:S06]  /*2480*/  IMAD.MOV.U32 R2, RZ, RZ, R112 ;  /* 0x000000ffff027224 */ /* 0x000fcc00078e0070 */
[----:B------:R-:W-:-:S04]  /*2490*/  @P0 VIADD R0, R3, 0x4f ;  /* 0x0000004f03000836 */ /* 0x000fc80000000000 */
[----:B------:R-:W-:-:S05]  /*24a0*/  @P0 IMAD.HI R0, R0, 0x66666667, RZ ;  /* 0x6666666700000827 */ /* 0x000fca00078e02ff */
[----:B------:R-:W-:-:S04]  /*24b0*/  @P0 SHF.R.U32.HI R3, RZ, 0x1f, R0 ;  /* 0x0000001fff030819 */ /* 0x000fc80000011600 */
[----:B------:R-:W-:Y:S02]  /*24c0*/  @P0 LEA.HI.SX32 R2, R0, R3, 0x1b ;  /* 0x0000000300020211 */ /* 0x000fe400078fdaff */
[----:B------:R-:W-:Y:S02]  /*24d0*/  PLOP3.LUT P0, PT, PT, PT, PT, 0x80, 0x0 ;  /* 0x000000000000781c */ /* 0x000fe40003f0f070 */
[----:B------:R-:W-:-:S13]  /*24e0*/  ISETP.GT.AND P1, PT, R2, R112, PT ;  /* 0x000000700200720c */ /* 0x000fda0003f24270 */
[----:B------:R-:W-:Y:S05]  /*24f0*/  @!P1 BRA `(.L_x_440) ;  /* 0x0000009400489947 */ /* 0x000fea0003800000 */
[----:B------:R-:W-:Y:S01]  /*2500*/  IADD3 R0, R23, 0x24400, RZ ;  /* 0x0002440017007810 */ /* 0x000fe20007ffe0ff */
[----:B------:R-:W-:Y:S03]  /*2510*/  BSSY B6, `(.L_x_441) ;  /* 0x0000013000067945 */ /* 0x000fe60003800000 */
[----:B------:R-:W-:-:S13]  /*2520*/  LOP3.LUT P0, RZ, R0, 0x3ff, RZ, 0xc0, !PT ;  /* 0x000003ff00ff7812 */ /* 0x000fda000780c0ff */
[----:B------:R-:W-:Y:S05]  /*2530*/  @!P0 BRA `(.L_x_442) ;  /* 0x0000000000408947 */ /* 0x000fea0003800000 */
[----:B------:R-:W-:Y:S01]  /*2540*/  MOV R14, 0x0 ;  /* 0x00000000000e7802 */ /* 0x000fe20000000f00 */
[----:B------:R-:W-:Y:S01]  /*2550*/  ULDC.64 UR4, c[0x4][0xa8] ;  /* 0x01002a0000047ab9 */ /* 0x000fe20000000a00 */
[----:B------:R-:W-:Y:S01]  /*2560*/  ULDC.64 UR6, c[0x4][0x18] ;  /* 0x0100060000067ab9 */ /* 0x000fe20000000a00 */
[----:B------:R-:W-:Y:S01]  /*2570*/  IMAD.U32 R4, RZ, RZ, UR4 ;  /* 0x00000004ff047e24 */ /* 0x000fe2000f8e00ff */
[----:B------:R-:W-:Y:S01]  /*2580*/  MOV R12, 0x1 ;  /* 0x00000001000c7802 */ /* 0x000fe20000000f00 */
[----:B------:R-:W-:Y:S01]  /*2590*/  IMAD.U32 R5, RZ, RZ, UR5 ;  /* 0x00000005ff057e24 */ /* 0x000fe2000f8e00ff */
[----:B------:R-:W0:Y:S01]  /*25a0*/  LDC.64 R14, c[0x4][R14] ;  /* 0x010000000e0e7b82 */ /* 0x000e220000000a00 */
[----:B------:R-:W-:Y:S01]  /*25b0*/  ULDC.64 UR4, c[0x4][0xb0] ;  /* 0x01002c0000047ab9 */ /* 0x000fe20000000a00 */
[----:B------:R-:W-:Y:S01]  /*25c0*/  IMAD.U32 R10, RZ, RZ, UR6 ;  /* 0x00000006ff0a7e24 */ /* 0x000fe2000f8e00ff */
[----:B------:R-:W-:Y:S01]  /*25d0*/  MOV R7, UR5 ;  /* 0x0000000500077c02 */ /* 0x000fe20008000f00 */
[----:B------:R-:W-:-:S02]  /*25e0*/  IMAD.U32 R6, RZ, RZ, UR4 ;  /* 0x00000004ff067e24 */ /* 0x000fc4000f8e00ff */
[----:B------:R-:W-:Y:S02]  /*25f0*/  IMAD.U32 R11, RZ, RZ, UR7 ;  /* 0x00000007ff0b7e24 */ /* 0x000fe4000f8e00ff */
[----:B------:R-:W-:Y:S02]  /*2600*/  IMAD.MOV.U32 R8, RZ, RZ, 0x70 ;  /* 0x00000070ff087424 */ /* 0x000fe400078e00ff */
[----:B------:R-:W-:-:S07]  /*2610*/  IMAD.MOV.U32 R13, RZ, RZ, RZ ;  /* 0x000000ffff0d7224 */ /* 0x000fce00078e00ff */
[----:B------:R-:W-:-:S07]  /*2620*/  LEPC R20, `(.L_x_442) ;  /* 0x000000001014794e */ /* 0x000fce0000000000 */
[----:B0----5:R-:W-:Y:S05]  /*2630*/  CALL.ABS.NOINC R14 ;  /* 0x000000000e007343 */ /* 0x021fea0003c00000 */
.L_x_442:
[----:B------:R-:W-:Y:S05]  /*2640*/  BSYNC B6 ;  /* 0x0000000000067941 */ /* 0x000fea0003800000 */
.L_x_441:
[----:B------:R-:W-:Y:S01]  /*2650*/  VIADD R0, R23, 0x400 ;  /* 0x0000040017007836 */ /* 0x000fe20000000000 */
[----:B------:R-:W-:Y:S04]  /*2660*/  BSSY B6, `(.L_x_443) ;  /* 0x0000013000067945 */ /* 0x000fe80003800000 */
[----:B------:R-:W-:-:S13]  /*2670*/  LOP3.LUT P0, RZ, R0, 0x3ff, RZ, 0xc0, !PT ;  /* 0x000003ff00ff7812 */ /* 0x000fda000780c0ff */
[----:B------:R-:W-:Y:S05]  /*2680*/  @!P0 BRA `(.L_x_444) ;  /* 0x0000000000408947 */ /* 0x000fea0003800000 */
[----:B------:R-:W-:Y:S01]  /*2690*/  MOV R14, 0x0 ;  /* 0x00000000000e7802 */ /* 0x000fe20000000f00 */
[----:B------:R-:W-:Y:S01]  /*26a0*/  ULDC.64 UR4, c[0x4][0xa8] ;  /* 0x01002a0000047ab9 */ /* 0x000fe20000000a00 */
[----:B------:R-:W-:Y:S01]  /*26b0*/  ULDC.64 UR6, c[0x4][0x18] ;  /* 0x0100060000067ab9 */ /* 0x000fe20000000a00 */
[----:B------:R-:W-:Y:S01]  /*26c0*/  IMAD.U32 R4, RZ, RZ, UR4 ;  /* 0x00000004ff047e24 */ /* 0x000fe2000f8e00ff */
[----:B------:R-:W-:Y:S01]  /*26d0*/  MOV R5, UR5 ;  /* 0x0000000500057c02 */ /* 0x000fe20008000f00 */
[----:B------:R-:W-:Y:S01]  /*26e0*/  ULDC.64 UR4, c[0x4][0xb0] ;  /* 0x01002c0000047ab9 */ /* 0x000fe20000000a00 */
[----:B------:R-:W0:Y:S01]  /*26f0*/  LDC.64 R14, c[0x4][R14] ;  /* 0x010000000e0e7b82 */ /* 0x000e220000000a00 */
[----:B------:R-:W-:Y:S01]  /*2700*/  IMAD.U32 R6, RZ, RZ, UR4 ;  /* 0x00000004ff067e24 */ /* 0x000fe2000f8e00ff */
[----:B------:R-:W-:Y:S01]  /*2710*/  MOV R11, UR7 ;  /* 0x00000007000b7c02 */ /* 0x000fe20008000f00 */
[----:B------:R-:W-:Y:S02]  /*2720*/  IMAD.U32 R7, RZ, RZ, UR5 ;  /* 0x00000005ff077e24 */ /* 0x000fe4000f8e00ff */
[----:B------:R-:W-:-:S02]  /*2730*/  IMAD.U32 R10, RZ, RZ, UR6 ;  /* 0x00000006ff0a7e24 */ /* 0x000fc4000f8e00ff */
[----:B------:R-:W-:Y:S02]  /*2740*/  IMAD.MOV.U32 R8, RZ, RZ, 0x70 ;  /* 0x00000070ff087424 */ /* 0x000fe400078e00ff */
[----:B------:R-:W-:Y:S02]  /*2750*/  IMAD.MOV.U32 R12, RZ, RZ, 0x1 ;  /* 0x00000001ff0c7424 */ /* 0x000fe400078e00ff */
[----:B------:R-:W-:-:S07]  /*2760*/  IMAD.MOV.U32 R13, RZ, RZ, RZ ;  /* 0x000000ffff0d7224 */ /* 0x000fce00078e00ff */
[----:B------:R-:W-:-:S07]  /*2770*/  LEPC R20, `(.L_x_444) ;  /* 0x000000001014794e */ /* 0x000fce0000000000 */
[----:B0----5:R-:W-:Y:S05]  /*2780*/  CALL.ABS.NOINC R14 ;  /* 0x000000000e007343 */ /* 0x021fea0003c00000 */
.L_x_444:
[----:B------:R-:W-:Y:S05]  /*2790*/  BSYNC B6 ;  /* 0x0000000000067941 */ /* 0x000fea0003800000 */
.L_x_443:
[----:B------:R-:W-:Y:S01]  /*27a0*/  ULDC.64 UR4, c[0x0][0x9f8] ;  /* 0x00027e0000047ab9 */ /* 0x000fe20000000a00 */
[----:B------:R-:W0:Y:S01]  /*27b0*/  LDC R111, c[0x0][0x3f4] ;  /* 0x0000fd00ff6f7b82 */ /* 0x000e220000000800 */
[----:B------:R-:W-:Y:S01]  /*27c0*/  ISETP.NE.U32.AND P0, PT, RZ, UR4, PT ;  /* 0x00000004ff007c0c */ /* 0x000fe2000bf05070 */
[----:B------:R-:W-:Y:S01]  /*27d0*/  ULDC.64 UR6, c[0x0][0x208] ;  /* 0x0000820000067ab9 */ /* 0x000fe20000000a00 */
[----:B------:R-:W-:Y:S01]  /*27e0*/  MOV R0, R26 ;  /* 0x0000001a00007202 */ /* 0x000fe20000000f00 */
[----:B------:R-:W2:Y:S01]  /*27f0*/  LDL R15, [R1+0x58] ;  /* 0x00005800010f7983 */ /* 0x000ea20000100800 */
[----:B------:R-:W-:-:S03]  /*2800*/  ISETP.NE.AND.EX P0, PT, RZ, UR5, PT, P0 ;  /* 0x00000005ff007c0c */ /* 0x000fc6000bf05300 */
[----:B------:R-:W1:Y:S01]  /*2810*/  LDC.64 R90, c[0x0][0x408] ;  /* 0x00010200ff5a7b82 */ /* 0x000e620000000a00 */
[----:B------:R-:W3:Y:S07]  /*2820*/  LDL R26, [R1+0x5c] ;  /* 0x00005c00011a7983 */ /* 0x000eee0000100800 */
[----:B------:R-:W4:Y:S02]  /*2830*/  LDC.64 R96, c[0x0][0x3f8] ;  /* 0x0000fe00ff607b82 */ /* 0x000f240000000a00 */
[----:B------:R-:W-:Y:S01]  /*2840*/  @P0 IADD3 R4, P1, R28, UR4, RZ ;  /* 0x000000041c040c10 */ /* 0x000fe2000ff3e0ff */
[----:B------:R-:W-:-:S03]  /*2850*/  ULDC UR4, c[0x0][0x2f4] ;  /* 0x0000bd0000047ab9 */ /* 0x000fc60000000800 */
[----:B------:R-:W-:Y:S02]  /*2860*/  @P0 IADD3.X R5, R27, UR5, RZ, P1, !PT ;  /* 0x000000051b050c10 */ /* 0x000fe40008ffe4ff */
[----:B------:R-:W-:Y:S01]  /*2870*/  ISETP.GE.AND P1, PT, R214, UR4, PT ;  /* 0x00000004d6007c0c */ /* 0x000fe2000bf26270 */
[----:B------:R-:W2:Y:S04]  /*2880*/  LDL R27, [R1+0x60] ;  /* 0x00006000011b7983 */ /* 0x000ea80000100800 */
[----:B------:R0:W2:Y:S01]  /*2890*/  @P0 LDG.E R0, desc[UR6][R4.64] ;  /* 0x0000000604000981 */ /* 0x0000a2000c1e1900 */
[----:B------:R-:W-:Y:S02]  /*28a0*/  ISETP.GE.AND P0, PT, R16, UR4, PT ;  /* 0x0000000410007c0c */ /* 0x000fe4000bf06270 */
[----:B------:R-:W-:-:S02]  /*28b0*/  ISETP.GE.AND P2, PT, R19, UR4, PT ;  /* 0x0000000413007c0c */ /* 0x000fc4000bf46270 */
[----:B0-----:R-:W-:Y:S02]  /*28c0*/  SEL R4, RZ, 0xffffffff, P1 ;  /* 0xffffffffff047807 */ /* 0x001fe40000800000 */
[----:B------:R-:W-:-:S03]  /*28d0*/  SEL R3, RZ, 0x1, P0 ;  /* 0x00000001ff037807 */ /* 0x000fc60000000000 */
[----:B------:R-:W-:-:S05]  /*28e0*/  IMAD.SHL.U32 R4, R4, 0x2, RZ ;  /* 0x0000000204047824 */ /* 0x000fca00078e00ff */
[----:B------:R-:W-:Y:S02]  /*28f0*/  LOP3.LUT R3, R4, 0x2, R3, 0xe2, !PT ;  /* 0x0000000204037812 */ /* 0x000fe400078ee203 */
[----:B------:R-:W-:Y:S02]  /*2900*/  SEL R4, RZ, 0x4, P2 ;  /* 0x00000004ff047807 */ /* 0x000fe40001000000 */
[----:B------:R-:W-:Y:S02]  /*2910*/  ISETP.GE.AND P2, PT, R16, R111, PT ;  /* 0x0000006f1000720c */ /* 0x000fe40003f46270 */
[----:B------:R-:W-:Y:S02]  /*2920*/  SHF.R.S32.HI R9, RZ, 0x1f, R224 ;  /* 0x0000001fff097819 */ /* 0x000fe400000114e0 */
[----:B------:R-:W-:Y:S02]  /*2930*/  SEL R5, R111, RZ, P2 ;  /* 0x000000ff6f057207 */ /* 0x000fe40001000000 */
[----:B------:R-:W-:-:S02]  /*2940*/  SHF.R.S32.HI R217, RZ, 0x1f, R216 ;  /* 0x0000001fffd97819 */ /* 0x000fc400000114d8 */
[----:B------:R-:W-:Y:S01]  /*2950*/  LOP3.LUT R3, R3, R4, RZ, 0xfc, !PT ;  /* 0x0000000403037212 */ /* 0x000fe200078efcff */
[C---:B-1----:R-:W-:Y:S02]  /*2960*/  IMAD R4, R9.reuse, R90, RZ ;  /* 0x0000005a09047224 */ /* 0x042fe400078e02ff */
[----:B------:R-:W-:Y:S02]  /*2970*/  IMAD.IADD R5, R16, 0x1, R5 ;  /* 0x0000000110057824 */ /* 0x000fe400078e0205 */
[----:B----4-:R-:W-:Y:S02]  /*2980*/  IMAD R6, R9, R96, RZ ;  /* 0x0000006009067224 */ /* 0x010fe400078e02ff */
[----:B------:R-:W-:-:S04]  /*2990*/  IMAD.WIDE.U32 R94, R224, R90, R216 ;  /* 0x0000005ae05e7225 */ /* 0x000fc800078e00d8 */
[C---:B------:R-:W-:Y:S01]  /*29a0*/  IMAD R9, R224.reuse, R91, R4 ;  /* 0x0000005be0097224 */ /* 0x040fe200078e0204 */
[----:B------:R-:W-:Y:S01]  /*29b0*/  SHF.R.S32.HI R4, RZ, 0x1f, R5 ;  /* 0x0000001fff047819 */ /* 0x000fe20000011405 */
[----:B------:R-:W-:-:S04]  /*29c0*/  IMAD.WIDE.U32 R92, R224, R90, R16 ;  /* 0x0000005ae05c7225 */ /* 0x000fc800078e0010 */
[----:B------:R-:W-:Y:S02]  /*29d0*/  IMAD.IADD R95, R95, 0x1, R9 ;  /* 0x000000015f5f7824 */ /* 0x000fe400078e0209 */
[----:B------:R-:W-:Y:S01]  /*29e0*/  IMAD.IADD R93, R9, 0x1, R93 ;  /* 0x00000001095d7824 */ /* 0x000fe200078e025d */
[----:B------:R-:W-:Y:S02]  /*29f0*/  LEA.HI R9, R4, R5, RZ, 0x3 ;  /* 0x0000000504097211 */ /* 0x000fe400078f18ff */
[----:B------:R-:W-:Y:S02]  /*2a00*/  SHF.R.U32.HI R21, RZ, 0x3, R229 ;  /* 0x00000003ff157819 */ /* 0x000fe400000116e5 */
[----:B------:R-:W-:-:S04]  /*2a10*/  LOP3.LUT R10, R229, 0x38, R9, 0xf8, !PT ;  /* 0x00000038e50a7812 */ /* 0x000fc800078ef809 */
[----:B------:R-:W-:Y:S02]  /*2a20*/  LOP3.LUT R11, R10, R21, RZ, 0x3c, !PT ;  /* 0x000000150a0b7212 */ /* 0x000fe400078e3cff */
[----:B------:R-:W4:Y:S01]  /*2a30*/  LDL R10, [R1+0x70] ;  /* 0x00007000010a7983 */ /* 0x000f220000100800 */
[C---:B------:R-:W-:Y:S02]  /*2a40*/  IMAD R7, R224.reuse, R97, R6 ;  /* 0x00000061e0077224 */ /* 0x040fe400078e0206 */
[----:B------:R-:W-:Y:S01]  /*2a50*/  IMAD.WIDE.U32 R98, R224, R96, R16 ;  /* 0x00000060e0627225 */ /* 0x000fe200078e0010 */
[----:B------:R-:W-:-:S03]  /*2a60*/  ISETP.GE.AND P1, PT, R214, R111, PT ;  /* 0x0000006fd600720c */ /* 0x000fc60003f26270 */
[----:B------:R-:W-:Y:S01]  /*2a70*/  IMAD.WIDE.U32 R100, R224, R96, R216 ;  /* 0x00000060e0647225 */ /* 0x000fe200078e00d8 */
[----:B------:R-:W-:-:S03]  /*2a80*/  IADD3 R99, R7, R99, RZ ;  /* 0x0000006307637210 */ /* 0x000fc60007ffe0ff */
[----:B------:R-:W-:Y:S01]  /*2a90*/  IMAD.IADD R101, R101, 0x1, R7 ;  /* 0x0000000165657824 */ /* 0x000fe200078e0207 */
[----:B------:R-:W-:Y:S01]  /*2aa0*/  SEL R7, R111, RZ, P1 ;  /* 0x000000ff6f077207 */ /* 0x000fe20000800000 */
[C---:B------:R-:W-:Y:S02]  /*2ab0*/  IMAD.SHL.U32 R29, R224.reuse, 0x40, RZ ;  /* 0x00000040e01d7824 */ /* 0x040fe400078e00ff */
[----:B------:R-:W-:Y:S01]  /*2ac0*/  IMAD.SHL.U32 R28, R224, 0x40, RZ ;  /* 0x00000040e01c7824 */ /* 0x000fe200078e00ff */
[----:B------:R-:W-:Y:S02]  /*2ad0*/  IADD3 R7, R214, R7, RZ ;  /* 0x00000007d6077210 */ /* 0x000fe40007ffe0ff */
[----:B------:R-:W-:Y:S02]  /*2ae0*/  LEA.HI R6, R4, R5, RZ, 0x6 ;  /* 0x0000000504067211 */ /* 0x000fe400078f30ff */
[----:B------:R-:W-:Y:S02]  /*2af0*/  LOP3.LUT R29, R29, 0x1c0, RZ, 0xc0, !PT ;  /* 0x000001c01d1d7812 */ /* 0x000fe400078ec0ff */
[----:B------:R-:W-:-:S02]  /*2b00*/  SHF.R.S32.HI R8, RZ, 0x1f, R7 ;  /* 0x0000001fff087819 */ /* 0x000fc40000011407 */
[----:B------:R-:W-:Y:S02]  /*2b10*/  LOP3.LUT R28, R28, 0x1c0, RZ, 0xc0, !PT ;  /* 0x000001c01c1c7812 */ /* 0x000fe400078ec0ff */
[----:B------:R-:W-:Y:S02]  /*2b20*/  SHF.R.S32.HI R6, RZ, 0x6, R6 ;  /* 0x00000006ff067819 */ /* 0x000fe40000011406 */
[----:B------:R-:W-:Y:S02]  /*2b30*/  LOP3.LUT R4, R29, 0x38, R9, 0xf8, !PT ;  /* 0x000000381d047812 */ /* 0x000fe400078ef809 */
[----:B------:R-:W-:Y:S02]  /*2b40*/  SHF.R.U32.HI R28, RZ, 0x3, R28 ;  /* 0x00000003ff1c7819 */ /* 0x000fe4000001161c */
[CC--:B------:R-:W-:Y:S01]  /*2b50*/  LEA.HI R20, R8.reuse, R7.reuse, RZ, 0x3 ;  /* 0x0000000708147211 */ /* 0x0c0fe200078f18ff */
[----:B------:R-:W0:Y:S01]  /*2b60*/  S2R R158, SR_TID.X ;  /* 0x00000000009e7919 */ /* 0x000e220000002100 */
[----:B------:R-:W-:-:S02]  /*2b70*/  LEA.HI R7, R8, R7, RZ, 0x6 ;  /* 0x0000000708077211 */ /* 0x000fc400078f30ff */
[----:B------:R-:W-:Y:S02]  /*2b80*/  LOP3.LUT R5, R4, R28, RZ, 0x3c, !PT ;  /* 0x0000001c04057212 */ /* 0x000fe400078e3cff */
[----:B------:R-:W-:Y:S02]  /*2b90*/  SHF.R.S32.HI R7, RZ, 0x6, R7 ;  /* 0x00000006ff077819 */ /* 0x000fe40000011407 */
[----:B------:R-:W-:-:S04]  /*2ba0*/  LOP3.LUT R4, R29, 0x38, R20, 0xf8, !PT ;  /* 0x000000381d047812 */ /* 0x000fc800078ef814 */
[----:B------:R-:W-:Y:S02]  /*2bb0*/  LOP3.LUT R4, R4, R28, RZ, 0x3c, !PT ;  /* 0x0000001c04047212 */ /* 0x000fe400078e3cff */
[----:B------:R-:W-:Y:S02]  /*2bc0*/  SHF.R.U32.HI R14, RZ, 0x3, R228 ;  /* 0x00000003ff0e7819 */ /* 0x000fe400000116e4 */
[----:B------:R-:W-:Y:S02]  /*2bd0*/  LOP3.LUT R8, R228, 0x38, R20, 0xf8, !PT ;  /* 0x00000038e4087812 */ /* 0x000fe400078ef814 */
[----:B------:R-:W-:Y:S02]  /*2be0*/  ISETP.GE.AND P0, PT, R22, UR4, PT ;  /* 0x0000000416007c0c */ /* 0x000fe4000bf06270 */
[----:B------:R-:W-:Y:S01]  /*2bf0*/  LOP3.LUT R8, R8, R14, RZ, 0x3c, !PT ;  /* 0x0000000e08087212 */ /* 0x000fe200078e3cff */
[----:B------:R-:W-:Y:S01]  /*2c00*/  IMAD.SHL.U32 R104, R90, 0x20, RZ ;  /* 0x000000205a687824 */ /* 0x000fe200078e00ff */
[----:B------:R-:W-:Y:S01]  /*2c10*/  LOP3.LUT R12, R228, 0x38, R9, 0xf8, !PT ;  /* 0x00000038e40c7812 */ /* 0x000fe200078ef809 */
[----:B-----5:R-:W-:Y:S01]  /*2c20*/  IMAD.WIDE.U32 R94, R127, R90, R94 ;  /* 0x0000005a7f5e7225 */ /* 0x020fe200078e005e */
[----:B------:R-:W-:-:S02]  /*2c30*/  SHF.L.U64.HI R103, R90, 0x5, R91 ;  /* 0x000000055a677819 */ /* 0x000fc4000001025b */
[C---:B------:R-:W-:Y:S01]  /*2c40*/  SHF.L.U64.HI R107, R90.reuse, 0x6, R91 ;  /* 0x000000065a6b7819 */ /* 0x040fe2000001025b */
[----:B------:R-:W-:Y:S01]  /*2c50*/  IMAD.WIDE.U32 R92, R127, R90, R92 ;  /* 0x0000005a7f5c7225 */ /* 0x000fe200078e005c */
[----:B------:R-:W-:Y:S02]  /*2c60*/  SHF.L.U32 R108, R90, 0x6, RZ ;  /* 0x000000065a6c7819 */ /* 0x000fe400000006ff */
[----:B------:R-:W-:Y:S01]  /*2c70*/  LOP3.LUT R13, R12, R14, RZ, 0x3c, !PT ;  /* 0x0000000e0c0d7212 */ /* 0x000fe200078e3cff */
[----:B------:R-:W-:Y:S01]  /*2c80*/  IMAD R115, R97, 0x50, RZ ;  /* 0x0000005061737824 */ /* 0x000fe200078e02ff */
[C-C-:B------:R-:W-:Y:S01]  /*2c90*/  SHF.L.U64.HI R89, R96.reuse, 0x5, R97.reuse ;  /* 0x0000000560597819 */ /* 0x140fe20000010261 */
[C---:B------:R-:W-:Y:S01]  /*2ca0*/  IMAD.SHL.U32 R102, R96.reuse, 0x20, RZ ;  /* 0x0000002060667824 */ /* 0x040fe200078e00ff */
[C---:B------:R-:W-:Y:S01]  /*2cb0*/  SHF.L.U64.HI R105, R96.reuse, 0x6, R97 ;  /* 0x0000000660697819 */ /* 0x040fe20000010261 */
[----:B------:R-:W-:Y:S02]  /*2cc0*/  IMAD.SHL.U32 R106, R96, 0x40, RZ ;  /* 0x00000040606a7824 */ /* 0x000fe400078e00ff */
[----:B------:R-:W-:-:S04]  /*2cd0*/  IMAD.WIDE.U32 R100, R127, R96, R100 ;  /* 0x000000607f647225 */ /* 0x000fc800078e0064 */
[----:B------:R-:W-:Y:S01]  /*2ce0*/  IMAD.WIDE.U32 R98, R127, R96, R98 ;  /* 0x000000607f627225 */ /* 0x000fe200078e0062 */
[----:B0-----:R-:W-:-:S03]  /*2cf0*/  LEA.HI R158, R158, 0x8, RZ, 0x19 ;  /* 0x000000089e9e7811 */ /* 0x001fc600078fc8ff */
[----:B------:R-:W-:Y:S02]  /*2d00*/  IMAD.IADD R114, R114, 0x1, R25 ;  /* 0x0000000172727824 */ /* 0x000fe400078e0219 */
[----:B------:R-:W-:Y:S02]  /*2d10*/  IMAD.SHL.U32 R111, R111, 0x2, RZ ;  /* 0x000000026f6f7824 */ /* 0x000fe400078e00ff */
[----:B---3--:R-:W-:-:S05]  /*2d20*/  IMAD R124, R6, 0x1400, R26 ;  /* 0x00001400067c7824 */ /* 0x008fca00078e021a */
[----:B------:R-:W-:Y:S02]  /*2d30*/  IADD3 R124, R124, R11, RZ ;  /* 0x0000000b7c7c7210 */ /* 0x000fe40007ffe0ff */
[----:B------:R-:W-:Y:S01]  /*2d40*/  SHF.R.S32.HI R11, RZ, 0x1f, R127 ;  /* 0x0000001fff0b7819 */ /* 0x000fe2000001147f */
[C---:B------:R-:W-:Y:S02]  /*2d50*/  IMAD R123, R7.reuse, 0x1400, R26 ;  /* 0x00001400077b7824 */ /* 0x040fe400078e021a */
[--C-:B--2---:R-:W-:Y:S02]  /*2d60*/  IMAD R125, R7, 0x1400, R27.reuse ;  /* 0x00001400077d7824 */ /* 0x104fe400078e021b */
[----:B------:R-:W-:Y:S02]  /*2d70*/  IMAD R126, R6, 0x1400, R27 ;  /* 0x00001400067e7824 */ /* 0x000fe400078e021b */
[----:B------:R-:W-:Y:S02]  /*2d80*/  IMAD.IADD R125, R125, 0x1, R4 ;  /* 0x000000017d7d7824 */ /* 0x000fe400078e0204 */
[----:B------:R-:W-:-:S02]  /*2d90*/  IMAD R4, R11, R96, RZ ;  /* 0x000000600b047224 */ /* 0x000fc400078e02ff */
[----:B------:R-:W-:Y:S02]  /*2da0*/  IMAD R121, R7, 0x1400, R15 ;  /* 0x0000140007797824 */ /* 0x000fe400078e020f */
[----:B------:R-:W-:Y:S02]  /*2db0*/  IMAD R7, R127, R97, R4 ;  /* 0x000000617f077224 */ /* 0x000fe400078e0204 */
[----:B------:R-:W-:Y:S01]  /*2dc0*/  IMAD.IADD R126, R126, 0x1, R5 ;  /* 0x000000017e7e7824 */ /* 0x000fe200078e0205 */
[----:B------:R-:W-:Y:S01]  /*2dd0*/  LOP3.LUT R5, R229, 0x38, R20, 0xf8, !PT ;  /* 0x00000038e5057812 */ /* 0x000fe200078ef814 */
[----:B------:R-:W-:Y:S02]  /*2de0*/  IMAD R4, R11, R90, RZ ;  /* 0x0000005a0b047224 */ /* 0x000fe400078e02ff */
[----:B------:R-:W-:Y:S01]  /*2df0*/  IMAD R122, R6, 0x1400, R15 ;  /* 0x00001400067a7824 */ /* 0x000fe200078e020f */
[----:B------:R-:W-:Y:S01]  /*2e00*/  LOP3.LUT R6, R5, R21, RZ, 0x3c, !PT ;  /* 0x0000001505067212 */ /* 0x000fe200078e3cff */
[----:B------:R-:W-:Y:S01]  /*2e10*/  IMAD R11, R127, R91, R4 ;  /* 0x0000005b7f0b7224 */ /* 0x000fe200078e0204 */
[----:B------:R-:W-:Y:S01]  /*2e20*/  SEL R4, RZ, 0x8, P0 ;  /* 0x00000008ff047807 */ /* 0x000fe20000000000 */
[----:B------:R-:W-:Y:S01]  /*2e30*/  IMAD R5, R91, 0x50, RZ ;  /* 0x000000505b057824 */ /* 0x000fe200078e02ff */
[----:B------:R-:W-:Y:S01]  /*2e40*/  IADD3 R121, R121, R8, RZ ;  /* 0x0000000879797210 */ /* 0x000fe20007ffe0ff */
[----:B------:R-:W-:Y:S01]  /*2e50*/  IMAD.WIDE.U32 R90, R90, 0x50, RZ ;  /* 0x000000505a5a7825 */ /* 0x000fe200078e00ff */
[----:B------:R-:W-:-:S02]  /*2e60*/  LOP3.LUT R26, R3, R4, RZ, 0xfc, !PT ;  /* 0x00000004031a7212 */ /* 0x000fc400078efcff */
[----:B------:R-:W-:Y:S01]  /*2e70*/  SHF.R.S32.HI R8, RZ, 0x3, R9 ;  /* 0x00000003ff087819 */ /* 0x000fe20000011409 */
[----:B------:R-:W-:Y:S01]  /*2e80*/  IMAD.WIDE.U32 R96, R96, 0x50, RZ ;  /* 0x0000005060607825 */ /* 0x000fe200078e00ff */
[----:B------:R-:W-:Y:S02]  /*2e90*/  LOP3.LUT R9, R9, 0xfffffff8, RZ, 0xc0, !PT ;  /* 0xfffffff809097812 */ /* 0x000fe400078ec0ff */
[----:B------:R-:W-:Y:S01]  /*2ea0*/  IADD3 R120, R91, R5, RZ ;  /* 0x000000055b787210 */ /* 0x000fe20007ffe0ff */
[----:B------:R-:W-:Y:S01]  /*2eb0*/  IMAD.IADD R123, R123, 0x1, R6 ;  /* 0x000000017b7b7824 */ /* 0x000fe200078e0206 */
[C---:B------:R-:W-:Y:S01]  /*2ec0*/  LOP3.LUT R21, R26.reuse, 0x2, RZ, 0xc0, !PT ;  /* 0x000000021a157812 */ /* 0x040fe200078ec0ff */
[----:B------:R-:W-:Y:S01]  /*2ed0*/  IMAD.IADD R4, R101, 0x1, R7 ;  /* 0x0000000165047824 */ /* 0x000fe200078e0207 */
[----:B------:R-:W-:Y:S01]  /*2ee0*/  LOP3.LUT R25, R26, 0x4, RZ, 0xc0, !PT ;  /* 0x000000041a197812 */ /* 0x000fe200078ec0ff */
[----:B------:R-:W-:Y:S01]  /*2ef0*/  IMAD.IADD R5, R7, 0x1, R99 ;  /* 0x0000000107057824 */ /* 0x000fe200078e0263 */
[----:B------:R-:W-:Y:S01]  /*2f00*/  LOP3.LUT R3, R3, 0x1, RZ, 0xc0, !PT ;  /* 0x0000000103037812 */ /* 0x000fe200078ec0ff */
[----:B------:R-:W-:Y:S01]  /*2f10*/  IMAD.IADD R122, R122, 0x1, R13 ;  /* 0x000000017a7a7824 */ /* 0x000fe200078e020d */
[----:B------:R-:W-:Y:S01]  /*2f20*/  IADD3 R7, R11, R93, RZ ;  /* 0x0000005d0b077210 */ /* 0x000fe20007ffe0ff */
[----:B------:R-:W-:Y:S01]  /*2f30*/  IMAD.IADD R115, R97, 0x1, R115 ;  /* 0x0000000161737824 */ /* 0x000fe200078e0273 */
[----:B------:R-:W-:Y:S01]  /*2f40*/  LOP3.LUT R26, R26, 0x8, RZ, 0xc0, !PT ;  /* 0x000000081a1a7812 */ /* 0x000fe200078ec0ff */
[----:B------:R-:W-:Y:S01]  /*2f50*/  IMAD.IADD R6, R95, 0x1, R11 ;  /* 0x000000015f067824 */ /* 0x000fe200078e020b */
[----:B------:R-:W-:-:S02]  /*2f60*/  SHF.R.S32.HI R113, RZ, 0x1f, R0 ;  /* 0x0000001fff717819 */ /* 0x000fc40000011400 */
[----:B------:R-:W-:Y:S01]  /*2f70*/  SHF.R.S32.HI R27, RZ, 0x1f, R9 ;  /* 0x0000001fff1b7819 */ /* 0x000fe20000011409 */
[----:B----4-:R-:W-:Y:S01]  /*2f80*/  IMAD R109, R10, 0x20, R224 ;  /* 0x000000200a6d7824 */ /* 0x010fe200078e02e0 */
[----:B------:R-:W-:Y:S02]  /*2f90*/  SHF.R.S32.HI R10, RZ, 0x3, R20 ;  /* 0x00000003ff0a7819 */ /* 0x000fe40000011414 */
[----:B------:R-:W-:-:S04]  /*2fa0*/  LOP3.LUT R20, R20, 0xfffffff8, RZ, 0xc0, !PT ;  /* 0xfffffff814147812 */ /* 0x000fc800078ec0ff */
[----:B------:R-:W-:-:S07]  /*2fb0*/  SHF.R.S32.HI R28, RZ, 0x1f, R20 ;  /* 0x0000001fff1c7819 */ /* 0x000fce0000011414 */
.L_x_561:
[----:B--2---:R-:W2:Y:S01]  /*2fc0*/  LDL R33, [R1+0x6c] ;  /* 0x00006c0001217983 */ /* 0x004ea20000100800 */
[----:B------:R-:W0:Y:S01]  /*2fd0*/  LDC R32, c[0x0][0x430] ;  /* 0x00010c00ff207b82 */ /* 0x000e220000000800 */
[----:B------:R-:W-:Y:S01]  /*2fe0*/  VIADD R2, R2, 0xffffffff ;  /* 0xffffffff02027836 */ /* 0x000fe20000000000 */
[----:B------:R-:W-:Y:S01]  /*2ff0*/  ULDC.64 UR4, c[0x0][0x208] ;  /* 0x0000820000047ab9 */ /* 0x000fe20000000a00 */
[----:B------:R-:W-:Y:S02]  /*3000*/  IMAD.MOV.U32 R29, RZ, RZ, RZ ;  /* 0x000000ffff1d7224 */ /* 0x000fe400078e00ff */
[----:B------:R-:W-:-:S03]  /*3010*/  IMAD R13, R2, 0x50, R109 ;  /* 0x00000050020d7824 */ /* 0x000fc600078e026d */
[----:B------:R-:W1:Y:S01]  /*3020*/  LDC R110, c[0x0][0x3f4] ;  /* 0x0000fd00ff6e7b82 */ /* 0x000e620000000800 */
[----:B------:R-:W-:Y:S01]  /*3030*/  IMAD.IADD R36, R114, 0x1, R13 ;  /* 0x0000000172247824 */ /* 0x000fe200078e020d */
[----:B------:R-:W-:-:S03]  /*3040*/  ISETP.GE.AND P0, PT, R13, R24, PT ;  /* 0x000000180d00720c */ /* 0x000fc60003f06270 */
[----:B------:R-:W-:Y:S01]  /*3050*/  IMAD.MOV.U32 R30, RZ, RZ, R36 ;  /* 0x000000ffff1e7224 */ /* 0x000fe200078e0024 */
[----:B------:R-:W-:Y:S02]  /*3060*/  ISETP.GT.OR P0, PT, R109, 0x4f, P0 ;  /* 0x0000004f6d00780c */ /* 0x000fe40000704670 */
[----:B0-----:R-:W-:-:S11]  /*3070*/  ISETP.NE.AND P3, PT, R32, 0x1, PT ;  /* 0x000000012000780c */ /* 0x001fd60003f65270 */
[----:B------:R-:W0:Y:S08]  /*3080*/  @!P0 LDC.64 R14, c[0x0][0x428] ;  /* 0x00010a00ff0e8b82 */ /* 0x000e300000000a00 */
[----:B------:R-:W3:Y:S08]  /*3090*/  @!P0 LDC.64 R12, c[0x0][0x418] ;  /* 0x00010600ff0c8b82 */ /* 0x000ef00000000a00 */
[----:B------:R-:W4:Y:S08]  /*30a0*/  @P3 LDC R11, c[0x0][0x434] ;  /* 0x00010d00ff0b3b82 */ /* 0x000f300000000800 */
[----:B------:R-:W1:Y:S01]  /*30b0*/  @P3 LDC R34, c[0x0][0x438] ;  /* 0x00010e00ff223b82 */ /* 0x000e620000000800 */
[----:B----4-:R-:W-:-:S05]  /*30c0*/  @P3 IMAD.HI.U32 R11, R36, R11, RZ ;  /* 0x0000000b240b3227 */ /* 0x010fca00078e00ff */
[----:B-1----:R-:W-:Y:S01]  /*30d0*/  @P3 SHF.R.U32.HI R30, RZ, R34, R11 ;  /* 0x00000022ff1e3219 */ /* 0x002fe2000001160b */
[----:B0-----:R-:W-:-:S03]  /*30e0*/  @!P0 IMAD R11, R113, R14, RZ ;  /* 0x0000000e710b8224 */ /* 0x001fc600078e02ff */
[--C-:B------:R-:W-:Y:S01]  /*30f0*/  @!P0 SHF.R.S32.HI R31, RZ, 0x1f, R30.reuse ;  /* 0x0000001fff1f8819 */ /* 0x100fe2000001141e */
[C---:B------:R-:W-:Y:S02]  /*3100*/  @!P0 IMAD R11, R0.reuse, R15, R11 ;  /* 0x0000000f000b8224 */ /* 0x040fe400078e020b */
[----:B------:R-:W-:-:S05]  /*3110*/  @!P0 IMAD.WIDE.U32 R14, R0, R14, R30 ;  /* 0x0000000e000e8225 */ /* 0x000fca00078e001e */
[----:B------:R-:W-:Y:S02]  /*3120*/  @!P0 IADD3 R11, R15, R11, RZ ;  /* 0x0000000b0f0b8210 */ /* 0x000fe40007ffe0ff */
[----:B---3--:R-:W-:-:S04]  /*3130*/  @!P0 LEA R12, P3, R14, R12, 0x2 ;  /* 0x0000000c0e0c8211 */ /* 0x008fc800078610ff */
[----:B------:R-:W-:Y:S02]  /*3140*/  @!P0 LEA.HI.X R13, R14, R13, R11, 0x2, P3 ;  /* 0x0000000d0e0d8211 */ /* 0x000fe400018f140b */
[----:B------:R-:W-:-:S03]  /*3150*/  ISETP.GT.AND P3, PT, R2, R112, PT ;  /* 0x000000700200720c */ /* 0x000fc60003f64270 */
[----:B------:R0:W5:Y:S01]  /*3160*/  @!P0 LDG.E R29, desc[UR4][R12.64] ;  /* 0x000000040c1d8981 */ /* 0x000162000c1e1900 */
[----:B------:R-:W-:Y:S01]  /*3170*/  ISETP.GE.AND P0, PT, R110, 0x1, PT ;  /* 0x000000016e00780c */ /* 0x000fe20003f06270 */
[----:B------:R-:W-:Y:S01]  /*3180*/  IMAD.MOV R11, RZ, RZ, -R30 ;  /* 0x000000ffff0b7224 */ /* 0x000fe200078e0a1e */
[----:B------:R-:W-:Y:S01]  /*3190*/  LOP3.LUT R18, R18, 0xfffffffe, RZ, 0xc0, !PT ;  /* 0xfffffffe12127812 */ /* 0x000fe200078ec0ff */
[----:B------:R-:W-:Y:S05]  /*31a0*/  YIELD ;  /* 0x0000000000007946 */ /* 0x000fea0003800000 */
[----:B------:R-:W-:Y:S01]  /*31b0*/  BSSY B0, `(.L_x_445) ;  /* 0x00007fb000007945 */ /* 0x000fe20003800000 */
[----:B------:R-:W-:Y:S01]  /*31c0*/  IMAD R30, R32, R11, R36 ;  /* 0x0000000b201e7224 */ /* 0x000fe200078e0224 */
[----:B------:R-:W-:Y:S01]  /*31d0*/  @P3 LOP3.LUT R18, R18, 0x1, RZ, 0xfc, !PT ;  /* 0x0000000112123812 */ /* 0x000fe200078efcff */
[----:B--2---:R-:W-:-:S04]  /*31e0*/  IMAD R14, R213, 0x5000, R33 ;  /* 0x00005000d50e7824 */ /* 0x004fc800078e0221 */
[----:B------:R-:W-:Y:S01]  /*31f0*/  IMAD R31, R14, 0x2, R23 ;  /* 0x000000020e1f7824 */ /* 0x000fe200078e0217 */
[----:B0-----:R-:W-:Y:S06]  /*3200*/  @!P0 BRA `(.L_x_446) ;  /* 0x0000007400f48947 */ /* 0x001fec0003800000 */
[----:B------:R-:W-:Y:S01]  /*3210*/  SHF.R.S32.HI R84, RZ, 0x1f, R30 ;  /* 0x0000001fff547819 */ /* 0x000fe2000001141e */
[----:B------:R-:W-:Y:S01]  /*3220*/  ULDC.64 UR4, c[0x0][0x300] ;  /* 0x0000c00000047ab9 */ /* 0x000fe20000000a00 */
[----:B-----5:R-:W-:Y:S01]  /*3230*/  SHF.R.S32.HI R85, RZ, 0x1f, R29 ;  /* 0x0000001fff557819 */ /* 0x020fe2000001141d */
[----:B------:R-:W-:Y:S01]  /*3240*/  IMAD.WIDE.U32 R12, R30, UR4, RZ ;  /* 0x000000041e0c7c25 */ /* 0x000fe2000f8e00ff */
[----:B------:R-:W-:Y:S02]  /*3250*/  ULDC.U8 UR6, c[0x0][0x410] ;  /* 0x0001040000067ab9 */ /* 0x000fe40000000000 */
[----:B------:R-:W-:Y:S01]  /*3260*/  ISETP.NE.AND P0, PT, RZ, UR6, PT ;  /* 0x00000006ff007c0c */ /* 0x000fe2000bf05270 */
[----:B------:R-:W-:Y:S02]  /*3270*/  IMAD R11, R84, UR4, RZ ;  /* 0x00000004540b7c24 */ /* 0x000fe4000f8e02ff */
[----:B------:R-:W-:Y:S02]  /*3280*/  IMAD R15, R120, R2, RZ ;  /* 0x00000002780f7224 */ /* 0x000fe400078e02ff */
[----:B------:R-:W-:Y:S01]  /*3290*/  IMAD R11, R30, UR5, R11 ;  /* 0x000000051e0b7c24 */ /* 0x000fe2000f8e020b */
[----:B------:R-:W-:Y:S01]  /*32a0*/  ULDC.64 UR4, c[0x0][0x310] ;  /* 0x0000c40000047ab9 */ /* 0x000fe20000000a00 */
[----:B------:R-:W-:-:S02]  /*32b0*/  IMAD R86, R2, -0x50, R24 ;  /* 0xffffffb002567824 */ /* 0x000fc400078e0218 */
[----:B------:R-:W-:Y:S01]  /*32c0*/  IMAD R14, R85, UR4, RZ ;  /* 0x00000004550e7c24 */ /* 0x000fe2000f8e02ff */
[----:B------:R-:W-:Y:S02]  /*32d0*/  IADD3 R13, R13, R11, RZ ;  /* 0x0000000b0d0d7210 */ /* 0x000fe40007ffe0ff */
[----:B------:R-:W-:Y:S01]  /*32e0*/  VIMNMX R86, R86, 0x50, PT ;  /* 0x0000005056567848 */ /* 0x000fe20003fe0100 */
[C---:B------:R-:W-:Y:S02]  /*32f0*/  IMAD R11, R29.reuse, UR5, R14 ;  /* 0x000000051d0b7c24 */ /* 0x040fe4000f8e020e */
[----:B------:R-:W-:Y:S01]  /*3300*/  IMAD.WIDE.U32 R12, R29, UR4, R12 ;  /* 0x000000041d0c7c25 */ /* 0x000fe2000f8e000c */
[----:B------:R-:W-:-:S03]  /*3310*/  ULDC.64 UR4, c[0x0][0x308] ;  /* 0x0000c20000047ab9 */ /* 0x000fc60000000a00 */
[----:B------:R-:W-:Y:S01]  /*3320*/  IMAD.IADD R13, R13, 0x1, R11 ;  /* 0x000000010d0d7824 */ /* 0x000fe200078e020b */
[----:B------:R-:W-:Y:S01]  /*3330*/  SHF.R.S32.HI R11, RZ, 0x1f, R2 ;  /* 0x0000001fff0b7819 */ /* 0x000fe20000011402 */
[----:B------:R-:W-:Y:S02]  /*3340*/  IMAD R14, R115, R2, RZ ;  /* 0x00000002730e7224 */ /* 0x000fe400078e02ff */
[----:B------:R-:W-:-:S04]  /*3350*/  IMAD.WIDE.U32 R116, R223, UR4, R12 ;  /* 0x00000004df747c25 */ /* 0x000fc8000f8e000c */
[C---:B------:R-:W-:Y:S02]  /*3360*/  IMAD R33, R11.reuse, R96, R14 ;  /* 0x000000600b217224 */ /* 0x040fe400078e020e */
[----:B------:R-:W-:Y:S02]  /*3370*/  IMAD R35, R11, R90, R15 ;  /* 0x0000005a0b237224 */ /* 0x000fe400078e020f */
[----:B------:R-:W-:Y:S01]  /*3380*/  IMAD R11, R223, UR5, R117 ;  /* 0x00000005df0b7c24 */ /* 0x000fe2000f8e0275 */
[----:B------:R-:W-:Y:S01]  /*3390*/  ULDC.64 UR4, c[0x0][0x2e8] ;  /* 0x0000ba0000047ab9 */ /* 0x000fe20000000a00 */
[----:B------:R-:W-:Y:S01]  /*33a0*/  IMAD.WIDE.U32 R14, R96, R2, RZ ;  /* 0x00000002600e7225 */ /* 0x000fe200078e00ff */
[----:B------:R-:W-:-:S03]  /*33b0*/  LEA R117, P3, R116, UR4, 0x1 ;  /* 0x0000000474757c11 */ /* 0x000fc6000f8608ff */
[----:B------:R-:W-:Y:S01]  /*33c0*/  IMAD.WIDE.U32 R12, R90, R2, RZ ;  /* 0x000000025a0c7225 */ /* 0x000fe200078e00ff */
[----:B------:R-:W-:-:S03]  /*33d0*/  LEA.HI.X R116, R116, UR5, R11, 0x1, P3 ;  /* 0x0000000574747c11 */ /* 0x000fc600098f0c0b */
[----:B------:R-:W-:Y:S02]  /*33e0*/  IMAD.IADD R11, R15, 0x1, R33 ;  /* 0x000000010f0b7824 */ /* 0x000fe400078e0221 */
[----:B------:R-:W-:Y:S01]  /*33f0*/  IMAD.IADD R80, R13, 0x1, R35 ;  /* 0x000000010d507824 */ /* 0x000fe200078e0223 */
[----:B------:R-:W-:Y:S06]  /*3400*/  @!P0 BRA `(.L_x_447) ;  /* 0x0000003800548947 */ /* 0x000fec0003800000 */
[----:B------:R-:W-:Y:S01]  /*3410*/  ISETP.GE.AND P3, PT, R224, R86, PT ;  /* 0x00000056e000720c */ /* 0x000fe20003f66270 */
[----:B------:R-:W-:Y:S01]  /*3420*/  BSSY B1, `(.L_x_448) ;  /* 0x000002a000017945 */ /* 0x000fe20003800000 */
        /* <DEDUP_REMOVED lines=9> */
[----:B------:R-:W-:Y:S06]  /*34c0*/  @P3 BRA `(.L_x_449) ;  /* 0x00000000007c3947 */ /* 0x000fec0003800000 */
[----:B------:R-:W-:Y:S01]  /*34d0*/  IADD3 R32, P4, R100, R14, RZ ;  /* 0x0000000e64207210 */ /* 0x000fe20007f9e0ff */
[----:B------:R-:W-:Y:S01]  /*34e0*/  ULDC.64 UR4, c[0x0][0x3e8] ;  /* 0x0000fa0000047ab9 */ /* 0x000fe20000000a00 */
[----:B------:R-:W-:Y:S01]  /*34f0*/  IADD3 R33, P0, R94, R12, RZ ;  /* 0x0000000c5e217210 */ /* 0x000fe20007f1e0ff */
[----:B------:R-:W-:Y:S01]  /*3500*/  ULDC.64 UR6, c[0x0][0x400] ;  /* 0x0001000000067ab9 */ /* 0x000fe20000000a00 */
[----:B------:R-:W-:Y:S02]  /*3510*/  IADD3.X R35, R11, R4, RZ, P4, !PT ;  /* 0x000000040b237210 */ /* 0x000fe400027fe4ff */
[----:B------:R-:W-:Y:S02]  /*3520*/  CS2R R76, SRZ ;  /* 0x00000000004c7805 */ /* 0x000fe4000001ff00 */
[----:B------:R-:W-:Y:S01]  /*3530*/  LEA R34, P4, R32, UR4, 0x1 ;  /* 0x0000000420227c11 */ /* 0x000fe2000f8808ff */
[----:B------:R-:W-:Y:S01]  /*3540*/  IMAD.X R36, R80, 0x1, R6, P0 ;  /* 0x0000000150247824 */ /* 0x000fe200000e0606 */
[----:B------:R-:W-:-:S02]  /*3550*/  CS2R R72, SRZ ;  /* 0x0000000000487805 */ /* 0x000fc4000001ff00 */
[----:B------:R-:W-:Y:S02]  /*3560*/  CS2R R78, SRZ ;  /* 0x00000000004e7805 */ /* 0x000fe4000001ff00 */
[----:B------:R-:W-:Y:S02]  /*3570*/  LEA.HI.X R35, R32, UR5, R35, 0x1, P4 ;  /* 0x0000000520237c11 */ /* 0x000fe4000a0f0c23 */
[----:B------:R-:W-:Y:S02]  /*3580*/  CS2R R74, SRZ ;  /* 0x00000000004a7805 */ /* 0x000fe4000001ff00 */
[C---:B------:R-:W-:Y:S01]  /*3590*/  LEA R32, P0, R33.reuse, UR6, 0x1 ;  /* 0x0000000621207c11 */ /* 0x040fe2000f8008ff */
[----:B------:R-:W-:Y:S01]  /*35a0*/  ULDC.64 UR8, c[0x0][0x208] ;  /* 0x0000820000087ab9 */ /* 0x000fe20000000a00 */
[----:B------:R-:W-:Y:S02]  /*35b0*/  ISETP.GE.AND P4, PT, R216, R110, PT ;  /* 0x0000006ed800720c */ /* 0x000fe40003f86270 */
[----:B------:R-:W-:-:S02]  /*35c0*/  LEA.HI.X R33, R33, UR7, R36, 0x1, P0 ;  /* 0x0000000721217c11 */ /* 0x000fc400080f0c24 */
[----:B------:R-:W-:Y:S02]  /*35d0*/  ISETP.GE.AND P0, PT, R221, R110, PT ;  /* 0x0000006edd00720c */ /* 0x000fe40003f06270 */
[----:B------:R-:W-:-:S07]  /*35e0*/  CS2R R68, SRZ ;  /* 0x0000000000447805 */ /* 0x000fce000001ff00 */
[----:B------:R0:W5:Y:S04]  /*35f0*/  @!P4 LDG.E.64 R76, desc[UR8][R34.64] ;  /* 0x00000008224cc981 */ /* 0x000168000c1e1b00 */
[----:B------:R0:W5:Y:S01]  /*3600*/  @!P4 LDG.E.64 R78, desc[UR8][R32.64] ;  /* 0x00000008204ec981 */ /* 0x000162000c1e1b00 */
[----:B------:R-:W-:-:S03]  /*3610*/  ISETP.GE.AND P4, PT, R220, R110, PT ;  /* 0x0000006edc00720c */ /* 0x000fc60003f86270 */
[----:B------:R0:W5:Y:S04]  /*3620*/  @!P0 LDG.E.64 R72, desc[UR8][R34.64+0x40] ;  /* 0x0000400822488981 */ /* 0x000168000c1e1b00 */
[----:B------:R0:W5:Y:S01]  /*3630*/  @!P0 LDG.E.64 R74, desc[UR8][R32.64+0x40] ;  /* 0x00004008204a8981 */ /* 0x000162000c1e1b00 */
[----:B------:R-:W-:Y:S02]  /*3640*/  ISETP.GE.AND P0, PT, R222, R110, PT ;  /* 0x0000006ede00720c */ /* 0x000fe40003f06270 */
[----:B------:R-:W-:Y:S02]  /*3650*/  CS2R R64, SRZ ;  /* 0x0000000000407805 */ /* 0x000fe4000001ff00 */
[----:B------:R-:W-:Y:S02]  /*3660*/  CS2R R70, SRZ ;  /* 0x0000000000467805 */ /* 0x000fe4000001ff00 */
[----:B------:R-:W-:Y:S01]  /*3670*/  CS2R R66, SRZ ;  /* 0x0000000000427805 */ /* 0x000fe2000001ff00 */
[----:B------:R0:W5:Y:S04]  /*3680*/  @!P4 LDG.E.64 R68, desc[UR8][R34.64+0x80] ;  /* 0x000080082244c981 */ /* 0x000168000c1e1b00 */
[----:B------:R0:W5:Y:S04]  /*3690*/  @!P4 LDG.E.64 R70, desc[UR8][R32.64+0x80] ;  /* 0x000080082046c981 */ /* 0x000168000c1e1b00 */
[----:B------:R0:W5:Y:S04]  /*36a0*/  @!P0 LDG.E.64 R64, desc[UR8][R34.64+0xc0] ;  /* 0x0000c00822408981 */ /* 0x000168000c1e1b00 */
[----:B------:R0:W5:Y:S02]  /*36b0*/  @!P0 LDG.E.64 R66, desc[UR8][R32.64+0xc0] ;  /* 0x0000c00820428981 */ /* 0x000164000c1e1b00 */
.L_x_449:
[----:B------:R-:W-:Y:S05]  /*36c0*/  BSYNC B1 ;  /* 0x0000000000017941 */ /* 0x000fea0003800000 */
.L_x_448:
[----:B0----5:R-:W-:Y:S01]  /*36d0*/  IMAD.MOV.U32 R32, RZ, RZ, R64 ;  /* 0x000000ffff207224 */ /* 0x021fe200078e0040 */
[----:B------:R-:W-:Y:S01]  /*36e0*/  MOV R33, R68 ;  /* 0x0000004400217202 */ /* 0x000fe20000000f00 */
[----:B------:R-:W-:Y:S01]  /*36f0*/  IMAD.MOV.U32 R34, RZ, RZ, R65 ;  /* 0x000000ffff227224 */ /* 0x000fe200078e0041 */
[----:B------:R-:W-:Y:S01]  /*3700*/  BSSY B1, `(.L_x_450) ;  /* 0x0000045000017945 */ /* 0x000fe20003800000 */
[----:B------:R-:W-:Y:S01]  /*3710*/  VIADD R35, R224, 0x20 ;  /* 0x00000020e0237836 */ /* 0x000fe20000000000 */
[----:B------:R-:W-:Y:S01]  /*3720*/  PRMT R147, R32, 0x7610, R147 ;  /* 0x0000761020937816 */ /* 0x000fe20000000093 */
[----:B------:R-:W-:Y:S01]  /*3730*/  IMAD.MOV.U32 R32, RZ, RZ, R69 ;  /* 0x000000ffff207224 */ /* 0x000fe200078e0045 */
[----:B------:R-:W-:Y:S02]  /*3740*/  PRMT R146, R34, 0x7610, R146 ;  /* 0x0000761022927816 */ /* 0x000fe40000000092 */
[----:B------:R-:W-:Y:S02]  /*3750*/  CS2R R52, SRZ ;  /* 0x0000000000347805 */ /* 0x000fe4000001ff00 */
[----:B------:R-:W-:Y:S01]  /*3760*/  PRMT R149, R33, 0x7610, R149 ;  /* 0x0000761021957816 */ /* 0x000fe20000000095 */
[----:B------:R-:W-:Y:S01]  /*3770*/  IMAD.MOV.U32 R33, RZ, RZ, R72 ;  /* 0x000000ffff217224 */ /* 0x000fe200078e0048 */
[----:B------:R-:W-:Y:S01]  /*3780*/  PRMT R148, R32, 0x7610, R148 ;  /* 0x0000761020947816 */ /* 0x000fe20000000094 */
[----:B------:R-:W-:Y:S01]  /*3790*/  IMAD.MOV.U32 R32, RZ, RZ, R73 ;  /* 0x000000ffff207224 */ /* 0x000fe200078e0049 */
[----:B------:R-:W-:-:S02]  /*37a0*/  MOV R34, R76 ;  /* 0x0000004c00227202 */ /* 0x000fc40000000f00 */
[----:B------:R-:W-:Y:S02]  /*37b0*/  CS2R R56, SRZ ;  /* 0x0000000000387805 */ /* 0x000fe4000001ff00 */
[----:B------:R-:W-:Y:S02]  /*37c0*/  ISETP.GE.AND P4, PT, R35, R86, PT ;  /* 0x000000562300720c */ /* 0x000fe40003f86270 */
[----:B------:R-:W-:Y:S02]  /*37d0*/  CS2R R60, SRZ ;  /* 0x00000000003c7805 */ /* 0x000fe4000001ff00 */
[----:B------:R-:W-:Y:S01]  /*37e0*/  PRMT R119, R34, 0x7610, R119 ;  /* 0x0000761022777816 */ /* 0x000fe20000000077 */
[----:B------:R-:W-:Y:S01]  /*37f0*/  IMAD.MOV.U32 R34, RZ, RZ, R67 ;  /* 0x000000ffff227224 */ /* 0x000fe200078e0043 */
[----:B------:R-:W-:Y:S01]  /*3800*/  PRMT R150, R32, 0x5410, R33 ;  /* 0x0000541020967816 */ /* 0x000fe20000000021 */
[----:B------:R-:W-:Y:S01]  /*3810*/  IMAD.MOV.U32 R33, RZ, RZ, R77 ;  /* 0x000000ffff217224 */ /* 0x000fe200078e004d */
[----:B------:R-:W-:Y:S01]  /*3820*/  CS2R R50, SRZ ;  /* 0x0000000000327805 */ /* 0x000fe2000001ff00 */
[----:B------:R-:W-:Y:S01]  /*3830*/  IMAD.MOV.U32 R32, RZ, RZ, R66 ;  /* 0x000000ffff207224 */ /* 0x000fe200078e0042 */
[----:B------:R-:W-:Y:S01]  /*3840*/  PRMT R146, R146, 0x5410, R34 ;  /* 0x0000541092927816 */ /* 0x000fe20000000022 */
[----:B------:R-:W-:Y:S01]  /*3850*/  IMAD.MOV.U32 R34, RZ, RZ, R74 ;  /* 0x000000ffff227224 */ /* 0x000fe200078e004a */
[----:B------:R-:W-:-:S02]  /*3860*/  PRMT R151, R33, 0x7610, R151 ;  /* 0x0000761021977816 */ /* 0x000fc40000000097 */
[----:B------:R-:W-:Y:S02]  /*3870*/  CS2R R54, SRZ ;  /* 0x0000000000367805 */ /* 0x000fe4000001ff00 */
[----:B------:R-:W-:Y:S01]  /*3880*/  PRMT R147, R147, 0x5410, R32 ;  /* 0x0000541093937816 */ /* 0x000fe20000000020 */
[----:B------:R-:W-:Y:S01]  /*3890*/  IMAD.MOV.U32 R32, RZ, RZ, R71 ;  /* 0x000000ffff207224 */ /* 0x000fe200078e0047 */
[----:B------:R-:W-:Y:S02]  /*38a0*/  MOV R33, R70 ;  /* 0x0000004600217202 */ /* 0x000fe40000000f00 */
[----:B------:R-:W-:Y:S02]  /*38b0*/  CS2R R58, SRZ ;  /* 0x00000000003a7805 */ /* 0x000fe4000001ff00 */
[----:B------:R-:W-:Y:S01]  /*38c0*/  PRMT R151, R151, 0x5410, R34 ;  /* 0x0000541097977816 */ /* 0x000fe20000000022 */
[----:B------:R-:W-:Y:S01]  /*38d0*/  IMAD.MOV.U32 R34, RZ, RZ, R79 ;  /* 0x000000ffff227224 */ /* 0x000fe200078e004f */
[----:B------:R-:W-:Y:S01]  /*38e0*/  PRMT R149, R149, 0x5410, R33 ;  /* 0x0000541095957816 */ /* 0x000fe20000000021 */
[----:B------:R-:W-:Y:S01]  /*38f0*/  IMAD.MOV.U32 R33, RZ, RZ, R75 ;  /* 0x000000ffff217224 */ /* 0x000fe200078e004b */
[----:B------:R-:W-:-:S02]  /*3900*/  PRMT R148, R148, 0x5410, R32 ;  /* 0x0000541094947816 */ /* 0x000fc40000000020 */
[----:B------:R-:W-:Y:S02]  /*3910*/  CS2R R62, SRZ ;  /* 0x00000000003e7805 */ /* 0x000fe4000001ff00 */
[----:B------:R-:W-:Y:S02]  /*3920*/  MOV R32, R78 ;  /* 0x0000004e00207202 */ /* 0x000fe40000000f00 */
[----:B------:R-:W-:Y:S02]  /*3930*/  PRMT R152, R33, 0x5410, R34 ;  /* 0x0000541021987816 */ /* 0x000fe40000000022 */
[----:B------:R-:W-:Y:S01]  /*3940*/  PRMT R119, R119, 0x5410, R32 ;  /* 0x0000541077777816 */ /* 0x000fe20000000020 */
[----:B------:R-:W-:Y:S06]  /*3950*/  @P4 BRA `(.L_x_451) ;  /* 0x00000000007c4947 */ /* 0x000fec0003800000 */
[----:B------:R-:W-:Y:S01]  /*3960*/  IADD3 R32, P0, P5, R100, R14, R102 ;  /* 0x0000000e64207210 */ /* 0x000fe20007d1e066 */
[----:B------:R-:W-:Y:S01]  /*3970*/  ULDC.64 UR4, c[0x0][0x3e8] ;  /* 0x0000fa0000047ab9 */ /* 0x000fe20000000a00 */
[----:B------:R-:W-:Y:S01]  /*3980*/  ULDC.64 UR6, c[0x0][0x400] ;  /* 0x0001000000067ab9 */ /* 0x000fe20000000a00 */
[----:B------:R-:W-:Y:S02]  /*3990*/  CS2R R60, SRZ ;  /* 0x00000000003c7805 */ /* 0x000fe4000001ff00 */
[----:B------:R-:W-:Y:S02]  /*39a0*/  IADD3.X R35, R4, R11, R89, P0, P5 ;  /* 0x0000000b04237210 */ /* 0x000fe400007ea459 */
[----:B------:R-:W-:Y:S02]  /*39b0*/  CS2R R62, SRZ ;  /* 0x00000000003e7805 */ /* 0x000fe4000001ff00 */
[----:B------:R-:W-:Y:S01]  /*39c0*/  IADD3 R33, P0, P5, R94, R12, R104 ;  /* 0x0000000c5e217210 */ /* 0x000fe20007d1e068 */
[----:B------:R-:W-:-:S03]  /*39d0*/  ULDC.64 UR8, c[0x0][0x208] ;  /* 0x0000820000087ab9 */ /* 0x000fc60000000a00 */
[----:B------:R-:W-:Y:S02]  /*39e0*/  IADD3.X R36, R6, R80, R103, P0, P5 ;  /* 0x0000005006247210 */ /* 0x000fe400007ea467 */
[----:B------:R-:W-:-:S04]  /*39f0*/  LEA R34, P0, R32, UR4, 0x1 ;  /* 0x0000000420227c11 */ /* 0x000fc8000f8008ff */
[----:B------:R-:W-:Y:S02]  /*3a00*/  LEA.HI.X R35, R32, UR5, R35, 0x1, P0 ;  /* 0x0000000520237c11 */ /* 0x000fe400080f0c23 */
[----:B------:R-:W-:-:S04]  /*3a10*/  LEA R32, P0, R33, UR6, 0x1 ;  /* 0x0000000621207c11 */ /* 0x000fc8000f8008ff */
[----:B------:R-:W-:Y:S02]  /*3a20*/  LEA.HI.X R33, R33, UR7, R36, 0x1, P0 ;  /* 0x0000000721217c11 */ /* 0x000fe400080f0c24 */
[----:B------:R-:W-:Y:S02]  /*3a30*/  ISETP.GE.AND P0, PT, R216, R110, PT ;  /* 0x0000006ed800720c */ /* 0x000fe40003f06270 */
[----:B------:R-:W-:Y:S02]  /*3a40*/  CS2R R56, SRZ ;  /* 0x0000000000387805 */ /* 0x000fe4000001ff00 */
[----:B------:R-:W-:-:S09]  /*3a50*/  CS2R R58, SRZ ;  /* 0x00000000003a7805 */ /* 0x000fd2000001ff00 */
[----:B------:R0:W5:Y:S04]  /*3a60*/  @!P0 LDG.E.64 R60, desc[UR8][R34.64] ;  /* 0x00000008223c8981 */ /* 0x000168000c1e1b00 */
[----:B------:R0:W5:Y:S01]  /*3a70*/  @!P0 LDG.E.64 R62, desc[UR8][R32.64] ;  /* 0x00000008203e8981 */ /* 0x000162000c1e1b00 */
        /* <DEDUP_REMOVED lines=10> */
[----:B------:R-:W-:-:S13]  /*3b20*/  ISETP.GE.AND P0, PT, R222, R110, PT ;  /* 0x0000006ede00720c */ /* 0x000fda0003f06270 */
[----:B------:R0:W5:Y:S04]  /*3b30*/  @!P0 LDG.E.64 R48, desc[UR8][R34.64+0xc0] ;  /* 0x0000c00822308981 */ /* 0x000168000c1e1b00 */
[----:B------:R0:W5:Y:S02]  /*3b40*/  @!P0 LDG.E.64 R50, desc[UR8][R32.64+0xc0] ;  /* 0x0000c00820328981 */ /* 0x000164000c1e1b00 */
.L_x_451:
[----:B------:R-:W-:Y:S05]  /*3b50*/  BSYNC B1 ;  /* 0x0000000000017941 */ /* 0x000fea0003800000 */
.L_x_450:
[----:B0----5:R-:W-:Y:S01]  /*3b60*/  IMAD.MOV.U32 R33, RZ, RZ, R52 ;  /* 0x000000ffff217224 */ /* 0x021fe200078e0034 */
[----:B------:R-:W-:Y:S01]  /*3b70*/  MOV R34, R49 ;  /* 0x0000003100227202 */ /* 0x000fe20000000f00 */
[----:B------:R-:W-:Y:S01]  /*3b80*/  IMAD.MOV.U32 R32, RZ, RZ, R53 ;  /* 0x000000ffff207224 */ /* 0x000fe200078e0035 */
[----:B------:R-:W-:Y:S01]  /*3b90*/  BSSY B1, `(.L_x_452) ;  /* 0x0000042000017945 */ /* 0x000fe20003800000 */
[----:B------:R-:W-:Y:S01]  /*3ba0*/  VIADD R36, R224, 0x40 ;  /* 0x00000040e0247836 */ /* 0x000fe20000000000 */
[----:B------:R-:W-:Y:S01]  /*3bb0*/  PRMT R139, R139, 0x5410, R33 ;  /* 0x000054108b8b7816 */ /* 0x000fe20000000021 */
[----:B------:R-:W-:Y:S01]  /*3bc0*/  IMAD.MOV.U32 R33, RZ, RZ, R60 ;  /* 0x000000ffff217224 */ /* 0x000fe200078e003c */
[----:B------:R-:W-:Y:S01]  /*3bd0*/  PRMT R140, R32, 0x7610, R140 ;  /* 0x00007610208c7816 */ /* 0x000fe2000000008c */
[----:B------:R-:W-:Y:S01]  /*3be0*/  IMAD.MOV.U32 R32, RZ, RZ, R61 ;  /* 0x000000ffff207224 */ /* 0x000fe200078e003d */
[----:B------:R-:W-:Y:S01]  /*3bf0*/  ISETP.GE.AND P5, PT, R36, R86, PT ;  /* 0x000000562400720c */ /* 0x000fe20003fa6270 */
[----:B------:R-:W-:Y:S01]  /*3c00*/  IMAD.MOV.U32 R35, RZ, RZ, R48 ;  /* 0x000000ffff237224 */ /* 0x000fe200078e0030 */
[----:B------:R-:W-:-:S02]  /*3c10*/  CS2R R36, SRZ ;  /* 0x0000000000247805 */ /* 0x000fc4000001ff00 */
[----:B------:R-:W-:Y:S02]  /*3c20*/  CS2R R40, SRZ ;  /* 0x0000000000287805 */ /* 0x000fe4000001ff00 */
[----:B------:R-:W-:Y:S01]  /*3c30*/  PRMT R144, R33, 0x5410, R32 ;  /* 0x0000541021907816 */ /* 0x000fe20000000020 */
[----:B------:R-:W-:Y:S01]  /*3c40*/  IMAD.MOV.U32 R33, RZ, RZ, R54 ;  /* 0x000000ffff217224 */ /* 0x000fe200078e0036 */
[----:B------:R-:W-:Y:S01]  /*3c50*/  PRMT R136, R35, 0x5410, R34 ;  /* 0x0000541023887816 */ /* 0x000fe20000000022 */
[----:B------:R-:W-:Y:S01]  /*3c60*/  IMAD.MOV.U32 R32, RZ, RZ, R55 ;  /* 0x000000ffff207224 */ /* 0x000fe200078e0037 */
[----:B------:R-:W-:Y:S01]  /*3c70*/  MOV R34, R57 ;  /* 0x0000003900227202 */ /* 0x000fe20000000f00 */
[----:B------:R-:W-:Y:S01]  /*3c80*/  IMAD.MOV.U32 R35, RZ, RZ, R56 ;  /* 0x000000ffff237224 */ /* 0x000fe200078e0038 */
[----:B------:R-:W-:Y:S01]  /*3c90*/  PRMT R140, R140, 0x5410, R33 ;  /* 0x000054108c8c7816 */ /* 0x000fe20000000021 */
[----:B------:R-:W-:Y:S01]  /*3ca0*/  IMAD.MOV.U32 R33, RZ, RZ, R58 ;  /* 0x000000ffff217224 */ /* 0x000fe200078e003a */
[----:B------:R-:W-:-:S02]  /*3cb0*/  PRMT R141, R32, 0x7610, R141 ;  /* 0x00007610208d7816 */ /* 0x000fc4000000008d */
[----:B------:R-:W-:Y:S02]  /*3cc0*/  CS2R R44, SRZ ;  /* 0x00000000002c7805 */ /* 0x000fe4000001ff00 */
[----:B------:R-:W-:Y:S02]  /*3cd0*/  MOV R32, R59 ;  /* 0x0000003b00207202 */ /* 0x000fe40000000f00 */
[----:B------:R-:W-:Y:S02]  /*3ce0*/  CS2R R38, SRZ ;  /* 0x0000000000267805 */ /* 0x000fe4000001ff00 */
[----:B------:R-:W-:Y:S01]  /*3cf0*/  PRMT R142, R35, 0x5410, R34 ;  /* 0x00005410238e7816 */ /* 0x000fe20000000022 */
[----:B------:R-:W-:Y:S01]  /*3d00*/  IMAD.MOV.U32 R35, RZ, RZ, R50 ;  /* 0x000000ffff237224 */ /* 0x000fe200078e0032 */
[----:B------:R-:W-:Y:S01]  /*3d10*/  PRMT R143, R33, 0x5410, R32 ;  /* 0x00005410218f7816 */ /* 0x000fe20000000020 */
[----:B------:R-:W-:Y:S01]  /*3d20*/  IMAD.MOV.U32 R33, RZ, RZ, R62 ;  /* 0x000000ffff217224 */ /* 0x000fe200078e003e */
[----:B------:R-:W-:Y:S01]  /*3d30*/  MOV R34, R51 ;  /* 0x0000003300227202 */ /* 0x000fe20000000f00 */
[----:B------:R-:W-:Y:S01]  /*3d40*/  IMAD.MOV.U32 R32, RZ, RZ, R63 ;  /* 0x000000ffff207224 */ /* 0x000fe200078e003f */
[----:B------:R-:W-:-:S02]  /*3d50*/  CS2R R42, SRZ ;  /* 0x00000000002a7805 */ /* 0x000fc4000001ff00 */
[----:B------:R-:W-:Y:S02]  /*3d60*/  CS2R R46, SRZ ;  /* 0x00000000002e7805 */ /* 0x000fe4000001ff00 */
[----:B------:R-:W-:Y:S02]  /*3d70*/  PRMT R137, R35, 0x5410, R34 ;  /* 0x0000541023897816 */ /* 0x000fe40000000022 */
[----:B------:R-:W-:Y:S02]  /*3d80*/  CS2R R34, SRZ ;  /* 0x0000000000227805 */ /* 0x000fe4000001ff00 */
[----:B------:R-:W-:Y:S02]  /*3d90*/  PRMT R145, R33, 0x5410, R32 ;  /* 0x0000541021917816 */ /* 0x000fe40000000020 */
[----:B------:R-:W-:Y:S01]  /*3da0*/  CS2R R32, SRZ ;  /* 0x0000000000207805 */ /* 0x000fe2000001ff00 */
[----:B------:R-:W-:Y:S06]  /*3db0*/  @P5 BRA `(.L_x_453) ;  /* 0x00000000007c5947 */ /* 0x000fec0003800000 */
[----:B------:R-:W-:Y:S01]  /*3dc0*/  IADD3 R15, P0, P6, R100, R106, R14 ;  /* 0x0000006a640f7210 */ /* 0x000fe20007e1e00e */
[----:B------:R-:W-:Y:S01]  /*3dd0*/  ULDC.64 UR4, c[0x0][0x3e8] ;  /* 0x0000fa0000047ab9 */ /* 0x000fe20000000a00 */
[----:B------:R-:W-:Y:S02]  /*3de0*/  CS2R R44, SRZ ;  /* 0x00000000002c7805 */ /* 0x000fe4000001ff00 */
[----:B------:R-:W-:Y:S02]  /*3df0*/  CS2R R46, SRZ ;  /* 0x00000000002e7805 */ /* 0x000fe4000001ff00 */
[----:B------:R-:W-:Y:S01]  /*3e00*/  IADD3.X R11, R4, R105, R11, P0, P6 ;  /* 0x00000069040b7210 */ /* 0x000fe200007ec40b */
[----:B------:R-:W-:Y:S01]  /*3e10*/  ULDC.64 UR6, c[0x0][0x208] ;  /* 0x0000820000067ab9 */ /* 0x000fe20000000a00 */
[----:B------:R-:W-:-:S04]  /*3e20*/  IADD3 R13, P0, P6, R94, R108, R12 ;  /* 0x0000006c5e0d7210 */ /* 0x000fc80007e1e00c */
[----:B------:R-:W-:Y:S02]  /*3e30*/  IADD3.X R80, R6, R107, R80, P0, P6 ;  /* 0x0000006b06507210 */ /* 0x000fe400007ec450 */
[----:B------:R-:W-:-:S04]  /*3e40*/  LEA R14, P0, R15, UR4, 0x1 ;  /* 0x000000040f0e7c11 */ /* 0x000fc8000f8008ff */
[----:B------:R-:W-:Y:S01]  /*3e50*/  LEA.HI.X R15, R15, UR5, R11, 0x1, P0 ;  /* 0x000000050f0f7c11 */ /* 0x000fe200080f0c0b */
[----:B------:R-:W-:Y:S02]  /*3e60*/  ULDC.64 UR4, c[0x0][0x400] ;  /* 0x0001000000047ab9 */ /* 0x000fe40000000a00 */
        /* <DEDUP_REMOVED lines=20> */
.L_x_453:
[----:B------:R-:W-:Y:S05]  /*3fb0*/  BSYNC B1 ;  /* 0x0000000000017941 */ /* 0x000fea0003800000 */
.L_x_452:
[----:B-----5:R-:W-:Y:S01]  /*3fc0*/  IMAD.MOV.U32 R11, RZ, RZ, R33 ;  /* 0x000000ffff0b7224 */ /* 0x020fe200078e0021 */
[----:B0-----:R-:W-:Y:S01]  /*3fd0*/  MOV R12, R32 ;  /* 0x00000020000c7202 */ /* 0x001fe20000000f00 */
[----:B------:R-:W-:-:S03]  /*3fe0*/  ULOP3.LUT UR4, UR60, 0x1, URZ, 0xfc, !UPT ;  /* 0x000000013c047892 */ /* 0x000fc6000f8efc3f */
[----:B------:R-:W-:Y:S01]  /*3ff0*/  PRMT R81, R12, 0x5410, R11 ;  /* 0x000054100c517816 */ /* 0x000fe2000000000b */
[----:B------:R-:W-:Y:S01]  /*4000*/  IMAD.MOV.U32 R12, RZ, RZ, R36 ;  /* 0x000000ffff0c7224 */ /* 0x000fe200078e0024 */
[----:B------:R-:W-:Y:S01]  /*4010*/  UISETP.NE.AND UP0, UPT, UR4, 0x3, UPT ;  /* 0x000000030400788c */ /* 0x000fe2000bf05270 */
[----:B------:R-:W-:-:S05]  /*4020*/  IMAD.MOV.U32 R11, RZ, RZ, R37 ;  /* 0x000000ffff0b7224 */ /* 0x000fca00078e0025 */
[----:B------:R-:W-:Y:S01]  /*4030*/  PRMT R128, R12, 0x5410, R11 ;  /* 0x000054100c807816 */ /* 0x000fe2000000000b */
[----:B------:R-:W-:Y:S01]  /*4040*/  IMAD.MOV.U32 R11, RZ, RZ, R41 ;  /* 0x000000ffff0b7224 */ /* 0x000fe200078e0029 */
[----:B------:R-:W-:Y:S02]  /*4050*/  MOV R12, R40 ;  /* 0x00000028000c7202 */ /* 0x000fe40000000f00 */
[----:B------:R-:W-:Y:S02]  /*4060*/  PLOP3.LUT P0, PT, PT, PT, UP0, 0x80, 0x0 ;  /* 0x000000000000781c */ /* 0x000fe40003f0f008 */
[----:B------:R-:W-:Y:S01]  /*4070*/  PRMT R134, R12, 0x5410, R11 ;  /* 0x000054100c867816 */ /* 0x000fe2000000000b */
[----:B------:R-:W-:Y:S02]  /*4080*/  IMAD.MOV.U32 R12, RZ, RZ, R44 ;  /* 0x000000ffff0c7224 */ /* 0x000fe400078e002c */
[----:B------:R-:W-:-:S05]  /*4090*/  IMAD.MOV.U32 R11, RZ, RZ, R45 ;  /* 0x000000ffff0b7224 */ /* 0x000fca00078e002d */
[----:B------:R-:W-:Y:S01]  /*40a0*/  PRMT R138, R12, 0x5410, R11 ;  /* 0x000054100c8a7816 */ /* 0x000fe2000000000b */
[----:B------:R-:W-:Y:S01]  /*40b0*/  IMAD.MOV.U32 R11, RZ, RZ, R35 ;  /* 0x000000ffff0b7224 */ /* 0x000fe200078e0023 */
[----:B------:R-:W-:-:S04]  /*40c0*/  MOV R12, R34 ;  /* 0x00000022000c7202 */ /* 0x000fc80000000f00 */
[----:B------:R-:W-:Y:S01]  /*40d0*/  PRMT R82, R12, 0x5410, R11 ;  /* 0x000054100c527816 */ /* 0x000fe2000000000b */
[----:B------:R-:W-:-:S05]  /*40e0*/  IMAD.MOV.U32 R11, RZ, RZ, R38 ;  /* 0x000000ffff0b7224 */ /* 0x000fca00078e0026 */
[----:B------:R-:W-:Y:S01]  /*40f0*/  PRMT R131, R11, 0x7610, R131 ;  /* 0x000076100b837816 */ /* 0x000fe20000000083 */
[----:B------:R-:W-:-:S05]  /*4100*/  IMAD.MOV.U32 R11, RZ, RZ, R39 ;  /* 0x000000ffff0b7224 */ /* 0x000fca00078e0027 */
[----:B------:R-:W-:Y:S02]  /*4110*/  PRMT R131, R131, 0x5410, R11 ;  /* 0x0000541083837816 */ /* 0x000fe4000000000b */
[----:B------:R-:W-:-:S04]  /*4120*/  MOV R11, R42 ;  /* 0x0000002a000b7202 */ /* 0x000fc80000000f00 */
[----:B------:R-:W-:Y:S01]  /*4130*/  PRMT R135, R11, 0x7610, R135 ;  /* 0x000076100b877816 */ /* 0x000fe20000000087 */
[----:B------:R-:W-:-:S05]  /*4140*/  IMAD.MOV.U32 R11, RZ, RZ, R43 ;  /* 0x000000ffff0b7224 */ /* 0x000fca00078e002b */
[----:B------:R-:W-:Y:S01]  /*4150*/  PRMT R135, R135, 0x5410, R11 ;  /* 0x0000541087877816 */ /* 0x000fe2000000000b */
[----:B------:R-:W-:-:S05]  /*4160*/  IMAD.MOV.U32 R11, RZ, RZ, R46 ;  /* 0x000000ffff0b7224 */ /* 0x000fca00078e002e */
[----:B------:R-:W-:Y:S01]  /*4170*/  PRMT R139, R11, 0x7610, R139 ;  /* 0x000076100b8b7816 */ /* 0x000fe2000000008b */
[----:B------:R-:W-:-:S05]  /*4180*/  IMAD.MOV.U32 R11, RZ, RZ, R47 ;  /* 0x000000ffff0b7224 */ /* 0x000fca00078e002f */
[----:B------:R-:W-:Y:S01]  /*4190*/  PRMT R141, R141, 0x5410, R11 ;  /* 0x000054108d8d7816 */ /* 0x000fe2000000000b */
[----:B------:R-:W-:Y:S06]  /*41a0*/  @!P0 BRA `(.L_x_454) ;  /* 0x0000000000048947 */ /* 0x000fec0003800000 */
[----:B------:R-:W-:Y:S01]  /*41b0*/  BPT.TRAP 0x1 ;  /* 0x000000040000795c */ /* 0x000fe20000300000 */
.L_x_454:
[----:B------:R-:W-:Y:S01]  /*41c0*/  LEA R87, R213, R23, 0x3 ;  /* 0x00000017d5577211 */ /* 0x000fe200078e18ff */
[----:B------:R-:W-:Y:S01]  /*41d0*/  BSSY B1, `(.L_x_455) ;  /* 0x0000004000017945 */ /* 0x000fe20003800000 */
[----:B------:R-:W-:-:S04]  /*41e0*/  SHF.L.U32 R88, R225, 0x1f, RZ ;  /* 0x0000001fe1587819 */ /* 0x000fc800000006ff */
[----:B------:R-:W0:Y:S02]  /*41f0*/  SYNCS.PHASECHK.TRANS64.TRYWAIT P6, [R87+URZ+0x38890], R88 ;  /* 0x03889058570075a7 */ /* 0x000e2400080c017f */
[----:B0-----:R-:W-:Y:S05]  /*4200*/  @!P6 BRA `(.L_x_456) ;  /* 0x0000025c00a4e947 */ /* 0x001fea0003800000 */
.L_x_810:
[----:B------:R-:W-:Y:S05]  /*4210*/  BSYNC B1 ;  /* 0x0000000000017941 */ /* 0x000fea0003800000 */
.L_x_455:
[----:B------:R-:W-:-:S03]  /*4220*/  UMOV UR4, 0xffffffff ;  /* 0xffffffff00047882 */ /* 0x000fc60000000000 */
[----:B------:R-:W-:Y:S05]  /*4230*/  BRA.DIV UR4, `(.L_x_457) ;  /* 0x0000025e04ac7947 */ /* 0x000fea000b800000 */
[----:B------:R1:W2:Y:S04]  /*4240*/  SHFL.IDX PT, R80, R116, RZ, 0x181f ;  /* 0x00181fff74507589 */ /* 0x0002a800000e0000 */
[----:B------:R1:W3:Y:S02]  /*4250*/  SHFL.IDX PT, R11, R117, RZ, 0x181f ;  /* 0x00181fff750b7589 */ /* 0x0002e400000e0000 */
.L_x_814:
[----:B------:R-:W-:Y:S04]  /*4260*/  BSSY B1, `(.L_x_458) ;  /* 0x00000dd000017945 */ /* 0x000fe80003800000 */
[----:B------:R-:W-:Y:S05]  /*4270*/  @P3 BRA `(.L_x_459) ;  /* 0x0000000c006c3947 */ /* 0x000fea0003800000 */
[----:B------:R-:W-:Y:S01]  /*4280*/  ISETP.NE.AND P3, PT, R3, RZ, PT ;  /* 0x000000ff0300720c */ /* 0x000fe20003f65270 */
[----:B------:R-:W-:-:S12]  /*4290*/  BSSY B2, `(.L_x_460) ;  /* 0x0000035000027945 */ /* 0x000fd80003800000 */
[----:B------:R-:W-:Y:S05]  /*42a0*/  @!P3 BRA `(.L_x_461) ;  /* 0x0000000000ccb947 */ /* 0x000fea0003800000 */
[----:B------:R4:W0:Y:S01]  /*42b0*/  LDS.128 R12, [R31+0x24400] ;  /* 0x024400001f0c7984 */ /* 0x0008220000000c00 */
[----:B------:R-:W-:Y:S01]  /*42c0*/  ISETP.GE.AND P3, PT, R216, R110, PT ;  /* 0x0000006ed800720c */ /* 0x000fe20003f66270 */
[----:B------:R-:W-:-:S12]  /*42d0*/  BSSY B3, `(.L_x_462) ;  /* 0x000002c000037945 */ /* 0x000fd80003800000 */
[----:B----4-:R-:W-:Y:S05]  /*42e0*/  @P3 BRA `(.L_x_463) ;  /* 0x0000000000a83947 */ /* 0x010fea0003800000 */
[----:B------:R-:W-:Y:S01]  /*42f0*/  SHF.R.U64 R83, R78, 0x10, R79 ;  /* 0x000000104e537819 */ /* 0x000fe2000000124f */
[----:B0-----:R-:W-:Y:S01]  /*4300*/  HADD2.F32 R118, -RZ, R13.H0_H0 ;  /* 0x2000000dff767230 */ /* 0x001fe20000004100 */
[----:B------:R-:W-:Y:S02]  /*4310*/  SHF.R.U64 R76, R76, 0x10, R77 ;  /* 0x000000104c4c7819 */ /* 0x000fe4000000124d */
[----:B------:R-:W-:Y:S01]  /*4320*/  SHF.R.U32.HI R78, RZ, 0x10, R79 ;  /* 0x00000010ff4e7819 */ /* 0x000fe2000001164f */
[----:B------:R-:W-:Y:S01]  /*4330*/  HADD2.F32 R83, -RZ, R83.H0_H0 ;  /* 0x20000053ff537230 */ /* 0x000fe20000004100 */
[----:B------:R-:W-:Y:S01]  /*4340*/  SHF.R.U32.HI R77, RZ, 0x10, R77 ;  /* 0x00000010ff4d7819 */ /* 0x000fe2000001164d */
[----:B------:R-:W-:Y:S02]  /*4350*/  HADD2.F32 R79, -RZ, R13.H1_H1 ;  /* 0x3000000dff4f7230 */ /* 0x000fe40000004100 */
[----:B------:R-:W-:Y:S02]  /*4360*/  HADD2.F32 R76, -RZ, R76.H0_H0 ;  /* 0x2000004cff4c7230 */ /* 0x000fe40000004100 */
[----:B------:R-:W-:-:S02]  /*4370*/  HADD2.F32 R77, -RZ, R77.H0_H0 ;  /* 0x2000004dff4d7230 */ /* 0x000fc40000004100 */
[-C--:B------:R-:W-:Y:S01]  /*4380*/  FMUL.FTZ R13, R79, R83.reuse ;  /* 0x000000534f0d7220 */ /* 0x080fe20000410000 */
[----:B------:R-:W-:-:S03]  /*4390*/  FMUL.FTZ R83, R118, R83 ;  /* 0x0000005376537220 */ /* 0x000fc60000410000 */
[-C--:B------:R-:W-:Y:S01]  /*43a0*/  FFMA.FTZ R13, R118, R76.reuse, -R13 ;  /* 0x0000004c760d7223 */ /* 0x080fe2000001080d */
[----:B------:R-:W-:Y:S01]  /*43b0*/  FFMA.FTZ R76, R79, R76, R83 ;  /* 0x0000004c4f4c7223 */ /* 0x000fe20000010053 */
[----:B------:R-:W-:Y:S02]  /*43c0*/  HADD2.F32 R79, -RZ, R78.H0_H0 ;  /* 0x2000004eff4f7230 */ /* 0x000fe40000004100 */
[--C-:B------:R-:W-:Y:S02]  /*43d0*/  HADD2.F32 R78, -RZ, R15.reuse.H1_H1 ;  /* 0x3000000fff4e7230 */ /* 0x100fe40000004100 */
[----:B------:R-:W-:Y:S01]  /*43e0*/  HADD2.F32 R83, -RZ, R15.H0_H0 ;  /* 0x2000000fff537230 */ /* 0x000fe20000004100 */
[----:B------:R-:W-:Y:S01]  /*43f0*/  F2FP.F16.F32.PACK_AB R13, R76, R13 ;  /* 0x0000000d4c0d723e */ /* 0x000fe200000000ff */
[----:B------:R-:W-:Y:S02]  /*4400*/  HADD2.F32 R118, -RZ, R12.H0_H0 ;  /* 0x2000000cff767230 */ /* 0x000fe40000004100 */
[-C--:B------:R-:W-:Y:S01]  /*4410*/  FMUL.FTZ R15, R78, R79.reuse ;  /* 0x0000004f4e0f7220 */ /* 0x080fe20000410000 */
[----:B------:R-:W-:-:S03]  /*4420*/  FMUL.FTZ R79, R83, R79 ;  /* 0x0000004f534f7220 */ /* 0x000fc60000410000 */
[-C--:B------:R-:W-:Y:S01]  /*4430*/  FFMA.FTZ R15, R83, R77.reuse, -R15 ;  /* 0x0000004d530f7223 */ /* 0x080fe2000001080f */
[--C-:B------:R-:W-:Y:S02]  /*4440*/  HADD2.F32 R83, -RZ, R119.reuse.H1_H1 ;  /* 0x30000077ff537230 */ /* 0x100fe40000004100 */
[----:B------:R-:W-:Y:S01]  /*4450*/  FFMA.FTZ R77, R78, R77, R79 ;  /* 0x0000004d4e4d7223 */ /* 0x000fe2000001004f */
[----:B------:R-:W-:Y:S02]  /*4460*/  HADD2.F32 R78, -RZ, R12.H1_H1 ;  /* 0x3000000cff4e7230 */ /* 0x000fe40000004100 */
[----:B------:R-:W-:Y:S02]  /*4470*/  HADD2.F32 R79, -RZ, R119.H0_H0 ;  /* 0x20000077ff4f7230 */ /* 0x000fe40000004100 */
[----:B------:R-:W-:Y:S02]  /*4480*/  HADD2.F32 R119, -RZ, R152.H1_H1 ;  /* 0x30000098ff777230 */ /* 0x000fe40000004100 */
[-C--:B------:R-:W-:Y:S01]  /*4490*/  FMUL.FTZ R12, R78, R83.reuse ;  /* 0x000000534e0c7220 */ /* 0x080fe20000410000 */
[----:B------:R-:W-:Y:S01]  /*44a0*/  FMUL.FTZ R83, R118, R83 ;  /* 0x0000005376537220 */ /* 0x000fe20000410000 */
[----:B------:R-:W-:-:S02]  /*44b0*/  F2FP.F16.F32.PACK_AB R15, R77, R15 ;  /* 0x0000000f4d0f723e */ /* 0x000fc400000000ff */
[-C--:B------:R-:W-:Y:S01]  /*44c0*/  FFMA.FTZ R12, R118, R79.reuse, -R12 ;  /* 0x0000004f760c7223 */ /* 0x080fe2000001080c */
[----:B------:R-:W-:Y:S02]  /*44d0*/  IMAD.MOV.U32 R118, RZ, RZ, R14 ;  /* 0x000000ffff767224 */ /* 0x000fe400078e000e */
[----:B------:R-:W-:Y:S01]  /*44e0*/  FFMA.FTZ R14, R78, R79, R83 ;  /* 0x0000004f4e0e7223 */ /* 0x000fe20000010053 */
[----:B------:R-:W-:Y:S02]  /*44f0*/  HADD2.F32 R83, -RZ, R151.H0_H0 ;  /* 0x20000097ff537230 */ /* 0x000fe40000004100 */
[--C-:B------:R-:W-:Y:S02]  /*4500*/  HADD2.F32 R79, -RZ, R118.reuse.H1_H1 ;  /* 0x30000076ff4f7230 */ /* 0x100fe40000004100 */
[----:B------:R-:W-:Y:S01]  /*4510*/  F2FP.F16.F32.PACK_AB R12, R14, R12 ;  /* 0x0000000c0e0c723e */ /* 0x000fe200000000ff */
[----:B------:R-:W-:Y:S02]  /*4520*/  HADD2.F32 R118, -RZ, R118.H0_H0 ;  /* 0x20000076ff767230 */ /* 0x000fe40000004100 */
[----:B------:R-:W-:-:S04]  /*4530*/  FMUL.FTZ R78, R79, R119 ;  /* 0x000000774f4e7220 */ /* 0x000fc80000410000 */
[C---:B------:R-:W-:Y:S01]  /*4540*/  FFMA.FTZ R78, R118.reuse, R83, -R78 ;  /* 0x00000053764e7223 */ /* 0x040fe2000001084e */
[----:B------:R-:W-:-:S04]  /*4550*/  FMUL.FTZ R118, R118, R119 ;  /* 0x0000007776767220 */ /* 0x000fc80000410000 */
[----:B------:R-:W-:-:S05]  /*4560*/  FFMA.FTZ R118, R79, R83, R118 ;  /* 0x000000534f767223 */ /* 0x000fca0000010076 */
[----:B------:R-:W-:-:S05]  /*4570*/  F2FP.F16.F32.PACK_AB R78, R118, R78 ;  /* 0x0000004e764e723e */ /* 0x000fca00000000ff */
[----:B------:R-:W-:-:S07]  /*4580*/  IMAD.MOV.U32 R14, RZ, RZ, R78 ;  /* 0x000000ffff0e7224 */ /* 0x000fce00078e004e */
.L_x_463:
[----:B------:R-:W-:Y:S05]  /*4590*/  BSYNC B3 ;  /* 0x0000000000037941 */ /* 0x000fea0003800000 */
.L_x_462:
[----:B---3--:R-:W-:Y:S01]  /*45a0*/  LEA R76, P3, R16, R11, 0x1 ;  /* 0x0000000b104c7211 */ /* 0x008fe200078608ff */
[----:B------:R-:W-:-:S03]  /*45b0*/  ULDC.64 UR4, c[0x0][0x208] ;  /* 0x0000820000047ab9 */ /* 0x000fc60000000a00 */
[----:B--2---:R-:W-:-:S05]  /*45c0*/  LEA.HI.X R77, R16, R80, R17, 0x1, P3 ;  /* 0x00000050104d7211 */ /* 0x004fca00018f0c11 */
[----:B0-----:R4:W-:Y:S04]  /*45d0*/  ST.E.128 desc[UR4][R76.64], R12 ;  /* 0x0000000c4c007985 */ /* 0x0019e8000c101d04 */
.L_x_461:
[----:B------:R-:W-:Y:S05]  /*45e0*/  BSYNC B2 ;  /* 0x0000000000027941 */ /* 0x000fea0003800000 */
.L_x_460:
[----:B------:R-:W-:Y:S01]  /*45f0*/  ISETP.NE.AND P3, PT, R21, RZ, PT ;  /* 0x000000ff1500720c */ /* 0x000fe20003f65270 */
[----:B------:R-:W-:-:S12]  /*4600*/  BSSY B2, `(.L_x_464) ;  /* 0x0000034000027945 */ /* 0x000fd80003800000 */
[----:B------:R-:W-:Y:S05]  /*4610*/  @!P3 BRA `(.L_x_465) ;  /* 0x0000000000c8b947 */ /* 0x000fea0003800000 */
[----:B----4-:R4:W0:Y:S01]  /*4620*/  LDS.128 R12, [R31+0x26c00] ;  /* 0x026c00001f0c7984 */ /* 0x0108220000000c00 */
[----:B------:R-:W-:Y:S01]  /*4630*/  ISETP.GE.AND P3, PT, R221, R110, PT ;  /* 0x0000006edd00720c */ /* 0x000fe20003f66270 */
[----:B------:R-:W-:-:S12]  /*4640*/  BSSY B3, `(.L_x_466) ;  /* 0x000002b000037945 */ /* 0x000fd80003800000 */
[----:B----4-:R-:W-:Y:S05]  /*4650*/  @P3 BRA `(.L_x_467) ;  /* 0x0000000000a43947 */ /* 0x010fea0003800000 */
[--C-:B------:R-:W-:Y:S01]  /*4660*/  SHF.R.U64 R76, R72, 0x10, R73.reuse ;  /* 0x00000010484c7819 */ /* 0x100fe20000001249 */
[--C-:B0-----:R-:W-:Y:S01]  /*4670*/  HADD2.F32 R77, -RZ, R13.reuse.H0_H0 ;  /* 0x2000000dff4d7230 */ /* 0x101fe20000004100 */
[----:B------:R-:W-:Y:S02]  /*4680*/  SHF.R.U32.HI R72, RZ, 0x10, R73 ;  /* 0x00000010ff487819 */ /* 0x000fe40000011649 */
[--C-:B------:R-:W-:Y:S01]  /*4690*/  SHF.R.U64 R73, R74, 0x10, R75.reuse ;  /* 0x000000104a497819 */ /* 0x100fe2000000124b */
[----:B------:R-:W-:Y:S01]  /*46a0*/  HADD2.F32 R76, -RZ, R76.H0_H0 ;  /* 0x2000004cff4c7230 */ /* 0x000fe20000004100 */
[----:B------:R-:W-:Y:S01]  /*46b0*/  SHF.R.U32.HI R74, RZ, 0x10, R75 ;  /* 0x00000010ff4a7819 */ /* 0x000fe2000001164b */
[----:B------:R-:W-:Y:S02]  /*46c0*/  HADD2.F32 R75, -RZ, R13.H1_H1 ;  /* 0x3000000dff4b7230 */ /* 0x000fe40000004100 */
[----:B------:R-:W-:Y:S02]  /*46d0*/  HADD2.F32 R73, -RZ, R73.H0_H0 ;  /* 0x20000049ff497230 */ /* 0x000fe40000004100 */
[----:B------:R-:W-:-:S02]  /*46e0*/  HADD2.F32 R74, -RZ, R74.H0_H0 ;  /* 0x2000004aff4a7230 */ /* 0x000fc40000004100 */
[----:B------:R-:W-:Y:S02]  /*46f0*/  HADD2.F32 R72, -RZ, R72.H0_H0 ;  /* 0x20000048ff487230 */ /* 0x000fe40000004100 */
[-C--:B------:R-:W-:Y:S01]  /*4700*/  FMUL.FTZ R13, R75, R73.reuse ;  /* 0x000000494b0d7220 */ /* 0x080fe20000410000 */
[----:B------:R-:W-:-:S03]  /*4710*/  FMUL.FTZ R73, R77, R73 ;  /* 0x000000494d497220 */ /* 0x000fc60000410000 */
[-C--:B------:R-:W-:Y:S01]  /*4720*/  FFMA.FTZ R13, R77, R76.reuse, -R13 ;  /* 0x0000004c4d0d7223 */ /* 0x080fe2000001080d */
[----:B------:R-:W-:Y:S01]  /*4730*/  FFMA.FTZ R73, R75, R76, R73 ;  /* 0x0000004c4b497223 */ /* 0x000fe20000010049 */
[--C-:B------:R-:W-:Y:S02]  /*4740*/  HADD2.F32 R75, -RZ, R15.reuse.H1_H1 ;  /* 0x3000000fff4b7230 */ /* 0x100fe40000004100 */
[----:B------:R-:W-:Y:S02]  /*4750*/  HADD2.F32 R76, -RZ, R15.H0_H0 ;  /* 0x2000000fff4c7230 */ /* 0x000fe40000004100 */
[----:B------:R-:W-:Y:S02]  /*4760*/  IMAD.MOV.U32 R77, RZ, RZ, R12 ;  /* 0x000000ffff4d7224 */ /* 0x000fe400078e000c */
[-C--:B------:R-:W-:Y:S01]  /*4770*/  FMUL.FTZ R15, R75, R74.reuse ;  /* 0x0000004a4b0f7220 */ /* 0x080fe20000410000 */
[----:B------:R-:W-:Y:S01]  /*4780*/  F2FP.F16.F32.PACK_AB R13, R73, R13 ;  /* 0x0000000d490d723e */ /* 0x000fe200000000ff */
[----:B------:R-:W-:-:S02]  /*4790*/  FMUL.FTZ R74, R76, R74 ;  /* 0x0000004a4c4a7220 */ /* 0x000fc40000410000 */
[-C--:B------:R-:W-:Y:S01]  /*47a0*/  FFMA.FTZ R15, R76, R72.reuse, -R15 ;  /* 0x000000484c0f7223 */ /* 0x080fe2000001080f */
[----:B------:R-:W-:Y:S02]  /*47b0*/  HADD2.F32 R76, -RZ, R151.H1_H1 ;  /* 0x30000097ff4c7230 */ /* 0x000fe40000004100 */
[----:B------:R-:W-:Y:S01]  /*47c0*/  FFMA.FTZ R75, R75, R72, R74 ;  /* 0x000000484b4b7223 */ /* 0x000fe2000001004a */
[--C-:B------:R-:W-:Y:S02]  /*47d0*/  HADD2.F32 R12, -RZ, R77.reuse.H1_H1 ;  /* 0x3000004dff0c7230 */ /* 0x100fe40000004100 */
[----:B------:R-:W-:Y:S02]  /*47e0*/  HADD2.F32 R77, -RZ, R77.H0_H0 ;  /* 0x2000004dff4d7230 */ /* 0x000fe40000004100 */
[----:B------:R-:W-:Y:S02]  /*47f0*/  HADD2.F32 R72, -RZ, R150.H1_H1 ;  /* 0x30000096ff487230 */ /* 0x000fe40000004100 */
[-C--:B------:R-:W-:Y:S01]  /*4800*/  FMUL.FTZ R74, R12, R76.reuse ;  /* 0x0000004c0c4a7220 */ /* 0x080fe20000410000 */
[----:B------:R-:W-:Y:S01]  /*4810*/  F2FP.F16.F32.PACK_AB R15, R75, R15 ;  /* 0x0000000f4b0f723e */ /* 0x000fe200000000ff */
[----:B------:R-:W-:-:S02]  /*4820*/  FMUL.FTZ R76, R77, R76 ;  /* 0x0000004c4d4c7220 */ /* 0x000fc40000410000 */
[-C--:B------:R-:W-:Y:S01]  /*4830*/  FFMA.FTZ R74, R77, R72.reuse, -R74 ;  /* 0x000000484d4a7223 */ /* 0x080fe2000001084a */
[----:B------:R-:W-:Y:S02]  /*4840*/  HADD2.F32 R77, -RZ, R150.H0_H0 ;  /* 0x20000096ff4d7230 */ /* 0x000fe40000004100 */
[----:B------:R-:W-:Y:S01]  /*4850*/  FFMA.FTZ R12, R12, R72, R76 ;  /* 0x000000480c0c7223 */ /* 0x000fe2000001004c */
[----:B------:R-:W-:Y:S02]  /*4860*/  HADD2.F32 R72, -RZ, R152.H0_H0 ;  /* 0x20000098ff487230 */ /* 0x000fe40000004100 */
[--C-:B------:R-:W-:Y:S02]  /*4870*/  HADD2.F32 R76, -RZ, R14.reuse.H1_H1 ;  /* 0x3000000eff4c7230 */ /* 0x100fe40000004100 */
[----:B------:R-:W-:Y:S01]  /*4880*/  HADD2.F32 R14, -RZ, R14.H0_H0 ;  /* 0x2000000eff0e7230 */ /* 0x000fe20000004100 */
[----:B------:R-:W-:Y:S02]  /*4890*/  F2FP.F16.F32.PACK_AB R12, R12, R74 ;  /* 0x0000004a0c0c723e */ /* 0x000fe400000000ff */
[----:B------:R-:W-:-:S04]  /*48a0*/  FMUL.FTZ R78, R76, R72 ;  /* 0x000000484c4e7220 */ /* 0x000fc80000410000 */
[C---:B------:R-:W-:Y:S01]  /*48b0*/  FFMA.FTZ R78, R14.reuse, R77, -R78 ;  /* 0x0000004d0e4e7223 */ /* 0x040fe2000001084e */
[----:B------:R-:W-:-:S04]  /*48c0*/  FMUL.FTZ R14, R14, R72 ;  /* 0x000000480e0e7220 */ /* 0x000fc80000410000 */
[----:B------:R-:W-:-:S05]  /*48d0*/  FFMA.FTZ R14, R76, R77, R14 ;  /* 0x0000004d4c0e7223 */ /* 0x000fca000001000e */
[----:B------:R-:W-:-:S07]  /*48e0*/  F2FP.F16.F32.PACK_AB R14, R14, R78 ;  /* 0x0000004e0e0e723e */ /* 0x000fce00000000ff */
.L_x_467:
[----:B------:R-:W-:Y:S05]  /*48f0*/  BSYNC B3 ;  /* 0x0000000000037941 */ /* 0x000fea0003800000 */
.L_x_466:
[----:B---3--:R-:W-:Y:S01]  /*4900*/  LEA R72, P3, R212, R11, 0x1 ;  /* 0x0000000bd4487211 */ /* 0x008fe200078608ff */
[----:B------:R-:W-:-:S03]  /*4910*/  ULDC.64 UR4, c[0x0][0x208] ;  /* 0x0000820000047ab9 */ /* 0x000fc60000000a00 */
[----:B--2---:R-:W-:-:S05]  /*4920*/  LEA.HI.X R73, R212, R80, R215, 0x1, P3 ;  /* 0x00000050d4497211 */ /* 0x004fca00018f0cd7 */
[----:B0-----:R0:W-:Y:S04]  /*4930*/  ST.E.128 desc[UR4][R72.64], R12 ;  /* 0x0000000c48007985 */ /* 0x0011e8000c101d04 */
.L_x_465:
[----:B------:R-:W-:Y:S05]  /*4940*/  BSYNC B2 ;  /* 0x0000000000027941 */ /* 0x000fea0003800000 */
.L_x_464:
[----:B------:R-:W-:Y:S01]  /*4950*/  ISETP.NE.AND P3, PT, R25, RZ, PT ;  /* 0x000000ff1900720c */ /* 0x000fe20003f65270 */
[----:B------:R-:W-:-:S12]  /*4960*/  BSSY B2, `(.L_x_468) ;  /* 0x0000036000027945 */ /* 0x000fd80003800000 */
[----:B------:R-:W-:Y:S05]  /*4970*/  @!P3 BRA `(.L_x_469) ;  /* 0x0000000000d0b947 */ /* 0x000fea0003800000 */
[----:B0---4-:R0:W4:Y:S01]  /*4980*/  LDS.128 R12, [R31+0x29400] ;  /* 0x029400001f0c7984 */ /* 0x0111220000000c00 */
[----:B------:R-:W-:Y:S01]  /*4990*/  ISETP.GE.AND P3, PT, R220, R110, PT ;  /* 0x0000006edc00720c */ /* 0x000fe20003f66270 */
[----:B------:R-:W-:-:S12]  /*49a0*/  BSSY B3, `(.L_x_470) ;  /* 0x000002d000037945 */ /* 0x000fd80003800000 */
[----:B0-----:R-:W-:Y:S05]  /*49b0*/  @P3 BRA `(.L_x_471) ;  /* 0x0000000000ac3947 */ /* 0x001fea0003800000 */
[--C-:B------:R-:W-:Y:S02]  /*49c0*/  SHF.R.U64 R72, R68, 0x10, R69.reuse ;  /* 0x0000001044487819 */ /* 0x100fe40000001245 */
[----:B------:R-:W-:Y:S02]  /*49d0*/  SHF.R.U32.HI R68, RZ, 0x10, R69 ;  /* 0x00000010ff447819 */ /* 0x000fe40000011645 */
[--C-:B------:R-:W-:Y:S01]  /*49e0*/  SHF.R.U64 R73, R70, 0x10, R71.reuse ;  /* 0x0000001046497819 */ /* 0x100fe20000001247 */
[----:B------:R-:W-:Y:S01]  /*49f0*/  HADD2.F32 R72, -RZ, R72.H0_H0 ;  /* 0x20000048ff487230 */ /* 0x000fe20000004100 */
[----:B----4-:R-:W-:Y:S02]  /*4a00*/  MOV R69, R13 ;  /* 0x0000000d00457202 */ /* 0x010fe40000000f00 */
[----:B------:R-:W-:Y:S01]  /*4a10*/  SHF.R.U32.HI R70, RZ, 0x10, R71 ;  /* 0x00000010ff467819 */ /* 0x000fe20000011647 */
[----:B------:R-:W-:Y:S02]  /*4a20*/  HADD2.F32 R13, -RZ, R73.H0_H0 ;  /* 0x20000049ff0d7230 */ /* 0x000fe40000004100 */
[----:B------:R-:W-:-:S02]  /*4a30*/  HADD2.F32 R71, -RZ, R69.H1_H1 ;  /* 0x30000045ff477230 */ /* 0x000fc40000004100 */
[----:B------:R-:W-:Y:S02]  /*4a40*/  HADD2.F32 R73, -RZ, R69.H0_H0 ;  /* 0x20000045ff497230 */ /* 0x000fe40000004100 */
[----:B------:R-:W-:Y:S02]  /*4a50*/  HADD2.F32 R70, -RZ, R70.H0_H0 ;  /* 0x20000046ff467230 */ /* 0x000fe40000004100 */
[-C--:B------:R-:W-:Y:S01]  /*4a60*/  FMUL.FTZ R69, R71, R13.reuse ;  /* 0x0000000d47457220 */ /* 0x080fe20000410000 */
[----:B------:R-:W-:-:S03]  /*4a70*/  FMUL.FTZ R13, R73, R13 ;  /* 0x0000000d490d7220 */ /* 0x000fc60000410000 */
[-C--:B------:R-:W-:Y:S01]  /*4a80*/  FFMA.FTZ R69, R73, R72.reuse, -R69 ;  /* 0x0000004849457223 */ /* 0x080fe20000010845 */
[----:B------:R-:W-:Y:S02]  /*4a90*/  IMAD.MOV.U32 R73, RZ, RZ, R12 ;  /* 0x000000ffff497224 */ /* 0x000fe400078e000c */
[----:B------:R-:W-:Y:S01]  /*4aa0*/  FFMA.FTZ R13, R71, R72, R13 ;  /* 0x00000048470d7223 */ /* 0x000fe2000001000d */
[----:B------:R-:W-:Y:S02]  /*4ab0*/  IMAD.MOV.U32 R71, RZ, RZ, R15 ;  /* 0x000000ffff477224 */ /* 0x000fe400078e000f */
[----:B------:R-:W-:Y:S02]  /*4ac0*/  HADD2.F32 R72, -RZ, R68.H0_H0 ;  /* 0x20000044ff487230 */ /* 0x000fe40000004100 */
[----:B------:R-:W-:Y:S01]  /*4ad0*/  HADD2.F32 R12, -RZ, R73.H1_H1 ;  /* 0x30000049ff0c7230 */ /* 0x000fe20000004100 */
[----:B------:R-:W-:Y:S01]  /*4ae0*/  F2FP.F16.F32.PACK_AB R13, R13, R69 ;  /* 0x000000450d0d723e */ /* 0x000fe200000000ff */
[----:B------:R-:W-:-:S02]  /*4af0*/  HADD2.F32 R15, -RZ, R71.H1_H1 ;  /* 0x30000047ff0f7230 */ /* 0x000fc40000004100 */
[----:B------:R-:W-:Y:S02]  /*4b00*/  HADD2.F32 R71, -RZ, R71.H0_H0 ;  /* 0x20000047ff477230 */ /* 0x000fe40000004100 */
[----:B------:R-:W-:Y:S02]  /*4b10*/  HADD2.F32 R73, -RZ, R73.H0_H0 ;  /* 0x20000049ff497230 */ /* 0x000fe40000004100 */
[-C--:B------:R-:W-:Y:S01]  /*4b20*/  FMUL.FTZ R68, R15, R70.reuse ;  /* 0x000000460f447220 */ /* 0x080fe20000410000 */
[----:B------:R-:W-:-:S03]  /*4b30*/  FMUL.FTZ R70, R71, R70 ;  /* 0x0000004647467220 */ /* 0x000fc60000410000 */
[-C--:B------:R-:W-:Y:S01]  /*4b40*/  FFMA.FTZ R68, R71, R72.reuse, -R68 ;  /* 0x0000004847447223 */ /* 0x080fe20000010844 */
[----:B------:R-:W-:Y:S01]  /*4b50*/  FFMA.FTZ R15, R15, R72, R70 ;  /* 0x000000480f0f7223 */ /* 0x000fe20000010046 */
[--C-:B------:R-:W-:Y:S02]  /*4b60*/  HADD2.F32 R72, -RZ, R149.reuse.H1_H1 ;  /* 0x30000095ff487230 */ /* 0x100fe40000004100 */
[----:B------:R-:W-:Y:S02]  /*4b70*/  HADD2.F32 R70, -RZ, R149.H0_H0 ;  /* 0x20000095ff467230 */ /* 0x000fe40000004100 */
[----:B------:R-:W-:Y:S01]  /*4b80*/  F2FP.F16.F32.PACK_AB R15, R15, R68 ;  /* 0x000000440f0f723e */ /* 0x000fe200000000ff */
[-C--:B------:R-:W-:Y:S01]  /*4b90*/  FMUL.FTZ R71, R12, R72.reuse ;  /* 0x000000480c477220 */ /* 0x080fe20000410000 */
[----:B------:R-:W-:-:S03]  /*4ba0*/  FMUL.FTZ R72, R73, R72 ;  /* 0x0000004849487220 */ /* 0x000fc60000410000 */
[-C--:B------:R-:W-:Y:S01]  /*4bb0*/  FFMA.FTZ R71, R73, R70.reuse, -R71 ;  /* 0x0000004649477223 */ /* 0x080fe20000010847 */
[----:B------:R-:W-:Y:S01]  /*4bc0*/  FFMA.FTZ R12, R12, R70, R72 ;  /* 0x000000460c0c7223 */ /* 0x000fe20000010048 */
[----:B------:R-:W-:Y:S02]  /*4bd0*/  HADD2.F32 R70, -RZ, R148.H1_H1 ;  /* 0x30000094ff467230 */ /* 0x000fe40000004100 */
[----:B------:R-:W-:Y:S02]  /*4be0*/  HADD2.F32 R72, -RZ, R14.H1_H1 ;  /* 0x3000000eff487230 */ /* 0x000fe40000004100 */
[----:B------:R-:W-:Y:S01]  /*4bf0*/  HADD2.F32 R73, -RZ, R148.H0_H0 ;  /* 0x20000094ff497230 */ /* 0x000fe20000004100 */
[----:B------:R-:W-:Y:S01]  /*4c00*/  F2FP.F16.F32.PACK_AB R12, R12, R71 ;  /* 0x000000470c0c723e */ /* 0x000fe200000000ff */
[----:B------:R-:W-:Y:S02]  /*4c10*/  HADD2.F32 R14, -RZ, R14.H0_H0 ;  /* 0x2000000eff0e7230 */ /* 0x000fe40000004100 */
[----:B------:R-:W-:-:S04]  /*4c20*/  FMUL.FTZ R74, R72, R70 ;  /* 0x00000046484a7220 */ /* 0x000fc80000410000 */
[C---:B------:R-:W-:Y:S01]  /*4c30*/  FFMA.FTZ R74, R14.reuse, R73, -R74 ;  /* 0x000000490e4a7223 */ /* 0x040fe2000001084a */
[----:B------:R-:W-:-:S04]  /*4c40*/  FMUL.FTZ R14, R14, R70 ;  /* 0x000000460e0e7220 */ /* 0x000fc80000410000 */
[----:B------:R-:W-:-:S05]  /*4c50*/  FFMA.FTZ R14, R72, R73, R14 ;  /* 0x00000049480e7223 */ /* 0x000fca000001000e */
[----:B------:R-:W-:-:S07]  /*4c60*/  F2FP.F16.F32.PACK_AB R14, R14, R74 ;  /* 0x0000004a0e0e723e */ /* 0x000fce00000000ff */
.L_x_471:
[----:B------:R-:W-:Y:S05]  /*4c70*/  BSYNC B3 ;  /* 0x0000000000037941 */ /* 0x000fea0003800000 */
.L_x_470:
[----:B---3--:R-:W-:Y:S01]  /*4c80*/  LEA R68, P3, R19, R11, 0x1 ;  /* 0x0000000b13447211 */ /* 0x008fe200078608ff */
[----:B------:R-:W-:-:S03]  /*4c90*/  ULDC.64 UR4, c[0x0][0x208] ;  /* 0x0000820000047ab9 */ /* 0x000fc60000000a00 */
[----:B--2---:R-:W-:-:S05]  /*4ca0*/  LEA.HI.X R69, R19, R80, R219, 0x1, P3 ;  /* 0x0000005013457211 */ /* 0x004fca00018f0cdb */
[----:B----4-:R0:W-:Y:S04]  /*4cb0*/  ST.E.128 desc[UR4][R68.64], R12 ;  /* 0x0000000c44007985 */ /* 0x0101e8000c101d04 */
.L_x_469:
[----:B------:R-:W-:Y:S05]  /*4cc0*/  BSYNC B2 ;  /* 0x0000000000027941 */ /* 0x000fea0003800000 */
.L_x_468:
[----:B------:R-:W-:-:S13]  /*4cd0*/  ISETP.NE.AND P3, PT, R26, RZ, PT ;  /* 0x000000ff1a00720c */ /* 0x000fda0003f65270 */
[----:B------:R-:W-:Y:S05]  /*4ce0*/  @!P3 BRA `(.L_x_459) ;  /* 0x0000000000d0b947 */ /* 0x000fea0003800000 */
[----:B0---4-:R0:W4:Y:S01]  /*4cf0*/  LDS.128 R12, [R31+0x2bc00] ;  /* 0x02bc00001f0c7984 */ /* 0x0111220000000c00 */
[----:B------:R-:W-:Y:S01]  /*4d00*/  ISETP.GE.AND P3, PT, R222, R110, PT ;  /* 0x0000006ede00720c */ /* 0x000fe20003f66270 */
[----:B------:R-:W-:-:S12]  /*4d10*/  BSSY B2, `(.L_x_472) ;  /* 0x000002d000027945 */ /* 0x000fd80003800000 */
[----:B0-----:R-:W-:Y:S05]  /*4d20*/  @P3 BRA `(.L_x_473) ;  /* 0x0000000000ac3947 */ /* 0x001fea0003800000 */
[--C-:B------:R-:W-:Y:S02]  /*4d30*/  SHF.R.U64 R68, R64, 0x10, R65.reuse ;  /* 0x0000001040447819 */ /* 0x100fe40000001241 */
[----:B------:R-:W-:Y:S01]  /*4d40*/  SHF.R.U32.HI R64, RZ, 0x10, R65 ;  /* 0x00000010ff407819 */ /* 0x000fe20000011641 */
[----:B----4-:R-:W-:Y:S01]  /*4d50*/  IMAD.MOV.U32 R65, RZ, RZ, R13 ;  /* 0x000000ffff417224 */ /* 0x010fe200078e000d */
[--C-:B------:R-:W-:Y:S01]  /*4d60*/  SHF.R.U64 R69, R66, 0x10, R67.reuse ;  /* 0x0000001042457819 */ /* 0x100fe20000001243 */
[----:B------:R-:W-:Y:S01]  /*4d70*/  HADD2.F32 R68, -RZ, R68.H0_H0 ;  /* 0x20000044ff447230 */ /* 0x000fe20000004100 */
[----:B------:R-:W-:Y:S02]  /*4d80*/  SHF.R.U32.HI R66, RZ, 0x10, R67 ;  /* 0x00000010ff427819 */ /* 0x000fe40000011643 */
[----:B------:R-:W-:Y:S02]  /*4d90*/  HADD2.F32 R67, -RZ, R65.H1_H1 ;  /* 0x30000041ff437230 */ /* 0x000fe40000004100 */
[----:B------:R-:W-:-:S02]  /*4da0*/  HADD2.F32 R13, -RZ, R69.H0_H0 ;  /* 0x20000045ff0d7230 */ /* 0x000fc40000004100 */
[----:B------:R-:W-:Y:S02]  /*4db0*/  HADD2.F32 R69, -RZ, R65.H0_H0 ;  /* 0x20000041ff457230 */ /* 0x000fe40000004100 */
[----:B------:R-:W-:Y:S02]  /*4dc0*/  HADD2.F32 R66, -RZ, R66.H0_H0 ;  /* 0x20000042ff427230 */ /* 0x000fe40000004100 */
[-C--:B------:R-:W-:Y:S01]  /*4dd0*/  FMUL.FTZ R65, R67, R13.reuse ;  /* 0x0000000d43417220 */ /* 0x080fe20000410000 */
[----:B------:R-:W-:-:S03]  /*4de0*/  FMUL.FTZ R13, R69, R13 ;  /* 0x0000000d450d7220 */ /* 0x000fc60000410000 */
[-C--:B------:R-:W-:Y:S01]  /*4df0*/  FFMA.FTZ R65, R69, R68.reuse, -R65 ;  /* 0x0000004445417223 */ /* 0x080fe20000010841 */
[----:B------:R-:W-:Y:S02]  /*4e00*/  IMAD.MOV.U32 R69, RZ, RZ, R12 ;  /* 0x000000ffff457224 */ /* 0x000fe400078e000c */
[----:B------:R-:W-:Y:S01]  /*4e10*/  FFMA.FTZ R13, R67, R68, R13 ;  /* 0x00000044430d7223 */ /* 0x000fe2000001000d */
[----:B------:R-:W-:Y:S01]  /*4e20*/  MOV R67, R15 ;  /* 0x0000000f00437202 */ /* 0x000fe20000000f00 */
[----:B------:R-:W-:Y:S02]  /*4e30*/  HADD2.F32 R68, -RZ, R64.H0_H0 ;  /* 0x20000040ff447230 */ /* 0x000fe40000004100 */
[----:B------:R-:W-:Y:S01]  /*4e40*/  HADD2.F32 R12, -RZ, R69.H1_H1 ;  /* 0x30000045ff0c7230 */ /* 0x000fe20000004100 */
[----:B------:R-:W-:Y:S01]  /*4e50*/  F2FP.F16.F32.PACK_AB R13, R13, R65 ;  /* 0x000000410d0d723e */ /* 0x000fe200000000ff */
[--C-:B------:R-:W-:Y:S02]  /*4e60*/  HADD2.F32 R15, -RZ, R67.reuse.H1_H1 ;  /* 0x30000043ff0f7230 */ /* 0x100fe40000004100 */
        /* <DEDUP_REMOVED lines=23> */
.L_x_473:
[----:B------:R-:W-:Y:S05]  /*4fe0*/  BSYNC B2 ;  /* 0x0000000000027941 */ /* 0x000fea0003800000 */
.L_x_472:
[----:B---3--:R-:W-:Y:S01]  /*4ff0*/  LEA R64, P3, R22, R11, 0x1 ;  /* 0x0000000b16407211 */ /* 0x008fe200078608ff */
[----:B------:R-:W-:-:S03]  /*5000*/  ULDC.64 UR4, c[0x0][0x208] ;  /* 0x0000820000047ab9 */ /* 0x000fc60000000a00 */
[----:B--2---:R-:W-:-:S05]  /*5010*/  LEA.HI.X R65, R22, R80, R218, 0x1, P3 ;  /* 0x0000005016417211 */ /* 0x004fca00018f0cda */
[----:B----4-:R0:W-:Y:S04]  /*5020*/  ST.E.128 desc[UR4][R64.64], R12 ;  /* 0x0000000c40007985 */ /* 0x0101e8000c101d04 */
.L_x_459:
[----:B------:R-:W-:Y:S05]  /*5030*/  BSYNC B1 ;  /* 0x0000000000017941 */ /* 0x000fea0003800000 */
.L_x_458:
[----:B------:R-:W-:-:S03]  /*5040*/  UMOV UR4, 0xffffffff ;  /* 0xffffffff00047882 */ /* 0x000fc60000000000 */
[----:B------:R-:W-:Y:S05]  /*5050*/  BRA.DIV UR4, `(.L_x_474) ;  /* 0x0000025204707947 */ /* 0x000fea000b800000 */
[----:B0-----:R0:W0:Y:S04]  /*5060*/  SHFL.IDX PT, R64, R116, 0x1, 0x181f ;  /* 0x00381f0074407f89 */ /* 0x00102800000e0000 */
[----:B---3--:R3:W0:Y:S02]  /*5070*/  SHFL.IDX PT, R11, R117, 0x1, 0x181f ;  /* 0x00381f00750b7f89 */ /* 0x00862400000e0000 */
.L_x_818:
[----:B------:R-:W-:Y:S04]  /*5080*/  BSSY B1, `(.L_x_475) ;  /* 0x00000e5000017945 */ /* 0x000fe80003800000 */
[----:B------:R-:W-:Y:S05]  /*5090*/  @P4 BRA `(.L_x_476) ;  /* 0x0000000c008c4947 */ /* 0x000fea0003800000 */
[----:B------:R-:W-:Y:S01]  /*50a0*/  ISETP.NE.AND P3, PT, R3, RZ, PT ;  /* 0x000000ff0300720c */ /* 0x000fe20003f65270 */
[----:B------:R-:W-:-:S12]  /*50b0*/  BSSY B2, `(.L_x_477) ;  /* 0x0000037000027945 */ /* 0x000fd80003800000 */
[----:B------:R-:W-:Y:S05]  /*50c0*/  @!P3 BRA `(.L_x_478) ;  /* 0x0000000000d4b947 */ /* 0x000fea0003800000 */
[----:B----4-:R4:W0:Y:S01]  /*50d0*/  LDS.128 R12, [R31+0x25400] ;  /* 0x025400001f0c7984 */ /* 0x0108220000000c00 */
[----:B------:R-:W-:Y:S01]  /*50e0*/  ISETP.GE.AND P3, PT, R216, R110, PT ;  /* 0x0000006ed800720c */ /* 0x000fe20003f66270 */
[----:B------:R-:W-:-:S12]  /*50f0*/  BSSY B3, `(.L_x_479) ;  /* 0x000002e000037945 */ /* 0x000fd80003800000 */
[----:B----4-:R-:W-:Y:S05]  /*5100*/  @P3 BRA `(.L_x_480) ;  /* 0x0000000000b03947 */ /* 0x010fea0003800000 */
[----:B------:R-:W-:Y:S01]  /*5110*/  SHF.R.U64 R66, R62, 0x10, R63 ;  /* 0x000000103e427819 */ /* 0x000fe2000000123f */
[----:B0-----:R-:W-:Y:S01]  /*5120*/  IMAD.MOV.U32 R65, RZ, RZ, R13 ;  /* 0x000000ffff417224 */ /* 0x001fe200078e000d */
[----:B------:R-:W-:Y:S02]  /*5130*/  SHF.R.U64 R60, R60, 0x10, R61 ;  /* 0x000000103c3c7819 */ /* 0x000fe4000000123d */
[----:B------:R-:W-:Y:S01]  /*5140*/  SHF.R.U32.HI R62, RZ, 0x10, R63 ;  /* 0x00000010ff3e7819 */ /* 0x000fe2000001163f */
[----:B------:R-:W-:Y:S01]  /*5150*/  HADD2.F32 R13, -RZ, R66.H0_H0 ;  /* 0x20000042ff0d7230 */ /* 0x000fe20000004100 */
[----:B------:R-:W-:Y:S01]  /*5160*/  SHF.R.U32.HI R61, RZ, 0x10, R61 ;  /* 0x00000010ff3d7819 */ /* 0x000fe2000001163d */
[--C-:B------:R-:W-:Y:S02]  /*5170*/  HADD2.F32 R63, -RZ, R65.reuse.H1_H1 ;  /* 0x30000041ff3f7230 */ /* 0x100fe40000004100 */
[----:B------:R-:W-:Y:S02]  /*5180*/  HADD2.F32 R65, -RZ, R65.H0_H0 ;  /* 0x20000041ff417230 */ /* 0x000fe40000004100 */
[----:B------:R-:W-:-:S02]  /*5190*/  HADD2.F32 R60, -RZ, R60.H0_H0 ;  /* 0x2000003cff3c7230 */ /* 0x000fc40000004100 */
[-C--:B------:R-:W-:Y:S01]  /*51a0*/  FMUL.FTZ R66, R63, R13.reuse ;  /* 0x0000000d3f427220 */ /* 0x080fe20000410000 */
[----:B------:R-:W-:Y:S02]  /*51b0*/  HADD2.F32 R62, -RZ, R62.H0_H0 ;  /* 0x2000003eff3e7230 */ /* 0x000fe40000004100 */
[C---:B------:R-:W-:Y:S01]  /*51c0*/  FMUL.FTZ R13, R65.reuse, R13 ;  /* 0x0000000d410d7220 */ /* 0x040fe20000410000 */
[----:B------:R-:W-:Y:S02]  /*51d0*/  HADD2.F32 R61, -RZ, R61.H0_H0 ;  /* 0x2000003dff3d7230 */ /* 0x000fe40000004100 */
[-C--:B------:R-:W-:Y:S01]  /*51e0*/  FFMA.FTZ R66, R65, R60.reuse, -R66 ;  /* 0x0000003c41427223 */ /* 0x080fe20000010842 */
[----:B------:R-:W-:Y:S01]  /*51f0*/  FFMA.FTZ R60, R63, R60, R13 ;  /* 0x0000003c3f3c7223 */ /* 0x000fe2000001000d */
[----:B------:R-:W-:-:S04]  /*5200*/  IMAD.MOV.U32 R13, RZ, RZ, R15 ;  /* 0x000000ffff0d7224 */ /* 0x000fc800078e000f */
[----:B------:R-:W-:Y:S01]  /*5210*/  F2FP.F16.F32.PACK_AB R60, R60, R66 ;  /* 0x000000423c3c723e */ /* 0x000fe200000000ff */
[--C-:B------:R-:W-:Y:S02]  /*5220*/  HADD2.F32 R15, -RZ, R13.reuse.H1_H1 ;  /* 0x3000000dff0f7230 */ /* 0x100fe40000004100 */
[----:B------:R-:W-:-:S03]  /*5230*/  HADD2.F32 R13, -RZ, R13.H0_H0 ;  /* 0x2000000dff0d7230 */ /* 0x000fc60000004100 */
[----:B------:R-:W-:-:S04]  /*5240*/  FMUL.FTZ R63, R15, R62 ;  /* 0x0000003e0f3f7220 */ /* 0x000fc80000410000 */
[CC--:B------:R-:W-:Y:S01]  /*5250*/  FFMA.FTZ R63, R13.reuse, R61.reuse, -R63 ;  /* 0x0000003d0d3f7223 */ /* 0x0c0fe2000001083f */
[----:B------:R-:W-:Y:S01]  /*5260*/  FMUL.FTZ R13, R13, R62 ;  /* 0x0000003e0d0d7220 */ /* 0x000fe20000410000 */
[--C-:B------:R-:W-:Y:S02]  /*5270*/  HADD2.F32 R62, -RZ, R144.reuse.H0_H0 ;  /* 0x20000090ff3e7230 */ /* 0x100fe40000004100 */
[----:B------:R-:W-:Y:S02]  /*5280*/  HADD2.F32 R144, -RZ, R144.H1_H1 ;  /* 0x30000090ff907230 */ /* 0x000fe40000004100 */
[----:B------:R-:W-:Y:S01]  /*5290*/  FFMA.FTZ R13, R15, R61, R13 ;  /* 0x0000003d0f0d7223 */ /* 0x000fe2000001000d */
[--C-:B------:R-:W-:Y:S02]  /*52a0*/  HADD2.F32 R15, -RZ, R145.reuse.H0_H0 ;  /* 0x20000091ff0f7230 */ /* 0x100fe40000004100 */
[--C-:B------:R-:W-:Y:S02]  /*52b0*/  HADD2.F32 R61, -RZ, R12.reuse.H1_H1 ;  /* 0x3000000cff3d7230 */ /* 0x100fe40000004100 */
[----:B------:R-:W-:Y:S01]  /*52c0*/  HADD2.F32 R12, -RZ, R12.H0_H0 ;  /* 0x2000000cff0c7230 */ /* 0x000fe20000004100 */
[----:B------:R-:W-:Y:S01]  /*52d0*/  F2FP.F16.F32.PACK_AB R63, R13, R63 ;  /* 0x0000003f0d3f723e */ /* 0x000fe200000000ff */
[----:B------:R-:W-:-:S02]  /*52e0*/  HADD2.F32 R145, -RZ, R145.H1_H1 ;  /* 0x30000091ff917230 */ /* 0x000fc40000004100 */
[----:B------:R-:W-:Y:S01]  /*52f0*/  FMUL.FTZ R65, R61, R15 ;  /* 0x0000000f3d417220 */ /* 0x000fe20000410000 */
[----:B------:R-:W-:-:S03]  /*5300*/  MOV R13, R60 ;  /* 0x0000003c000d7202 */ /* 0x000fc60000000f00 */
[CC--:B------:R-:W-:Y:S01]  /*5310*/  FFMA.FTZ R65, R12.reuse, R62.reuse, -R65 ;  /* 0x0000003e0c417223 */ /* 0x0c0fe20000010841 */
[----:B------:R-:W-:Y:S01]  /*5320*/  FMUL.FTZ R12, R12, R15 ;  /* 0x0000000f0c0c7220 */ /* 0x000fe20000410000 */
[--C-:B------:R-:W-:Y:S02]  /*5330*/  HADD2.F32 R15, -RZ, R14.reuse.H1_H1 ;  /* 0x3000000eff0f7230 */ /* 0x100fe40000004100 */
[----:B------:R-:W-:Y:S02]  /*5340*/  HADD2.F32 R14, -RZ, R14.H0_H0 ;  /* 0x2000000eff0e7230 */ /* 0x000fe40000004100 */
[----:B------:R-:W-:Y:S01]  /*5350*/  FFMA.FTZ R12, R61, R62, R12 ;  /* 0x0000003e3d0c7223 */ /* 0x000fe2000001000c */
[----:B------:R-:W-:-:S04]  /*5360*/  FMUL.FTZ R61, R15, R145 ;  /* 0x000000910f3d7220 */ /* 0x000fc80000410000 */
[----:B------:R-:W-:Y:S01]  /*5370*/  F2FP.F16.F32.PACK_AB R12, R12, R65 ;  /* 0x000000410c0c723e */ /* 0x000fe200000000ff */
[C---:B------:R-:W-:Y:S01]  /*5380*/  FFMA.FTZ R61, R14.reuse, R144, -R61 ;  /* 0x000000900e3d7223 */ /* 0x040fe2000001083d */
[----:B------:R-:W-:-:S04]  /*5390*/  FMUL.FTZ R14, R14, R145 ;  /* 0x000000910e0e7220 */ /* 0x000fc80000410000 */
[----:B------:R-:W-:Y:S01]  /*53a0*/  FFMA.FTZ R14, R15, R144, R14 ;  /* 0x000000900f0e7223 */ /* 0x000fe2000001000e */
[----:B------:R-:W-:-:S04]  /*53b0*/  IMAD.MOV.U32 R15, RZ, RZ, R63 ;  /* 0x000000ffff0f7224 */ /* 0x000fc800078e003f */
[----:B------:R-:W-:-:S07]  /*53c0*/  F2FP.F16.F32.PACK_AB R14, R14, R61 ;  /* 0x0000003d0e0e723e */ /* 0x000fce00000000ff */
.L_x_480:
[----:B------:R-:W-:Y:S05]  /*53d0*/  BSYNC B3 ;  /* 0x0000000000037941 */ /* 0x000fea0003800000 */
.L_x_479:
[----:B0-----:R-:W-:Y:S01]  /*53e0*/  LEA R60, P3, R16, R11, 0x1 ;  /* 0x0000000b103c7211 */ /* 0x001fe200078608ff */
[----:B------:R-:W-:-:S03]  /*53f0*/  ULDC.64 UR4, c[0x0][0x208] ;  /* 0x0000820000047ab9 */ /* 0x000fc60000000a00 */
[----:B------:R-:W-:-:S05]  /*5400*/  LEA.HI.X R61, R16, R64, R17, 0x1, P3 ;  /* 0x00000040103d7211 */ /* 0x000fca00018f0c11 */
[----:B------:R0:W-:Y:S04]  /*5410*/  ST.E.128 desc[UR4][R60.64], R12 ;  /* 0x0000000c3c007985 */ /* 0x0001e8000c101d04 */
.L_x_478:
[----:B------:R-:W-:Y:S05]  /*5420*/  BSYNC B2 ;  /* 0x0000000000027941 */ /* 0x000fea0003800000 */
.L_x_477:
[----:B------:R-:W-:Y:S01]  /*5430*/  ISETP.NE.AND P3, PT, R21, RZ, PT ;  /* 0x000000ff1500720c */ /* 0x000fe20003f65270 */
[----:B------:R-:W-:-:S12]  /*5440*/  BSSY B2, `(.L_x_481) ;  /* 0x0000037000027945 */ /* 0x000fd80003800000 */
[----:B------:R-:W-:Y:S05]  /*5450*/  @!P3 BRA `(.L_x_482) ;  /* 0x0000000000d4b947 */ /* 0x000fea0003800000 */
[----:B0---4-:R0:W4:Y:S01]  /*5460*/  LDS.128 R12, [R31+0x27c00] ;  /* 0x027c00001f0c7984 */ /* 0x0111220000000c00 */
[----:B------:R-:W-:Y:S01]  /*5470*/  ISETP.GE.AND P3, PT, R221, R110, PT ;  /* 0x0000006edd00720c */ /* 0x000fe20003f66270 */
[----:B------:R-:W-:-:S12]  /*5480*/  BSSY B3, `(.L_x_483) ;  /* 0x000002e000037945 */ /* 0x000fd80003800000 */
[----:B0-----:R-:W-:Y:S05]  /*5490*/  @P3 BRA `(.L_x_484) ;  /* 0x0000000000b03947 */ /* 0x001fea0003800000 */
[----:B------:R-:W-:Y:S01]  /*54a0*/  SHF.R.U64 R61, R58, 0x10, R59 ;  /* 0x000000103a3d7819 */ /* 0x000fe2000000123b */
[----:B----4-:R-:W-:Y:S01]  /*54b0*/  IMAD.MOV.U32 R60, RZ, RZ, R13 ;  /* 0x000000ffff3c7224 */ /* 0x010fe200078e000d */
[----:B------:R-:W-:Y:S02]  /*54c0*/  SHF.R.U64 R56, R56, 0x10, R57 ;  /* 0x0000001038387819 */ /* 0x000fe40000001239 */
[----:B------:R-:W-:Y:S01]  /*54d0*/  SHF.R.U32.HI R58, RZ, 0x10, R59 ;  /* 0x00000010ff3a7819 */ /* 0x000fe2000001163b */
[----:B------:R-:W-:Y:S01]  /*54e0*/  HADD2.F32 R13, -RZ, R61.H0_H0 ;  /* 0x2000003dff0d7230 */ /* 0x000fe20000004100 */
[----:B------:R-:W-:Y:S01]  /*54f0*/  SHF.R.U32.HI R57, RZ, 0x10, R57 ;  /* 0x00000010ff397819 */ /* 0x000fe20000011639 */
[--C-:B------:R-:W-:Y:S02]  /*5500*/  HADD2.F32 R59, -RZ, R60.reuse.H1_H1 ;  /* 0x3000003cff3b7230 */ /* 0x100fe40000004100 */
[----:B------:R-:W-:Y:S02]  /*5510*/  HADD2.F32 R60, -RZ, R60.H0_H0 ;  /* 0x2000003cff3c7230 */ /* 0x000fe40000004100 */
[----:B------:R-:W-:-:S02]  /*5520*/  HADD2.F32 R56, -RZ, R56.H0_H0 ;  /* 0x20000038ff387230 */ /* 0x000fc40000004100 */
[CC--:B------:R-:W-:Y:S01]  /*5530*/  FMUL.FTZ R61, R59.reuse, R13.reuse ;  /* 0x0000000d3b3d7220 */ /* 0x0c0fe20000410000 */
        /* <DEDUP_REMOVED lines=34> */
.L_x_484:
[----:B------:R-:W-:Y:S05]  /*5760*/  BSYNC B3 ;  /* 0x0000000000037941 */ /* 0x000fea0003800000 */
.L_x_483:
[----:B------:R-:W-:Y:S01]  /*5770*/  LEA R56, P3, R212, R11, 0x1 ;  /* 0x0000000bd4387211 */ /* 0x000fe200078608ff */
[----:B------:R-:W-:-:S03]  /*5780*/  ULDC.64 UR4, c[0x0][0x208] ;  /* 0x0000820000047ab9 */ /* 0x000fc60000000a00 */
[----:B------:R-:W-:-:S05]  /*5790*/  LEA.HI.X R57, R212, R64, R215, 0x1, P3 ;  /* 0x00000040d4397211 */ /* 0x000fca00018f0cd7 */
[----:B----4-:R0:W-:Y:S04]  /*57a0*/  ST.E.128 desc[UR4][R56.64], R12 ;  /* 0x0000000c38007985 */ /* 0x0101e8000c101d04 */
.L_x_482:
[----:B------:R-:W-:Y:S05]  /*57b0*/  BSYNC B2 ;  /* 0x0000000000027941 */ /* 0x000fea0003800000 */
.L_x_481:
        /* <DEDUP_REMOVED lines=27> */
[C---:B------:R-:W-:Y:S01]  /*5970*/  FFMA.FTZ R55, R13.reuse, R53, -R55 ;  /* 0x000000350d377223 */ /* 0x040fe20000010837 */
[----:B------:R-:W-:Y:S01]  /*5980*/  FMUL.FTZ R13, R13, R54 ;  /* 0x000000360d0d7220 */ /* 0x000fe20000410000 */
[----:B------:R-:W-:-:S03]  /*5990*/  HADD2.F32 R54, -RZ, R139.H1_H1 ;  /* 0x3000008bff367230 */ /* 0x000fc60000004100 */
[----:B------:R-:W-:Y:S01]  /*59a0*/  FFMA.FTZ R13, R15, R53, R13 ;  /* 0x000000350f0d7223 */ /* 0x000fe2000001000d */
[----:B------:R-:W-:Y:S02]  /*59b0*/  HADD2.F32 R15, -RZ, R140.H1_H1 ;  /* 0x3000008cff0f7230 */ /* 0x000fe40000004100 */
[--C-:B------:R-:W-:Y:S02]  /*59c0*/  HADD2.F32 R53, -RZ, R12.reuse.H1_H1 ;  /* 0x3000000cff357230 */ /* 0x100fe40000004100 */
[----:B------:R-:W-:Y:S01]  /*59d0*/  HADD2.F32 R12, -RZ, R12.H0_H0 ;  /* 0x2000000cff0c7230 */ /* 0x000fe20000004100 */
[----:B------:R-:W-:Y:S01]  /*59e0*/  F2FP.F16.F32.PACK_AB R55, R13, R55 ;  /* 0x000000370d37723e */ /* 0x000fe200000000ff */
[----:B------:R-:W-:Y:S02]  /*59f0*/  HADD2.F32 R140, -RZ, R140.H0_H0 ;  /* 0x2000008cff8c7230 */ /* 0x000fe40000004100 */
[----:B------:R-:W-:Y:S01]  /*5a00*/  FMUL.FTZ R56, R53, R15 ;  /* 0x0000000f35387220 */ /* 0x000fe20000410000 */
[----:B------:R-:W-:-:S03]  /*5a10*/  MOV R13, R52 ;  /* 0x00000034000d7202 */ /* 0x000fc60000000f00 */
[C---:B------:R-:W-:Y:S01]  /*5a20*/  FFMA.FTZ R56, R12.reuse, R54, -R56 ;  /* 0x000000360c387223 */ /* 0x040fe20000010838 */
[----:B------:R-:W-:Y:S01]  /*5a30*/  FMUL.FTZ R12, R12, R15 ;  /* 0x0000000f0c0c7220 */ /* 0x000fe20000410000 */
[----:B------:R-:W-:-:S03]  /*5a40*/  HADD2.F32 R15, -RZ, R141.H0_H0 ;  /* 0x2000008dff0f7230 */ /* 0x000fc60000004100 */
[----:B------:R-:W-:Y:S01]  /*5a50*/  FFMA.FTZ R12, R53, R54, R12 ;  /* 0x00000036350c7223 */ /* 0x000fe2000001000c */
[--C-:B------:R-:W-:Y:S02]  /*5a60*/  HADD2.F32 R53, -RZ, R14.reuse.H1_H1 ;  /* 0x3000000eff357230 */ /* 0x100fe40000004100 */
[----:B------:R-:W-:Y:S02]  /*5a70*/  HADD2.F32 R14, -RZ, R14.H0_H0 ;  /* 0x2000000eff0e7230 */ /* 0x000fe40000004100 */
[----:B------:R-:W-:Y:S01]  /*5a80*/  F2FP.F16.F32.PACK_AB R12, R12, R56 ;  /* 0x000000380c0c723e */ /* 0x000fe200000000ff */
[----:B------:R-:W-:-:S04]  /*5a90*/  FMUL.FTZ R54, R53, R15 ;  /* 0x0000000f35367220 */ /* 0x000fc80000410000 */
[C---:B------:R-:W-:Y:S01]  /*5aa0*/  FFMA.FTZ R54, R14.reuse, R140, -R54 ;  /* 0x0000008c0e367223 */ /* 0x040fe20000010836 */
[----:B------:R-:W-:Y:S01]  /*5ab0*/  FMUL.FTZ R14, R14, R15 ;  /* 0x0000000f0e0e7220 */ /* 0x000fe20000410000 */
[----:B------:R-:W-:-:S03]  /*5ac0*/  IMAD.MOV.U32 R15, RZ, RZ, R55 ;  /* 0x000000ffff0f7224 */ /* 0x000fc600078e0037 */
[----:B------:R-:W-:-:S05]  /*5ad0*/  FFMA.FTZ R14, R53, R140, R14 ;  /* 0x0000008c350e7223 */ /* 0x000fca000001000e */
[----:B------:R-:W-:-:S07]  /*5ae0*/  F2FP.F16.F32.PACK_AB R14, R14, R54 ;  /* 0x000000360e0e723e */ /* 0x000fce00000000ff */
.L_x_488:
[----:B------:R-:W-:Y:S05]  /*5af0*/  BSYNC B3 ;  /* 0x0000000000037941 */ /* 0x000fea0003800000 */
.L_x_487:
[----:B------:R-:W-:Y:S01]  /*5b00*/  LEA R52, P3, R19, R11, 0x1 ;  /* 0x0000000b13347211 */ /* 0x000fe200078608ff */
[----:B------:R-:W-:-:S03]  /*5b10*/  ULDC.64 UR4, c[0x0][0x208] ;  /* 0x0000820000047ab9 */ /* 0x000fc60000000a00 */
[----:B------:R-:W-:-:S05]  /*5b20*/  LEA.HI.X R53, R19, R64, R219, 0x1, P3 ;  /* 0x0000004013357211 */ /* 0x000fca00018f0cdb */
[----:B----4-:R0:W-:Y:S04]  /*5b30*/  ST.E.128 desc[UR4][R52.64], R12 ;  /* 0x0000000c34007985 */ /* 0x0101e8000c101d04 */
.L_x_486:
[----:B------:R-:W-:Y:S05]  /*5b40*/  BSYNC B2 ;  /* 0x0000000000027941 */ /* 0x000fea0003800000 */
.L_x_485:
        /* <DEDUP_REMOVED lines=11> */
[----:B------:R-:W-:Y:S01]  /*5c00*/  SHF.R.U32.HI R49, RZ, 0x10, R49 ;  /* 0x00000010ff317819 */ /* 0x000fe20000011631 */
[----:B------:R-:W-:Y:S02]  /*5c10*/  HADD2.F32 R50, -RZ, R50.H0_H0 ;  /* 0x20000032ff327230 */ /* 0x000fe40000004100 */
[--C-:B------:R-:W-:Y:S02]  /*5c20*/  HADD2.F32 R13, -RZ, R51.reuse.H1_H1 ;  /* 0x30000033ff0d7230 */ /* 0x100fe40000004100 */
[----:B------:R-:W-:-:S02]  /*5c30*/  HADD2.F32 R51, -RZ, R51.H0_H0 ;  /* 0x20000033ff337230 */ /* 0x000fc40000004100 */
[----:B------:R-:W-:Y:S02]  /*5c40*/  HADD2.F32 R48, -RZ, R48.H0_H0 ;  /* 0x20000030ff307230 */ /* 0x000fe40000004100 */
[-C--:B------:R-:W-:Y:S01]  /*5c50*/  FMUL.FTZ R53, R13, R52.reuse ;  /* 0x000000340d357220 */ /* 0x080fe20000410000 */
[----:B------:R-:W-:Y:S02]  /*5c60*/  HADD2.F32 R49, -RZ, R49.H0_H0 ;  /* 0x20000031ff317230 */ /* 0x000fe40000004100 */
[C---:B------:R-:W-:Y:S01]  /*5c70*/  FMUL.FTZ R52, R51.reuse, R52 ;  /* 0x0000003433347220 */ /* 0x040fe20000410000 */
[----:B------:R-:W-:-:S03]  /*5c80*/  FFMA.FTZ R53, R51, R48, -R53 ;  /* 0x0000003033357223 */ /* 0x000fc60000010835 */
[----:B------:R-:W-:Y:S01]  /*5c90*/  FFMA.FTZ R52, R13, R48, R52 ;  /* 0x000000300d347223 */ /* 0x000fe20000010034 */
[--C-:B------:R-:W-:Y:S02]  /*5ca0*/  HADD2.F32 R13, -RZ, R15.reuse.H1_H1 ;  /* 0x3000000fff0d7230 */ /* 0x100fe40000004100 */
[----:B------:R-:W-:Y:S02]  /*5cb0*/  HADD2.F32 R15, -RZ, R15.H0_H0 ;  /* 0x2000000fff0f7230 */ /* 0x000fe40000004100 */
[----:B------:R-:W-:Y:S01]  /*5cc0*/  F2FP.F16.F32.PACK_AB R52, R52, R53 ;  /* 0x000000353434723e */ /* 0x000fe200000000ff */
[-C--:B------:R-:W-:Y:S02]  /*5cd0*/  FMUL.FTZ R48, R13, R50.reuse ;  /* 0x000000320d307220 */ /* 0x080fe40000410000 */
[C---:B------:R-:W-:Y:S02]  /*5ce0*/  FMUL.FTZ R50, R15.reuse, R50 ;  /* 0x000000320f327220 */ /* 0x040fe40000410000 */
[----:B------:R-:W-:Y:S01]  /*5cf0*/  FFMA.FTZ R48, R15, R49, -R48 ;  /* 0x000000310f307223 */ /* 0x000fe20000010830 */
[----:B------:R-:W-:-:S02]  /*5d00*/  HADD2.F32 R15, -RZ, R137.H0_H0 ;  /* 0x20000089ff0f7230 */ /* 0x000fc40000004100 */
[----:B------:R-:W-:Y:S01]  /*5d10*/  FFMA.FTZ R50, R13, R49, R50 ;  /* 0x000000310d327223 */ /* 0x000fe20000010032 */
[--C-:B------:R-:W-:Y:S02]  /*5d20*/  HADD2.F32 R13, -RZ, R12.reuse.H0_H0 ;  /* 0x2000000cff0d7230 */ /* 0x100fe40000004100 */
[----:B------:R-:W-:Y:S02]  /*5d30*/  HADD2.F32 R12, -RZ, R12.H1_H1 ;  /* 0x3000000cff0c7230 */ /* 0x000fe40000004100 */
[--C-:B------:R-:W-:Y:S01]  /*5d40*/  HADD2.F32 R49, -RZ, R136.reuse.H0_H0 ;  /* 0x20000088ff317230 */ /* 0x100fe20000004100 */
[----:B------:R-:W-:Y:S01]  /*5d50*/  F2FP.F16.F32.PACK_AB R48, R50, R48 ;  /* 0x000000303230723e */ /* 0x000fe200000000ff */
[----:B------:R-:W-:Y:S02]  /*5d60*/  HADD2.F32 R137, -RZ, R137.H1_H1 ;  /* 0x30000089ff897230 */ /* 0x000fe40000004100 */
[-C--:B------:R-:W-:Y:S01]  /*5d70*/  FMUL.FTZ R51, R12, R15.reuse ;  /* 0x0000000f0c337220 */ /* 0x080fe20000410000 */
[----:B------:R-:W-:Y:S01]  /*5d80*/  FMUL.FTZ R15, R13, R15 ;  /* 0x0000000f0d0f7220 */ /* 0x000fe20000410000 */
[----:B------:R-:W-:-:S02]  /*5d90*/  HADD2.F32 R136, -RZ, R136.H1_H1 ;  /* 0x30000088ff887230 */ /* 0x000fc40000004100 */
[-C--:B------:R-:W-:Y:S01]  /*5da0*/  FFMA.FTZ R51, R13, R49.reuse, -R51 ;  /* 0x000000310d337223 */ /* 0x080fe20000010833 */
[----:B------:R-:W-:Y:S01]  /*5db0*/  FFMA.FTZ R15, R12, R49, R15 ;  /* 0x000000310c0f7223 */ /* 0x000fe2000001000f */
[--C-:B------:R-:W-:Y:S02]  /*5dc0*/  HADD2.F32 R12, -RZ, R14.reuse.H0_H0 ;  /* 0x2000000eff0c7230 */ /* 0x100fe40000004100 */
[----:B------:R-:W-:Y:S02]  /*5dd0*/  HADD2.F32 R14, -RZ, R14.H1_H1 ;  /* 0x3000000eff0e7230 */ /* 0x000fe40000004100 */
[----:B------:R-:W-:-:S03]  /*5de0*/  F2FP.F16.F32.PACK_AB R15, R15, R51 ;  /* 0x000000330f0f723e */ /* 0x000fc600000000ff */
[-C--:B------:R-:W-:Y:S01]  /*5df0*/  FMUL.FTZ R13, R14, R137.reuse ;  /* 0x000000890e0d7220 */ /* 0x080fe20000410000 */
[----:B------:R-:W-:-:S03]  /*5e00*/  FMUL.FTZ R137, R12, R137 ;  /* 0x000000890c897220 */ /* 0x000fc60000410000 */
[-C--:B------:R-:W-:Y:S01]  /*5e10*/  FFMA.FTZ R13, R12, R136.reuse, -R13 ;  /* 0x000000880c0d7223 */ /* 0x080fe2000001080d */
[----:B------:R-:W-:Y:S01]  /*5e20*/  FFMA.FTZ R137, R14, R136, R137 ;  /* 0x000000880e897223 */ /* 0x000fe20000010089 */
[----:B------:R-:W-:Y:S02]  /*5e30*/  IMAD.MOV.U32 R12, RZ, RZ, R15 ;  /* 0x000000ffff0c7224 */ /* 0x000fe400078e000f */
[----:B------:R-:W-:Y:S02]  /*5e40*/  IMAD.MOV.U32 R15, RZ, RZ, R48 ;  /* 0x000000ffff0f7224 */ /* 0x000fe400078e0030 */
[----:B------:R-:W-:Y:S02]  /*5e50*/  F2FP.F16.F32.PACK_AB R137, R137, R13 ;  /* 0x0000000d8989723e */ /* 0x000fe400000000ff */
[----:B------:R-:W-:-:S03]  /*5e60*/  MOV R13, R52 ;  /* 0x00000034000d7202 */ /* 0x000fc60000000f00 */
[----:B------:R-:W-:-:S07]  /*5e70*/  IMAD.MOV.U32 R14, RZ, RZ, R137 ;  /* 0x000000ffff0e7224 */ /* 0x000fce00078e0089 */
.L_x_490:
[----:B------:R-:W-:Y:S05]  /*5e80*/  BSYNC B2 ;  /* 0x0000000000027941 */ /* 0x000fea0003800000 */
.L_x_489:
[----:B------:R-:W-:Y:S01]  /*5e90*/  LEA R48, P3, R22, R11, 0x1 ;  /* 0x0000000b16307211 */ /* 0x000fe200078608ff */
[----:B------:R-:W-:-:S03]  /*5ea0*/  ULDC.64 UR4, c[0x0][0x208] ;  /* 0x0000820000047ab9 */ /* 0x000fc60000000a00 */
[----:B------:R-:W-:-:S05]  /*5eb0*/  LEA.HI.X R49, R22, R64, R218, 0x1, P3 ;  /* 0x0000004016317211 */ /* 0x000fca00018f0cda */
[----:B----4-:R0:W-:Y:S04]  /*5ec0*/  ST.E.128 desc[UR4][R48.64], R12 ;  /* 0x0000000c30007985 */ /* 0x0101e8000c101d04 */
.L_x_476:
[----:B------:R-:W-:Y:S05]  /*5ed0*/  BSYNC B1 ;  /* 0x0000000000017941 */ /* 0x000fea0003800000 */
.L_x_475:
[----:B------:R-:W-:-:S03]  /*5ee0*/  UMOV UR4, 0xffffffff ;  /* 0xffffffff00047882 */ /* 0x000fc60000000000 */
[----:B------:R-:W-:Y:S05]  /*5ef0*/  BRA.DIV UR4, `(.L_x_491) ;  /* 0x0000024604147947 */ /* 0x000fea000b800000 */
[----:B01----:R-:W0:Y:S04]  /*5f00*/  SHFL.IDX PT, R116, R116, 0x2, 0x181f ;  /* 0x00581f0074747f89 */ /* 0x003e2800000e0000 */
[----:B---3--:R-:W1:Y:S02]  /*5f10*/  SHFL.IDX PT, R117, R117, 0x2, 0x181f ;  /* 0x00581f0075757f89 */ /* 0x008e6400000e0000 */
.L_x_822:
[----:B------:R-:W-:Y:S05]  /*5f20*/  @P5 BRA `(.L_x_492) ;  /* 0x00000050008c5947 */ /* 0x000fea0003800000 */
[----:B------:R-:W-:Y:S01]  /*5f30*/  ISETP.NE.AND P3, PT, R3, RZ, PT ;  /* 0x000000ff0300720c */ /* 0x000fe20003f65270 */
[----:B------:R-:W-:-:S12]  /*5f40*/  BSSY B1, `(.L_x_493) ;  /* 0x0000038000017945 */ /* 0x000fd80003800000 */
[----:B------:R-:W-:Y:S05]  /*5f50*/  @!P3 BRA `(.L_x_494) ;  /* 0x0000000000d8b947 */ /* 0x000fea0003800000 */
[----:B----4-:R3:W4:Y:S01]  /*5f60*/  LDS.128 R12, [R31+0x26400] ;  /* 0x026400001f0c7984 */ /* 0x0107220000000c00 */
[----:B------:R-:W-:Y:S01]  /*5f70*/  ISETP.GE.AND P3, PT, R216, R110, PT ;  /* 0x0000006ed800720c */ /* 0x000fe20003f66270 */
[----:B------:R-:W-:-:S12]  /*5f80*/  BSSY B2, `(.L_x_495) ;  /* 0x000002f000027945 */ /* 0x000fd80003800000 */
[----:B---3--:R-:W-:Y:S05]  /*5f90*/  @P3 BRA `(.L_x_496) ;  /* 0x0000000000b43947 */ /* 0x008fea0003800000 */
[----:B------:R-:W-:Y:S01]  /*5fa0*/  SHF.R.U64 R48, R46, 0x10, R47 ;  /* 0x000000102e307819 */ /* 0x000fe2000000122f */
[----:B----4-:R-:W-:Y:S01]  /*5fb0*/  IMAD.MOV.U32 R46, RZ, RZ, R13 ;  /* 0x000000ffff2e7224 */ /* 0x010fe200078e000d */
[----:B------:R-:W-:Y:S01]  /*5fc0*/  SHF.R.U64 R13, R44, 0x10, R45 ;  /* 0x000000102c0d7819 */ /* 0x000fe2000000122d */
[----:B------:R-:W-:Y:S01]  /*5fd0*/  HADD2.F32 R139, -RZ, R139.H0_H0 ;  /* 0x2000008bff8b7230 */ /* 0x000fe20000004100 */
[----:B------:R-:W-:Y:S01]  /*5fe0*/  SHF.R.U32.HI R47, RZ, 0x10, R47 ;  /* 0x00000010ff2f7819 */ /* 0x000fe2000001162f */
[----:B------:R-:W-:Y:S02]  /*5ff0*/  HADD2.F32 R48, -RZ, R48.H0_H0 ;  /* 0x20000030ff307230 */ /* 0x000fe40000004100 */
[--C-:B------:R-:W-:Y:S02]  /*6000*/  HADD2.F32 R11, -RZ, R46.reuse.H1_H1 ;  /* 0x3000002eff0b7230 */ /* 0x100fe40000004100 */
[----:B------:R-:W-:Y:S02]  /*6010*/  HADD2.F32 R44, -RZ, R46.H0_H0 ;  /* 0x2000002eff2c7230 */ /* 0x000fe40000004100 */
[----:B------:R-:W-:-:S02]  /*6020*/  HADD2.F32 R13, -RZ, R13.H0_H0 ;  /* 0x2000000dff0d7230 */ /* 0x000fc40000004100 */
[CC--:B------:R-:W-:Y:S01]  /*6030*/  FMUL.FTZ R46, R11.reuse, R48.reuse ;  /* 0x000000300b2e7220 */ /* 0x0c0fe20000410000 */
[----:B------:R-:W-:Y:S02]  /*6040*/  HADD2.F32 R141, -RZ, R141.H1_H1 ;  /* 0x3000008dff8d7230 */ /* 0x000fe40000004100 */
[C---:B------:R-:W-:Y:S01]  /*6050*/  FMUL.FTZ R48, R44.reuse, R48 ;  /* 0x000000302c307220 */ /* 0x040fe20000410000 */
[-C--:B------:R-:W-:Y:S01]  /*6060*/  FFMA.FTZ R46, R44, R13.reuse, -R46 ;  /* 0x0000000d2c2e7223 */ /* 0x080fe2000001082e */
[----:B------:R-:W-:Y:S02]  /*6070*/  SHF.R.U32.HI R44, RZ, 0x10, R45 ;  /* 0x00000010ff2c7819 */ /* 0x000fe4000001162d */
[----:B------:R-:W-:Y:S01]  /*6080*/  FFMA.FTZ R48, R11, R13, R48 ;  /* 0x0000000d0b307223 */ /* 0x000fe20000010030 */
[----:B------:R-:W-:Y:S01]  /*6090*/  MOV R13, R15 ;  /* 0x0000000f000d7202 */ /* 0x000fe20000000f00 */
[----:B------:R-:W-:Y:S02]  /*60a0*/  HADD2.F32 R15, -RZ, R47.H0_H0 ;  /* 0x2000002fff0f7230 */ /* 0x000fe40000004100 */
[----:B------:R-:W-:Y:S01]  /*60b0*/  HADD2.F32 R44, -RZ, R44.H0_H0 ;  /* 0x2000002cff2c7230 */ /* 0x000fe20000004100 */
[----:B------:R-:W-:Y:S01]  /*60c0*/  F2FP.F16.F32.PACK_AB R46, R48, R46 ;  /* 0x0000002e302e723e */ /* 0x000fe200000000ff */
[----:B------:R-:W-:-:S02]  /*60d0*/  HADD2.F32 R11, -RZ, R13.H1_H1 ;  /* 0x3000000dff0b7230 */ /* 0x000fc40000004100 */
[----:B------:R-:W-:-:S03]  /*60e0*/  HADD2.F32 R13, -RZ, R13.H0_H0 ;  /* 0x2000000dff0d7230 */ /* 0x000fc60000004100 */
[-C--:B------:R-:W-:Y:S02]  /*60f0*/  FMUL.FTZ R45, R11, R15.reuse ;  /* 0x0000000f0b2d7220 */ /* 0x080fe40000410000 */
[C---:B------:R-:W-:Y:S02]  /*6100*/  FMUL.FTZ R15, R13.reuse, R15 ;  /* 0x0000000f0d0f7220 */ /* 0x040fe40000410000 */
[-C--:B------:R-:W-:Y:S01]  /*6110*/  FFMA.FTZ R45, R13, R44.reuse, -R45 ;  /* 0x0000002c0d2d7223 */ /* 0x080fe2000001082d */
[----:B------:R-:W-:Y:S02]  /*6120*/  HADD2.F32 R13, -RZ, R138.H0_H0 ;  /* 0x2000008aff0d7230 */ /* 0x000fe40000004100 */
[----:B------:R-:W-:Y:S01]  /*6130*/  FFMA.FTZ R15, R11, R44, R15 ;  /* 0x0000002c0b0f7223 */ /* 0x000fe2000001000f */
[--C-:B------:R-:W-:Y:S02]  /*6140*/  HADD2.F32 R11, -RZ, R12.reuse.H0_H0 ;  /* 0x2000000cff0b7230 */ /* 0x100fe40000004100 */
[----:B------:R-:W-:-:S02]  /*6150*/  HADD2.F32 R12, -RZ, R12.H1_H1 ;  /* 0x3000000cff0c7230 */ /* 0x000fc40000004100 */
[----:B------:R-:W-:Y:S01]  /*6160*/  HADD2.F32 R138, -RZ, R138.H1_H1 ;  /* 0x3000008aff8a7230 */ /* 0x000fe20000004100 */
[----:B------:R-:W-:Y:S02]  /*6170*/  F2FP.F16.F32.PACK_AB R15, R15, R45 ;  /* 0x0000002d0f0f723e */ /* 0x000fe400000000ff */
[-C--:B------:R-:W-:Y:S01]  /*6180*/  FMUL.FTZ R44, R12, R139.reuse ;  /* 0x0000008b0c2c7220 */ /* 0x080fe20000410000 */
[----:B------:R-:W-:-:S03]  /*6190*/  FMUL.FTZ R139, R11, R139 ;  /* 0x0000008b0b8b7220 */ /* 0x000fc60000410000 */
[-C--:B------:R-:W-:Y:S01]  /*61a0*/  FFMA.FTZ R44, R11, R13.reuse, -R44 ;  /* 0x0000000d0b2c7223 */ /* 0x080fe2000001082c */
[--C-:B------:R-:W-:Y:S02]  /*61b0*/  HADD2.F32 R11, -RZ, R14.reuse.H0_H0 ;  /* 0x2000000eff0b7230 */ /* 0x100fe40000004100 */
[----:B------:R-:W-:Y:S01]  /*61c0*/  FFMA.FTZ R139, R12, R13, R139 ;  /* 0x0000000d0c8b7223 */ /* 0x000fe2000001008b */
[----:B------:R-:W-:Y:S02]  /*61d0*/  HADD2.F32 R14, -RZ, R14.H1_H1 ;  /* 0x3000000eff0e7230 */ /* 0x000fe40000004100 */
[----:B------:R-:W-:Y:S02]  /*61e0*/  IMAD.MOV.U32 R13, RZ, RZ, R46 ;  /* 0x000000ffff0d7224 */ /* 0x000fe400078e002e */
[----:B------:R-:W-:Y:S01]  /*61f0*/  F2FP.F16.F32.PACK_AB R44, R139, R44 ;  /* 0x0000002c8b2c723e */ /* 0x000fe200000000ff */
[-C--:B------:R-:W-:Y:S01]  /*6200*/  FMUL.FTZ R12, R14, R141.reuse ;  /* 0x0000008d0e0c7220 */ /* 0x080fe20000410000 */
[----:B------:R-:W-:-:S03]  /*6210*/  FMUL.FTZ R141, R11, R141 ;  /* 0x0000008d0b8d7220 */ /* 0x000fc60000410000 */
[-C--:B------:R-:W-:Y:S01]  /*6220*/  FFMA.FTZ R12, R11, R138.reuse, -R12 ;  /* 0x0000008a0b0c7223 */ /* 0x080fe2000001080c */
[----:B------:R-:W-:-:S05]  /*6230*/  FFMA.FTZ R141, R14, R138, R141 ;  /* 0x0000008a0e8d7223 */ /* 0x000fca000001008d */
[----:B------:R-:W-:Y:S01]  /*6240*/  F2FP.F16.F32.PACK_AB R141, R141, R12 ;  /* 0x0000000c8d8d723e */ /* 0x000fe200000000ff */
[----:B------:R-:W-:-:S04]  /*6250*/  IMAD.MOV.U32 R12, RZ, RZ, R44 ;  /* 0x000000ffff0c7224 */ /* 0x000fc800078e002c */
[----:B------:R-:W-:-:S07]  /*6260*/  IMAD.MOV.U32 R14, RZ, RZ, R141 ;  /* 0x000000ffff0e7224 */ /* 0x000fce00078e008d */
.L_x_496:
[----:B------:R-:W-:Y:S05]  /*6270*/  BSYNC B2 ;  /* 0x0000000000027941 */ /* 0x000fea0003800000 */
.L_x_495:
[----:B-1----:R-:W-:Y:S01]  /*6280*/  LEA R44, P3, R16, R117, 0x1 ;  /* 0x00000075102c7211 */ /* 0x002fe200078608ff */
[----:B------:R-:W-:-:S03]  /*6290*/  ULDC.64 UR4, c[0x0][0x208] ;  /* 0x0000820000047ab9 */ /* 0x000fc60000000a00 */
[----:B0-----:R-:W-:-:S05]  /*62a0*/  LEA.HI.X R45, R16, R116, R17, 0x1, P3 ;  /* 0x00000074102d7211 */ /* 0x001fca00018f0c11 */
[----:B----4-:R3:W-:Y:S04]  /*62b0*/  ST.E.128 desc[UR4][R44.64], R12 ;  /* 0x0000000c2c007985 */ /* 0x0107e8000c101d04 */
.L_x_494:
[----:B------:R-:W-:Y:S05]  /*62c0*/  BSYNC B1 ;  /* 0x0000000000017941 */ /* 0x000fea0003800000 */
.L_x_493:
[----:B------:R-:W-:Y:S01]  /*62d0*/  ISETP.NE.AND P3, PT, R21, RZ, PT ;  /* 0x000000ff1500720c */ /* 0x000fe20003f65270 */
[----:B------:R-:W-:-:S12]  /*62e0*/  BSSY B1, `(.L_x_497) ;  /* 0x000003a000017945 */ /* 0x000fd80003800000 */
[----:B------:R-:W-:Y:S05]  /*62f0*/  @!P3 BRA `(.L_x_498) ;  /* 0x0000000000e0b947 */ /* 0x000fea0003800000 */
[----:B---34-:R3:W4:Y:S01]  /*6300*/  LDS.128 R12, [R31+0x28c00] ;  /* 0x028c00001f0c7984 */ /* 0x0187220000000c00 */
[----:B------:R-:W-:Y:S01]  /*6310*/  ISETP.GE.AND P4, PT, R221, R110, PT ;  /* 0x0000006edd00720c */ /* 0x000fe20003f86270 */
[----:B------:R-:W-:Y:S01]  /*6320*/  BSSY B2, `(.L_x_499) ;  /* 0x0000033000027945 */ /* 0x000fe20003800000 */
[----:B-1----:R-:W-:-:S04]  /*6330*/  LEA R44, P3, R212, R117, 0x1 ;  /* 0x00000075d42c7211 */ /* 0x002fc800078608ff */
[----:B0-----:R-:W-:-:S07]  /*6340*/  LEA.HI.X R45, R212, R116, R215, 0x1, P3 ;  /* 0x00000074d42d7211 */ /* 0x001fce00018f0cd7 */
[----:B---3--:R-:W-:Y:S05]  /*6350*/  @P4 BRA `(.L_x_500) ;  /* 0x0000000000bc4947 */ /* 0x008fea0003800000 */
[----:B------:R-:W-:Y:S02]  /*6360*/  SHF.R.U64 R46, R42, 0x10, R43 ;  /* 0x000000102a2e7819 */ /* 0x000fe4000000122b */
[----:B----4-:R-:W-:Y:S02]  /*6370*/  MOV R42, R13 ;  /* 0x0000000d002a7202 */ /* 0x010fe40000000f00 */
[----:B------:R-:W-:Y:S01]  /*6380*/  SHF.R.U64 R13, R40, 0x10, R41 ;  /* 0x00000010280d7819 */ /* 0x000fe20000001229 */
[----:B------:R-:W-:Y:S01]  /*6390*/  HADD2.F32 R46, -RZ, R46.H0_H0 ;  /* 0x2000002eff2e7230 */ /* 0x000fe20000004100 */
[----:B------:R-:W-:Y:S01]  /*63a0*/  SHF.R.U32.HI R43, RZ, 0x10, R43 ;  /* 0x00000010ff2b7819 */ /* 0x000fe2000001162b */
[--C-:B------:R-:W-:Y:S02]  /*63b0*/  HADD2.F32 R11, -RZ, R42.reuse.H1_H1 ;  /* 0x3000002aff0b7230 */ /* 0x100fe40000004100 */
[----:B------:R-:W-:Y:S02]  /*63c0*/  HADD2.F32 R40, -RZ, R42.H0_H0 ;  /* 0x2000002aff287230 */ /* 0x000fe40000004100 */
[----:B------:R-:W-:-:S02]  /*63d0*/  HADD2.F32 R13, -RZ, R13.H0_H0 ;  /* 0x2000000dff0d7230 */ /* 0x000fc40000004100 */
[-C--:B------:R-:W-:Y:S01]  /*63e0*/  FMUL.FTZ R42, R11, R46.reuse ;  /* 0x0000002e0b2a7220 */ /* 0x080fe20000410000 */
[----:B------:R-:W-:-:S03]  /*63f0*/  FMUL.FTZ R46, R40, R46 ;  /* 0x0000002e282e7220 */ /* 0x000fc60000410000 */
[-C--:B------:R-:W-:Y:S01]  /*6400*/  FFMA.FTZ R42, R40, R13.reuse, -R42 ;  /* 0x0000000d282a7223 */ /* 0x080fe2000001082a */
[----:B------:R-:W-:Y:S01]  /*6410*/  SHF.R.U32.HI R40, RZ, 0x10, R41 ;  /* 0x00000010ff287819 */ /* 0x000fe20000011629 */
[----:B------:R-:W-:Y:S01]  /*6420*/  FFMA.FTZ R46, R11, R13, R46 ;  /* 0x0000000d0b2e7223 */ /* 0x000fe2000001002e */
[----:B------:R-:W-:Y:S02]  /*6430*/  IMAD.MOV.U32 R11, RZ, RZ, R15 ;  /* 0x000000ffff0b7224 */ /* 0x000fe400078e000f */
[----:B------:R-:W-:Y:S02]  /*6440*/  IMAD.MOV.U32 R13, RZ, RZ, R12 ;  /* 0x000000ffff0d7224 */ /* 0x000fe400078e000c */
[----:B------:R-:W-:Y:S01]  /*6450*/  HADD2.F32 R12, -RZ, R43.H0_H0 ;  /* 0x2000002bff0c7230 */ /* 0x000fe20000004100 */
[----:B------:R-:W-:Y:S01]  /*6460*/  F2FP.F16.F32.PACK_AB R42, R46, R42 ;  /* 0x0000002a2e2a723e */ /* 0x000fe200000000ff */
[--C-:B------:R-:W-:Y:S02]  /*6470*/  HADD2.F32 R15, -RZ, R11.reuse.H1_H1 ;  /* 0x3000000bff0f7230 */ /* 0x100fe40000004100 */
[----:B------:R-:W-:-:S02]  /*6480*/  HADD2.F32 R11, -RZ, R11.H0_H0 ;  /* 0x2000000bff0b7230 */ /* 0x000fc40000004100 */
[----:B------:R-:W-:Y:S02]  /*6490*/  HADD2.F32 R40, -RZ, R40.H0_H0 ;  /* 0x20000028ff287230 */ /* 0x000fe40000004100 */
[-C--:B------:R-:W-:Y:S01]  /*64a0*/  FMUL.FTZ R41, R15, R12.reuse ;  /* 0x0000000c0f297220 */ /* 0x080fe20000410000 */
[----:B------:R-:W-:-:S03]  /*64b0*/  FMUL.FTZ R12, R11, R12 ;  /* 0x0000000c0b0c7220 */ /* 0x000fc60000410000 */
[-C--:B------:R-:W-:Y:S01]  /*64c0*/  FFMA.FTZ R41, R11, R40.reuse, -R41 ;  /* 0x000000280b297223 */ /* 0x080fe20000010829 */
[----:B------:R-:W-:Y:S02]  /*64d0*/  HADD2.F32 R11, -RZ, R135.H0_H0 ;  /* 0x20000087ff0b7230 */ /* 0x000fe40000004100 */
[----:B------:R-:W-:Y:S01]  /*64e0*/  FFMA.FTZ R12, R15, R40, R12 ;  /* 0x000000280f0c7223 */ /* 0x000fe2000001000c */
[--C-:B------:R-:W-:Y:S02]  /*64f0*/  HADD2.F32 R15, -RZ, R13.reuse.H1_H1 ;  /* 0x3000000dff0f7230 */ /* 0x100fe40000004100 */
[----:B------:R-:W-:Y:S02]  /*6500*/  HADD2.F32 R13, -RZ, R13.H0_H0 ;  /* 0x2000000dff0d7230 */ /* 0x000fe40000004100 */
[----:B------:R-:W-:Y:S02]  /*6510*/  HADD2.F32 R40, -RZ, R134.H0_H0 ;  /* 0x20000086ff287230 */ /* 0x000fe40000004100 */
[----:B------:R-:W-:Y:S01]  /*6520*/  FMUL.FTZ R43, R15, R11 ;  /* 0x0000000b0f2b7220 */ /* 0x000fe20000410000 */
[----:B------:R-:W-:-:S02]  /*6530*/  HADD2.F32 R135, -RZ, R135.H1_H1 ;  /* 0x30000087ff877230 */ /* 0x000fc40000004100 */
[C---:B------:R-:W-:Y:S01]  /*6540*/  FMUL.FTZ R11, R13.reuse, R11 ;  /* 0x0000000b0d0b7220 */ /* 0x040fe20000410000 */
[----:B------:R-:W-:Y:S02]  /*6550*/  HADD2.F32 R134, -RZ, R134.H1_H1 ;  /* 0x30000086ff867230 */ /* 0x000fe40000004100 */
[-C--:B------:R-:W-:Y:S01]  /*6560*/  FFMA.FTZ R43, R13, R40.reuse, -R43 ;  /* 0x000000280d2b7223 */ /* 0x080fe2000001082b */
[--C-:B------:R-:W-:Y:S02]  /*6570*/  HADD2.F32 R13, -RZ, R14.reuse.H1_H1 ;  /* 0x3000000eff0d7230 */ /* 0x100fe40000004100 */
[----:B------:R-:W-:Y:S01]  /*6580*/  FFMA.FTZ R11, R15, R40, R11 ;  /* 0x000000280f0b7223 */ /* 0x000fe2000001000b */
[----:B------:R-:W-:Y:S01]  /*6590*/  HADD2.F32 R14, -RZ, R14.H0_H0 ;  /* 0x2000000eff0e7230 */ /* 0x000fe20000004100 */
[----:B------:R-:W-:Y:S01]  /*65a0*/  F2FP.F16.F32.PACK_AB R41, R12, R41 ;  /* 0x000000290c29723e */ /* 0x000fe200000000ff */
[----:B------:R-:W-:Y:S02]  /*65b0*/  FMUL.FTZ R15, R13, R135 ;  /* 0x000000870d0f7220 */ /* 0x000fe40000410000 */
[----:B------:R-:W-:Y:S01]  /*65c0*/  F2FP.F16.F32.PACK_AB R11, R11, R43 ;  /* 0x0000002b0b0b723e */ /* 0x000fe200000000ff */
[C---:B------:R-:W-:Y:S01]  /*65d0*/  FMUL.FTZ R135, R14.reuse, R135 ;  /* 0x000000870e877220 */ /* 0x040fe20000410000 */
[----:B------:R-:W-:-:S03]  /*65e0*/  FFMA.FTZ R15, R14, R134, -R15 ;  /* 0x000000860e0f7223 */ /* 0x000fc6000001080f */
[----:B------:R-:W-:Y:S01]  /*65f0*/  FFMA.FTZ R135, R13, R134, R135 ;  /* 0x000000860d877223 */ /* 0x000fe20000010087 */
[----:B------:R-:W-:Y:S01]  /*6600*/  IMAD.MOV.U32 R12, RZ, RZ, R11 ;  /* 0x000000ffff0c7224 */ /* 0x000fe200078e000b */
[----:B------:R-:W-:-:S03]  /*6610*/  MOV R13, R42 ;  /* 0x0000002a000d7202 */ /* 0x000fc60000000f00 */
[----:B------:R-:W-:-:S05]  /*6620*/  F2FP.F16.F32.PACK_AB R15, R135, R15 ;  /* 0x0000000f870f723e */ /* 0x000fca00000000ff */
[----:B------:R-:W-:Y:S02]  /*6630*/  IMAD.MOV.U32 R14, RZ, RZ, R15 ;  /* 0x000000ffff0e7224 */ /* 0x000fe400078e000f */
[----:B------:R-:W-:-:S07]  /*6640*/  IMAD.MOV.U32 R15, RZ, RZ, R41 ;  /* 0x000000ffff0f7224 */ /* 0x000fce00078e0029 */
.L_x_500:
[----:B------:R-:W-:Y:S05]  /*6650*/  BSYNC B2 ;  /* 0x0000000000027941 */ /* 0x000fea0003800000 */
.L_x_499:
[----:B------:R-:W-:Y:S02]  /*6660*/  ULDC.64 UR4, c[0x0][0x208] ;  /* 0x0000820000047ab9 */ /* 0x000fe40000000a00 */
[----:B----4-:R0:W-:Y:S03]  /*6670*/  ST.E.128 desc[UR4][R44.64], R12 ;  /* 0x0000000c2c007985 */ /* 0x0101e6000c101d04 */
.L_x_498:
[----:B------:R-:W-:Y:S05]  /*6680*/  BSYNC B1 ;  /* 0x0000000000017941 */ /* 0x000fea0003800000 */
.L_x_497:
[----:B------:R-:W-:Y:S01]  /*6690*/  ISETP.NE.AND P3, PT, R25, RZ, PT ;  /* 0x000000ff1900720c */ /* 0x000fe20003f65270 */
[----:B------:R-:W-:-:S12]  /*66a0*/  BSSY B1, `(.L_x_501) ;  /* 0x0000034000017945 */ /* 0x000fd80003800000 */
[----:B------:R-:W-:Y:S05]  /*66b0*/  @!P3 BRA `(.L_x_502) ;  /* 0x0000000000c8b947 */ /* 0x000fea0003800000 */
[----:B0--34-:R0:W3:Y:S01]  /*66c0*/  LDS.128 R12, [R31+0x2b400] ;  /* 0x02b400001f0c7984 */ /* 0x0190e20000000c00 */
[----:B------:R-:W-:Y:S01]  /*66d0*/  ISETP.GE.AND P4, PT, R220, R110, PT ;  /* 0x0000006edc00720c */ /* 0x000fe20003f86270 */
[----:B------:R-:W-:Y:S01]  /*66e0*/  BSSY B2, `(.L_x_503) ;  /* 0x000002d000027945 */ /* 0x000fe20003800000 */
[----:B-1----:R-:W-:-:S04]  /*66f0*/  LEA R40, P3, R19, R117, 0x1 ;  /* 0x0000007513287211 */ /* 0x002fc800078608ff */
[----:B------:R-:W-:-:S07]  /*6700*/  LEA.HI.X R41, R19, R116, R219, 0x1, P3 ;  /* 0x0000007413297211 */ /* 0x000fce00018f0cdb */
[----:B0-----:R-:W-:Y:S05]  /*6710*/  @P4 BRA `(.L_x_504) ;  /* 0x0000000000a44947 */ /* 0x001fea0003800000 */
[--C-:B------:R-:W-:Y:S01]  /*6720*/  SHF.R.U64 R11, R36, 0x10, R37.reuse ;  /* 0x00000010240b7819 */ /* 0x100fe20000001225 */
[--C-:B---3--:R-:W-:Y:S01]  /*6730*/  HADD2.F32 R42, -RZ, R15.reuse.H1_H1 ;  /* 0x3000000fff2a7230 */ /* 0x108fe20000004100 */
[----:B------:R-:W-:Y:S01]  /*6740*/  SHF.R.U32.HI R36, RZ, 0x10, R37 ;  /* 0x00000010ff247819 */ /* 0x000fe20000011625 */
[----:B------:R-:W-:Y:S01]  /*6750*/  HADD2.F32 R15, -RZ, R15.H0_H0 ;  /* 0x2000000fff0f7230 */ /* 0x000fe20000004100 */
[--C-:B------:R-:W-:Y:S01]  /*6760*/  SHF.R.U64 R37, R38, 0x10, R39.reuse ;  /* 0x0000001026257819 */ /* 0x100fe20000001227 */
[----:B------:R-:W-:Y:S01]  /*6770*/  HADD2.F32 R11, -RZ, R11.H0_H0 ;  /* 0x2000000bff0b7230 */ /* 0x000fe20000004100 */
[----:B------:R-:W-:Y:S01]  /*6780*/  SHF.R.U32.HI R38, RZ, 0x10, R39 ;  /* 0x00000010ff267819 */ /* 0x000fe20000011627 */
[----:B------:R-:W-:Y:S02]  /*6790*/  HADD2.F32 R39, -RZ, R13.H1_H1 ;  /* 0x3000000dff277230 */ /* 0x000fe40000004100 */
[----:B------:R-:W-:Y:S02]  /*67a0*/  HADD2.F32 R37, -RZ, R37.H0_H0 ;  /* 0x20000025ff257230 */ /* 0x000fe40000004100 */
[----:B------:R-:W-:-:S02]  /*67b0*/  HADD2.F32 R13, -RZ, R13.H0_H0 ;  /* 0x2000000dff0d7230 */ /* 0x000fc40000004100 */
[----:B------:R-:W-:Y:S02]  /*67c0*/  HADD2.F32 R38, -RZ, R38.H0_H0 ;  /* 0x20000026ff267230 */ /* 0x000fe40000004100 */
[----:B------:R-:W-:Y:S02]  /*67d0*/  HADD2.F32 R43, -RZ, R36.H0_H0 ;  /* 0x20000024ff2b7230 */ /* 0x000fe40000004100 */
[-C--:B------:R-:W-:Y:S01]  /*67e0*/  FMUL.FTZ R36, R39, R37.reuse ;  /* 0x0000002527247220 */ /* 0x080fe20000410000 */
[----:B------:R-:W-:Y:S01]  /*67f0*/  FMUL.FTZ R44, R13, R37 ;  /* 0x000000250d2c7220 */ /* 0x000fe20000410000 */
[-C--:B------:R-:W-:Y:S01]  /*6800*/  FMUL.FTZ R37, R42, R38.reuse ;  /* 0x000000262a257220 */ /* 0x080fe20000410000 */
[----:B------:R-:W-:Y:S01]  /*6810*/  FMUL.FTZ R38, R15, R38 ;  /* 0x000000260f267220 */ /* 0x000fe20000410000 */
[-C--:B------:R-:W-:Y:S01]  /*6820*/  FFMA.FTZ R36, R13, R11.reuse, -R36 ;  /* 0x0000000b0d247223 */ /* 0x080fe20000010824 */
[----:B------:R-:W-:Y:S01]  /*6830*/  FFMA.FTZ R44, R39, R11, R44 ;  /* 0x0000000b272c7223 */ /* 0x000fe2000001002c */
[----:B------:R-:W-:Y:S01]  /*6840*/  FFMA.FTZ R37, R15, R43, -R37 ;  /* 0x0000002b0f257223 */ /* 0x000fe20000010825 */
[----:B------:R-:W-:-:S02]  /*6850*/  HADD2.F32 R15, -RZ, R12.H1_H1 ;  /* 0x3000000cff0f7230 */ /* 0x000fc40000004100 */
[----:B------:R-:W-:Y:S01]  /*6860*/  FFMA.FTZ R38, R42, R43, R38 ;  /* 0x0000002b2a267223 */ /* 0x000fe20000010026 */
[--C-:B------:R-:W-:Y:S01]  /*6870*/  HADD2.F32 R13, -RZ, R131.reuse.H0_H0 ;  /* 0x20000083ff0d7230 */ /* 0x100fe20000004100 */
[----:B------:R-:W-:Y:S01]  /*6880*/  F2FP.F16.F32.PACK_AB R36, R44, R36 ;  /* 0x000000242c24723e */ /* 0x000fe200000000ff */
[----:B------:R-:W-:Y:S02]  /*6890*/  HADD2.F32 R12, -RZ, R12.H0_H0 ;  /* 0x2000000cff0c7230 */ /* 0x000fe40000004100 */
[----:B------:R-:W-:Y:S02]  /*68a0*/  HADD2.F32 R131, -RZ, R131.H1_H1 ;  /* 0x30000083ff837230 */ /* 0x000fe40000004100 */
[-C--:B------:R-:W-:Y:S01]  /*68b0*/  FMUL.FTZ R42, R15, R13.reuse ;  /* 0x0000000d0f2a7220 */ /* 0x080fe20000410000 */
[--C-:B------:R-:W-:Y:S02]  /*68c0*/  HADD2.F32 R39, -RZ, R14.reuse.H1_H1 ;  /* 0x3000000eff277230 */ /* 0x100fe40000004100 */
[----:B------:R-:W-:Y:S01]  /*68d0*/  FMUL.FTZ R43, R12, R13 ;  /* 0x0000000d0c2b7220 */ /* 0x000fe20000410000 */
[----:B------:R-:W-:-:S02]  /*68e0*/  HADD2.F32 R14, -RZ, R14.H0_H0 ;  /* 0x2000000eff0e7230 */ /* 0x000fc40000004100 */
[--C-:B------:R-:W-:Y:S02]  /*68f0*/  HADD2.F32 R11, -RZ, R128.reuse.H0_H0 ;  /* 0x20000080ff0b7230 */ /* 0x100fe40000004100 */
[-C--:B------:R-:W-:Y:S01]  /*6900*/  FMUL.FTZ R13, R39, R131.reuse ;  /* 0x00000083270d7220 */ /* 0x080fe20000410000 */
[----:B------:R-:W-:Y:S02]  /*6910*/  HADD2.F32 R128, -RZ, R128.H1_H1 ;  /* 0x30000080ff807230 */ /* 0x000fe40000004100 */
[----:B------:R-:W-:Y:S01]  /*6920*/  FMUL.FTZ R131, R14, R131 ;  /* 0x000000830e837220 */ /* 0x000fe20000410000 */
[-C--:B------:R-:W-:Y:S01]  /*6930*/  FFMA.FTZ R42, R12, R11.reuse, -R42 ;  /* 0x0000000b0c2a7223 */ /* 0x080fe2000001082a */
[----:B------:R-:W-:Y:S01]  /*6940*/  FFMA.FTZ R43, R15, R11, R43 ;  /* 0x0000000b0f2b7223 */ /* 0x000fe2000001002b */
[-C--:B------:R-:W-:Y:S01]  /*6950*/  FFMA.FTZ R13, R14, R128.reuse, -R13 ;  /* 0x000000800e0d7223 */ /* 0x080fe2000001080d */
[----:B------:R-:W-:Y:S01]  /*6960*/  FFMA.FTZ R128, R39, R128, R131 ;  /* 0x0000008027807223 */ /* 0x000fe20000010083 */
[----:B------:R-:W-:-:S02]  /*6970*/  F2FP.F16.F32.PACK_AB R15, R38, R37 ;  /* 0x00000025260f723e */ /* 0x000fc400000000ff */
[----:B------:R-:W-:Y:S02]  /*6980*/  F2FP.F16.F32.PACK_AB R12, R43, R42 ;  /* 0x0000002a2b0c723e */ /* 0x000fe400000000ff */
[----:B------:R-:W-:Y:S01]  /*6990*/  F2FP.F16.F32.PACK_AB R14, R128, R13 ;  /* 0x0000000d800e723e */ /* 0x000fe200000000ff */
[----:B------:R-:W-:-:S07]  /*69a0*/  IMAD.MOV.U32 R13, RZ, RZ, R36 ;  /* 0x000000ffff0d7224 */ /* 0x000fce00078e0024 */
.L_x_504:
[----:B------:R-:W-:Y:S05]  /*69b0*/  BSYNC B2 ;  /* 0x0000000000027941 */ /* 0x000fea0003800000 */
.L_x_503:
[----:B------:R-:W-:Y:S02]  /*69c0*/  ULDC.64 UR4, c[0x0][0x208] ;  /* 0x0000820000047ab9 */ /* 0x000fe40000000a00 */
[----:B---3--:R0:W-:Y:S03]  /*69d0*/  ST.E.128 desc[UR4][R40.64], R12 ;  /* 0x0000000c28007985 */ /* 0x0081e6000c101d04 */
.L_x_502:
[----:B------:R-:W-:Y:S05]  /*69e0*/  BSYNC B1 ;  /* 0x0000000000017941 */ /* 0x000fea0003800000 */
.L_x_501:
[----:B------:R-:W-:-:S13]  /*69f0*/  ISETP.NE.AND P3, PT, R26, RZ, PT ;  /* 0x000000ff1a00720c */ /* 0x000fda0003f65270 */
        /* <DEDUP_REMOVED lines=8> */
[--C-:B---3--:R-:W-:Y:S01]  /*6a80*/  HADD2.F32 R40, -RZ, R15.reuse.H0_H0 ;  /* 0x2000000fff287230 */ /* 0x108fe20000004100 */
[----:B------:R-:W-:Y:S02]  /*6a90*/  SHF.R.U32.HI R32, RZ, 0x10, R33 ;  /* 0x00000010ff207819 */ /* 0x000fe40000011621 */
[--C-:B------:R-:W-:Y:S01]  /*6aa0*/  SHF.R.U64 R42, R34, 0x10, R35.reuse ;  /* 0x00000010222a7819 */ /* 0x100fe20000001223 */
[----:B------:R-:W-:Y:S01]  /*6ab0*/  HADD2.F32 R34, -RZ, R15.H1_H1 ;  /* 0x3000000fff227230 */ /* 0x000fe20000004100 */
[----:B------:R-:W-:Y:S01]  /*6ac0*/  MOV R33, R13 ;  /* 0x0000000d00217202 */ /* 0x000fe20000000f00 */
[----:B------:R-:W-:Y:S01]  /*6ad0*/  HADD2.F32 R38, -RZ, R38.H0_H0 ;  /* 0x20000026ff267230 */ /* 0x000fe20000004100 */
[----:B------:R-:W-:Y:S01]  /*6ae0*/  SHF.R.U32.HI R11, RZ, 0x10, R35 ;  /* 0x00000010ff0b7819 */ /* 0x000fe20000011623 */
[----:B------:R-:W-:Y:S02]  /*6af0*/  HADD2.F32 R42, -RZ, R42.H0_H0 ;  /* 0x2000002aff2a7230 */ /* 0x000fe40000004100 */
[----:B------:R-:W-:-:S02]  /*6b00*/  HADD2.F32 R13, -RZ, R33.H1_H1 ;  /* 0x30000021ff0d7230 */ /* 0x000fc40000004100 */
[----:B------:R-:W-:Y:S02]  /*6b10*/  HADD2.F32 R33, -RZ, R33.H0_H0 ;  /* 0x20000021ff217230 */ /* 0x000fe40000004100 */
[----:B------:R-:W-:Y:S02]  /*6b20*/  HADD2.F32 R11, -RZ, R11.H0_H0 ;  /* 0x2000000bff0b7230 */ /* 0x000fe40000004100 */
[----:B------:R-:W-:Y:S02]  /*6b30*/  HADD2.F32 R15, -RZ, R32.H0_H0 ;  /* 0x20000020ff0f7230 */ /* 0x000fe40000004100 */
[-C--:B------:R-:W-:Y:S01]  /*6b40*/  FMUL.FTZ R32, R13, R42.reuse ;  /* 0x0000002a0d207220 */ /* 0x080fe20000410000 */
[C---:B------:R-:W-:Y:S01]  /*6b50*/  FMUL.FTZ R42, R33.reuse, R42 ;  /* 0x0000002a212a7220 */ /* 0x040fe20000410000 */
[-C--:B------:R-:W-:Y:S01]  /*6b60*/  FMUL.FTZ R35, R34, R11.reuse ;  /* 0x0000000b22237220 */ /* 0x080fe20000410000 */
[C---:B------:R-:W-:Y:S01]  /*6b70*/  FMUL.FTZ R39, R40.reuse, R11 ;  /* 0x0000000b28277220 */ /* 0x040fe20000410000 */
[-C--:B------:R-:W-:Y:S01]  /*6b80*/  FFMA.FTZ R11, R33, R38.reuse, -R32 ;  /* 0x00000026210b7223 */ /* 0x080fe20000010820 */
[----:B------:R-:W-:Y:S01]  /*6b90*/  FFMA.FTZ R32, R13, R38, R42 ;  /* 0x000000260d207223 */ /* 0x000fe2000001002a */
[----:B------:R-:W-:Y:S01]  /*6ba0*/  FFMA.FTZ R13, R40, R15, -R35 ;  /* 0x0000000f280d7223 */ /* 0x000fe20000010823 */
[----:B------:R-:W-:-:S02]  /*6bb0*/  HADD2.F32 R33, -RZ, R82.H0_H0 ;  /* 0x20000052ff217230 */ /* 0x000fc40000004100 */
[----:B------:R-:W-:Y:S01]  /*6bc0*/  FFMA.FTZ R34, R34, R15, R39 ;  /* 0x0000000f22227223 */ /* 0x000fe20000010027 */
[--C-:B------:R-:W-:Y:S01]  /*6bd0*/  HADD2.F32 R38, -RZ, R12.reuse.H1_H1 ;  /* 0x3000000cff267230 */ /* 0x100fe20000004100 */
[----:B------:R-:W-:Y:S01]  /*6be0*/  F2FP.F16.F32.PACK_AB R11, R32, R11 ;  /* 0x0000000b200b723e */ /* 0x000fe200000000ff */
[----:B------:R-:W-:Y:S02]  /*6bf0*/  HADD2.F32 R40, -RZ, R12.H0_H0 ;  /* 0x2000000cff287230 */ /* 0x000fe40000004100 */
[----:B------:R-:W-:Y:S02]  /*6c00*/  HADD2.F32 R35, -RZ, R82.H1_H1 ;  /* 0x30000052ff237230 */ /* 0x000fe40000004100 */
[-C--:B------:R-:W-:Y:S01]  /*6c10*/  FMUL.FTZ R39, R38, R33.reuse ;  /* 0x0000002126277220 */ /* 0x080fe20000410000 */
[----:B------:R-:W-:Y:S02]  /*6c20*/  HADD2.F32 R12, -RZ, R14.H1_H1 ;  /* 0x3000000eff0c7230 */ /* 0x000fe40000004100 */
[----:B------:R-:W-:Y:S01]  /*6c30*/  FMUL.FTZ R33, R40, R33 ;  /* 0x0000002128217220 */ /* 0x000fe20000410000 */
[----:B------:R-:W-:-:S02]  /*6c40*/  HADD2.F32 R15, -RZ, R81.H0_H0 ;  /* 0x20000051ff0f7230 */ /* 0x000fc40000004100 */
[----:B------:R-:W-:Y:S02]  /*6c50*/  HADD2.F32 R14, -RZ, R14.H0_H0 ;  /* 0x2000000eff0e7230 */ /* 0x000fe40000004100 */
[----:B------:R-:W-:Y:S01]  /*6c60*/  FMUL.FTZ R41, R12, R35 ;  /* 0x000000230c297220 */ /* 0x000fe20000410000 */
[----:B------:R-:W-:Y:S02]  /*6c70*/  HADD2.F32 R81, -RZ, R81.H1_H1 ;  /* 0x30000051ff517230 */ /* 0x000fe40000004100 */
[-C--:B------:R-:W-:Y:S01]  /*6c80*/  FFMA.FTZ R39, R40, R15.reuse, -R39 ;  /* 0x0000000f28277223 */ /* 0x080fe20000010827 */
[----:B------:R-:W-:Y:S01]  /*6c90*/  FFMA.FTZ R38, R38, R15, R33 ;  /* 0x0000000f26267223 */ /* 0x000fe20000010021 */
[----:B------:R-:W-:Y:S01]  /*6ca0*/  FMUL.FTZ R35, R14, R35 ;  /* 0x000000230e237220 */ /* 0x000fe20000410000 */
[----:B------:R-:W-:Y:S01]  /*6cb0*/  F2FP.F16.F32.PACK_AB R15, R34, R13 ;  /* 0x0000000d220f723e */ /* 0x000fe200000000ff */
[----:B------:R-:W-:Y:S01]  /*6cc0*/  FFMA.FTZ R41, R14, R81, -R41 ;  /* 0x000000510e297223 */ /* 0x000fe20000010829 */
[----:B------:R-:W-:-:S02]  /*6cd0*/  IMAD.MOV.U32 R13, RZ, RZ, R11 ;  /* 0x000000ffff0d7224 */ /* 0x000fc400078e000b */
[----:B------:R-:W-:Y:S01]  /*6ce0*/  FFMA.FTZ R12, R12, R81, R35 ;  /* 0x000000510c0c7223 */ /* 0x000fe20000010023 */
[----:B------:R-:W-:-:S04]  /*6cf0*/  F2FP.F16.F32.PACK_AB R38, R38, R39 ;  /* 0x000000272626723e */ /* 0x000fc800000000ff */
[----:B------:R-:W-:Y:S01]  /*6d00*/  F2FP.F16.F32.PACK_AB R14, R12, R41 ;  /* 0x000000290c0e723e */ /* 0x000fe200000000ff */
[----:B------:R-:W-:-:S07]  /*6d10*/  IMAD.MOV.U32 R12, RZ, RZ, R38 ;  /* 0x000000ffff0c7224 */ /* 0x000fce00078e0026 */
.L_x_506:
[----:B------:R-:W-:Y:S05]  /*6d20*/  BSYNC B1 ;  /* 0x0000000000017941 */ /* 0x000fea0003800000 */
.L_x_505:
[----:B------:R-:W-:Y:S02]  /*6d30*/  ULDC.64 UR4, c[0x0][0x208] ;  /* 0x0000820000047ab9 */ /* 0x000fe40000000a00 */
[----:B---3--:R0:W-:Y:S01]  /*6d40*/  ST.E.128 desc[UR4][R36.64], R12 ;  /* 0x0000000c24007985 */ /* 0x0081e2000c101d04 */
[----:B------:R-:W-:Y:S05]  /*6d50*/  BRA `(.L_x_492) ;  /* 0x0000004400007947 */ /* 0x000fea0003800000 */
.L_x_447:
        /* <DEDUP_REMOVED lines=16> */
[----:B------:R-:W-:Y:S01]  /*6e60*/  CS2R R38, SRZ ;  /* 0x0000000000267805 */ /* 0x000fe2000001ff00 */
[----:B------:R-:W-:Y:S01]  /*6e70*/  IMAD.X R35, R11, 0x1, R5, P4 ;  /* 0x000000010b237824 */ /* 0x000fe200020e0605 */
[----:B------:R-:W-:Y:S02]  /*6e80*/  LEA R40, P4, R34, UR4, 0x1 ;  /* 0x0000000422287c11 */ /* 0x000fe4000f8808ff */
[----:B------:R-:W-:Y:S02]  /*6e90*/  CS2R R36, SRZ ;  /* 0x0000000000247805 */ /* 0x000fe4000001ff00 */
[----:B------:R-:W-:Y:S01]  /*6ea0*/  IADD3.X R33, R80, R7, RZ, P0, !PT ;  /* 0x0000000750217210 */ /* 0x000fe200007fe4ff */
[----:B------:R-:W-:Y:S01]  /*6eb0*/  ULDC.64 UR8, c[0x0][0x208] ;  /* 0x0000820000087ab9 */ /* 0x000fe20000000a00 */
[----:B------:R-:W-:-:S02]  /*6ec0*/  LEA.HI.X R41, R34, UR5, R35, 0x1, P4 ;  /* 0x0000000522297c11 */ /* 0x000fc4000a0f0c23 */
[----:B------:R-:W-:Y:S02]  /*6ed0*/  CS2R R34, SRZ ;  /* 0x0000000000227805 */ /* 0x000fe4000001ff00 */
[----:B------:R-:W-:Y:S02]  /*6ee0*/  LEA R48, P4, R32, UR6, 0x1 ;  /* 0x0000000620307c11 */ /* 0x000fe4000f8808ff */
[-C--:B------:R-:W-:Y:S02]  /*6ef0*/  ISETP.GE.AND P0, PT, R16, R110.reuse, PT ;  /* 0x0000006e1000720c */ /* 0x080fe40003f06270 */
[----:B------:R-:W-:Y:S02]  /*6f00*/  LEA.HI.X R49, R32, UR7, R33, 0x1, P4 ;  /* 0x0000000720317c11 */ /* 0x000fe4000a0f0c21 */
[----:B------:R-:W-:Y:S02]  /*6f10*/  CS2R R32, SRZ ;  /* 0x0000000000207805 */ /* 0x000fe4000001ff00 */
[----:B------:R-:W-:-:S02]  /*6f20*/  ISETP.GE.AND P4, PT, R214, R110, PT ;  /* 0x0000006ed600720c */ /* 0x000fc40003f86270 */
[----:B------:R-:W-:Y:S02]  /*6f30*/  CS2R R46, SRZ ;  /* 0x00000000002e7805 */ /* 0x000fe4000001ff00 */
[----:B------:R-:W-:Y:S02]  /*6f40*/  CS2R R44, SRZ ;  /* 0x00000000002c7805 */ /* 0x000fe4000001ff00 */
[----:B------:R-:W-:Y:S01]  /*6f50*/  CS2R R42, SRZ ;  /* 0x00000000002a7805 */ /* 0x000fe2000001ff00 */
[----:B------:R-:W5:Y:S06]  /*6f60*/  @!P0 LDG.E.128 R36, desc[UR8][R40.64] ;  /* 0x0000000828248981 */ /* 0x000f6c000c1e1d00 */
[----:B------:R0:W5:Y:S04]  /*6f70*/  @!P4 LDG.E.128 R32, desc[UR8][R40.64+0x80] ;  /* 0x000080082820c981 */ /* 0x000168000c1e1d00 */
[----:B------:R1:W5:Y:S01]  /*6f80*/  @!P0 LDG.E.128 R44, desc[UR8][R48.64] ;  /* 0x00000008302c8981 */ /* 0x000362000c1e1d00 */
[----:B0-----:R-:W-:-:S06]  /*6f90*/  CS2R R40, SRZ ;  /* 0x0000000000287805 */ /* 0x001fcc000001ff00 */
[----:B------:R1:W5:Y:S02]  /*6fa0*/  @!P4 LDG.E.128 R40, desc[UR8][R48.64+0x80] ;  /* 0x000080083028c981 */ /* 0x000364000c1e1d00 */
.L_x_508:
[----:B------:R-:W-:Y:S05]  /*6fb0*/  BSYNC B1 ;  /* 0x0000000000017941 */ /* 0x000fea0003800000 */
.L_x_507:
[----:B-1---5:R-:W-:Y:S01]  /*6fc0*/  IMAD.MOV.U32 R48, RZ, RZ, R34 ;  /* 0x000000ffff307224 */ /* 0x022fe200078e0022 */
[----:B------:R-:W-:Y:S01]  /*6fd0*/  IADD3 R53, R224, 0x20, RZ ;  /* 0x00000020e0357810 */ /* 0x000fe20007ffe0ff */
[----:B------:R-:W-:Y:S01]  /*6fe0*/  IMAD.MOV.U32 R52, RZ, RZ, R35 ;  /* 0x000000ffff347224 */ /* 0x000fe200078e0023 */
[----:B------:R-:W-:Y:S01]  /*6ff0*/  BSSY B1, `(.L_x_509) ;  /* 0x000003f000017945 */ /* 0x000fe20003800000 */
[----:B------:R-:W-:Y:S01]  /*7000*/  IMAD.MOV.U32 R49, RZ, RZ, R32 ;  /* 0x000000ffff317224 */ /* 0x000fe200078e0020 */
[----:B------:R-:W-:Y:S02]  /*7010*/  PRMT R156, R48, 0x7610, R156 ;  /* 0x00007610309c7816 */ /* 0x000fe4000000009c */
[----:B------:R-:W-:Y:S02]  /*7020*/  CS2R R54, SRZ ;  /* 0x0000000000367805 */ /* 0x000fe4000001ff00 */
[----:B------:R-:W-:Y:S02]  /*7030*/  MOV R48, R33 ;  /* 0x0000002100307202 */ /* 0x000fe40000000f00 */
[----:B------:R-:W-:-:S02]  /*7040*/  CS2R R58, SRZ ;  /* 0x00000000003a7805 */ /* 0x000fc4000001ff00 */
[----:B------:R-:W-:Y:S01]  /*7050*/  PRMT R159, R52, 0x7610, R159 ;  /* 0x00007610349f7816 */ /* 0x000fe2000000009f */
[----:B------:R-:W-:Y:S01]  /*7060*/  IMAD.MOV.U32 R52, RZ, RZ, R36 ;  /* 0x000000ffff347224 */ /* 0x000fe200078e0024 */
[----:B------:R-:W-:Y:S01]  /*7070*/  PRMT R160, R48, 0x7610, R160 ;  /* 0x0000761030a07816 */ /* 0x000fe200000000a0 */
[----:B------:R-:W-:Y:S01]  /*7080*/  IMAD.MOV.U32 R48, RZ, RZ, R39 ;  /* 0x000000ffff307224 */ /* 0x000fe200078e0027 */
[----:B------:R-:W-:Y:S01]  /*7090*/  PRMT R157, R49, 0x7610, R157 ;  /* 0x00007610319d7816 */ /* 0x000fe2000000009d */
[----:B------:R-:W-:Y:S01]  /*70a0*/  IMAD.MOV.U32 R49, RZ, RZ, R38 ;  /* 0x000000ffff317224 */ /* 0x000fe200078e0026 */
[----:B------:R-:W-:Y:S02]  /*70b0*/  ISETP.GE.AND P4, PT, R53, R86, PT ;  /* 0x000000563500720c */ /* 0x000fe40003f86270 */
[----:B------:R-:W-:Y:S02]  /*70c0*/  CS2R R56, SRZ ;  /* 0x0000000000387805 */ /* 0x000fe4000001ff00 */
[----:B------:R-:W-:Y:S01]  /*70d0*/  PRMT R162, R48, 0x5410, R52 ;  /* 0x0000541030a27816 */ /* 0x000fe20000000034 */
[----:B------:R-:W-:Y:S01]  /*70e0*/  IMAD.MOV.U32 R52, RZ, RZ, R43 ;  /* 0x000000ffff347224 */ /* 0x000fe200078e002b */
[----:B------:R-:W-:Y:S01]  /*70f0*/  PRMT R161, R49, 0x7610, R161 ;  /* 0x0000761031a17816 */ /* 0x000fe200000000a1 */
[----:B------:R-:W-:Y:S01]  /*7100*/  IMAD.MOV.U32 R48, RZ, RZ, R42 ;  /* 0x000000ffff307224 */ /* 0x000fe200078e002a */
[----:B------:R-:W-:-:S02]  /*7110*/  MOV R49, R37 ;  /* 0x0000002500317202 */ /* 0x000fc40000000f00 */
[----:B------:R-:W-:Y:S02]  /*7120*/  CS2R R62, SRZ ;  /* 0x00000000003e7805 */ /* 0x000fe4000001ff00 */
[----:B------:R-:W-:Y:S01]  /*7130*/  PRMT R159, R159, 0x5410, R52 ;  /* 0x000054109f9f7816 */ /* 0x000fe20000000034 */
[----:B------:R-:W-:Y:S01]  /*7140*/  IMAD.MOV.U32 R52, RZ, RZ, R46 ;  /* 0x000000ffff347224 */ /* 0x000fe200078e002e */
[----:B------:R-:W-:Y:S01]  /*7150*/  PRMT R137, R49, 0x7610, R137 ;  /* 0x0000761031897816 */ /* 0x000fe20000000089 */
[----:B------:R-:W-:Y:S01]  /*7160*/  IMAD.MOV.U32 R49, RZ, RZ, R40 ;  /* 0x000000ffff317224 */ /* 0x000fe200078e0028 */
[----:B------:R-:W-:Y:S02]  /*7170*/  PRMT R156, R156, 0x5410, R48 ;  /* 0x000054109c9c7816 */ /* 0x000fe40000000030 */
[----:B------:R-:W-:Y:S02]  /*7180*/  CS2R R60, SRZ ;  /* 0x00000000003c7805 */ /* 0x000fe4000001ff00 */
[----:B------:R-:W-:-:S02]  /*7190*/  MOV R48, R41 ;  /* 0x0000002900307202 */ /* 0x000fc40000000f00 */
[----:B------:R-:W-:Y:S01]  /*71a0*/  PRMT R157, R157, 0x5410, R49 ;  /* 0x000054109d9d7816 */ /* 0x000fe20000000031 */
[----:B------:R-:W-:Y:S01]  /*71b0*/  IMAD.MOV.U32 R49, RZ, RZ, R47 ;  /* 0x000000ffff317224 */ /* 0x000fe200078e002f */
[----:B------:R-:W-:Y:S01]  /*71c0*/  PRMT R160, R160, 0x5410, R48 ;  /* 0x00005410a0a07816 */ /* 0x000fe20000000030 */
[----:B------:R-:W-:Y:S01]  /*71d0*/  IMAD.MOV.U32 R48, RZ, RZ, R44 ;  /* 0x000000ffff307224 */ /* 0x000fe200078e002c */
[----:B------:R-:W-:Y:S01]  /*71e0*/  PRMT R161, R161, 0x5410, R52 ;  /* 0x00005410a1a17816 */ /* 0x000fe20000000034 */
[----:B------:R-:W-:-:S03]  /*71f0*/  IMAD.MOV.U32 R52, RZ, RZ, R45 ;  /* 0x000000ffff347224 */ /* 0x000fc600078e002d */
[----:B------:R-:W-:Y:S02]  /*7200*/  PRMT R163, R49, 0x5410, R48 ;  /* 0x0000541031a37816 */ /* 0x000fe40000000030 */
[----:B------:R-:W-:Y:S02]  /*7210*/  CS2R R48, SRZ ;  /* 0x0000000000307805 */ /* 0x000fe4000001ff00 */
[----:B------:R-:W-:Y:S02]  /*7220*/  PRMT R138, R52, 0x7610, R138 ;  /* 0x00007610348a7816 */ /* 0x000fe4000000008a */
[----:B------:R-:W-:Y:S01]  /*7230*/  CS2R R52, SRZ ;  /* 0x0000000000347805 */ /* 0x000fe2000001ff00 */
[----:B------:R-:W-:Y:S06]  /*7240*/  @P4 BRA `(.L_x_510) ;  /* 0x0000000000644947 */ /* 0x000fec0003800000 */
[----:B------:R-:W-:Y:S01]  /*7250*/  IADD3 R50, P0, P5, R98, R14, R102 ;  /* 0x0000000e62327210 */ /* 0x000fe20007d1e066 */
[----:B------:R-:W-:Y:S01]  /*7260*/  ULDC.64 UR4, c[0x0][0x3e8] ;  /* 0x0000fa0000047ab9 */ /* 0x000fe20000000a00 */
[----:B------:R-:W-:Y:S01]  /*7270*/  ULDC.64 UR6, c[0x0][0x400] ;  /* 0x0001000000067ab9 */ /* 0x000fe20000000a00 */
[----:B------:R-:W-:Y:S02]  /*7280*/  CS2R R54, SRZ ;  /* 0x0000000000367805 */ /* 0x000fe4000001ff00 */
[----:B------:R-:W-:Y:S02]  /*7290*/  IADD3.X R51, R5, R11, R89, P0, P5 ;  /* 0x0000000b05337210 */ /* 0x000fe400007ea459 */
[----:B------:R-:W-:Y:S02]  /*72a0*/  CS2R R52, SRZ ;  /* 0x0000000000347805 */ /* 0x000fe4000001ff00 */
[----:B------:R-:W-:Y:S02]  /*72b0*/  IADD3 R48, P0, P5, R92, R12, R104 ;  /* 0x0000000c5c307210 */ /* 0x000fe40007d1e068 */
[----:B------:R-:W-:-:S02]  /*72c0*/  CS2R R62, SRZ ;  /* 0x00000000003e7805 */ /* 0x000fc4000001ff00 */
[----:B------:R-:W-:Y:S01]  /*72d0*/  CS2R R60, SRZ ;  /* 0x00000000003c7805 */ /* 0x000fe2000001ff00 */
[----:B------:R-:W-:Y:S01]  /*72e0*/  ULDC.64 UR8, c[0x0][0x208] ;  /* 0x0000820000087ab9 */ /* 0x000fe20000000a00 */
        /* <DEDUP_REMOVED lines=8> */
[----:B------:R-:W5:Y:S04]  /*7370*/  @!P0 LDG.E.128 R52, desc[UR8][R56.64] ;  /* 0x0000000838348981 */ /* 0x000f68000c1e1d00 */
[----:B------:R-:W5:Y:S01]  /*7380*/  @!P0 LDG.E.128 R60, desc[UR8][R64.64] ;  /* 0x00000008403c8981 */ /* 0x000f62000c1e1d00 */
[----:B------:R-:W-:Y:S02]  /*7390*/  ISETP.GE.AND P0, PT, R214, R110, PT ;  /* 0x0000006ed600720c */ /* 0x000fe40003f06270 */
[----:B------:R-:W-:-:S11]  /*73a0*/  CS2R R58, SRZ ;  /* 0x00000000003a7805 */ /* 0x000fd6000001ff00 */
[----:B------:R0:W5:Y:S02]  /*73b0*/  @!P0 LDG.E.128 R48, desc[UR8][R56.64+0x80] ;  /* 0x0000800838308981 */ /* 0x000164000c1e1d00 */
[----:B0-----:R-:W-:-:S06]  /*73c0*/  CS2R R56, SRZ ;  /* 0x0000000000387805 */ /* 0x001fcc000001ff00 */
[----:B------:R0:W5:Y:S02]  /*73d0*/  @!P0 LDG.E.128 R56, desc[UR8][R64.64+0x80] ;  /* 0x0000800840388981 */ /* 0x000164000c1e1d00 */
.L_x_510:
[----:B------:R-:W-:Y:S05]  /*73e0*/  BSYNC B1 ;  /* 0x0000000000017941 */ /* 0x000fea0003800000 */
.L_x_509:
[----:B0----5:R-:W-:Y:S01]  /*73f0*/  IMAD.MOV.U32 R64, RZ, RZ, R49 ;  /* 0x000000ffff407224 */ /* 0x021fe200078e0031 */
[----:B------:R-:W-:Y:S01]  /*7400*/  MOV R65, R48 ;  /* 0x0000003000417202 */ /* 0x000fe20000000f00 */
[----:B------:R-:W-:Y:S01]  /*7410*/  VIADD R68, R224, 0x40 ;  /* 0x00000040e0447836 */ /* 0x000fe20000000000 */
[----:B------:R-:W-:Y:S01]  /*7420*/  BSSY B1, `(.L_x_511) ;  /* 0x0000036000017945 */ /* 0x000fe20003800000 */
[----:B------:R-:W-:Y:S01]  /*7430*/  IMAD.MOV.U32 R67, RZ, RZ, R50 ;  /* 0x000000ffff437224 */ /* 0x000fe200078e0032 */
[----:B------:R-:W-:Y:S01]  /*7440*/  PRMT R149, R65, 0x5410, R64 ;  /* 0x0000541041957816 */ /* 0x000fe20000000040 */
[----:B------:R-:W-:Y:S01]  /*7450*/  IMAD.MOV.U32 R64, RZ, RZ, R53 ;  /* 0x000000ffff407224 */ /* 0x000fe200078e0035 */
[----:B------:R-:W-:Y:S01]  /*7460*/  MOV R65, R52 ;  /* 0x0000003400417202 */ /* 0x000fe20000000f00 */
[----:B------:R-:W-:Y:S01]  /*7470*/  IMAD.MOV.U32 R66, RZ, RZ, R51 ;  /* 0x000000ffff427224 */ /* 0x000fe200078e0033 */
[----:B------:R-:W-:Y:S02]  /*7480*/  ISETP.GE.AND P5, PT, R68, R86, PT ;  /* 0x000000564400720c */ /* 0x000fe40003fa6270 */
[----:B------:R-:W-:-:S02]  /*7490*/  CS2R R70, SRZ ;  /* 0x0000000000467805 */ /* 0x000fc4000001ff00 */
        /* <DEDUP_REMOVED lines=8> */
[----:B------:R-:W-:Y:S01]  /*7520*/  CS2R R74, SRZ ;  /* 0x00000000004a7805 */ /* 0x000fe2000001ff00 */
[----:B------:R-:W-:Y:S01]  /*7530*/  IMAD.MOV.U32 R65, RZ, RZ, R62 ;  /* 0x000000ffff417224 */ /* 0x000fe200078e003e */
[----:B------:R-:W-:Y:S01]  /*7540*/  CS2R R72, SRZ ;  /* 0x0000000000487805 */ /* 0x000fe2000001ff00 */
[----:B------:R-:W-:Y:S01]  /*7550*/  IMAD.MOV.U32 R64, RZ, RZ, R63 ;  /* 0x000000ffff407224 */ /* 0x000fe200078e003f */
[----:B------:R-:W-:Y:S01]  /*7560*/  PRMT R152, R67, 0x5410, R66 ;  /* 0x0000541043987816 */ /* 0x000fe20000000042 */
[----:B------:R-:W-:Y:S01]  /*7570*/  IMAD.MOV.U32 R67, RZ, RZ, R58 ;  /* 0x000000ffff437224 */ /* 0x000fe200078e003a */
[----:B------:R-:W-:Y:S01]  /*7580*/  CS2R R78, SRZ ;  /* 0x00000000004e7805 */ /* 0x000fe2000001ff00 */
[----:B------:R-:W-:Y:S01]  /*7590*/  IMAD.MOV.U32 R66, RZ, RZ, R59 ;  /* 0x000000ffff427224 */ /* 0x000fe200078e003b */
[----:B------:R-:W-:Y:S01]  /*75a0*/  PRMT R154, R65, 0x5410, R64 ;  /* 0x00005410419a7816 */ /* 0x000fe20000000040 */
[----:B------:R-:W-:Y:S01]  /*75b0*/  IMAD.MOV.U32 R64, RZ, RZ, R61 ;  /* 0x000000ffff407224 */ /* 0x000fe200078e003d */
[----:B------:R-:W-:-:S02]  /*75c0*/  MOV R65, R60 ;  /* 0x0000003c00417202 */ /* 0x000fc40000000f00 */
        /* <DEDUP_REMOVED lines=8> */
[----:B------:R-:W-:Y:S02]  /*7650*/  ULDC.64 UR6, c[0x0][0x208] ;  /* 0x0000820000067ab9 */ /* 0x000fe40000000a00 */
[----:B------:R-:W-:Y:S02]  /*7660*/  IADD3.X R11, R5, R105, R11, P0, P6 ;  /* 0x00000069050b7210 */ /* 0x000fe400007ec40b */
        /* <DEDUP_REMOVED lines=9> */
[----:B------:R-:W-:Y:S02]  /*7700*/  CS2R R64, SRZ ;  /* 0x0000000000407805 */ /* 0x000fe4000001ff00 */
[----:B------:R-:W-:Y:S02]  /*7710*/  CS2R R74, SRZ ;  /* 0x00000000004a7805 */ /* 0x000fe4000001ff00 */
[----:B------:R-:W-:-:S05]  /*7720*/  CS2R R72, SRZ ;  /* 0x0000000000487805 */ /* 0x000fca000001ff00 */
[----:B------:R0:W5:Y:S04]  /*7730*/  @!P0 LDG.E.128 R68, desc[UR6][R14.64] ;  /* 0x000000060e448981 */ /* 0x000168000c1e1d00 */
[----:B------:R0:W5:Y:S01]  /*7740*/  @!P0 LDG.E.128 R76, desc[UR6][R12.64] ;  /* 0x000000060c4c8981 */ /* 0x000162000c1e1d00 */
[----:B------:R-:W-:-:S13]  /*7750*/  ISETP.GE.AND P0, PT, R214, R110, PT ;  /* 0x0000006ed600720c */ /* 0x000fda0003f06270 */
[----:B------:R0:W5:Y:S04]  /*7760*/  @!P0 LDG.E.128 R64, desc[UR6][R14.64+0x80] ;  /* 0x000080060e408981 */ /* 0x000168000c1e1d00 */
[----:B------:R0:W5:Y:S02]  /*7770*/  @!P0 LDG.E.128 R72, desc[UR6][R12.64+0x80] ;  /* 0x000080060c488981 */ /* 0x000164000c1e1d00 */
.L_x_512:
[----:B------:R-:W-:Y:S05]  /*7780*/  BSYNC B1 ;  /* 0x0000000000017941 */ /* 0x000fea0003800000 */
.L_x_511:
[----:B0----5:R-:W-:Y:S01]  /*7790*/  IMAD.MOV.U32 R12, RZ, RZ, R66 ;  /* 0x000000ffff0c7224 */ /* 0x021fe200078e0042 */
[----:B------:R-:W-:Y:S01]  /*77a0*/  MOV R11, R67 ;  /* 0x00000043000b7202 */ /* 0x000fe20000000f00 */
        /* <DEDUP_REMOVED lines=28> */
[----:B------:R-:W-:Y:S06]  /*7970*/  @!P0 BRA `(.L_x_513) ;  /* 0x0000000000048947 */ /* 0x000fec0003800000 */
[----:B------:R-:W-:Y:S01]  /*7980*/  BPT.TRAP 0x1 ;  /* 0x000000040000795c */ /* 0x000fe20000300000 */
.L_x_513:
[----:B------:R-:W-:Y:S01]  /*7990*/  IMAD R87, R213, 0x8, R23 ;  /* 0x00000008d5577824 */ /* 0x000fe200078e0217 */
[----:B------:R-:W-:Y:S01]  /*79a0*/  SHF.L.U32 R88, R225, 0x1f, RZ ;  /* 0x0000001fe1587819 */ /* 0x000fe200000006ff */
[----:B------:R-:W-:Y:S03]  /*79b0*/  BSSY B1, `(.L_x_514) ;  /* 0x0000003000017945 */ /* 0x000fe60003800000 */
[----:B------:R-:W0:Y:S02]  /*79c0*/  SYNCS.PHASECHK.TRANS64.TRYWAIT P6, [R87+URZ+0x38890], R88 ;  /* 0x03889058570075a7 */ /* 0x000e2400080c017f */
[----:B0-----:R-:W-:Y:S05]  /*79d0*/  @!P6 BRA `(.L_x_515) ;  /* 0x0000022800a8e947 */ /* 0x001fea0003800000 */
.L_x_823:
[----:B------:R-:W-:Y:S05]  /*79e0*/  BSYNC B1 ;  /* 0x0000000000017941 */ /* 0x000fea0003800000 */
.L_x_514:
[----:B------:R-:W1:Y:S01]  /*79f0*/  LDC R128, c[0x0][0x2f4] ;  /* 0x0000bd00ff807b82 */ /* 0x000e620000000800 */
[----:B------:R-:W-:Y:S01]  /*7a00*/  UMOV UR4, 0xffffffff ;  /* 0xffffffff00047882 */ /* 0x000fe20000000000 */
[----:B-1----:R-:W-:Y:S02]  /*7a10*/  IADD3 R131, -R111, R128, RZ ;  /* 0x000000806f837210 */ /* 0x002fe40007ffe1ff */
[----:B------:R-:W-:Y:S05]  /*7a20*/  BRA.DIV UR4, `(.L_x_516) ;  /* 0x0000022a04a87947 */ /* 0x000fea000b800000 */
[----:B------:R1:W2:Y:S04]  /*7a30*/  SHFL.IDX PT, R119, R116, RZ, 0x181f ;  /* 0x00181fff74777589 */ /* 0x0002a800000e0000 */
[----:B------:R1:W3:Y:S02]  /*7a40*/  SHFL.IDX PT, R11, R117, RZ, 0x181f ;  /* 0x00181fff750b7589 */ /* 0x0002e400000e0000 */
.L_x_827:
[----:B------:R-:W-:Y:S04]  /*7a50*/  BSSY B1, `(.L_x_517) ;  /* 0x0000101000017945 */ /* 0x000fe80003800000 */
[----:B------:R-:W-:Y:S05]  /*7a60*/  @P3 BRA `(.L_x_518) ;  /* 0x0000000c00fc3947 */ /* 0x000fea0003800000 */
[----:B------:R-:W-:Y:S01]  /*7a70*/  ISETP.NE.AND P3, PT, R3, RZ, PT ;  /* 0x000000ff0300720c */ /* 0x000fe20003f65270 */
[----:B------:R-:W-:Y:S01]  /*7a80*/  BSSY B2, `(.L_x_519) ;  /* 0x000007f000027945 */ /* 0x000fe20003800000 */
[----:B---3--:R-:W-:-:S11]  /*7a90*/  IMAD.MOV.U32 R118, RZ, RZ, R11 ;  /* 0x000000ffff767224 */ /* 0x008fd600078e000b */
[----:B------:R-:W-:Y:S05]  /*7aa0*/  @!P3 BRA `(.L_x_520) ;  /* 0x0000000400f0b947 */ /* 0x000fea0003800000 */
[----:B------:R-:W3:Y:S01]  /*7ab0*/  LDL R15, [R1+0x60] ;  /* 0x00006000010f7983 */ /* 0x000ee20000100800 */
[----:B------:R-:W-:Y:S01]  /*7ac0*/  SEL R12, R111, R131, !P2 ;  /* 0x000000836f0c7207 */ /* 0x000fe20005000000 */
[C---:B------:R-:W-:Y:S01]  /*7ad0*/  IMAD.SHL.U32 R14, R224.reuse, 0x40, RZ ;  /* 0x00000040e00e7824 */ /* 0x040fe200078e00ff */
[----:B------:R-:W-:Y:S01]  /*7ae0*/  SHF.L.U32 R80, R224, 0x6, RZ ;  /* 0x00000006e0507819 */ /* 0x000fe200000006ff */
[----:B------:R-:W-:Y:S01]  /*7af0*/  BSSY B3, `(.L_x_521) ;  /* 0x0000070000037945 */ /* 0x000fe20003800000 */
[----:B------:R-:W-:Y:S02]  /*7b00*/  SHF.R.S32.HI R13, RZ, 0x1f, R12 ;  /* 0x0000001fff0d7819 */ /* 0x000fe4000001140c */
[----:B------:R-:W-:Y:S02]  /*7b10*/  LOP3.LUT R80, R80, 0x1c0, RZ, 0xc0, !PT ;  /* 0x000001c050507812 */ /* 0x000fe400078ec0ff */
[----:B------:R-:W-:Y:S02]  /*7b20*/  LEA.HI R13, R13, R12, RZ, 0x4 ;  /* 0x0000000c0d0d7211 */ /* 0x000fe400078f20ff */
[----:B------:R-:W-:-:S02]  /*7b30*/  LOP3.LUT R14, R14, 0x1c0, RZ, 0xc0, !PT ;  /* 0x000001c00e0e7812 */ /* 0x000fc400078ec0ff */
[----:B------:R-:W-:Y:S02]  /*7b40*/  LEA.HI.SX32 R134, R13, R8, 0x1c ;  /* 0x000000080d867211 */ /* 0x000fe400078fe2ff */
[----:B------:R-:W-:Y:S02]  /*7b50*/  SHF.R.U32.HI R14, RZ, 0x3, R14 ;  /* 0x00000003ff0e7819 */ /* 0x000fe4000001160e */
[----:B------:R-:W-:Y:S02]  /*7b60*/  SHF.R.S32.HI R13, RZ, 0x1f, R134 ;  /* 0x0000001fff0d7819 */ /* 0x000fe40000011486 */
[----:B------:R-:W-:Y:S02]  /*7b70*/  ISETP.GE.AND P3, PT, R16, R110, PT ;  /* 0x0000006e1000720c */ /* 0x000fe40003f66270 */
[----:B------:R-:W-:Y:S01]  /*7b80*/  LEA.HI R13, R13, R134, RZ, 0x3 ;  /* 0x000000860d0d7211 */ /* 0x000fe200078f18ff */
[----:B------:R-:W-:-:S03]  /*7b90*/  IMAD.SHL.U32 R134, R134, 0x8, RZ ;  /* 0x0000000886867824 */ /* 0x000fc600078e00ff */
[----:B------:R-:W-:Y:S02]  /*7ba0*/  SHF.R.S32.HI R13, RZ, 0x3, R13 ;  /* 0x00000003ff0d7819 */ /* 0x000fe4000001140d */
[----:B------:R-:W-:-:S04]  /*7bb0*/  LOP3.LUT R12, R80, 0x38, R134, 0xf8, !PT ;  /* 0x00000038500c7812 */ /* 0x000fc800078ef886 */
[----:B------:R-:W-:Y:S01]  /*7bc0*/  LOP3.LUT R12, R12, R14, RZ, 0x3c, !PT ;  /* 0x0000000e0c0c7212 */ /* 0x000fe200078e3cff */
[----:B---3--:R-:W-:-:S04]  /*7bd0*/  IMAD R13, R13, 0x1400, R15 ;  /* 0x000014000d0d7824 */ /* 0x008fc800078e020f */
[----:B------:R-:W-:-:S04]  /*7be0*/  IMAD.IADD R12, R13, 0x1, R12 ;  /* 0x000000010d0c7824 */ /* 0x000fc800078e020c */
[C---:B------:R-:W-:Y:S02]  /*7bf0*/  IMAD R80, R213.reuse, 0x5000, R12 ;  /* 0x00005000d5507824 */ /* 0x040fe400078e020c */
[----:B------:R-:W-:Y:S02]  /*7c00*/  IMAD R12, R213, 0x5000, R126 ;  /* 0x00005000d50c7824 */ /* 0x000fe400078e027e */
[--C-:B------:R-:W-:Y:S02]  /*7c10*/  IMAD R80, R80, 0x2, R23.reuse ;  /* 0x0000000250507824 */ /* 0x100fe400078e0217 */
[----:B------:R-:W-:-:S04]  /*7c20*/  IMAD R12, R12, 0x2, R23 ;  /* 0x000000020c0c7824 */ /* 0x000fc800078e0217 */
[----:B------:R-:W3:Y:S04]  /*7c30*/  LDS.128 R80, [R80+0x24400] ;  /* 0x0244000050507984 */ /* 0x000ee80000000c00 */
[----:B------:R-:W4:Y:S01]  /*7c40*/  LDS.128 R12, [R12+0x24400] ;  /* 0x024400000c0c7984 */ /* 0x000f220000000c00 */
[----:B------:R-:W-:Y:S05]  /*7c50*/  @P3 BRA `(.L_x_522) ;  /* 0x0000000400643947 */ /* 0x000fea0003800000 */
[----:B---3--:R-:W-:Y:S01]  /*7c60*/  MOV R136, R81 ;  /* 0x0000005100887202 */ /* 0x008fe20000000f00 */
[----:B----4-:R-:W-:Y:S01]  /*7c70*/  IMAD.MOV.U32 R135, RZ, RZ, R13 ;  /* 0x000000ffff877224 */ /* 0x010fe200078e000d */
[--C-:B------:R-:W-:Y:S01]  /*7c80*/  SHF.R.U64 R36, R36, 0x10, R37.reuse ;  /* 0x0000001024247819 */ /* 0x100fe20000001225 */
[----:B------:R-:W-:Y:S01]  /*7c90*/  HADD2.F32 R138, -RZ, R138.H0_H0 ;  /* 0x2000008aff8a7230 */ /* 0x000fe20000004100 */
[----:B------:R-:W-:Y:S01]  /*7ca0*/  SHF.R.U32.HI R37, RZ, 0x10, R37 ;  /* 0x00000010ff257819 */ /* 0x000fe20000011625 */
[----:B------:R-:W-:Y:S01]  /*7cb0*/  HADD2.F32 R13, -RZ, R136.H0_H0 ;  /* 0x20000088ff0d7230 */ /* 0x000fe20000004100 */
[----:B------:R-:W-:Y:S01]  /*7cc0*/  SHF.R.U64 R44, R44, 0x10, R45 ;  /* 0x000000102c2c7819 */ /* 0x000fe2000000122d */
[----:B------:R-:W-:Y:S01]  /*7cd0*/  HADD2.F32 R139, -RZ, R135.H0_H0 ;  /* 0x20000087ff8b7230 */ /* 0x000fe20000004100 */
[----:B------:R-:W-:Y:S01]  /*7ce0*/  SHF.R.U64 R38, R38, 0x10, R39 ;  /* 0x0000001026267819 */ /* 0x000fe20000001227 */
[----:B------:R-:W-:Y:S02]  /*7cf0*/  HADD2.F32 R137, -RZ, R137.H0_H0 ;  /* 0x20000089ff897230 */ /* 0x000fe40000004100 */
[----:B------:R-:W-:Y:S01]  /*7d00*/  FMUL.FTZ R81, R13, R138 ;  /* 0x0000008a0d517220 */ /* 0x000fe20000410000 */
[----:B------:R-:W-:-:S02]  /*7d10*/  HADD2.F32 R135, -RZ, R135.H1_H1 ;  /* 0x30000087ff877230 */ /* 0x000fc40000004100 */
[C---:B------:R-:W-:Y:S01]  /*7d20*/  FMUL.FTZ R138, R139.reuse, R138 ;  /* 0x0000008a8b8a7220 */ /* 0x040fe20000410000 */
[----:B------:R-:W-:Y:S02]  /*7d30*/  HADD2.F32 R44, -RZ, R44.H0_H0 ;  /* 0x2000002cff2c7230 */ /* 0x000fe40000004100 */
[-C--:B------:R-:W-:Y:S01]  /*7d40*/  FFMA.FTZ R81, R139, R137.reuse, -R81 ;  /* 0x000000898b517223 */ /* 0x080fe20000010851 */
[----:B------:R-:W-:Y:S02]  /*7d50*/  HADD2.F32 R36, -RZ, R36.H0_H0 ;  /* 0x20000024ff247230 */ /* 0x000fe40000004100 */
[----:B------:R-:W-:Y:S01]  /*7d60*/  FFMA.FTZ R13, R13, R137, R138 ;  /* 0x000000890d0d7223 */ /* 0x000fe2000001008a */
[----:B------:R-:W-:Y:S01]  /*7d70*/  SHF.R.U32.HI R137, RZ, 0x10, R45 ;  /* 0x00000010ff897819 */ /* 0x000fe2000001162d */
[----:B------:R-:W-:Y:S02]  /*7d80*/  HADD2.F32 R45, -RZ, R136.H1_H1 ;  /* 0x30000088ff2d7230 */ /* 0x000fe40000004100 */
[----:B------:R-:W-:-:S02]  /*7d90*/  HADD2.F32 R136, -RZ, R37.H0_H0 ;  /* 0x20000025ff887230 */ /* 0x000fc40000004100 */
[----:B------:R-:W-:Y:S02]  /*7da0*/  HADD2.F32 R137, -RZ, R137.H0_H0 ;  /* 0x20000089ff897230 */ /* 0x000fe40000004100 */
[----:B------:R-:W-:Y:S02]  /*7db0*/  HADD2.F32 R138, -RZ, R163.H0_H0 ;  /* 0x200000a3ff8a7230 */ /* 0x000fe40000004100 */
[----:B------:R-:W-:Y:S02]  /*7dc0*/  HADD2.F32 R38, -RZ, R38.H0_H0 ;  /* 0x20000026ff267230 */ /* 0x000fe40000004100 */
[-C--:B------:R-:W-:Y:S01]  /*7dd0*/  FMUL.FTZ R37, R45, R137.reuse ;  /* 0x000000892d257220 */ /* 0x080fe20000410000 */
[----:B------:R-:W-:-:S03]  /*7de0*/  FMUL.FTZ R137, R135, R137 ;  /* 0x0000008987897220 */ /* 0x000fc60000410000 */
[-C--:B------:R-:W-:Y:S01]  /*7df0*/  FFMA.FTZ R37, R135, R136.reuse, -R37 ;  /* 0x0000008887257223 */ /* 0x080fe20000010825 */
[----:B------:R-:W-:Y:S01]  /*7e00*/  FFMA.FTZ R45, R45, R136, R137 ;  /* 0x000000882d2d7223 */ /* 0x000fe20000010089 */
[----:B------:R-:W-:Y:S02]  /*7e10*/  IMAD.MOV.U32 R136, RZ, RZ, R83 ;  /* 0x000000ffff887224 */ /* 0x000fe400078e0053 */
[----:B------:R-:W-:Y:S01]  /*7e20*/  IMAD.MOV.U32 R135, RZ, RZ, R15 ;  /* 0x000000ffff877224 */ /* 0x000fe200078e000f */
[----:B------:R-:W-:Y:S01]  /*7e30*/  F2FP.F16.F32.PACK_AB R37, R37, R81 ;  /* 0x000000512525723e */ /* 0x000fe200000000ff */
[----:B------:R-:W-:Y:S01]  /*7e40*/  HADD2.F32 R137, -RZ, R162.H0_H0 ;  /* 0x200000a2ff897230 */ /* 0x000fe20000004100 */
[----:B------:R-:W-:Y:S01]  /*7e50*/  F2FP.F16.F32.PACK_AB R45, R45, R13 ;  /* 0x0000000d2d2d723e */ /* 0x000fe200000000ff */
[----:B------:R-:W-:Y:S01]  /*7e60*/  HADD2.F32 R83, -RZ, R136.H0_H0 ;  /* 0x20000088ff537230 */ /* 0x000fe20000004100 */
[----:B------:R-:W-:Y:S01]  /*7e70*/  MOV R13, R37 ;  /* 0x00000025000d7202 */ /* 0x000fe20000000f00 */
[----:B------:R-:W-:-:S02]  /*7e80*/  HADD2.F32 R139, -RZ, R135.H0_H0 ;  /* 0x20000087ff8b7230 */ /* 0x000fc40000004100 */
[----:B------:R-:W-:Y:S02]  /*7e90*/  HADD2.F32 R135, -RZ, R135.H1_H1 ;  /* 0x30000087ff877230 */ /* 0x000fe40000004100 */
[-C--:B------:R-:W-:Y:S01]  /*7ea0*/  FMUL.FTZ R15, R83, R138.reuse ;  /* 0x0000008a530f7220 */ /* 0x080fe20000410000 */
[----:B------:R-:W-:Y:S02]  /*7eb0*/  IMAD.MOV.U32 R81, RZ, RZ, R45 ;  /* 0x000000ffff517224 */ /* 0x000fe400078e002d */
[C---:B------:R-:W-:Y:S01]  /*7ec0*/  FMUL.FTZ R138, R139.reuse, R138 ;  /* 0x0000008a8b8a7220 */ /* 0x040fe20000410000 */
[-C--:B------:R-:W-:Y:S01]  /*7ed0*/  FFMA.FTZ R15, R139, R137.reuse, -R15 ;  /* 0x000000898b0f7223 */ /* 0x080fe2000001080f */
[----:B------:R-:W-:Y:S02]  /*7ee0*/  HADD2.F32 R139, -RZ, R163.H1_H1 ;  /* 0x300000a3ff8b7230 */ /* 0x000fe40000004100 */
[----:B------:R-:W-:Y:S01]  /*7ef0*/  FFMA.FTZ R83, R83, R137, R138 ;  /* 0x0000008953537223 */ /* 0x000fe2000001008a */
[----:B------:R-:W-:-:S02]  /*7f00*/  SHF.R.U32.HI R137, RZ, 0x10, R39 ;  /* 0x00000010ff897819 */ /* 0x000fc40000011627 */
[--C-:B------:R-:W-:Y:S02]  /*7f10*/  SHF.R.U64 R39, R46, 0x10, R47.reuse ;  /* 0x000000102e277819 */ /* 0x100fe4000000122f */
[----:B------:R-:W-:Y:S01]  /*7f20*/  SHF.R.U32.HI R46, RZ, 0x10, R47 ;  /* 0x00000010ff2e7819 */ /* 0x000fe2000001162f */
[----:B------:R-:W-:Y:S02]  /*7f30*/  HADD2.F32 R47, -RZ, R136.H1_H1 ;  /* 0x30000088ff2f7230 */ /* 0x000fe40000004100 */
[----:B------:R-:W-:Y:S02]  /*7f40*/  HADD2.F32 R137, -RZ, R137.H0_H0 ;  /* 0x20000089ff897230 */ /* 0x000fe40000004100 */
[----:B------:R-:W-:Y:S02]  /*7f50*/  HADD2.F32 R136, -RZ, R46.H0_H0 ;  /* 0x2000002eff887230 */ /* 0x000fe40000004100 */
[----:B------:R-:W-:-:S03]  /*7f60*/  HADD2.F32 R39, -RZ, R39.H0_H0 ;  /* 0x20000027ff277230 */ /* 0x000fc60000004100 */
[----:B------:R-:W-:-:S04]  /*7f70*/  FMUL.FTZ R46, R47, R136 ;  /* 0x000000882f2e7220 */ /* 0x000fc80000410000 */
[CC--:B------:R-:W-:Y:S01]  /*7f80*/  FFMA.FTZ R46, R135.reuse, R137.reuse, -R46 ;  /* 0x00000089872e7223 */ /* 0x0c0fe2000001082e */
[----:B------:R-:W-:Y:S01]  /*7f90*/  FMUL.FTZ R135, R135, R136 ;  /* 0x0000008887877220 */ /* 0x000fe20000410000 */
[--C-:B------:R-:W-:Y:S02]  /*7fa0*/  HADD2.F32 R136, -RZ, R80.reuse.H0_H0 ;  /* 0x20000050ff887230 */ /* 0x100fe40000004100 */
[----:B------:R-:W-:Y:S02]  /*7fb0*/  HADD2.F32 R80, -RZ, R80.H1_H1 ;  /* 0x30000050ff507230 */ /* 0x000fe40000004100 */
[----:B------:R-:W-:Y:S01]  /*7fc0*/  FFMA.FTZ R47, R47, R137, R135 ;  /* 0x000000892f2f7223 */ /* 0x000fe20000010087 */
[----:B------:R-:W-:Y:S02]  /*7fd0*/  HADD2.F32 R135, -RZ, R12.H0_H0 ;  /* 0x2000000cff877230 */ /* 0x000fe40000004100 */
[----:B------:R-:W-:Y:S01]  /*7fe0*/  FMUL.FTZ R138, R136, R139 ;  /* 0x0000008b888a7220 */ /* 0x000fe20000410000 */
[----:B------:R-:W-:Y:S01]  /*7ff0*/  HADD2.F32 R137, -RZ, R162.H1_H1 ;  /* 0x300000a2ff897230 */ /* 0x000fe20000004100 */
[----:B------:R-:W-:Y:S01]  /*8000*/  F2FP.F16.F32.PACK_AB R15, R46, R15 ;  /* 0x0000000f2e0f723e */ /* 0x000fe200000000ff */
[----:B------:R-:W-:-:S02]  /*8010*/  HADD2.F32 R12, -RZ, R12.H1_H1 ;  /* 0x3000000cff0c7230 */ /* 0x000fc40000004100 */
[----:B------:R-:W-:Y:S01]  /*8020*/  FMUL.FTZ R139, R135, R139 ;  /* 0x0000008b878b7220 */ /* 0x000fe20000410000 */
[----:B------:R-:W-:Y:S01]  /*8030*/  F2FP.F16.F32.PACK_AB R83, R47, R83 ;  /* 0x000000532f53723e */ /* 0x000fe200000000ff */
[-C--:B------:R-:W-:Y:S02]  /*8040*/  FFMA.FTZ R135, R135, R137.reuse, -R138 ;  /* 0x0000008987877223 */ /* 0x080fe4000001088a */
[----:B------:R-:W-:Y:S01]  /*8050*/  FFMA.FTZ R136, R136, R137, R139 ;  /* 0x0000008988887223 */ /* 0x000fe2000001008b */
[-C--:B------:R-:W-:Y:S01]  /*8060*/  FMUL.FTZ R137, R80, R44.reuse ;  /* 0x0000002c50897220 */ /* 0x080fe20000410000 */
[C---:B------:R-:W-:Y:S01]  /*8070*/  FMUL.FTZ R44, R12.reuse, R44 ;  /* 0x0000002c0c2c7220 */ /* 0x040fe20000410000 */
[----:B------:R-:W-:Y:S02]  /*8080*/  HADD2.F32 R139, -RZ, R161.H1_H1 ;  /* 0x300000a1ff8b7230 */ /* 0x000fe40000004100 */
[-C--:B------:R-:W-:Y:S01]  /*8090*/  FFMA.FTZ R12, R12, R36.reuse, -R137 ;  /* 0x000000240c0c7223 */ /* 0x080fe20000010889 */
[----:B------:R-:W-:Y:S01]  /*80a0*/  FFMA.FTZ R36, R80, R36, R44 ;  /* 0x0000002450247223 */ /* 0x000fe2000001002c */
[----:B------:R-:W-:-:S02]  /*80b0*/  HADD2.F32 R44, -RZ, R82.H0_H0 ;  /* 0x20000052ff2c7230 */ /* 0x000fc40000004100 */
[----:B------:R-:W-:Y:S01]  /*80c0*/  HADD2.F32 R80, -RZ, R14.H0_H0 ;  /* 0x2000000eff507230 */ /* 0x000fe20000004100 */
[----:B------:R-:W-:Y:S01]  /*80d0*/  F2FP.F16.F32.PACK_AB R12, R12, R135 ;  /* 0x000000870c0c723e */ /* 0x000fe200000000ff */
[----:B------:R-:W-:Y:S02]  /*80e0*/  HADD2.F32 R137, -RZ, R161.H0_H0 ;  /* 0x200000a1ff897230 */ /* 0x000fe40000004100 */
[-C--:B------:R-:W-:Y:S01]  /*80f0*/  FMUL.FTZ R138, R44, R139.reuse ;  /* 0x0000008b2c8a7220 */ /* 0x080fe20000410000 */
[----:B------:R-:W-:Y:S02]  /*8100*/  HADD2.F32 R82, -RZ, R82.H1_H1 ;  /* 0x30000052ff527230 */ /* 0x000fe40000004100 */
[C---:B------:R-:W-:Y:S01]  /*8110*/  FMUL.FTZ R139, R80.reuse, R139 ;  /* 0x0000008b508b7220 */ /* 0x040fe20000410000 */
[----:B------:R-:W-:Y:S02]  /*8120*/  HADD2.F32 R14, -RZ, R14.H1_H1 ;  /* 0x3000000eff0e7230 */ /* 0x000fe40000004100 */
[-C--:B------:R-:W-:Y:S01]  /*8130*/  FFMA.FTZ R138, R80, R137.reuse, -R138 ;  /* 0x00000089508a7223 */ /* 0x080fe2000001088a */
[----:B------:R-:W-:Y:S01]  /*8140*/  F2FP.F16.F32.PACK_AB R36, R36, R136 ;  /* 0x000000882424723e */ /* 0x000fe200000000ff */
[----:B------:R-:W-:Y:S01]  /*8150*/  FFMA.FTZ R139, R44, R137, R139 ;  /* 0x000000892c8b7223 */ /* 0x000fe2000001008b */
[-C--:B------:R-:W-:Y:S01]  /*8160*/  FMUL.FTZ R44, R82, R39.reuse ;  /* 0x00000027522c7220 */ /* 0x080fe20000410000 */
[----:B------:R-:W-:-:S02]  /*8170*/  FMUL.FTZ R39, R14, R39 ;  /* 0x000000270e277220 */ /* 0x000fc40000410000 */
[----:B------:R-:W-:Y:S02]  /*8180*/  IMAD.MOV.U32 R80, RZ, RZ, R36 ;  /* 0x000000ffff507224 */ /* 0x000fe400078e0024 */
[-C--:B------:R-:W-:Y:S01]  /*8190*/  FFMA.FTZ R44, R14, R38.reuse, -R44 ;  /* 0x000000260e2c7223 */ /* 0x080fe2000001082c */
[----:B------:R-:W-:-:S04]  /*81a0*/  FFMA.FTZ R39, R82, R38, R39 ;  /* 0x0000002652277223 */ /* 0x000fc80000010027 */
[----:B------:R-:W-:Y:S02]  /*81b0*/  F2FP.F16.F32.PACK_AB R44, R44, R138 ;  /* 0x0000008a2c2c723e */ /* 0x000fe400000000ff */
[----:B------:R-:W-:-:S03]  /*81c0*/  F2FP.F16.F32.PACK_AB R39, R39, R139 ;  /* 0x0000008b2727723e */ /* 0x000fc600000000ff */
[----:B------:R-:W-:Y:S01]  /*81d0*/  IMAD.MOV.U32 R14, RZ, RZ, R44 ;  /* 0x000000ffff0e7224 */ /* 0x000fe200078e002c */
[----:B------:R-:W-:-:S07]  /*81e0*/  MOV R82, R39 ;  /* 0x0000002700527202 */ /* 0x000fce0000000f00 */
.L_x_522:
[----:B------:R-:W-:Y:S05]  /*81f0*/  BSYNC B3 ;  /* 0x0000000000037941 */ /* 0x000fea0003800000 */
.L_x_521:
[----:B------:R-:W-:Y:S01]  /*8200*/  LEA R36, P3, R9, R11, 0x1 ;  /* 0x0000000b09247211 */ /* 0x000fe200078608ff */
[----:B------:R-:W-:-:S03]  /*8210*/  ULDC.64 UR4, c[0x0][0x208] ;  /* 0x0000820000047ab9 */ /* 0x000fc60000000a00 */
[----:B--2---:R-:W-:Y:S02]  /*8220*/  LEA.HI.X R37, R9, R119, R27, 0x1, P3 ;  /* 0x0000007709257211 */ /* 0x004fe400018f0c1b */
[----:B------:R-:W-:-:S03]  /*8230*/  ISETP.GE.AND P3, PT, R134, R128, PT ;  /* 0x000000808600720c */ /* 0x000fc60003f66270 */
[----:B----4-:R2:W-:Y:S10]  /*8240*/  ST.E.128 desc[UR4][R36.64], R12 ;  /* 0x0000000c24007985 */ /* 0x0105f4000c101d04 */
[----:B--2---:R-:W-:-:S05]  /*8250*/  @!P3 IMAD.WIDE R12, R134, 0x2, R118 ;  /* 0x00000002860cb825 */ /* 0x004fca00078e0276 */
[----:B---3--:R3:W-:Y:S02]  /*8260*/  @!P3 ST.E.128 desc[UR4][R12.64], R80 ;  /* 0x000000500c00b985 */ /* 0x0087e4000c101d04 */
.L_x_520:
[----:B------:R-:W-:Y:S05]  /*8270*/  BSYNC B2 ;  /* 0x0000000000027941 */ /* 0x000fea0003800000 */
.L_x_519:
[----:B------:R-:W-:-:S13]  /*8280*/  ISETP.NE.AND P3, PT, R21, RZ, PT ;  /* 0x000000ff1500720c */ /* 0x000fda0003f65270 */
[----:B------:R-:W-:Y:S05]  /*8290*/  @!P3 BRA `(.L_x_518) ;  /* 0x0000000400f0b947 */ /* 0x000fea0003800000 */
[----:B------:R-:W4:Y:S01]  /*82a0*/  LDL R15, [R1+0x60] ;  /* 0x00006000010f7983 */ /* 0x000f220000100800 */
[----:B---3--:R-:W-:Y:S01]  /*82b0*/  SEL R12, R111, R131, !P1 ;  /* 0x000000836f0c7207 */ /* 0x008fe20004800000 */
[----:B------:R-:W-:Y:S01]  /*82c0*/  IMAD.SHL.U32 R14, R224, 0x40, RZ ;  /* 0x00000040e00e7824 */ /* 0x000fe200078e00ff */
[----:B------:R-:W-:Y:S01]  /*82d0*/  ISETP.GE.AND P3, PT, R214, R110, PT ;  /* 0x0000006ed600720c */ /* 0x000fe20003f66270 */
[----:B------:R-:W-:Y:S01]  /*82e0*/  IMAD.SHL.U32 R36, R224, 0x40, RZ ;  /* 0x00000040e0247824 */ /* 0x000fe200078e00ff */
[----:B------:R-:W-:Y:S01]  /*82f0*/  SHF.R.S32.HI R13, RZ, 0x1f, R12 ;  /* 0x0000001fff0d7819 */ /* 0x000fe2000001140c */
[----:B------:R-:W-:Y:S01]  /*8300*/  BSSY B2, `(.L_x_523) ;  /* 0x000006e000027945 */ /* 0x000fe20003800000 */
[----:B------:R-:W-:Y:S02]  /*8310*/  LOP3.LUT R14, R14, 0x1c0, RZ, 0xc0, !PT ;  /* 0x000001c00e0e7812 */ /* 0x000fe400078ec0ff */
[----:B------:R-:W-:Y:S02]  /*8320*/  LEA.HI R13, R13, R12, RZ, 0x4 ;  /* 0x0000000c0d0d7211 */ /* 0x000fe400078f20ff */
[----:B------:R-:W-:-:S02]  /*8330*/  LOP3.LUT R36, R36, 0x1c0, RZ, 0xc0, !PT ;  /* 0x000001c024247812 */ /* 0x000fc400078ec0ff */
[----:B------:R-:W-:Y:S02]  /*8340*/  LEA.HI.SX32 R44, R13, R10, 0x1c ;  /* 0x0000000a0d2c7211 */ /* 0x000fe400078fe2ff */
[----:B------:R-:W-:Y:S02]  /*8350*/  SHF.R.U32.HI R14, RZ, 0x3, R14 ;  /* 0x00000003ff0e7819 */ /* 0x000fe4000001160e */
[----:B------:R-:W-:-:S04]  /*8360*/  SHF.R.S32.HI R13, RZ, 0x1f, R44 ;  /* 0x0000001fff0d7819 */ /* 0x000fc8000001142c */
[----:B------:R-:W-:Y:S01]  /*8370*/  LEA.HI R13, R13, R44, RZ, 0x3 ;  /* 0x0000002c0d0d7211 */ /* 0x000fe200078f18ff */
[----:B------:R-:W-:-:S03]  /*8380*/  IMAD.SHL.U32 R44, R44, 0x8, RZ ;  /* 0x000000082c2c7824 */ /* 0x000fc600078e00ff */
[----:B------:R-:W-:Y:S02]  /*8390*/  SHF.R.S32.HI R13, RZ, 0x3, R13 ;  /* 0x00000003ff0d7819 */ /* 0x000fe4000001140d */
[----:B------:R-:W-:-:S04]  /*83a0*/  LOP3.LUT R12, R36, 0x38, R44, 0xf8, !PT ;  /* 0x00000038240c7812 */ /* 0x000fc800078ef82c */
[----:B------:R-:W-:Y:S01]  /*83b0*/  LOP3.LUT R12, R12, R14, RZ, 0x3c, !PT ;  /* 0x0000000e0c0c7212 */ /* 0x000fe200078e3cff */
[----:B----4-:R-:W-:-:S05]  /*83c0*/  IMAD R13, R13, 0x1400, R15 ;  /* 0x000014000d0d7824 */ /* 0x010fca00078e020f */
[----:B------:R-:W-:-:S05]  /*83d0*/  IADD3 R12, R13, R12, RZ ;  /* 0x0000000c0d0c7210 */ /* 0x000fca0007ffe0ff */
[C---:B------:R-:W-:Y:S02]  /*83e0*/  IMAD R36, R213.reuse, 0x5000, R12 ;  /* 0x00005000d5247824 */ /* 0x040fe400078e020c */
[----:B------:R-:W-:Y:S02]  /*83f0*/  IMAD R12, R213, 0x5000, R125 ;  /* 0x00005000d50c7824 */ /* 0x000fe400078e027d */
[--C-:B------:R-:W-:Y:S02]  /*8400*/  IMAD R36, R36, 0x2, R23.reuse ;  /* 0x0000000224247824 */ /* 0x100fe400078e0217 */
[----:B------:R-:W-:-:S04]  /*8410*/  IMAD R12, R12, 0x2, R23 ;  /* 0x000000020c0c7824 */ /* 0x000fc800078e0217 */
[----:B------:R-:W3:Y:S04]  /*8420*/  LDS.128 R36, [R36+0x24400] ;  /* 0x0244000024247984 */ /* 0x000ee80000000c00 */
[----:B------:R-:W4:Y:S01]  /*8430*/  LDS.128 R12, [R12+0x24400] ;  /* 0x024400000c0c7984 */ /* 0x000f220000000c00 */
[----:B------:R-:W-:Y:S05]  /*8440*/  @P3 BRA `(.L_x_524) ;  /* 0x0000000400643947 */ /* 0x000fea0003800000 */
[----:B---3--:R-:W-:Y:S01]  /*8450*/  IMAD.MOV.U32 R46, RZ, RZ, R37 ;  /* 0x000000ffff2e7224 */ /* 0x008fe200078e0025 */
[----:B----4-:R-:W-:Y:S01]  /*8460*/  MOV R45, R13 ;  /* 0x0000000d002d7202 */ /* 0x010fe20000000f00 */
[--C-:B------:R-:W-:Y:S01]  /*8470*/  HADD2.F32 R47, -RZ, R160.reuse.H1_H1 ;  /* 0x300000a0ff2f7230 */ /* 0x100fe20000004100 */
[--C-:B------:R-:W-:Y:S01]  /*8480*/  SHF.R.U64 R32, R32, 0x10, R33.reuse ;  /* 0x0000001020207819 */ /* 0x100fe20000001221 */
[----:B------:R-:W-:Y:S01]  /*8490*/  HADD2.F32 R80, -RZ, R160.H0_H0 ;  /* 0x200000a0ff507230 */ /* 0x000fe20000004100 */
[----:B------:R-:W-:Y:S01]  /*84a0*/  SHF.R.U32.HI R33, RZ, 0x10, R33 ;  /* 0x00000010ff217819 */ /* 0x000fe20000011621 */
[--C-:B------:R-:W-:Y:S01]  /*84b0*/  HADD2.F32 R13, -RZ, R46.reuse.H0_H0 ;  /* 0x2000002eff0d7230 */ /* 0x100fe20000004100 */
[----:B------:R-:W-:Y:S01]  /*84c0*/  SHF.R.U64 R34, R34, 0x10, R35 ;  /* 0x0000001022227819 */ /* 0x000fe20000001223 */
[----:B------:R-:W-:Y:S02]  /*84d0*/  HADD2.F32 R81, -RZ, R45.H0_H0 ;  /* 0x2000002dff517230 */ /* 0x000fe40000004100 */
[----:B------:R-:W-:-:S02]  /*84e0*/  HADD2.F32 R46, -RZ, R46.H1_H1 ;  /* 0x3000002eff2e7230 */ /* 0x000fc40000004100 */
[-C--:B------:R-:W-:Y:S01]  /*84f0*/  FMUL.FTZ R37, R13, R47.reuse ;  /* 0x0000002f0d257220 */ /* 0x080fe20000410000 */
[----:B------:R-:W-:Y:S02]  /*8500*/  HADD2.F32 R33, -RZ, R33.H0_H0 ;  /* 0x20000021ff217230 */ /* 0x000fe40000004100 */
[C---:B------:R-:W-:Y:S01]  /*8510*/  FMUL.FTZ R47, R81.reuse, R47 ;  /* 0x0000002f512f7220 */ /* 0x040fe20000410000 */
[----:B------:R-:W-:Y:S02]  /*8520*/  HADD2.F32 R32, -RZ, R32.H0_H0 ;  /* 0x20000020ff207230 */ /* 0x000fe40000004100 */
[-C--:B------:R-:W-:Y:S01]  /*8530*/  FFMA.FTZ R37, R81, R80.reuse, -R37 ;  /* 0x0000005051257223 */ /* 0x080fe20000010825 */
[----:B------:R-:W-:Y:S02]  /*8540*/  HADD2.F32 R34, -RZ, R34.H0_H0 ;  /* 0x20000022ff227230 */ /* 0x000fe40000004100 */
[----:B------:R-:W-:Y:S01]  /*8550*/  FFMA.FTZ R13, R13, R80, R47 ;  /* 0x000000500d0d7223 */ /* 0x000fe2000001002f */
[--C-:B------:R-:W-:Y:S01]  /*8560*/  SHF.R.U32.HI R47, RZ, 0x10, R41.reuse ;  /* 0x00000010ff2f7819 */ /* 0x100fe20000011629 */
[----:B------:R-:W-:Y:S01]  /*8570*/  HADD2.F32 R80, -RZ, R159.H1_H1 ;  /* 0x3000009fff507230 */ /* 0x000fe20000004100 */
[----:B------:R-:W-:Y:S01]  /*8580*/  SHF.R.U64 R41, R40, 0x10, R41 ;  /* 0x0000001028297819 */ /* 0x000fe20000001229 */
[----:B------:R-:W-:-:S02]  /*8590*/  HADD2.F32 R40, -RZ, R45.H1_H1 ;  /* 0x3000002dff287230 */ /* 0x000fc40000004100 */
[----:B------:R-:W-:Y:S02]  /*85a0*/  HADD2.F32 R47, -RZ, R47.H0_H0 ;  /* 0x2000002fff2f7230 */ /* 0x000fe40000004100 */
[----:B------:R-:W-:-:S03]  /*85b0*/  HADD2.F32 R41, -RZ, R41.H0_H0 ;  /* 0x20000029ff297230 */ /* 0x000fc60000004100 */
[-C--:B------:R-:W-:Y:S01]  /*85c0*/  FMUL.FTZ R45, R46, R47.reuse ;  /* 0x0000002f2e2d7220 */ /* 0x080fe20000410000 */
[----:B------:R-:W-:-:S03]  /*85d0*/  FMUL.FTZ R47, R40, R47 ;  /* 0x0000002f282f7220 */ /* 0x000fc60000410000 */
[-C--:B------:R-:W-:Y:S01]  /*85e0*/  FFMA.FTZ R40, R40, R33.reuse, -R45 ;  /* 0x0000002128287223 */ /* 0x080fe2000001082d */
[----:B------:R-:W-:Y:S02]  /*85f0*/  HADD2.F32 R45, -RZ, R39.H0_H0 ;  /* 0x20000027ff2d7230 */ /* 0x000fe40000004100 */
[----:B------:R-:W-:Y:S01]  /*8600*/  FFMA.FTZ R33, R46, R33, R47 ;  /* 0x000000212e217223 */ /* 0x000fe2000001002f */
[----:B------:R-:W-:Y:S02]  /*8610*/  HADD2.F32 R46, -RZ, R159.H0_H0 ;  /* 0x2000009fff2e7230 */ /* 0x000fe40000004100 */
[----:B------:R-:W-:Y:S02]  /*8620*/  HADD2.F32 R47, -RZ, R15.H0_H0 ;  /* 0x2000000fff2f7230 */ /* 0x000fe40000004100 */
[----:B------:R-:W-:Y:S01]  /*8630*/  FMUL.FTZ R81, R45, R80 ;  /* 0x000000502d517220 */ /* 0x000fe20000410000 */
[----:B------:R-:W-:Y:S01]  /*8640*/  HADD2.F32 R39, -RZ, R39.H1_H1 ;  /* 0x30000027ff277230 */ /* 0x000fe20000004100 */
[----:B------:R-:W-:Y:S01]  /*8650*/  F2FP.F16.F32.PACK_AB R37, R40, R37 ;  /* 0x000000252825723e */ /* 0x000fe200000000ff */
[----:B------:R-:W-:-:S02]  /*8660*/  HADD2.F32 R15, -RZ, R15.H1_H1 ;  /* 0x3000000fff0f7230 */ /* 0x000fc40000004100 */
[C---:B------:R-:W-:Y:S01]  /*8670*/  FFMA.FTZ R81, R47.reuse, R46, -R81 ;  /* 0x0000002e2f517223 */ /* 0x040fe20000010851 */
[----:B------:R-:W-:Y:S01]  /*8680*/  FMUL.FTZ R47, R47, R80 ;  /* 0x000000502f2f7220 */ /* 0x000fe20000410000 */
[----:B------:R-:W-:Y:S01]  /*8690*/  HADD2.F32 R80, -RZ, R157.H1_H1 ;  /* 0x3000009dff507230 */ /* 0x000fe20000004100 */
[----:B------:R-:W-:Y:S01]  /*86a0*/  F2FP.F16.F32.PACK_AB R33, R33, R13 ;  /* 0x0000000d2121723e */ /* 0x000fe200000000ff */
[----:B------:R-:W-:Y:S02]  /*86b0*/  IMAD.MOV.U32 R13, RZ, RZ, R37 ;  /* 0x000000ffff0d7224 */ /* 0x000fe400078e0025 */
[----:B------:R-:W-:Y:S01]  /*86c0*/  FFMA.FTZ R47, R45, R46, R47 ;  /* 0x0000002e2d2f7223 */ /* 0x000fe2000001002f */
[----:B------:R-:W-:Y:S02]  /*86d0*/  SHF.R.U32.HI R45, RZ, 0x10, R35 ;  /* 0x00000010ff2d7819 */ /* 0x000fe40000011623 */
[----:B------:R-:W-:Y:S01]  /*86e0*/  SHF.R.U64 R35, R42, 0x10, R43 ;  /* 0x000000102a237819 */ /* 0x000fe2000000122b */
[----:B------:R-:W-:Y:S01]  /*86f0*/  IMAD.MOV.U32 R37, RZ, RZ, R33 ;  /* 0x000000ffff257224 */ /* 0x000fe200078e0021 */
[----:B------:R-:W-:Y:S01]  /*8700*/  SHF.R.U32.HI R42, RZ, 0x10, R43 ;  /* 0x00000010ff2a7819 */ /* 0x000fe2000001162b */
[----:B------:R-:W-:-:S02]  /*8710*/  HADD2.F32 R45, -RZ, R45.H0_H0 ;  /* 0x2000002dff2d7230 */ /* 0x000fc40000004100 */
[----:B------:R-:W-:Y:S02]  /*8720*/  HADD2.F32 R35, -RZ, R35.H0_H0 ;  /* 0x20000023ff237230 */ /* 0x000fe40000004100 */
[----:B------:R-:W-:-:S05]  /*8730*/  HADD2.F32 R42, -RZ, R42.H0_H0 ;  /* 0x2000002aff2a7230 */ /* 0x000fca0000004100 */
[----:B------:R-:W-:-:S04]  /*8740*/  FMUL.FTZ R43, R39, R42 ;  /* 0x0000002a272b7220 */ /* 0x000fc80000410000 */
[C---:B------:R-:W-:Y:S01]  /*8750*/  FFMA.FTZ R43, R15.reuse, R45, -R43 ;  /* 0x0000002d0f2b7223 */ /* 0x040fe2000001082b */
[----:B------:R-:W-:Y:S01]  /*8760*/  FMUL.FTZ R15, R15, R42 ;  /* 0x0000002a0f0f7220 */ /* 0x000fe20000410000 */
[----:B------:R-:W-:-:S03]  /*8770*/  HADD2.F32 R42, -RZ, R157.H0_H0 ;  /* 0x2000009dff2a7230 */ /* 0x000fc60000004100 */
[----:B------:R-:W-:Y:S01]  /*8780*/  FFMA.FTZ R15, R39, R45, R15 ;  /* 0x0000002d270f7223 */ /* 0x000fe2000001000f */
[----:B------:R-:W-:Y:S01]  /*8790*/  HADD2.F32 R39, -RZ, R36.H0_H0 ;  /* 0x20000024ff277230 */ /* 0x000fe20000004100 */
[----:B------:R-:W-:Y:S01]  /*87a0*/  F2FP.F16.F32.PACK_AB R43, R43, R81 ;  /* 0x000000512b2b723e */ /* 0x000fe200000000ff */
[----:B------:R-:W-:Y:S02]  /*87b0*/  HADD2.F32 R45, -RZ, R12.H0_H0 ;  /* 0x2000000cff2d7230 */ /* 0x000fe40000004100 */
[----:B------:R-:W-:Y:S02]  /*87c0*/  HADD2.F32 R36, -RZ, R36.H1_H1 ;  /* 0x30000024ff247230 */ /* 0x000fe40000004100 */
[-C--:B------:R-:W-:Y:S01]  /*87d0*/  FMUL.FTZ R46, R39, R80.reuse ;  /* 0x00000050272e7220 */ /* 0x080fe20000410000 */
[----:B------:R-:W-:Y:S02]  /*87e0*/  HADD2.F32 R12, -RZ, R12.H1_H1 ;  /* 0x3000000cff0c7230 */ /* 0x000fe40000004100 */
[----:B------:R-:W-:Y:S01]  /*87f0*/  FMUL.FTZ R80, R45, R80 ;  /* 0x000000502d507220 */ /* 0x000fe20000410000 */
[----:B------:R-:W-:Y:S01]  /*8800*/  F2FP.F16.F32.PACK_AB R47, R15, R47 ;  /* 0x0000002f0f2f723e */ /* 0x000fe200000000ff */
[----:B------:R-:W-:Y:S01]  /*8810*/  FFMA.FTZ R46, R45, R42, -R46 ;  /* 0x0000002a2d2e7223 */ /* 0x000fe2000001082e */
[----:B------:R-:W-:-:S02]  /*8820*/  HADD2.F32 R45, -RZ, R156.H1_H1 ;  /* 0x3000009cff2d7230 */ /* 0x000fc40000004100 */
[----:B------:R-:W-:Y:S01]  /*8830*/  FFMA.FTZ R80, R39, R42, R80 ;  /* 0x0000002a27507223 */ /* 0x000fe20000010050 */
[-C--:B------:R-:W-:Y:S01]  /*8840*/  FMUL.FTZ R39, R36, R41.reuse ;  /* 0x0000002924277220 */ /* 0x080fe20000410000 */
[C---:B------:R-:W-:Y:S01]  /*8850*/  FMUL.FTZ R41, R12.reuse, R41 ;  /* 0x000000290c297220 */ /* 0x040fe20000410000 */
[----:B------:R-:W-:Y:S02]  /*8860*/  IMAD.MOV.U32 R15, RZ, RZ, R43 ;  /* 0x000000ffff0f7224 */ /* 0x000fe400078e002b */
[-C--:B------:R-:W-:Y:S01]  /*8870*/  FFMA.FTZ R12, R12, R32.reuse, -R39 ;  /* 0x000000200c0c7223 */ /* 0x080fe20000010827 */
[----:B------:R-:W-:Y:S01]  /*8880*/  FFMA.FTZ R32, R36, R32, R41 ;  /* 0x0000002024207223 */ /* 0x000fe20000010029 */
[----:B------:R-:W-:Y:S02]  /*8890*/  HADD2.F32 R36, -RZ, R38.H0_H0 ;  /* 0x20000026ff247230 */ /* 0x000fe40000004100 */
[----:B------:R-:W-:Y:S01]  /*88a0*/  HADD2.F32 R41, -RZ, R14.H0_H0 ;  /* 0x2000000eff297230 */ /* 0x000fe20000004100 */
[----:B------:R-:W-:Y:S01]  /*88b0*/  F2FP.F16.F32.PACK_AB R12, R12, R46 ;  /* 0x0000002e0c0c723e */ /* 0x000fe200000000ff */
[----:B------:R-:W-:-:S02]  /*88c0*/  HADD2.F32 R39, -RZ, R156.H0_H0 ;  /* 0x2000009cff277230 */ /* 0x000fc40000004100 */
        /* <DEDUP_REMOVED lines=8> */
[----:B------:R-:W-:Y:S01]  /*8950*/  FMUL.FTZ R35, R14, R35 ;  /* 0x000000230e237220 */ /* 0x000fe20000410000 */
[----:B------:R-:W-:-:S02]  /*8960*/  IMAD.MOV.U32 R39, RZ, RZ, R47 ;  /* 0x000000ffff277224 */ /* 0x000fc400078e002f */
[-C--:B------:R-:W-:Y:S01]  /*8970*/  FFMA.FTZ R36, R14, R34.reuse, -R36 ;  /* 0x000000220e247223 */ /* 0x080fe20000010824 */
[----:B------:R-:W-:-:S04]  /*8980*/  FFMA.FTZ R35, R38, R34, R35 ;  /* 0x0000002226237223 */ /* 0x000fc80000010023 */
[----:B------:R-:W-:Y:S01]  /*8990*/  F2FP.F16.F32.PACK_AB R42, R36, R42 ;  /* 0x0000002a242a723e */ /* 0x000fe200000000ff */
[----:B------:R-:W-:Y:S01]  /*89a0*/  IMAD.MOV.U32 R36, RZ, RZ, R32 ;  /* 0x000000ffff247224 */ /* 0x000fe200078e0020 */
[----:B------:R-:W-:Y:S02]  /*89b0*/  F2FP.F16.F32.PACK_AB R35, R35, R45 ;  /* 0x0000002d2323723e */ /* 0x000fe400000000ff */
[----:B------:R-:W-:-:S03]  /*89c0*/  MOV R14, R42 ;  /* 0x0000002a000e7202 */ /* 0x000fc60000000f00 */
[----:B------:R-:W-:-:S07]  /*89d0*/  IMAD.MOV.U32 R38, RZ, RZ, R35 ;  /* 0x000000ffff267224 */ /* 0x000fce00078e0023 */
.L_x_524:
[----:B------:R-:W-:Y:S05]  /*89e0*/  BSYNC B2 ;  /* 0x0000000000027941 */ /* 0x000fea0003800000 */
.L_x_523:
[----:B------:R-:W-:Y:S01]  /*89f0*/  LEA R32, P3, R20, R11, 0x1 ;  /* 0x0000000b14207211 */ /* 0x000fe200078608ff */
[----:B------:R-:W-:-:S03]  /*8a00*/  ULDC.64 UR4, c[0x0][0x208] ;  /* 0x0000820000047ab9 */ /* 0x000fc60000000a00 */
[----:B--2---:R-:W-:Y:S02]  /*8a10*/  LEA.HI.X R33, R20, R119, R28, 0x1, P3 ;  /* 0x0000007714217211 */ /* 0x004fe400018f0c1c */
[----:B------:R-:W-:-:S03]  /*8a20*/  ISETP.GE.AND P3, PT, R44, R128, PT ;  /* 0x000000802c00720c */ /* 0x000fc60003f66270 */
[----:B----4-:R4:W-:Y:S10]  /*8a30*/  ST.E.128 desc[UR4][R32.64], R12 ;  /* 0x0000000c20007985 */ /* 0x0109f4000c101d04 */
[----:B------:R-:W-:-:S05]  /*8a40*/  @!P3 IMAD.WIDE R118, R44, 0x2, R118 ;  /* 0x000000022c76b825 */ /* 0x000fca00078e0276 */
[----:B---3--:R4:W-:Y:S02]  /*8a50*/  @!P3 ST.E.128 desc[UR4][R118.64], R36 ;  /* 0x000000247600b985 */ /* 0x0089e4000c101d04 */
.L_x_518:
[----:B------:R-:W-:Y:S05]  /*8a60*/  BSYNC B1 ;  /* 0x0000000000017941 */ /* 0x000fea0003800000 */
.L_x_517:
[----:B------:R-:W-:-:S03]  /*8a70*/  UMOV UR4, 0xffffffff ;  /* 0xffffffff00047882 */ /* 0x000fc60000000000 */
[----:B------:R-:W-:Y:S05]  /*8a80*/  BRA.DIV UR4, `(.L_x_525) ;  /* 0x0000021a04dc7947 */ /* 0x000fea000b800000 */
[----:B----4-:R4:W0:Y:S04]  /*8a90*/  SHFL.IDX PT, R37, R116, 0x1, 0x181f ;  /* 0x00381f0074257f89 */ /* 0x01082800000e0000 */
[----:B---3--:R4:W3:Y:S02]  /*8aa0*/  SHFL.IDX PT, R11, R117, 0x1, 0x181f ;  /* 0x00381f00750b7f89 */ /* 0x0088e400000e0000 */
.L_x_831:
[----:B------:R-:W-:Y:S04]  /*8ab0*/  BSSY B1, `(.L_x_526) ;  /* 0x00000f7000017945 */ /* 0x000fe80003800000 */
[----:B------:R-:W-:Y:S05]  /*8ac0*/  @P4 BRA `(.L_x_527) ;  /* 0x0000000c00d44947 */ /* 0x000fea0003800000 */
[----:B------:R-:W-:Y:S01]  /*8ad0*/  ISETP.NE.AND P3, PT, R3, RZ, PT ;  /* 0x000000ff0300720c */ /* 0x000fe20003f65270 */
[----:B------:R-:W-:Y:S01]  /*8ae0*/  BSSY B2, `(.L_x_528) ;  /* 0x000007a000027945 */ /* 0x000fe20003800000 */
[----:B---3--:R-:W-:-:S11]  /*8af0*/  MOV R36, R11 ;  /* 0x0000000b00247202 */ /* 0x008fd60000000f00 */
[----:B------:R-:W-:Y:S05]  /*8b00*/  @!P3 BRA `(.L_x_529) ;  /* 0x0000000400dcb947 */ /* 0x000fea0003800000 */
[----:B------:R-:W3:Y:S01]  /*8b10*/  LDL R15, [R1+0x5c] ;  /* 0x00005c00010f7983 */ /* 0x000ee20000100800 */
[----:B------:R-:W-:Y:S01]  /*8b20*/  SEL R12, R111, R131, !P2 ;  /* 0x000000836f0c7207 */ /* 0x000fe20005000000 */
[----:B------:R-:W-:Y:S01]  /*8b30*/  BSSY B3, `(.L_x_530) ;  /* 0x000006d000037945 */ /* 0x000fe20003800000 */
[----:B------:R-:W-:Y:S02]  /*8b40*/  SHF.R.U32.HI R14, RZ, 0x3, R229 ;  /* 0x00000003ff0e7819 */ /* 0x000fe400000116e5 */
[----:B------:R-:W-:Y:S02]  /*8b50*/  SHF.R.S32.HI R13, RZ, 0x1f, R12 ;  /* 0x0000001fff0d7819 */ /* 0x000fe4000001140c */
[----:B------:R-:W-:Y:S02]  /*8b60*/  ISETP.GE.AND P3, PT, R16, R110, PT ;  /* 0x0000006e1000720c */ /* 0x000fe40003f66270 */
[----:B------:R-:W-:-:S04]  /*8b70*/  LEA.HI R13, R13, R12, RZ, 0x4 ;  /* 0x0000000c0d0d7211 */ /* 0x000fc800078f20ff */
[----:B------:R-:W-:-:S04]  /*8b80*/  LEA.HI.SX32 R40, R13, R8, 0x1c ;  /* 0x000000080d287211 */ /* 0x000fc800078fe2ff */
[----:B------:R-:W-:-:S04]  /*8b90*/  SHF.R.S32.HI R13, RZ, 0x1f, R40 ;  /* 0x0000001fff0d7819 */ /* 0x000fc80000011428 */
        /* <DEDUP_REMOVED lines=8> */
[----:B------:R-:W-:-:S03]  /*8c20*/  IMAD R12, R213, 0x5000, R124 ;  /* 0x00005000d50c7824 */ /* 0x000fc600078e027c */
[----:B------:R-:W-:Y:S01]  /*8c30*/  LEA R32, R32, R23, 0x1 ;  /* 0x0000001720207211 */ /* 0x000fe200078e08ff */
[----:B------:R-:W-:-:S05]  /*8c40*/  IMAD R12, R12, 0x2, R23 ;  /* 0x000000020c0c7824 */ /* 0x000fca00078e0217 */
[----:B------:R-:W3:Y:S04]  /*8c50*/  LDS.128 R32, [R32+0x24400] ;  /* 0x0244000020207984 */ /* 0x000ee80000000c00 */
[----:B------:R-:W0:Y:S01]  /*8c60*/  LDS.128 R12, [R12+0x24400] ;  /* 0x024400000c0c7984 */ /* 0x000e220000000c00 */
[----:B------:R-:W-:Y:S05]  /*8c70*/  @P3 BRA `(.L_x_531) ;  /* 0x0000000400603947 */ /* 0x000fea0003800000 */
[----:B------:R-:W-:Y:S01]  /*8c80*/  HADD2.F32 R39, -RZ, R155.H1_H1 ;  /* 0x3000009bff277230 */ /* 0x000fe20000004100 */
[----:B------:R-:W-:Y:S01]  /*8c90*/  SHF.R.U64 R60, R60, 0x10, R61 ;  /* 0x000000103c3c7819 */ /* 0x000fe2000000123d */
[----:B---3--:R-:W-:Y:S02]  /*8ca0*/  HADD2.F32 R38, -RZ, R33.H0_H0 ;  /* 0x20000021ff267230 */ /* 0x008fe40000004100 */
[----:B0-----:R-:W-:Y:S02]  /*8cb0*/  HADD2.F32 R42, -RZ, R13.H0_H0 ;  /* 0x2000000dff2a7230 */ /* 0x001fe40000004100 */
[----:B------:R-:W-:Y:S02]  /*8cc0*/  HADD2.F32 R41, -RZ, R153.H1_H1 ;  /* 0x30000099ff297230 */ /* 0x000fe40000004100 */
[-C--:B------:R-:W-:Y:S01]  /*8cd0*/  FMUL.FTZ R43, R38, R39.reuse ;  /* 0x00000027262b7220 */ /* 0x080fe20000410000 */
[----:B------:R-:W-:Y:S02]  /*8ce0*/  HADD2.F32 R45, -RZ, R15.H0_H0 ;  /* 0x2000000fff2d7230 */ /* 0x000fe40000004100 */
[----:B------:R-:W-:Y:S01]  /*8cf0*/  FMUL.FTZ R39, R42, R39 ;  /* 0x000000272a277220 */ /* 0x000fe20000410000 */
[----:B------:R-:W-:-:S02]  /*8d00*/  HADD2.F32 R44, -RZ, R152.H1_H1 ;  /* 0x30000098ff2c7230 */ /* 0x000fc40000004100 */
[-C--:B------:R-:W-:Y:S01]  /*8d10*/  FFMA.FTZ R43, R42, R41.reuse, -R43 ;  /* 0x000000292a2b7223 */ /* 0x080fe2000001082b */
[----:B------:R-:W-:Y:S02]  /*8d20*/  HADD2.F32 R42, -RZ, R33.H1_H1 ;  /* 0x30000021ff2a7230 */ /* 0x000fe40000004100 */
[----:B------:R-:W-:Y:S01]  /*8d30*/  FFMA.FTZ R38, R38, R41, R39 ;  /* 0x0000002926267223 */ /* 0x000fe20000010027 */
[----:B------:R-:W-:Y:S01]  /*8d40*/  SHF.R.U32.HI R41, RZ, 0x10, R61 ;  /* 0x00000010ff297819 */ /* 0x000fe2000001163d */
[----:B------:R-:W-:Y:S01]  /*8d50*/  HADD2.F32 R33, -RZ, R13.H1_H1 ;  /* 0x3000000dff217230 */ /* 0x000fe20000004100 */
[--C-:B------:R-:W-:Y:S01]  /*8d60*/  SHF.R.U64 R39, R52, 0x10, R53.reuse ;  /* 0x0000001034277819 */ /* 0x100fe20000001235 */
[----:B------:R-:W-:Y:S01]  /*8d70*/  HADD2.F32 R15, -RZ, R15.H1_H1 ;  /* 0x3000000fff0f7230 */ /* 0x000fe20000004100 */
[----:B------:R-:W-:Y:S01]  /*8d80*/  SHF.R.U32.HI R52, RZ, 0x10, R53 ;  /* 0x00000010ff347819 */ /* 0x000fe20000011635 */
[----:B------:R-:W-:Y:S02]  /*8d90*/  HADD2.F32 R41, -RZ, R41.H0_H0 ;  /* 0x20000029ff297230 */ /* 0x000fe40000004100 */
[----:B------:R-:W-:-:S02]  /*8da0*/  HADD2.F32 R155, -RZ, R155.H0_H0 ;  /* 0x2000009bff9b7230 */ /* 0x000fc40000004100 */
[----:B------:R-:W-:Y:S02]  /*8db0*/  HADD2.F32 R52, -RZ, R52.H0_H0 ;  /* 0x20000034ff347230 */ /* 0x000fe40000004100 */
[CC--:B------:R-:W-:Y:S01]  /*8dc0*/  FMUL.FTZ R13, R42.reuse, R41.reuse ;  /* 0x000000292a0d7220 */ /* 0x0c0fe20000410000 */
[C---:B------:R-:W-:Y:S01]  /*8dd0*/  FMUL.FTZ R41, R33.reuse, R41 ;  /* 0x0000002921297220 */ /* 0x040fe20000410000 */
[----:B------:R-:W-:Y:S02]  /*8de0*/  HADD2.F32 R47, -RZ, R12.H0_H0 ;  /* 0x2000000cff2f7230 */ /* 0x000fe40000004100 */
[-C--:B------:R-:W-:Y:S01]  /*8df0*/  FFMA.FTZ R33, R33, R52.reuse, -R13 ;  /* 0x0000003421217223 */ /* 0x080fe2000001080d */
[----:B------:R-:W-:Y:S01]  /*8e00*/  FFMA.FTZ R13, R42, R52, R41 ;  /* 0x000000342a0d7223 */ /* 0x000fe20000010029 */
[----:B------:R-:W-:Y:S02]  /*8e10*/  HADD2.F32 R41, -RZ, R154.H1_H1 ;  /* 0x3000009aff297230 */ /* 0x000fe40000004100 */
[--C-:B------:R-:W-:Y:S01]  /*8e20*/  HADD2.F32 R42, -RZ, R35.reuse.H0_H0 ;  /* 0x20000023ff2a7230 */ /* 0x100fe20000004100 */
[----:B------:R-:W-:Y:S01]  /*8e30*/  F2FP.F16.F32.PACK_AB R33, R33, R43 ;  /* 0x0000002b2121723e */ /* 0x000fe200000000ff */
[----:B------:R-:W-:Y:S01]  /*8e40*/  HADD2.F32 R35, -RZ, R35.H1_H1 ;  /* 0x30000023ff237230 */ /* 0x000fe20000004100 */
[----:B------:R-:W-:Y:S01]  /*8e50*/  F2FP.F16.F32.PACK_AB R38, R13, R38 ;  /* 0x000000260d26723e */ /* 0x000fe200000000ff */
[----:B------:R-:W-:-:S02]  /*8e60*/  HADD2.F32 R153, -RZ, R153.H0_H0 ;  /* 0x20000099ff997230 */ /* 0x000fc40000004100 */
[CC--:B------:R-:W-:Y:S01]  /*8e70*/  FMUL.FTZ R46, R42.reuse, R41.reuse ;  /* 0x000000292a2e7220 */ /* 0x0c0fe20000410000 */
[C---:B------:R-:W-:Y:S01]  /*8e80*/  FMUL.FTZ R41, R45.reuse, R41 ;  /* 0x000000292d297220 */ /* 0x040fe20000410000 */
[----:B------:R-:W-:Y:S02]  /*8e90*/  HADD2.F32 R60, -RZ, R60.H0_H0 ;  /* 0x2000003cff3c7230 */ /* 0x000fe40000004100 */
[-C--:B------:R-:W-:Y:S01]  /*8ea0*/  FFMA.FTZ R46, R45, R44.reuse, -R46 ;  /* 0x0000002c2d2e7223 */ /* 0x080fe2000001082e */
[----:B------:R-:W-:Y:S01]  /*8eb0*/  FFMA.FTZ R41, R42, R44, R41 ;  /* 0x0000002c2a297223 */ /* 0x000fe20000010029 */
[--C-:B------:R-:W-:Y:S01]  /*8ec0*/  SHF.R.U64 R44, R62, 0x10, R63.reuse ;  /* 0x000000103e2c7819 */ /* 0x100fe2000000123f */
[----:B------:R-:W-:Y:S01]  /*8ed0*/  HADD2.F32 R12, -RZ, R12.H1_H1 ;  /* 0x3000000cff0c7230 */ /* 0x000fe20000004100 */
[----:B------:R-:W-:Y:S01]  /*8ee0*/  SHF.R.U32.HI R62, RZ, 0x10, R63 ;  /* 0x00000010ff3e7819 */ /* 0x000fe2000001163f */
[----:B------:R-:W-:Y:S01]  /*8ef0*/  HADD2.F32 R39, -RZ, R39.H0_H0 ;  /* 0x20000027ff277230 */ /* 0x000fe20000004100 */
[--C-:B------:R-:W-:Y:S01]  /*8f00*/  SHF.R.U64 R42, R54, 0x10, R55.reuse ;  /* 0x00000010362a7819 */ /* 0x100fe20000001237 */
[----:B------:R-:W-:Y:S01]  /*8f10*/  HADD2.F32 R154, -RZ, R154.H0_H0 ;  /* 0x2000009aff9a7230 */ /* 0x000fe20000004100 */
[----:B------:R-:W-:Y:S01]  /*8f20*/  SHF.R.U32.HI R54, RZ, 0x10, R55 ;  /* 0x00000010ff367819 */ /* 0x000fe20000011637 */
[----:B------:R-:W-:-:S02]  /*8f30*/  HADD2.F32 R62, -RZ, R62.H0_H0 ;  /* 0x2000003eff3e7230 */ /* 0x000fc40000004100 */
[----:B------:R-:W-:Y:S02]  /*8f40*/  HADD2.F32 R152, -RZ, R152.H0_H0 ;  /* 0x20000098ff987230 */ /* 0x000fe40000004100 */
[----:B------:R-:W-:Y:S02]  /*8f50*/  HADD2.F32 R54, -RZ, R54.H0_H0 ;  /* 0x20000036ff367230 */ /* 0x000fe40000004100 */
[----:B------:R-:W-:Y:S01]  /*8f60*/  FMUL.FTZ R45, R35, R62 ;  /* 0x0000003e232d7220 */ /* 0x000fe20000410000 */
[----:B------:R-:W-:Y:S02]  /*8f70*/  HADD2.F32 R44, -RZ, R44.H0_H0 ;  /* 0x2000002cff2c7230 */ /* 0x000fe40000004100 */
[----:B------:R-:W-:Y:S02]  /*8f80*/  HADD2.F32 R42, -RZ, R42.H0_H0 ;  /* 0x2000002aff2a7230 */ /* 0x000fe40000004100 */
[C---:B------:R-:W-:Y:S01]  /*8f90*/  FFMA.FTZ R45, R15.reuse, R54, -R45 ;  /* 0x000000360f2d7223 */ /* 0x040fe2000001082d */
[----:B------:R-:W-:Y:S01]  /*8fa0*/  FMUL.FTZ R15, R15, R62 ;  /* 0x0000003e0f0f7220 */ /* 0x000fe20000410000 */
[----:B------:R-:W-:Y:S01]  /*8fb0*/  IMAD.MOV.U32 R13, RZ, RZ, R33 ;  /* 0x000000ffff0d7224 */ /* 0x000fe200078e0021 */
[----:B------:R-:W-:-:S02]  /*8fc0*/  MOV R33, R38 ;  /* 0x0000002600217202 */ /* 0x000fc40000000f00 */
[----:B------:R-:W-:Y:S01]  /*8fd0*/  FFMA.FTZ R15, R35, R54, R15 ;  /* 0x00000036230f7223 */ /* 0x000fe2000001000f */
[--C-:B------:R-:W-:Y:S01]  /*8fe0*/  HADD2.F32 R35, -RZ, R32.reuse.H0_H0 ;  /* 0x20000020ff237230 */ /* 0x100fe20000004100 */
[----:B------:R-:W-:Y:S01]  /*8ff0*/  F2FP.F16.F32.PACK_AB R45, R45, R46 ;  /* 0x0000002e2d2d723e */ /* 0x000fe200000000ff */
[----:B------:R-:W-:Y:S02]  /*9000*/  HADD2.F32 R32, -RZ, R32.H1_H1 ;  /* 0x30000020ff207230 */ /* 0x000fe40000004100 */
[----:B------:R-:W-:Y:S01]  /*9010*/  F2FP.F16.F32.PACK_AB R41, R15, R41 ;  /* 0x000000290f29723e */ /* 0x000fe200000000ff */
[-C--:B------:R-:W-:Y:S01]  /*9020*/  FMUL.FTZ R52, R35, R155.reuse ;  /* 0x0000009b23347220 */ /* 0x080fe20000410000 */
[C---:B------:R-:W-:Y:S01]  /*9030*/  FMUL.FTZ R155, R47.reuse, R155 ;  /* 0x0000009b2f9b7220 */ /* 0x040fe20000410000 */
[----:B------:R-:W-:Y:S02]  /*9040*/  IMAD.MOV.U32 R15, RZ, RZ, R45 ;  /* 0x000000ffff0f7224 */ /* 0x000fe400078e002d */
[-C--:B------:R-:W-:Y:S01]  /*9050*/  FFMA.FTZ R52, R47, R153.reuse, -R52 ;  /* 0x000000992f347223 */ /* 0x080fe20000010834 */
[----:B------:R-:W-:Y:S01]  /*9060*/  FFMA.FTZ R155, R35, R153, R155 ;  /* 0x00000099239b7223 */ /* 0x000fe2000001009b */
[-C--:B------:R-:W-:Y:S01]  /*9070*/  FMUL.FTZ R35, R32, R60.reuse ;  /* 0x0000003c20237220 */ /* 0x080fe20000410000 */
[----:B------:R-:W-:-:S03]  /*9080*/  FMUL.FTZ R60, R12, R60 ;  /* 0x0000003c0c3c7220 */ /* 0x000fc60000410000 */
[-C--:B------:R-:W-:Y:S01]  /*9090*/  FFMA.FTZ R35, R12, R39.reuse, -R35 ;  /* 0x000000270c237223 */ /* 0x080fe20000010823 */
[----:B------:R-:W-:Y:S01]  /*90a0*/  FFMA.FTZ R60, R32, R39, R60 ;  /* 0x00000027203c7223 */ /* 0x000fe2000001003c */
[----:B------:R-:W-:Y:S02]  /*90b0*/  HADD2.F32 R12, -RZ, R34.H0_H0 ;  /* 0x20000022ff0c7230 */ /* 0x000fe40000004100 */
[----:B------:R-:W-:Y:S01]  /*90c0*/  HADD2.F32 R32, -RZ, R14.H0_H0 ;  /* 0x2000000eff207230 */ /* 0x000fe20000004100 */
[----:B------:R-:W-:Y:S01]  /*90d0*/  F2FP.F16.F32.PACK_AB R35, R35, R52 ;  /* 0x000000342323723e */ /* 0x000fe200000000ff */
[----:B------:R-:W-:Y:S02]  /*90e0*/  HADD2.F32 R34, -RZ, R34.H1_H1 ;  /* 0x30000022ff227230 */ /* 0x000fe40000004100 */
[-C--:B------:R-:W-:Y:S01]  /*90f0*/  FMUL.FTZ R39, R12, R154.reuse ;  /* 0x0000009a0c277220 */ /* 0x080fe20000410000 */
[----:B------:R-:W-:Y:S02]  /*9100*/  HADD2.F32 R14, -RZ, R14.H1_H1 ;  /* 0x3000000eff0e7230 */ /* 0x000fe40000004100 */
[----:B------:R-:W-:Y:S01]  /*9110*/  FMUL.FTZ R154, R32, R154 ;  /* 0x0000009a209a7220 */ /* 0x000fe20000410000 */
[----:B------:R-:W-:Y:S01]  /*9120*/  F2FP.F16.F32.PACK_AB R60, R60, R155 ;  /* 0x0000009b3c3c723e */ /* 0x000fe200000000ff */
[----:B------:R-:W-:-:S02]  /*9130*/  FFMA.FTZ R39, R32, R152, -R39 ;  /* 0x0000009820277223 */ /* 0x000fc40000010827 */
[----:B------:R-:W-:Y:S01]  /*9140*/  FFMA.FTZ R154, R12, R152, R154 ;  /* 0x000000980c9a7223 */ /* 0x000fe2000001009a */
[-C--:B------:R-:W-:Y:S01]  /*9150*/  FMUL.FTZ R12, R34, R44.reuse ;  /* 0x0000002c220c7220 */ /* 0x080fe20000410000 */
[C---:B------:R-:W-:Y:S01]  /*9160*/  FMUL.FTZ R44, R14.reuse, R44 ;  /* 0x0000002c0e2c7220 */ /* 0x040fe20000410000 */
[----:B------:R-:W-:Y:S02]  /*9170*/  IMAD.MOV.U32 R32, RZ, RZ, R60 ;  /* 0x000000ffff207224 */ /* 0x000fe400078e003c */
[-C--:B------:R-:W-:Y:S01]  /*9180*/  FFMA.FTZ R12, R14, R42.reuse, -R12 ;  /* 0x0000002a0e0c7223 */ /* 0x080fe2000001080c */
[----:B------:R-:W-:-:S04]  /*9190*/  FFMA.FTZ R44, R34, R42, R44 ;  /* 0x0000002a222c7223 */ /* 0x000fc8000001002c */
[----:B------:R-:W-:Y:S01]  /*91a0*/  F2FP.F16.F32.PACK_AB R39, R12, R39 ;  /* 0x000000270c27723e */ /* 0x000fe200000000ff */
[----:B------:R-:W-:Y:S01]  /*91b0*/  IMAD.MOV.U32 R12, RZ, RZ, R35 ;  /* 0x000000ffff0c7224 */ /* 0x000fe200078e0023 */
[----:B------:R-:W-:Y:S02]  /*91c0*/  F2FP.F16.F32.PACK_AB R44, R44, R154 ;  /* 0x0000009a2c2c723e */ /* 0x000fe400000000ff */
[----:B------:R-:W-:Y:S01]  /*91d0*/  MOV R35, R41 ;  /* 0x0000002900237202 */ /* 0x000fe20000000f00 */
[----:B------:R-:W-:Y:S02]  /*91e0*/  IMAD.MOV.U32 R14, RZ, RZ, R39 ;  /* 0x000000ffff0e7224 */ /* 0x000fe400078e0027 */
[----:B------:R-:W-:-:S07]  /*91f0*/  IMAD.MOV.U32 R34, RZ, RZ, R44 ;  /* 0x000000ffff227224 */ /* 0x000fce00078e002c */
.L_x_531:
[----:B------:R-:W-:Y:S05]  /*9200*/  BSYNC B3 ;  /* 0x0000000000037941 */ /* 0x000fea0003800000 */
.L_x_530:
[----:B------:R-:W-:Y:S01]  /*9210*/  LEA R38, P3, R9, R11, 0x1 ;  /* 0x0000000b09267211 */ /* 0x000fe200078608ff */
[----:B------:R-:W-:-:S03]  /*9220*/  ULDC.64 UR4, c[0x0][0x208] ;  /* 0x0000820000047ab9 */ /* 0x000fc60000000a00 */
[----:B0-----:R-:W-:Y:S02]  /*9230*/  LEA.HI.X R39, R9, R37, R27, 0x1, P3 ;  /* 0x0000002509277211 */ /* 0x001fe400018f0c1b */
[----:B------:R-:W-:-:S03]  /*9240*/  ISETP.GE.AND P3, PT, R40, R128, PT ;  /* 0x000000802800720c */ /* 0x000fc60003f66270 */
[----:B------:R0:W-:Y:S10]  /*9250*/  ST.E.128 desc[UR4][R38.64], R12 ;  /* 0x0000000c26007985 */ /* 0x0001f4000c101d04 */
[----:B0-----:R-:W-:-:S05]  /*9260*/  @!P3 IMAD.WIDE R12, R40, 0x2, R36 ;  /* 0x00000002280cb825 */ /* 0x001fca00078e0224 */
[----:B---3--:R3:W-:Y:S02]  /*9270*/  @!P3 ST.E.128 desc[UR4][R12.64], R32 ;  /* 0x000000200c00b985 */ /* 0x0087e4000c101d04 */
.L_x_529:
[----:B------:R-:W-:Y:S05]  /*9280*/  BSYNC B2 ;  /* 0x0000000000027941 */ /* 0x000fea0003800000 */
.L_x_528:
[----:B------:R-:W-:-:S13]  /*9290*/  ISETP.NE.AND P3, PT, R21, RZ, PT ;  /* 0x000000ff1500720c */ /* 0x000fda0003f65270 */
[----:B------:R-:W-:Y:S05]  /*92a0*/  @!P3 BRA `(.L_x_527) ;  /* 0x0000000400dcb947 */ /* 0x000fea0003800000 */
[----:B------:R-:W5:Y:S01]  /*92b0*/  LDL R15, [R1+0x5c] ;  /* 0x00005c00010f7983 */ /* 0x000f620000100800 */
[----:B---3--:R-:W-:Y:S01]  /*92c0*/  SEL R12, R111, R131, !P1 ;  /* 0x000000836f0c7207 */ /* 0x008fe20004800000 */
        /* <DEDUP_REMOVED lines=12> */
[----:B-----5:R-:W-:-:S04]  /*9390*/  IMAD R13, R13, 0x1400, R15 ;  /* 0x000014000d0d7824 */ /* 0x020fc800078e020f */
        /* <DEDUP_REMOVED lines=96> */
.L_x_533:
[----:B------:R-:W-:Y:S05]  /*99a0*/  BSYNC B2 ;  /* 0x0000000000027941 */ /* 0x000fea0003800000 */
.L_x_532:
[----:B------:R-:W-:Y:S01]  /*99b0*/  LEA R38, P3, R20, R11, 0x1 ;  /* 0x0000000b14267211 */ /* 0x000fe200078608ff */
[----:B------:R-:W-:-:S03]  /*99c0*/  ULDC.64 UR4, c[0x0][0x208] ;  /* 0x0000820000047ab9 */ /* 0x000fc60000000a00 */
[----:B0-----:R-:W-:Y:S02]  /*99d0*/  LEA.HI.X R39, R20, R37, R28, 0x1, P3 ;  /* 0x0000002514277211 */ /* 0x001fe400018f0c1c */
[----:B------:R-:W-:-:S03]  /*99e0*/  ISETP.GE.AND P3, PT, R40, R128, PT ;  /* 0x000000802800720c */ /* 0x000fc60003f66270 */
[----:B------:R0:W-:Y:S10]  /*99f0*/  ST.E.128 desc[UR4][R38.64], R12 ;  /* 0x0000000c26007985 */ /* 0x0001f4000c101d04 */
[----:B------:R-:W-:-:S05]  /*9a00*/  @!P3 IMAD.WIDE R36, R40, 0x2, R36 ;  /* 0x000000022824b825 */ /* 0x000fca00078e0224 */
[----:B---3--:R0:W-:Y:S02]  /*9a10*/  @!P3 ST.E.128 desc[UR4][R36.64], R32 ;  /* 0x000000202400b985 */ /* 0x0081e4000c101d04 */
.L_x_527:
[----:B------:R-:W-:Y:S05]  /*9a20*/  BSYNC B1 ;  /* 0x0000000000017941 */ /* 0x000fea0003800000 */
.L_x_526:
[----:B------:R-:W-:-:S03]  /*9a30*/  UMOV UR4, 0xffffffff ;  /* 0xffffffff00047882 */ /* 0x000fc60000000000 */
[----:B------:R-:W-:Y:S05]  /*9a40*/  BRA.DIV UR4, `(.L_x_534) ;  /* 0x0000020e04387947 */ /* 0x000fea000b800000 */
[----:B-1--4-:R-:W1:Y:S04]  /*9a50*/  SHFL.IDX PT, R116, R116, 0x2, 0x181f ;  /* 0x00581f0074747f89 */ /* 0x012e6800000e0000 */
[----:B------:R-:W4:Y:S02]  /*9a60*/  SHFL.IDX PT, R117, R117, 0x2, 0x181f ;  /* 0x00581f0075757f89 */ /* 0x000f2400000e0000 */
.L_x_835:
[----:B------:R-:W-:Y:S05]  /*9a70*/  @P5 BRA `(.L_x_492) ;  /* 0x0000001400b85947 */ /* 0x000fea0003800000 */
[----:B------:R-:W-:Y:S01]  /*9a80*/  ISETP.NE.AND P3, PT, R3, RZ, PT ;  /* 0x000000ff0300720c */ /* 0x000fe20003f65270 */
[----:B------:R-:W-:Y:S01]  /*9a90*/  BSSY B1, `(.L_x_535) ;  /* 0x000007b000017945 */ /* 0x000fe20003800000 */
[----:B0---4-:R-:W-:Y:S02]  /*9aa0*/  IMAD.MOV.U32 R36, RZ, RZ, R117 ;  /* 0x000000ffff247224 */ /* 0x011fe400078e0075 */
[----:B-1----:R-:W-:-:S09]  /*9ab0*/  IMAD.MOV.U32 R37, RZ, RZ, R116 ;  /* 0x000000ffff257224 */ /* 0x002fd200078e0074 */
[----:B------:R-:W-:Y:S05]  /*9ac0*/  @!P3 BRA `(.L_x_536) ;  /* 0x0000000400dcb947 */ /* 0x000fea0003800000 */
[----:B------:R-:W4:Y:S01]  /*9ad0*/  LDL R15, [R1+0x58] ;  /* 0x00005800010f7983 */ /* 0x000f220000100800 */
        /* <DEDUP_REMOVED lines=19> */
[----:B------:R-:W0:Y:S04]  /*9c10*/  LDS.128 R32, [R32+0x24400] ;  /* 0x0244000020207984 */ /* 0x000e280000000c00 */
[----:B------:R-:W1:Y:S01]  /*9c20*/  LDS.128 R12, [R12+0x24400] ;  /* 0x024400000c0c7984 */ /* 0x000e620000000c00 */
[----:B------:R-:W-:Y:S05]  /*9c30*/  @P3 BRA `(.L_x_538) ;  /* 0x0000000400603947 */ /* 0x000fea0003800000 */
[----:B------:R-:W-:Y:S01]  /*9c40*/  HADD2.F32 R39, -RZ, R147.H1_H1 ;  /* 0x30000093ff277230 */ /* 0x000fe20000004100 */
[----:B------:R-:W-:Y:S01]  /*9c50*/  SHF.R.U64 R76, R76, 0x10, R77 ;  /* 0x000000104c4c7819 */ /* 0x000fe2000000124d */
[----:B0-----:R-:W-:Y:S02]  /*9c60*/  HADD2.F32 R38, -RZ, R33.H0_H0 ;  /* 0x20000021ff267230 */ /* 0x001fe40000004100 */
[----:B-1----:R-:W-:Y:S02]  /*9c70*/  HADD2.F32 R41, -RZ, R13.H0_H0 ;  /* 0x2000000dff297230 */ /* 0x002fe40000004100 */
        /* <DEDUP_REMOVED lines=16> */
[-C--:B------:R-:W-:Y:S01]  /*9d80*/  FMUL.FTZ R13, R41, R40.reuse ;  /* 0x00000028290d7220 */ /* 0x080fe20000410000 */
        /* <DEDUP_REMOVED lines=12> */
[----:B------:R-:W-:Y:S01]  /*9e50*/  HADD2.F32 R76, -RZ, R76.H0_H0 ;  /* 0x2000004cff4c7230 */ /* 0x000fe20000004100 */
[----:B------:R-:W-:Y:S01]  /*9e60*/  MOV R13, R33 ;  /* 0x00000021000d7202 */ /* 0x000fe20000000f00 */
        /* <DEDUP_REMOVED lines=17> */
[----:B------:R-:W-:-:S03]  /*9f80*/  IMAD.MOV.U32 R33, RZ, RZ, R38 ;  /* 0x000000ffff217224 */ /* 0x000fc600078e0026 */
[----:B------:R-:W-:Y:S01]  /*9f90*/  FFMA.FTZ R15, R35, R70, R15 ;  /* 0x00000046230f7223 */ /* 0x000fe2000001000f */
[--C-:B------:R-:W-:Y:S01]  /*9fa0*/  HADD2.F32 R35, -RZ, R32.reuse.H0_H0 ;  /* 0x20000020ff237230 */ /* 0x100fe20000004100 */
[----:B------:R-:W-:Y:S01]  /*9fb0*/  F2FP.F16.F32.PACK_AB R44, R44, R45 ;  /* 0x0000002d2c2c723e */ /* 0x000fe200000000ff */
[----:B------:R-:W-:Y:S02]  /*9fc0*/  HADD2.F32 R32, -RZ, R32.H1_H1 ;  /* 0x30000020ff207230 */ /* 0x000fe40000004100 */
[----:B------:R-:W-:Y:S01]  /*9fd0*/  F2FP.F16.F32.PACK_AB R40, R15, R40 ;  /* 0x000000280f28723e */ /* 0x000fe200000000ff */
[CC--:B------:R-:W-:Y:S01]  /*9fe0*/  FMUL.FTZ R47, R35.reuse, R147.reuse ;  /* 0x00000093232f7220 */ /* 0x0c0fe20000410000 */
[C---:B------:R-:W-:Y:S01]  /*9ff0*/  FMUL.FTZ R147, R46.reuse, R147 ;  /* 0x000000932e937220 */ /* 0x040fe20000410000 */
[----:B------:R-:W-:Y:S02]  /*a000*/  MOV R15, R44 ;  /* 0x0000002c000f7202 */ /* 0x000fe40000000f00 */
        /* <DEDUP_REMOVED lines=23> */
[----:B------:R-:W-:Y:S01]  /*a180*/  F2FP.F16.F32.PACK_AB R43, R43, R146 ;  /* 0x000000922b2b723e */ /* 0x000fe200000000ff */
[----:B------:R-:W-:Y:S02]  /*a190*/  IMAD.MOV.U32 R35, RZ, RZ, R40 ;  /* 0x000000ffff237224 */ /* 0x000fe400078e0028 */
[----:B------:R-:W-:Y:S02]  /*a1a0*/  IMAD.MOV.U32 R14, RZ, RZ, R39 ;  /* 0x000000ffff0e7224 */ /* 0x000fe400078e0027 */
[----:B------:R-:W-:-:S07]  /*a1b0*/  IMAD.MOV.U32 R34, RZ, RZ, R43 ;  /* 0x000000ffff227224 */ /* 0x000fce00078e002b */
.L_x_538:
[----:B------:R-:W-:Y:S05]  /*a1c0*/  BSYNC B2 ;  /* 0x0000000000027941 */ /* 0x000fea0003800000 */
.L_x_537:
[----:B------:R-:W-:Y:S01]  /*a1d0*/  ISETP.GE.AND P4, PT, R11, R128, PT ;  /* 0x000000800b00720c */ /* 0x000fe20003f86270 */
[----:B------:R-:W-:Y:S01]  /*a1e0*/  ULDC.64 UR4, c[0x0][0x208] ;  /* 0x0000820000047ab9 */ /* 0x000fe20000000a00 */
[----:B------:R-:W-:-:S04]  /*a1f0*/  LEA R38, P3, R9, R117, 0x1 ;  /* 0x0000007509267211 */ /* 0x000fc800078608ff */
[----:B------:R-:W-:-:S05]  /*a200*/  LEA.HI.X R39, R9, R116, R27, 0x1, P3 ;  /* 0x0000007409277211 */ /* 0x000fca00018f0c1b */
[----:B-1----:R1:W-:Y:S02]  /*a210*/  ST.E.128 desc[UR4][R38.64], R12 ;  /* 0x0000000c26007985 */ /* 0x0023e4000c101d04 */
[----:B-1----:R-:W-:-:S05]  /*a220*/  @!P4 IMAD.WIDE R12, R11, 0x2, R36 ;  /* 0x000000020b0cc825 */ /* 0x002fca00078e0224 */
[----:B0-----:R0:W-:Y:S02]  /*a230*/  @!P4 ST.E.128 desc[UR4][R12.64], R32 ;  /* 0x000000200c00c985 */ /* 0x0011e4000c101d04 */
.L_x_536:
[----:B------:R-:W-:Y:S05]  /*a240*/  BSYNC B1 ;  /* 0x0000000000017941 */ /* 0x000fea0003800000 */
.L_x_535:
[----:B------:R-:W-:-:S13]  /*a250*/  ISETP.NE.AND P3, PT, R21, RZ, PT ;  /* 0x000000ff1500720c */ /* 0x000fda0003f65270 */
[----:B------:R-:W-:Y:S05]  /*a260*/  @!P3 BRA `(.L_x_492) ;  /* 0x0000000c00bcb947 */ /* 0x000fea0003800000 */
[----:B------:R-:W4:Y:S01]  /*a270*/  LDL R15, [R1+0x58] ;  /* 0x00005800010f7983 */ /* 0x000f220000100800 */
[----:B------:R-:W-:Y:S01]  /*a280*/  SEL R131, R111, R131, !P1 ;  /* 0x000000836f837207 */ /* 0x000fe20004800000 */
[----:B------:R-:W-:Y:S01]  /*a290*/  BSSY B1, `(.L_x_539) ;  /* 0x000006c000017945 */ /* 0x000fe20003800000 */
[----:B------:R-:W-:Y:S02]  /*a2a0*/  SHF.R.U32.HI R14, RZ, 0x3, R228 ;  /* 0x00000003ff0e7819 */ /* 0x000fe400000116e4 */
[----:B---3--:R-:W-:Y:S02]  /*a2b0*/  SHF.R.S32.HI R11, RZ, 0x1f, R131 ;  /* 0x0000001fff0b7819 */ /* 0x008fe40000011483 */
[----:B------:R-:W-:Y:S02]  /*a2c0*/  ISETP.GE.AND P4, PT, R214, R110, PT ;  /* 0x0000006ed600720c */ /* 0x000fe40003f86270 */
[----:B------:R-:W-:Y:S02]  /*a2d0*/  LEA.HI R11, R11, R131, RZ, 0x4 ;  /* 0x000000830b0b7211 */ /* 0x000fe400078f20ff */
[----:B------:R-:W-:-:S02]  /*a2e0*/  LEA R38, P3, R20, R117, 0x1 ;  /* 0x0000007514267211 */ /* 0x000fc400078608ff */
[----:B------:R-:W-:Y:S02]  /*a2f0*/  LEA.HI.SX32 R11, R11, R10, 0x1c ;  /* 0x0000000a0b0b7211 */ /* 0x000fe400078fe2ff */
[----:B------:R-:W-:Y:S02]  /*a300*/  LEA.HI.X R39, R20, R116, R28, 0x1, P3 ;  /* 0x0000007414277211 */ /* 0x000fe400018f0c1c */
[----:B0-----:R-:W-:-:S04]  /*a310*/  SHF.R.S32.HI R13, RZ, 0x1f, R11 ;  /* 0x0000001fff0d7819 */ /* 0x001fc8000001140b */
[----:B------:R-:W-:Y:S01]  /*a320*/  LEA.HI R13, R13, R11, RZ, 0x3 ;  /* 0x0000000b0d0d7211 */ /* 0x000fe200078f18ff */
[----:B------:R-:W-:-:S03]  /*a330*/  IMAD.SHL.U32 R11, R11, 0x8, RZ ;  /* 0x000000080b0b7824 */ /* 0x000fc600078e00ff */
[----:B------:R-:W-:Y:S02]  /*a340*/  SHF.R.S32.HI R13, RZ, 0x3, R13 ;  /* 0x00000003ff0d7819 */ /* 0x000fe4000001140d */
[----:B------:R-:W-:-:S04]  /*a350*/  LOP3.LUT R12, R228, 0x38, R11, 0xf8, !PT ;  /* 0x00000038e40c7812 */ /* 0x000fc800078ef80b */
[----:B------:R-:W-:Y:S01]  /*a360*/  LOP3.LUT R12, R12, R14, RZ, 0x3c, !PT ;  /* 0x0000000e0c0c7212 */ /* 0x000fe200078e3cff */
[----:B----4-:R-:W-:-:S05]  /*a370*/  IMAD R13, R13, 0x1400, R15 ;  /* 0x000014000d0d7824 */ /* 0x010fca00078e020f */
[----:B------:R-:W-:Y:S01]  /*a380*/  IADD3 R13, R13, R12, RZ ;  /* 0x0000000c0d0d7210 */ /* 0x000fe20007ffe0ff */
[----:B------:R-:W-:-:S04]  /*a390*/  IMAD R12, R213, 0x5000, R121 ;  /* 0x00005000d50c7824 */ /* 0x000fc800078e0279 */
        /* <DEDUP_REMOVED lines=8> */
[----:B-1----:R-:W-:Y:S01]  /*a420*/  HADD2.F32 R40, -RZ, R33.H0_H0 ;  /* 0x20000021ff287230 */ /* 0x002fe20000004100 */
[----:B------:R-:W-:Y:S01]  /*a430*/  SHF.R.U64 R64, R64, 0x10, R65 ;  /* 0x0000001040407819 */ /* 0x000fe20000001241 */
[----:B0-----:R-:W-:Y:S01]  /*a440*/  HADD2.F32 R41, -RZ, R13.H0_H0 ;  /* 0x2000000dff297230 */ /* 0x001fe20000004100 */
[----:B------:R-:W-:Y:S01]  /*a450*/  SHF.R.U64 R74, R74, 0x10, R75 ;  /* 0x000000104a4a7819 */ /* 0x000fe2000000124b */
[----:B------:R-:W-:Y:S02]  /*a460*/  HADD2.F32 R42, -RZ, R141.H1_H1 ;  /* 0x3000008dff2a7230 */ /* 0x000fe40000004100 */
[-C--:B------:R-:W-:Y:S01]  /*a470*/  FMUL.FTZ R44, R40, R43.reuse ;  /* 0x0000002b282c7220 */ /* 0x080fe20000410000 */
[----:B------:R-:W-:Y:S02]  /*a480*/  HADD2.F32 R143, -RZ, R143.H0_H0 ;  /* 0x2000008fff8f7230 */ /* 0x000fe40000004100 */
[----:B------:R-:W-:Y:S01]  /*a490*/  FMUL.FTZ R43, R41, R43 ;  /* 0x0000002b292b7220 */ /* 0x000fe20000410000 */
[----:B------:R-:W-:-:S02]  /*a4a0*/  HADD2.F32 R141, -RZ, R141.H0_H0 ;  /* 0x2000008dff8d7230 */ /* 0x000fc40000004100 */
[-C--:B------:R-:W-:Y:S01]  /*a4b0*/  FFMA.FTZ R41, R41, R42.reuse, -R44 ;  /* 0x0000002a29297223 */ /* 0x080fe2000001082c */
[----:B------:R-:W-:Y:S01]  /*a4c0*/  SHF.R.U32.HI R44, RZ, 0x10, R65 ;  /* 0x00000010ff2c7819 */ /* 0x000fe20000011641 */
[----:B------:R-:W-:Y:S01]  /*a4d0*/  FFMA.FTZ R40, R40, R42, R43 ;  /* 0x0000002a28287223 */ /* 0x000fe2000001002b */
[----:B------:R-:W-:Y:S01]  /*a4e0*/  SHF.R.U32.HI R43, RZ, 0x10, R73 ;  /* 0x00000010ff2b7819 */ /* 0x000fe20000011649 */
[----:B------:R-:W-:Y:S01]  /*a4f0*/  HADD2.F32 R42, -RZ, R33.H1_H1 ;  /* 0x30000021ff2a7230 */ /* 0x000fe20000004100 */
[----:B------:R-:W-:Y:S01]  /*a500*/  SHF.R.U64 R66, R66, 0x10, R67 ;  /* 0x0000001042427819 */ /* 0x000fe20000001243 */
[----:B------:R-:W-:Y:S02]  /*a510*/  HADD2.F32 R72, -RZ, R72.H0_H0 ;  /* 0x20000048ff487230 */ /* 0x000fe40000004100 */
[----:B------:R-:W-:Y:S02]  /*a520*/  HADD2.F32 R33, -RZ, R43.H0_H0 ;  /* 0x2000002bff217230 */ /* 0x000fe40000004100 */
[----:B------:R-:W-:-:S02]  /*a530*/  HADD2.F32 R43, -RZ, R13.H1_H1 ;  /* 0x3000000dff2b7230 */ /* 0x000fc40000004100 */
[----:B------:R-:W-:Y:S02]  /*a540*/  HADD2.F32 R13, -RZ, R44.H0_H0 ;  /* 0x2000002cff0d7230 */ /* 0x000fe40000004100 */
[CC--:B------:R-:W-:Y:S01]  /*a550*/  FMUL.FTZ R44, R42.reuse, R33.reuse ;  /* 0x000000212a2c7220 */ /* 0x0c0fe20000410000 */
[----:B------:R-:W-:Y:S02]  /*a560*/  HADD2.F32 R64, -RZ, R64.H0_H0 ;  /* 0x20000040ff407230 */ /* 0x000fe40000004100 */
[C---:B------:R-:W-:Y:S01]  /*a570*/  FMUL.FTZ R45, R43.reuse, R33 ;  /* 0x000000212b2d7220 */ /* 0x040fe20000410000 */
[----:B------:R-:W-:Y:S02]  /*a580*/  HADD2.F32 R74, -RZ, R74.H0_H0 ;  /* 0x2000004aff4a7230 */ /* 0x000fe40000004100 */
[-C--:B------:R-:W-:Y:S01]  /*a590*/  FFMA.FTZ R33, R43, R13.reuse, -R44 ;  /* 0x0000000d2b217223 */ /* 0x080fe2000001082c */
[----:B------:R-:W-:Y:S02]  /*a5a0*/  HADD2.F32 R44, -RZ, R142.H1_H1 ;  /* 0x3000008eff2c7230 */ /* 0x000fe40000004100 */
[----:B------:R-:W-:Y:S01]  /*a5b0*/  FFMA.FTZ R13, R42, R13, R45 ;  /* 0x0000000d2a0d7223 */ /* 0x000fe2000001002d */
[----:B------:R-:W-:-:S02]  /*a5c0*/  HADD2.F32 R42, -RZ, R35.H0_H0 ;  /* 0x20000023ff2a7230 */ /* 0x000fc40000004100 */
[----:B------:R-:W-:Y:S01]  /*a5d0*/  HADD2.F32 R43, -RZ, R15.H0_H0 ;  /* 0x2000000fff2b7230 */ /* 0x000fe20000004100 */
[----:B------:R-:W-:Y:S01]  /*a5e0*/  F2FP.F16.F32.PACK_AB R33, R33, R41 ;  /* 0x000000292121723e */ /* 0x000fe200000000ff */
[----:B------:R-:W-:Y:S02]  /*a5f0*/  HADD2.F32 R45, -RZ, R140.H1_H1 ;  /* 0x3000008cff2d7230 */ /* 0x000fe40000004100 */
[-C--:B------:R-:W-:Y:S01]  /*a600*/  FMUL.FTZ R46, R42, R44.reuse ;  /* 0x0000002c2a2e7220 */ /* 0x080fe20000410000 */
[----:B------:R-:W-:Y:S02]  /*a610*/  HADD2.F32 R35, -RZ, R35.H1_H1 ;  /* 0x30000023ff237230 */ /* 0x000fe40000004100 */
[C---:B------:R-:W-:Y:S01]  /*a620*/  FMUL.FTZ R44, R43.reuse, R44 ;  /* 0x0000002c2b2c7220 */ /* 0x040fe20000410000 */
[----:B------:R-:W-:Y:S02]  /*a630*/  HADD2.F32 R142, -RZ, R142.H0_H0 ;  /* 0x2000008eff8e7230 */ /* 0x000fe40000004100 */
[----:B------:R-:W-:Y:S01]  /*a640*/  FFMA.FTZ R46, R43, R45, -R46 ;  /* 0x0000002d2b2e7223 */ /* 0x000fe2000001082e */
[----:B------:R-:W-:-:S02]  /*a650*/  HADD2.F32 R43, -RZ, R15.H1_H1 ;  /* 0x3000000fff2b7230 */ /* 0x000fc40000004100 */
[----:B------:R-:W-:Y:S01]  /*a660*/  FFMA.FTZ R44, R42, R45, R44 ;  /* 0x0000002d2a2c7223 */ /* 0x000fe2000001002c */
[----:B------:R-:W-:Y:S01]  /*a670*/  SHF.R.U32.HI R42, RZ, 0x10, R75 ;  /* 0x00000010ff2a7819 */ /* 0x000fe2000001164b */
[----:B------:R-:W-:Y:S01]  /*a680*/  HADD2.F32 R140, -RZ, R140.H0_H0 ;  /* 0x2000008cff8c7230 */ /* 0x000fe20000004100 */
[----:B------:R-:W-:Y:S01]  /*a690*/  SHF.R.U32.HI R45, RZ, 0x10, R67 ;  /* 0x00000010ff2d7819 */ /* 0x000fe20000011643 */
[----:B------:R-:W-:Y:S01]  /*a6a0*/  HADD2.F32 R66, -RZ, R66.H0_H0 ;  /* 0x20000042ff427230 */ /* 0x000fe20000004100 */
[----:B------:R-:W-:Y:S01]  /*a6b0*/  F2FP.F16.F32.PACK_AB R40, R13, R40 ;  /* 0x000000280d28723e */ /* 0x000fe200000000ff */
[----:B------:R-:W-:Y:S02]  /*a6c0*/  HADD2.F32 R42, -RZ, R42.H0_H0 ;  /* 0x2000002aff2a7230 */ /* 0x000fe40000004100 */
[----:B------:R-:W-:Y:S02]  /*a6d0*/  HADD2.F32 R15, -RZ, R45.H0_H0 ;  /* 0x2000002dff0f7230 */ /* 0x000fe40000004100 */
[----:B------:R-:W-:-:S02]  /*a6e0*/  IMAD.MOV.U32 R13, RZ, RZ, R33 ;  /* 0x000000ffff0d7224 */ /* 0x000fc400078e0021 */
        /* <DEDUP_REMOVED lines=8> */
[----:B------:R-:W-:-:S02]  /*a770*/  HADD2.F32 R32, -RZ, R32.H1_H1 ;  /* 0x30000020ff207230 */ /* 0x000fc40000004100 */
[-C--:B------:R-:W-:Y:S01]  /*a780*/  FMUL.FTZ R43, R15, R143.reuse ;  /* 0x0000008f0f2b7220 */ /* 0x080fe20000410000 */
[----:B------:R-:W-:Y:S02]  /*a790*/  HADD2.F32 R12, -RZ, R12.H1_H1 ;  /* 0x3000000cff0c7230 */ /* 0x000fe40000004100 */
[C---:B------:R-:W-:Y:S01]  /*a7a0*/  FMUL.FTZ R143, R35.reuse, R143 ;  /* 0x0000008f238f7220 */ /* 0x040fe20000410000 */
[----:B------:R-:W-:Y:S01]  /*a7b0*/  F2FP.F16.F32.PACK_AB R42, R42, R44 ;  /* 0x0000002c2a2a723e */ /* 0x000fe200000000ff */
[-C--:B------:R-:W-:Y:S02]  /*a7c0*/  FFMA.FTZ R43, R35, R141.reuse, -R43 ;  /* 0x0000008d232b7223 */ /* 0x080fe4000001082b */
[----:B------:R-:W-:Y:S01]  /*a7d0*/  FFMA.FTZ R143, R15, R141, R143 ;  /* 0x0000008d0f8f7223 */ /* 0x000fe2000001008f */
[-C--:B------:R-:W-:Y:S01]  /*a7e0*/  FMUL.FTZ R15, R32, R72.reuse ;  /* 0x00000048200f7220 */ /* 0x080fe20000410000 */
[----:B------:R-:W-:-:S03]  /*a7f0*/  FMUL.FTZ R72, R12, R72 ;  /* 0x000000480c487220 */ /* 0x000fc60000410000 */
[-C--:B------:R-:W-:Y:S01]  /*a800*/  FFMA.FTZ R15, R12, R64.reuse, -R15 ;  /* 0x000000400c0f7223 */ /* 0x080fe2000001080f */
[----:B------:R-:W-:Y:S02]  /*a810*/  HADD2.F32 R12, -RZ, R34.H0_H0 ;  /* 0x20000022ff0c7230 */ /* 0x000fe40000004100 */
[----:B------:R-:W-:Y:S01]  /*a820*/  FFMA.FTZ R72, R32, R64, R72 ;  /* 0x0000004020487223 */ /* 0x000fe20000010048 */
[----:B------:R-:W-:Y:S02]  /*a830*/  HADD2.F32 R32, -RZ, R14.H0_H0 ;  /* 0x2000000eff207230 */ /* 0x000fe40000004100 */
[----:B------:R-:W-:Y:S02]  /*a840*/  HADD2.F32 R34, -RZ, R34.H1_H1 ;  /* 0x30000022ff227230 */ /* 0x000fe40000004100 */
[-C--:B------:R-:W-:Y:S01]  /*a850*/  FMUL.FTZ R35, R12, R142.reuse ;  /* 0x0000008e0c237220 */ /* 0x080fe20000410000 */
[----:B------:R-:W-:Y:S02]  /*a860*/  HADD2.F32 R14, -RZ, R14.H1_H1 ;  /* 0x3000000eff0e7230 */ /* 0x000fe40000004100 */
[----:B------:R-:W-:Y:S01]  /*a870*/  FMUL.FTZ R142, R32, R142 ;  /* 0x0000008e208e7220 */ /* 0x000fe20000410000 */
[----:B------:R-:W-:Y:S01]  /*a880*/  F2FP.F16.F32.PACK_AB R143, R72, R143 ;  /* 0x0000008f488f723e */ /* 0x000fe200000000ff */
[----:B------:R-:W-:Y:S01]  /*a890*/  FFMA.FTZ R35, R32, R140, -R35 ;  /* 0x0000008c20237223 */ /* 0x000fe20000010823 */
[-C--:B------:R-:W-:Y:S01]  /*a8a0*/  FMUL.FTZ R32, R34, R74.reuse ;  /* 0x0000004a22207220 */ /* 0x080fe20000410000 */
[----:B------:R-:W-:Y:S01]  /*a8b0*/  FMUL.FTZ R74, R14, R74 ;  /* 0x0000004a0e4a7220 */ /* 0x000fe20000410000 */
[----:B------:R-:W-:Y:S01]  /*a8c0*/  FFMA.FTZ R142, R12, R140, R142 ;  /* 0x0000008c0c8e7223 */ /* 0x000fe2000001008e */
[----:B------:R-:W-:Y:S01]  /*a8d0*/  F2FP.F16.F32.PACK_AB R12, R15, R43 ;  /* 0x0000002b0f0c723e */ /* 0x000fe200000000ff */
[-C--:B------:R-:W-:Y:S01]  /*a8e0*/  FFMA.FTZ R32, R14, R66.reuse, -R32 ;  /* 0x000000420e207223 */ /* 0x080fe20000010820 */
[----:B------:R-:W-:Y:S01]  /*a8f0*/  FFMA.FTZ R74, R34, R66, R74 ;  /* 0x00000042224a7223 */ /* 0x000fe2000001004a */
[----:B------:R-:W-:-:S03]  /*a900*/  IMAD.MOV.U32 R15, RZ, RZ, R45 ;  /* 0x000000ffff0f7224 */ /* 0x000fc600078e002d */
[----:B------:R-:W-:Y:S01]  /*a910*/  F2FP.F16.F32.PACK_AB R14, R32, R35 ;  /* 0x00000023200e723e */ /* 0x000fe200000000ff */
[----:B------:R-:W-:Y:S01]  /*a920*/  IMAD.MOV.U32 R35, RZ, RZ, R42 ;  /* 0x000000ffff237224 */ /* 0x000fe200078e002a */
[----:B------:R-:W-:Y:S02]  /*a930*/  F2FP.F16.F32.PACK_AB R34, R74, R142 ;  /* 0x0000008e4a22723e */ /* 0x000fe400000000ff */
[----:B------:R-:W-:-:S07]  /*a940*/  MOV R32, R143 ;  /* 0x0000008f00207202 */ /* 0x000fce0000000f00 */
.L_x_540:
[----:B------:R-:W-:Y:S05]  /*a950*/  BSYNC B1 ;  /* 0x0000000000017941 */ /* 0x000fea0003800000 */
.L_x_539:
[----:B------:R-:W-:Y:S01]  /*a960*/  ISETP.GE.AND P3, PT, R11, R128, PT ;  /* 0x000000800b00720c */ /* 0x000fe20003f66270 */
[----:B------:R-:W-:Y:S02]  /*a970*/  ULDC.64 UR4, c[0x0][0x208] ;  /* 0x0000820000047ab9 */ /* 0x000fe40000000a00 */
[----:B0-----:R0:W-:Y:S10]  /*a980*/  ST.E.128 desc[UR4][R38.64], R12 ;  /* 0x0000000c26007985 */ /* 0x0011f4000c101d04 */
[----:B------:R-:W-:Y:S05]  /*a990*/  @P3 BRA `(.L_x_492) ;  /* 0x0000000400f03947 */ /* 0x000fea0003800000 */
[----:B------:R-:W-:Y:S01]  /*a9a0*/  IMAD.WIDE R36, R11, 0x2, R36 ;  /* 0x000000020b247825 */ /* 0x000fe200078e0224 */
[----:B------:R-:W-:-:S04]  /*a9b0*/  ULDC.64 UR4, c[0x0][0x208] ;  /* 0x0000820000047ab9 */ /* 0x000fc80000000a00 */
[----:B-1----:R1:W-:Y:S01]  /*a9c0*/  ST.E.128 desc[UR4][R36.64], R32 ;  /* 0x0000002024007985 */ /* 0x0023e2000c101d04 */
[----:B------:R-:W-:Y:S05]  /*a9d0*/  BRA `(.L_x_492) ;  /* 0x0000000400e07947 */ /* 0x000fea0003800000 */
.L_x_446:
[----:B------:R-:W-:-:S04]  /*a9e0*/  ULOP3.LUT UR4, UR60, 0x1, URZ, 0xfc, !UPT ;  /* 0x000000013c047892 */ /* 0x000fc8000f8efc3f */
[----:B------:R-:W-:-:S06]  /*a9f0*/  UISETP.NE.AND UP0, UPT, UR4, 0x3, UPT ;  /* 0x000000030400788c */ /* 0x000fcc000bf05270 */
[----:B------:R-:W-:-:S13]  /*aa00*/  PLOP3.LUT P0, PT, PT, PT, UP0, 0x80, 0x0 ;  /* 0x000000000000781c */ /* 0x000fda0003f0f008 */
[----:B------:R-:W-:Y:S05]  /*aa10*/  @!P0 BRA `(.L_x_541) ;  /* 0x0000000000048947 */ /* 0x000fea0003800000 */
[----:B------:R-:W-:Y:S01]  /*aa20*/  BPT.TRAP 0x1 ;  /* 0x000000040000795c */ /* 0x000fe20000300000 */
.L_x_541:
[----:B------:R-:W-:Y:S01]  /*aa30*/  LEA R87, R213, R23, 0x3 ;  /* 0x00000017d5577211 */ /* 0x000fe200078e18ff */
[----:B------:R-:W-:Y:S01]  /*aa40*/  BSSY B1, `(.L_x_542) ;  /* 0x0000005000017945 */ /* 0x000fe20003800000 */
[----:B------:R-:W-:Y:S02]  /*aa50*/  SHF.L.U32 R88, R225, 0x1f, RZ ;  /* 0x0000001fe1587819 */ /* 0x000fe400000006ff */
[----:B------:R-:W-:Y:S02]  /*aa60*/  SHF.R.S32.HI R84, RZ, 0x1f, R30 ;  /* 0x0000001fff547819 */ /* 0x000fe4000001141e */
[----:B------:R-:W0:Y:S02]  /*aa70*/  SYNCS.PHASECHK.TRANS64.TRYWAIT P3, [R87+URZ+0x38890], R88 ;  /* 0x03889058570075a7 */ /* 0x000e24000806017f */
[----:B0-----:R-:W-:Y:S05]  /*aa80*/  @!P3 BRA `(.L_x_543) ;  /* 0x000001fc0074b947 */ /* 0x001fea0003800000 */
.L_x_836:
[----:B------:R-:W-:Y:S05]  /*aa90*/  BSYNC B1 ;  /* 0x0000000000017941 */ /* 0x000fea0003800000 */
.L_x_542:
[----:B------:R-:W-:Y:S01]  /*aaa0*/  ULDC.64 UR4, c[0x0][0x300] ;  /* 0x0000c00000047ab9 */ /* 0x000fe20000000a00 */
[----:B-----5:R-:W-:Y:S01]  /*aab0*/  SHF.R.S32.HI R85, RZ, 0x1f, R29 ;  /* 0x0000001fff557819 */ /* 0x020fe2000001141d */
[----:B------:R-:W-:Y:S01]  /*aac0*/  IMAD R11, R84, UR4, RZ ;  /* 0x00000004540b7c24 */ /* 0x000fe2000f8e02ff */
[----:B------:R-:W-:Y:S01]  /*aad0*/  ULDC.64 UR6, c[0x0][0x2e8] ;  /* 0x0000ba0000067ab9 */ /* 0x000fe20000000a00 */
[----:B------:R-:W-:-:S04]  /*aae0*/  IMAD.WIDE.U32 R12, R30, UR4, RZ ;  /* 0x000000041e0c7c25 */ /* 0x000fc8000f8e00ff */
[----:B------:R-:W-:Y:S01]  /*aaf0*/  IMAD R11, R30, UR5, R11 ;  /* 0x000000051e0b7c24 */ /* 0x000fe2000f8e020b */
[----:B------:R-:W-:Y:S01]  /*ab00*/  ULDC.64 UR4, c[0x0][0x310] ;  /* 0x0000c40000047ab9 */ /* 0x000fe20000000a00 */
[----:B------:R-:W-:Y:S02]  /*ab10*/  IMAD R86, R2, -0x50, R24 ;  /* 0xffffffb002567824 */ /* 0x000fe400078e0218 */
[----:B------:R-:W-:Y:S02]  /*ab20*/  IMAD R14, R85, UR4, RZ ;  /* 0x00000004550e7c24 */ /* 0x000fe4000f8e02ff */
[----:B------:R-:W-:Y:S01]  /*ab30*/  IMAD.IADD R13, R13, 0x1, R11 ;  /* 0x000000010d0d7824 */ /* 0x000fe200078e020b */
[----:B------:R-:W-:Y:S01]  /*ab40*/  VIMNMX R86, R86, 0x50, PT ;  /* 0x0000005056567848 */ /* 0x000fe20003fe0100 */
[C---:B------:R-:W-:Y:S02]  /*ab50*/  IMAD R11, R29.reuse, UR5, R14 ;  /* 0x000000051d0b7c24 */ /* 0x040fe4000f8e020e */
[----:B------:R-:W-:Y:S01]  /*ab60*/  IMAD.WIDE.U32 R12, R29, UR4, R12 ;  /* 0x000000041d0c7c25 */ /* 0x000fe2000f8e000c */
[----:B------:R-:W-:-:S03]  /*ab70*/  ULDC.64 UR4, c[0x0][0x308] ;  /* 0x0000c20000047ab9 */ /* 0x000fc60000000a00 */
[----:B------:R-:W-:Y:S02]  /*ab80*/  IMAD.IADD R13, R13, 0x1, R11 ;  /* 0x000000010d0d7824 */ /* 0x000fe400078e020b */
[----:B------:R-:W-:Y:S02]  /*ab90*/  IMAD.IADD R36, R86, 0x1, -R224 ;  /* 0x0000000156247824 */ /* 0x000fe400078e0ae0 */
[----:B------:R-:W-:Y:S01]  /*aba0*/  IMAD.WIDE.U32 R12, R223, UR4, R12 ;  /* 0x00000004df0c7c25 */ /* 0x000fe2000f8e000c */
[----:B------:R-:W-:-:S03]  /*abb0*/  UMOV UR4, 0xffffffff ;  /* 0xffffffff00047882 */ /* 0x000fc60000000000 */
[----:B------:R-:W-:Y:S01]  /*abc0*/  IMAD R35, R223, UR5, R13 ;  /* 0x00000005df237c24 */ /* 0x000fe2000f8e020d */
[----:B------:R-:W-:-:S04]  /*abd0*/  LEA R34, P3, R12, UR6, 0x1 ;  /* 0x000000060c227c11 */ /* 0x000fc8000f8608ff */
[----:B------:R-:W-:Y:S02]  /*abe0*/  LEA.HI.X R35, R12, UR7, R35, 0x1, P3 ;  /* 0x000000070c237c11 */ /* 0x000fe400098f0c23 */
[----:B------:R-:W-:Y:S01]  /*abf0*/  ISETP.GE.AND P3, PT, R36, 0x1, PT ;  /* 0x000000012400780c */ /* 0x000fe20003f66270 */
[----:B------:R-:W-:-:S12]  /*ac00*/  BRA.DIV UR4, `(.L_x_544) ;  /* 0x000001fe04287947 */ /* 0x000fd8000b800000 */
[----:B------:R1:W2:Y:S04]  /*ac10*/  SHFL.IDX PT, R37, R35, RZ, 0x181f ;  /* 0x00181fff23257589 */ /* 0x0002a800000e0000 */
[----:B------:R1:W3:Y:S02]  /*ac20*/  SHFL.IDX PT, R11, R34, RZ, 0x181f ;  /* 0x00181fff220b7589 */ /* 0x0002e400000e0000 */
.L_x_840:
[----:B------:R-:W-:Y:S04]  /*ac30*/  BSSY B1, `(.L_x_545) ;  /* 0x0000018000017945 */ /* 0x000fe80003800000 */
[----:B------:R-:W-:Y:S05]  /*ac40*/  @!P3 BRA `(.L_x_546) ;  /* 0x000000000058b947 */ /* 0x000fea0003800000 */
[----:B------:R-:W-:Y:S01]  /*ac50*/  ULDC UR4, c[0x0][0x2f4] ;  /* 0x0000bd0000047ab9 */ /* 0x000fe20000000800 */
[----:B------:R-:W-:Y:S01]  /*ac60*/  ULDC.64 UR6, c[0x0][0x208] ;  /* 0x0000820000067ab9 */ /* 0x000fe20000000a00 */
[----:B------:R-:W-:-:S13]  /*ac70*/  ISETP.GE.AND P4, PT, R16, UR4, PT ;  /* 0x0000000410007c0c */ /* 0x000fda000bf86270 */
[----:B------:R-:W4:Y:S01]  /*ac80*/  @!P4 LDS.128 R12, [R31+0x24400] ;  /* 0x024400001f0cc984 */ /* 0x000f220000000c00 */
[----:B---3--:R-:W-:-:S04]  /*ac90*/  @!P4 LEA R32, P3, R16, R11, 0x1 ;  /* 0x0000000b1020c211 */ /* 0x008fc800078608ff */
[----:B--2---:R-:W-:Y:S02]  /*aca0*/  @!P4 LEA.HI.X R33, R16, R37, R17, 0x1, P3 ;  /* 0x000000251021c211 */ /* 0x004fe400018f0c11 */
[----:B------:R-:W-:-:S03]  /*acb0*/  ISETP.GE.AND P3, PT, R214, UR4, PT ;  /* 0x00000004d6007c0c */ /* 0x000fc6000bf66270 */
[----:B----4-:R2:W-:Y:S10]  /*acc0*/  @!P4 ST.E.128 desc[UR6][R32.64], R12 ;  /* 0x0000000c2000c985 */ /* 0x0105f4000c101d06 */
[----:B------:R-:W3:Y:S01]  /*acd0*/  @!P3 LDS.128 R12, [R31+0x26c00] ;  /* 0x026c00001f0cb984 */ /* 0x000ee20000000c00 */
[----:B--2---:R-:W-:-:S04]  /*ace0*/  @!P3 LEA R32, P4, R212, R11, 0x1 ;  /* 0x0000000bd420b211 */ /* 0x004fc800078808ff */
[----:B------:R-:W-:Y:S02]  /*acf0*/  @!P3 LEA.HI.X R33, R212, R37, R215, 0x1, P4 ;  /* 0x00000025d421b211 */ /* 0x000fe400020f0cd7 */
[----:B------:R-:W-:-:S03]  /*ad00*/  ISETP.GE.AND P4, PT, R19, UR4, PT ;  /* 0x0000000413007c0c */ /* 0x000fc6000bf86270 */
[----:B---3--:R2:W-:Y:S10]  /*ad10*/  @!P3 ST.E.128 desc[UR6][R32.64], R12 ;  /* 0x0000000c2000b985 */ /* 0x0085f4000c101d06 */
[----:B------:R-:W3:Y:S01]  /*ad20*/  @!P4 LDS.128 R12, [R31+0x29400] ;  /* 0x029400001f0cc984 */ /* 0x000ee20000000c00 */
[----:B--2---:R-:W-:-:S04]  /*ad30*/  @!P4 LEA R32, P3, R19, R11, 0x1 ;  /* 0x0000000b1320c211 */ /* 0x004fc800078608ff */
[----:B------:R-:W-:Y:S02]  /*ad40*/  @!P4 LEA.HI.X R33, R19, R37, R219, 0x1, P3 ;  /* 0x000000251321c211 */ /* 0x000fe400018f0cdb */
[----:B------:R-:W-:-:S03]  /*ad50*/  ISETP.GE.AND P3, PT, R22, UR4, PT ;  /* 0x0000000416007c0c */ /* 0x000fc6000bf66270 */
[----:B---3--:R2:W-:Y:S10]  /*ad60*/  @!P4 ST.E.128 desc[UR6][R32.64], R12 ;  /* 0x0000000c2000c985 */ /* 0x0085f4000c101d06 */
[----:B------:R-:W3:Y:S01]  /*ad70*/  @!P3 LDS.128 R12, [R31+0x2bc00] ;  /* 0x02bc00001f0cb984 */ /* 0x000ee20000000c00 */
[----:B--2---:R-:W-:-:S04]  /*ad80*/  @!P3 LEA R32, P4, R22, R11, 0x1 ;  /* 0x0000000b1620b211 */ /* 0x004fc800078808ff */
[----:B------:R-:W-:-:S05]  /*ad90*/  @!P3 LEA.HI.X R33, R22, R37, R218, 0x1, P4 ;  /* 0x000000251621b211 */ /* 0x000fca00020f0cda */
[----:B---3--:R4:W-:Y:S04]  /*ada0*/  @!P3 ST.E.128 desc[UR6][R32.64], R12 ;  /* 0x0000000c2000b985 */ /* 0x0089e8000c101d06 */
.L_x_546:
[----:B------:R-:W-:Y:S05]  /*adb0*/  BSYNC B1 ;  /* 0x0000000000017941 */ /* 0x000fea0003800000 */
.L_x_545:
[----:B------:R-:W-:-:S03]  /*adc0*/  UMOV UR4, 0xffffffff ;  /* 0xffffffff00047882 */ /* 0x000fc60000000000 */
[----:B------:R-:W-:Y:S05]  /*add0*/  BRA.DIV UR4, `(.L_x_547) ;  /* 0x000001fe04007947 */ /* 0x000fea000b800000 */
[----:B--2---:R2:W0:Y:S04]  /*ade0*/  SHFL.IDX PT, R37, R35, 0x1, 0x181f ;  /* 0x00381f0023257f89 */ /* 0x00442800000e0000 */
[----:B---3--:R2:W3:Y:S02]  /*adf0*/  SHFL.IDX PT, R11, R34, 0x1, 0x181f ;  /* 0x00381f00220b7f89 */ /* 0x0084e400000e0000 */
.L_x_844:
[----:B------:R-:W-:Y:S01]  /*ae00*/  ISETP.GE.AND P3, PT, R36, 0x21, PT ;  /* 0x000000212400780c */ /* 0x000fe20003f66270 */
[----:B------:R-:W-:-:S12]  /*ae10*/  BSSY B1, `(.L_x_548) ;  /* 0x0000018000017945 */ /* 0x000fd80003800000 */
[----:B------:R-:W-:Y:S05]  /*ae20*/  @!P3 BRA `(.L_x_549) ;  /* 0x000000000058b947 */ /* 0x000fea0003800000 */
[----:B------:R-:W-:Y:S01]  /*ae30*/  ULDC UR4, c[0x0][0x2f4] ;  /* 0x0000bd0000047ab9 */ /* 0x000fe20000000800 */
[----:B------:R-:W-:Y:S01]  /*ae40*/  ULDC.64 UR6, c[0x0][0x208] ;  /* 0x0000820000067ab9 */ /* 0x000fe20000000a00 */
[----:B------:R-:W-:-:S13]  /*ae50*/  ISETP.GE.AND P4, PT, R16, UR4, PT ;  /* 0x0000000410007c0c */ /* 0x000fda000bf86270 */
[----:B----4-:R-:W4:Y:S01]  /*ae60*/  @!P4 LDS.128 R12, [R31+0x25400] ;  /* 0x025400001f0cc984 */ /* 0x010f220000000c00 */
[----:B---3--:R-:W-:-:S04]  /*ae70*/  @!P4 LEA R32, P3, R16, R11, 0x1 ;  /* 0x0000000b1020c211 */ /* 0x008fc800078608ff */
[----:B0-----:R-:W-:Y:S02]  /*ae80*/  @!P4 LEA.HI.X R33, R16, R37, R17, 0x1, P3 ;  /* 0x000000251021c211 */ /* 0x001fe400018f0c11 */
[----:B------:R-:W-:-:S03]  /*ae90*/  ISETP.GE.AND P3, PT, R214, UR4, PT ;  /* 0x00000004d6007c0c */ /* 0x000fc6000bf66270 */
[----:B----4-:R0:W-:Y:S10]  /*aea0*/  @!P4 ST.E.128 desc[UR6][R32.64], R12 ;  /* 0x0000000c2000c985 */ /* 0x0101f4000c101d06 */
[----:B------:R-:W3:Y:S01]  /*aeb0*/  @!P3 LDS.128 R12, [R31+0x27c00] ;  /* 0x027c00001f0cb984 */ /* 0x000ee20000000c00 */
[----:B0-----:R-:W-:-:S04]  /*aec0*/  @!P3 LEA R32, P4, R212, R11, 0x1 ;  /* 0x0000000bd420b211 */ /* 0x001fc800078808ff */
[----:B------:R-:W-:Y:S02]  /*aed0*/  @!P3 LEA.HI.X R33, R212, R37, R215, 0x1, P4 ;  /* 0x00000025d421b211 */ /* 0x000fe400020f0cd7 */
[----:B------:R-:W-:-:S03]  /*aee0*/  ISETP.GE.AND P4, PT, R19, UR4, PT ;  /* 0x0000000413007c0c */ /* 0x000fc6000bf86270 */
[----:B---3--:R0:W-:Y:S10]  /*aef0*/  @!P3 ST.E.128 desc[UR6][R32.64], R12 ;  /* 0x0000000c2000b985 */ /* 0x0081f4000c101d06 */
[----:B------:R-:W3:Y:S01]  /*af00*/  @!P4 LDS.128 R12, [R31+0x2a400] ;  /* 0x02a400001f0cc984 */ /* 0x000ee20000000c00 */
[----:B0-----:R-:W-:-:S04]  /*af10*/  @!P4 LEA R32, P3, R19, R11, 0x1 ;  /* 0x0000000b1320c211 */ /* 0x001fc800078608ff */
[----:B------:R-:W-:Y:S02]  /*af20*/  @!P4 LEA.HI.X R33, R19, R37, R219, 0x1, P3 ;  /* 0x000000251321c211 */ /* 0x000fe400018f0cdb */
[----:B------:R-:W-:-:S03]  /*af30*/  ISETP.GE.AND P3, PT, R22, UR4, PT ;  /* 0x0000000416007c0c */ /* 0x000fc6000bf66270 */
[----:B---3--:R0:W-:Y:S10]  /*af40*/  @!P4 ST.E.128 desc[UR6][R32.64], R12 ;  /* 0x0000000c2000c985 */ /* 0x0081f4000c101d06 */
[----:B------:R-:W3:Y:S01]  /*af50*/  @!P3 LDS.128 R12, [R31+0x2cc00] ;  /* 0x02cc00001f0cb984 */ /* 0x000ee20000000c00 */
[----:B0-----:R-:W-:-:S04]  /*af60*/  @!P3 LEA R32, P4, R22, R11, 0x1 ;  /* 0x0000000b1620b211 */ /* 0x001fc800078808ff */
[----:B------:R-:W-:-:S05]  /*af70*/  @!P3 LEA.HI.X R33, R22, R37, R218, 0x1, P4 ;  /* 0x000000251621b211 */ /* 0x000fca00020f0cda */
[----:B---3--:R0:W-:Y:S04]  /*af80*/  @!P3 ST.E.128 desc[UR6][R32.64], R12 ;  /* 0x0000000c2000b985 */ /* 0x0081e8000c101d06 */
.L_x_549:
[----:B------:R-:W-:Y:S05]  /*af90*/  BSYNC B1 ;  /* 0x0000000000017941 */ /* 0x000fea0003800000 */
.L_x_548:
[----:B------:R-:W-:-:S03]  /*afa0*/  UMOV UR4, 0xffffffff ;  /* 0xffffffff00047882 */ /* 0x000fc60000000000 */
[----:B------:R-:W-:Y:S05]  /*afb0*/  BRA.DIV UR4, `(.L_x_550) ;  /* 0x000001fa04d47947 */ /* 0x000fea000b800000 */
[----:B-12---:R-:W1:Y:S04]  /*afc0*/  SHFL.IDX PT, R35, R35, 0x2, 0x181f ;  /* 0x00581f0023237f89 */ /* 0x006e6800000e0000 */
[----:B------:R-:W2:Y:S02]  /*afd0*/  SHFL.IDX PT, R34, R34, 0x2, 0x181f ;  /* 0x00581f0022227f89 */ /* 0x000ea400000e0000 */
.L_x_848:
[----:B------:R-:W-:-:S13]  /*afe0*/  ISETP.GE.AND P3, PT, R36, 0x41, PT ;  /* 0x000000412400780c */ /* 0x000fda0003f66270 */
[----:B------:R-:W-:Y:S05]  /*aff0*/  @!P3 BRA `(.L_x_492) ;  /* 0x000000000058b947 */ /* 0x000fea0003800000 */
[----:B------:R-:W-:Y:S01]  /*b000*/  ULDC UR4, c[0x0][0x2f4] ;  /* 0x0000bd0000047ab9 */ /* 0x000fe20000000800 */
[----:B------:R-:W-:Y:S01]  /*b010*/  ULDC.64 UR6, c[0x0][0x208] ;  /* 0x0000820000067ab9 */ /* 0x000fe20000000a00 */
[----:B------:R-:W-:-:S13]  /*b020*/  ISETP.GE.AND P4, PT, R16, UR4, PT ;  /* 0x0000000410007c0c */ /* 0x000fda000bf86270 */
[----:B0---4-:R-:W0:Y:S01]  /*b030*/  @!P4 LDS.128 R12, [R31+0x26400] ;  /* 0x026400001f0cc984 */ /* 0x011e220000000c00 */
[----:B--2---:R-:W-:-:S04]  /*b040*/  @!P4 LEA R32, P3, R16, R34, 0x1 ;  /* 0x000000221020c211 */ /* 0x004fc800078608ff */
[----:B-1----:R-:W-:Y:S02]  /*b050*/  @!P4 LEA.HI.X R33, R16, R35, R17, 0x1, P3 ;  /* 0x000000231021c211 */ /* 0x002fe400018f0c11 */
[----:B------:R-:W-:-:S03]  /*b060*/  ISETP.GE.AND P3, PT, R214, UR4, PT ;  /* 0x00000004d6007c0c */ /* 0x000fc6000bf66270 */
[----:B0-----:R0:W-:Y:S10]  /*b070*/  @!P4 ST.E.128 desc[UR6][R32.64], R12 ;  /* 0x0000000c2000c985 */ /* 0x0011f4000c101d06 */
[----:B------:R-:W1:Y:S01]  /*b080*/  @!P3 LDS.128 R12, [R31+0x28c00] ;  /* 0x028c00001f0cb984 */ /* 0x000e620000000c00 */
[----:B0-----:R-:W-:-:S04]  /*b090*/  @!P3 LEA R32, P4, R212, R34, 0x1 ;  /* 0x00000022d420b211 */ /* 0x001fc800078808ff */
[----:B------:R-:W-:Y:S02]  /*b0a0*/  @!P3 LEA.HI.X R33, R212, R35, R215, 0x1, P4 ;  /* 0x00000023d421b211 */ /* 0x000fe400020f0cd7 */
[----:B------:R-:W-:-:S03]  /*b0b0*/  ISETP.GE.AND P4, PT, R19, UR4, PT ;  /* 0x0000000413007c0c */ /* 0x000fc6000bf86270 */
[----:B-1----:R0:W-:Y:S10]  /*b0c0*/  @!P3 ST.E.128 desc[UR6][R32.64], R12 ;  /* 0x0000000c2000b985 */ /* 0x0021f4000c101d06 */
[----:B------:R-:W1:Y:S01]  /*b0d0*/  @!P4 LDS.128 R12, [R31+0x2b400] ;  /* 0x02b400001f0cc984 */ /* 0x000e620000000c00 */
[----:B0-----:R-:W-:-:S04]  /*b0e0*/  @!P4 LEA R32, P3, R19, R34, 0x1 ;  /* 0x000000221320c211 */ /* 0x001fc800078608ff */
[----:B------:R-:W-:Y:S02]  /*b0f0*/  @!P4 LEA.HI.X R33, R19, R35, R219, 0x1, P3 ;  /* 0x000000231321c211 */ /* 0x000fe400018f0cdb */
[----:B------:R-:W-:-:S03]  /*b100*/  ISETP.GE.AND P3, PT, R22, UR4, PT ;  /* 0x0000000416007c0c */ /* 0x000fc6000bf66270 */
[----:B-1----:R0:W-:Y:S10]  /*b110*/  @!P4 ST.E.128 desc[UR6][R32.64], R12 ;  /* 0x0000000c2000c985 */ /* 0x0021f4000c101d06 */
[----:B------:R-:W1:Y:S01]  /*b120*/  @!P3 LDS.128 R12, [R31+0x2dc00] ;  /* 0x02dc00001f0cb984 */ /* 0x000e620000000c00 */
[----:B0-----:R-:W-:-:S04]  /*b130*/  @!P3 LEA R32, P4, R22, R34, 0x1 ;  /* 0x000000221620b211 */ /* 0x001fc800078808ff */
[----:B------:R-:W-:-:S05]  /*b140*/  @!P3 LEA.HI.X R33, R22, R35, R218, 0x1, P4 ;  /* 0x000000231621b211 */ /* 0x000fca00020f0cda */
[----:B-1----:R0:W-:Y:S04]  /*b150*/  @!P3 ST.E.128 desc[UR6][R32.64], R12 ;  /* 0x0000000c2000b985 */ /* 0x0021e8000c101d06 */
.L_x_492:
[----:B------:R-:W-:Y:S05]  /*b160*/  BSYNC B0 ;  /* 0x0000000000007941 */ /* 0x000fea0003800000 */
.L_x_445:
[----:B---3--:R-:W3:Y:S01]  /*b170*/  S2R R11, SR_TID.X ;  /* 0x00000000000b7919 */ /* 0x008ee20000002100 */
[----:B------:R-:W-:Y:S01]  /*b180*/  @!PT LDS RZ, [RZ] ;  /* 0x00000000fffff984 */ /* 0x000fe20000000800 */
[----:B------:R-:W-:Y:S01]  /*b190*/  @!PT LDS RZ, [RZ] ;  /* 0x00000000fffff984 */ /* 0x000fe20000000800 */
[----:B------:R-:W-:Y:S01]  /*b1a0*/  @!PT LDS RZ, [RZ] ;  /* 0x00000000fffff984 */ /* 0x000fe20000000800 */
[----:B------:R-:W-:Y:S01]  /*b1b0*/  @!PT LDS RZ, [RZ] ;  /* 0x00000000fffff984 */ /* 0x000fe20000000800 */
[----:B------:R5:W-:Y:S06]  /*b1c0*/  MEMBAR.ALL.CTA ;  /* 0x0000000000007992 */ /* 0x000bec0000008000 */
[----:B-----5:R-:W5:Y:S01]  /*b1d0*/  FENCE.VIEW.ASYNC.S ;  /* 0x00000000000073c6 */ /* 0x020f620000000000 */
[----:B------:R-:W-:Y:S05]  /*b1e0*/  WARPSYNC.ALL ;  /* 0x0000000000007948 */ /* 0x000fea0003800000 */
[----:B------:R-:W-:Y:S01]  /*b1f0*/  BSSY B0, `(.L_x_551) ;  /* 0x0000009000007945 */ /* 0x000fe20003800000 */
[----:B---3--:R-:W-:Y:S01]  /*b200*/  LOP3.LUT R11, R11, 0x7f, RZ, 0xc0, !PT ;  /* 0x0000007f0b0b7812 */ /* 0x008fe200078ec0ff */
[----:B-----5:R3:W-:Y:S03]  /*b210*/  BAR.SYNC.DEFER_BLOCKING R158, 0x80 ;  /* 0x0002009e0000751d */ /* 0x0207e60000010000 */
[----:B------:R-:W-:-:S13]  /*b220*/  ISETP.NE.AND P3, PT, R11, RZ, PT ;  /* 0x000000ff0b00720c */ /* 0x000fda0003f65270 */
[----:B------:R-:W-:-:S04]  /*b230*/  @!P3 IADD3 R11, R87, 0x388a0, RZ ;  /* 0x000388a0570bb810 */ /* 0x000fc80007ffe0ff */
[----:B------:R-:W-:-:S04]  /*b240*/  @!P3 PRMT R11, RZ, 0x654, R11 ;  /* 0x00000654ff0bb816 */ /* 0x000fc8000000000b */
[----:B------:R3:W-:Y:S01]  /*b250*/  @!P3 SYNCS.ARRIVE.TRANS64.RED.A1T0 RZ, [R11+URZ], RZ ;  /* 0x000000ff0bffb9a7 */ /* 0x0007e2000810043f */
[----:B------:R-:W-:Y:S05]  /*b260*/  @!P0 BRA `(.L_x_552) ;  /* 0x0000000000048947 */ /* 0x000fea0003800000 */
[----:B------:R-:W-:Y:S01]  /*b270*/  BPT.TRAP 0x1 ;  /* 0x000000040000795c */ /* 0x000fe20000300000 */
.L_x_552:
[----:B------:R-:W-:Y:S05]  /*b280*/  BSYNC B0 ;  /* 0x0000000000007941 */ /* 0x000fea0003800000 */
.L_x_551:
[----:B------:R-:W5:Y:S01]  /*b290*/  SYNCS.PHASECHK.TRANS64.TRYWAIT P0, [R87+URZ+0x388b0], R88 ;  /* 0x0388b058570075a7 */ /* 0x000f62000800017f */
[----:B------:R-:W-:Y:S01]  /*b2a0*/  ULDC UR61, c[0x0][0x2f4] ;  /* 0x0000bd00003d7ab9 */ /* 0x000fe20000000800 */
[----:B------:R-:W-:Y:S04]  /*b2b0*/  BSSY B0, `(.L_x_553) ;  /* 0x0000002000007945 */ /* 0x000fe80003800000 */
[----:B-----5:R-:W-:Y:S05]  /*b2c0*/  @!P0 BRA `(.L_x_554) ;  /* 0x000001f8005c8947 */ /* 0x020fea0003800000 */
.L_x_849:
[----:B------:R-:W-:Y:S05]  /*b2d0*/  BSYNC B0 ;  /* 0x0000000000007941 */ /* 0x000fea0003800000 */
.L_x_553:
[----:B------:R-:W-:Y:S01]  /*b2e0*/  ULDC.64 UR4, c[0x0][0x328] ;  /* 0x0000ca0000047ab9 */ /* 0x000fe20000000a00 */
[----:B------:R-:W-:Y:S01]  /*b2f0*/  IMAD.IADD R86, R86, 0x1, -R224 ;  /* 0x0000000156567824 */ /* 0x000fe200078e0ae0 */
[----:B------:R-:W-:Y:S01]  /*b300*/  ULDC.64 UR6, c[0x0][0x318] ;  /* 0x0000c60000067ab9 */ /* 0x000fe20000000a00 */
[----:B---3--:R-:W-:Y:S01]  /*b310*/  IMAD R11, R84, UR4, RZ ;  /* 0x00000004540b7c24 */ /* 0x008fe2000f8e02ff */
[----:B------:R-:W-:Y:S01]  /*b320*/  BSSY B0, `(.L_x_555) ;  /* 0x0000027000007945 */ /* 0x000fe20003800000 */
[----:B0---4-:R-:W-:Y:S01]  /*b330*/  IMAD.WIDE.U32 R12, R30, UR4, RZ ;  /* 0x000000041e0c7c25 */ /* 0x011fe2000f8e00ff */
[----:B------:R-:W-:-:S03]  /*b340*/  ISETP.GE.AND P0, PT, R86, 0x1, PT ;  /* 0x000000015600780c */ /* 0x000fc60003f06270 */
        /* <DEDUP_REMOVED lines=8> */
[----:B------:R-:W-:-:S04]  /*b3d0*/  IMAD.WIDE.U32 R12, R223, UR4, R12 ;  /* 0x00000004df0c7c25 */ /* 0x000fc8000f8e000c */
[----:B------:R-:W-:Y:S01]  /*b3e0*/  IMAD R29, R223, UR5, R13 ;  /* 0x00000005df1d7c24 */ /* 0x000fe2000f8e020d */
[----:B------:R-:W-:-:S04]  /*b3f0*/  LEA R11, P4, R12, UR6, 0x1 ;  /* 0x000000060c0b7c11 */ /* 0x000fc8000f8808ff */
[----:B------:R-:W-:Y:S01]  /*b400*/  LEA.HI.X R29, R12, UR7, R29, 0x1, P4 ;  /* 0x000000070c1d7c11 */ /* 0x000fe2000a0f0c1d */
[----:B-1----:R0:W1:Y:S04]  /*b410*/  SHFL.IDX PT, R35, R11, RZ, 0x181f ;  /* 0x00181fff0b237589 */ /* 0x00206800000e0000 */
[----:B------:R0:W3:Y:S01]  /*b420*/  SHFL.IDX PT, R30, R29, RZ, 0x181f ;  /* 0x00181fff1d1e7589 */ /* 0x0000e200000e0000 */
[----:B------:R-:W-:Y:S05]  /*b430*/  @!P0 BRA `(.L_x_556) ;  /* 0x0000000000548947 */ /* 0x000fea0003800000 */
[----:B------:R-:W-:Y:S01]  /*b440*/  ISETP.GE.AND P4, PT, R16, UR61, PT ;  /* 0x0000003d10007c0c */ /* 0x000fe2000bf86270 */
[----:B------:R-:W-:-:S12]  /*b450*/  ULDC.64 UR4, c[0x0][0x208] ;  /* 0x0000820000047ab9 */ /* 0x000fd80000000a00 */
[----:B------:R-:W4:Y:S01]  /*b460*/  @!P4 LDS.128 R12, [R31+0x400] ;  /* 0x000400001f0cc984 */ /* 0x000f220000000c00 */
[----:B-1----:R-:W-:-:S04]  /*b470*/  @!P4 LEA R32, P0, R16, R35, 0x1 ;  /* 0x000000231020c211 */ /* 0x002fc800078008ff */
[----:B---3--:R-:W-:Y:S02]  /*b480*/  @!P4 LEA.HI.X R33, R16, R30, R17, 0x1, P0 ;  /* 0x0000001e1021c211 */ /* 0x008fe400000f0c11 */
[----:B------:R-:W-:-:S03]  /*b490*/  ISETP.GE.AND P0, PT, R214, UR61, PT ;  /* 0x0000003dd6007c0c */ /* 0x000fc6000bf06270 */
[----:B----4-:R1:W-:Y:S10]  /*b4a0*/  @!P4 ST.E.128 desc[UR4][R32.64], R12 ;  /* 0x0000000c2000c985 */ /* 0x0103f4000c101d04 */
[----:B------:R-:W3:Y:S01]  /*b4b0*/  @!P0 LDS.128 R12, [R31+0x2c00] ;  /* 0x002c00001f0c8984 */ /* 0x000ee20000000c00 */
[----:B-1----:R-:W-:-:S04]  /*b4c0*/  @!P0 LEA R32, P4, R212, R35, 0x1 ;  /* 0x00000023d4208211 */ /* 0x002fc800078808ff */
[----:B------:R-:W-:Y:S02]  /*b4d0*/  @!P0 LEA.HI.X R33, R212, R30, R215, 0x1, P4 ;  /* 0x0000001ed4218211 */ /* 0x000fe400020f0cd7 */
[----:B------:R-:W-:-:S03]  /*b4e0*/  ISETP.GE.AND P4, PT, R19, UR61, PT ;  /* 0x0000003d13007c0c */ /* 0x000fc6000bf86270 */
[----:B---3--:R1:W-:Y:S10]  /*b4f0*/  @!P0 ST.E.128 desc[UR4][R32.64], R12 ;  /* 0x0000000c20008985 */ /* 0x0083f4000c101d04 */
[----:B------:R-:W3:Y:S01]  /*b500*/  @!P4 LDS.128 R12, [R31+0x5400] ;  /* 0x005400001f0cc984 */ /* 0x000ee20000000c00 */
[----:B-1----:R-:W-:-:S04]  /*b510*/  @!P4 LEA R32, P0, R19, R35, 0x1 ;  /* 0x000000231320c211 */ /* 0x002fc800078008ff */
[----:B------:R-:W-:Y:S02]  /*b520*/  @!P4 LEA.HI.X R33, R19, R30, R219, 0x1, P0 ;  /* 0x0000001e1321c211 */ /* 0x000fe400000f0cdb */
[----:B------:R-:W-:-:S03]  /*b530*/  ISETP.GE.AND P0, PT, R22, UR61, PT ;  /* 0x0000003d16007c0c */ /* 0x000fc6000bf06270 */
[----:B---3--:R1:W-:Y:S10]  /*b540*/  @!P4 ST.E.128 desc[UR4][R32.64], R12 ;  /* 0x0000000c2000c985 */ /* 0x0083f4000c101d04 */
[----:B------:R-:W3:Y:S01]  /*b550*/  @!P0 LDS.128 R12, [R31+0x7c00] ;  /* 0x007c00001f0c8984 */ /* 0x000ee20000000c00 */
[----:B-1----:R-:W-:-:S04]  /*b560*/  @!P0 LEA R32, P4, R22, R35, 0x1 ;  /* 0x0000002316208211 */ /* 0x002fc800078808ff */
[----:B------:R-:W-:-:S05]  /*b570*/  @!P0 LEA.HI.X R33, R22, R30, R218, 0x1, P4 ;  /* 0x0000001e16218211 */ /* 0x000fca00020f0cda */
[----:B---3--:R4:W-:Y:S04]  /*b580*/  @!P0 ST.E.128 desc[UR4][R32.64], R12 ;  /* 0x0000000c20008985 */ /* 0x0089e8000c101d04 */
.L_x_556:
[----:B------:R-:W-:Y:S05]  /*b590*/  BSYNC B0 ;  /* 0x0000000000007941 */ /* 0x000fea0003800000 */
.L_x_555:
[----:B------:R-:W-:Y:S01]  /*b5a0*/  ISETP.GE.AND P0, PT, R86, 0x21, PT ;  /* 0x000000215600780c */ /* 0x000fe20003f06270 */
[----:B---3--:R3:W0:Y:S01]  /*b5b0*/  SHFL.IDX PT, R30, R29, 0x1, 0x181f ;  /* 0x00381f001d1e7f89 */ /* 0x00862200000e0000 */
[----:B------:R-:W-:Y:S03]  /*b5c0*/  BSSY B0, `(.L_x_557) ;  /* 0x0000018000007945 */ /* 0x000fe60003800000 */
[----:B-1----:R3:W1:Y:S08]  /*b5d0*/  SHFL.IDX PT, R35, R11, 0x1, 0x181f ;  /* 0x00381f000b237f89 */ /* 0x00267000000e0000 */
[----:B---3--:R-:W-:Y:S05]  /*b5e0*/  @!P0 BRA `(.L_x_558) ;  /* 0x0000000000548947 */ /* 0x008fea0003800000 */
[----:B------:R-:W-:Y:S01]  /*b5f0*/  ISETP.GE.AND P4, PT, R16, UR61, PT ;  /* 0x0000003d10007c0c */ /* 0x000fe2000bf86270 */
[----:B------:R-:W-:-:S12]  /*b600*/  ULDC.64 UR4, c[0x0][0x208] ;  /* 0x0000820000047ab9 */ /* 0x000fd80000000a00 */
[----:B----4-:R-:W3:Y:S01]  /*b610*/  @!P4 LDS.128 R12, [R31+0x1400] ;  /* 0x001400001f0cc984 */ /* 0x010ee20000000c00 */
[----:B-1----:R-:W-:-:S04]  /*b620*/  @!P4 LEA R32, P0, R16, R35, 0x1 ;  /* 0x000000231020c211 */ /* 0x002fc800078008ff */
[----:B0-----:R-:W-:Y:S02]  /*b630*/  @!P4 LEA.HI.X R33, R16, R30, R17, 0x1, P0 ;  /* 0x0000001e1021c211 */ /* 0x001fe400000f0c11 */
[----:B------:R-:W-:-:S03]  /*b640*/  ISETP.GE.AND P0, PT, R214, UR61, PT ;  /* 0x0000003dd6007c0c */ /* 0x000fc6000bf06270 */
[----:B---3--:R0:W-:Y:S10]  /*b650*/  @!P4 ST.E.128 desc[UR4][R32.64], R12 ;  /* 0x0000000c2000c985 */ /* 0x0081f4000c101d04 */
        /* <DEDUP_REMOVED lines=14> */
.L_x_558:
[----:B------:R-:W-:Y:S05]  /*b740*/  BSYNC B0 ;  /* 0x0000000000007941 */ /* 0x000fea0003800000 */
.L_x_557:
[----:B------:R-:W-:Y:S01]  /*b750*/  ISETP.GE.AND P0, PT, R86, 0x41, PT ;  /* 0x000000415600780c */ /* 0x000fe20003f06270 */
[----:B0-----:R-:W0:Y:S01]  /*b760*/  SHFL.IDX PT, R29, R29, 0x2, 0x181f ;  /* 0x00581f001d1d7f89 */ /* 0x001e2200000e0000 */
[----:B------:R-:W-:Y:S03]  /*b770*/  BSSY B0, `(.L_x_559) ;  /* 0x0000018000007945 */ /* 0x000fe60003800000 */
[----:B------:R-:W0:Y:S08]  /*b780*/  SHFL.IDX PT, R11, R11, 0x2, 0x181f ;  /* 0x00581f000b0b7f89 */ /* 0x000e3000000e0000 */
[----:B------:R-:W-:Y:S05]  /*b790*/  @!P0 BRA `(.L_x_560) ;  /* 0x0000000000548947 */ /* 0x000fea0003800000 */
[----:B------:R-:W-:Y:S01]  /*b7a0*/  ISETP.GE.AND P4, PT, R16, UR61, PT ;  /* 0x0000003d10007c0c */ /* 0x000fe2000bf86270 */
[----:B------:R-:W-:-:S12]  /*b7b0*/  ULDC.64 UR4, c[0x0][0x208] ;  /* 0x0000820000047ab9 */ /* 0x000fd80000000a00 */
[----:B---34-:R-:W3:Y:S01]  /*b7c0*/  @!P4 LDS.128 R12, [R31+0x2400] ;  /* 0x002400001f0cc984 */ /* 0x018ee20000000c00 */
        /* <DEDUP_REMOVED lines=13> */
[----:B---3--:R-:W-:Y:S10]  /*b8a0*/  @!P4 ST.E.128 desc[UR4][R32.64], R12 ;  /* 0x0000000c2000c985 */ /* 0x008ff4000c101d04 */
[C---:B------:R-:W-:Y:S01]  /*b8b0*/  @!P0 LEA R30, P4, R22.reuse, R11, 0x1 ;  /* 0x0000000b161e8211 */ /* 0x040fe200078808ff */
[----:B------:R0:W3:Y:S03]  /*b8c0*/  @!P0 LDS.128 R12, [R31+0x9c00] ;  /* 0x009c00001f0c8984 */ /* 0x0000e60000000c00 */
[----:B0-----:R-:W-:-:S05]  /*b8d0*/  @!P0 LEA.HI.X R31, R22, R29, R218, 0x1, P4 ;  /* 0x0000001d161f8211 */ /* 0x001fca00020f0cda */
[----:B---3--:R0:W-:Y:S04]  /*b8e0*/  @!P0 ST.E.128 desc[UR4][R30.64], R12 ;  /* 0x0000000c1e008985 */ /* 0x0081e8000c101d04 */
.L_x_560:
[----:B------:R-:W-:Y:S05]  /*b8f0*/  BSYNC B0 ;  /* 0x0000000000007941 */ /* 0x000fea0003800000 */
.L_x_559:
[----:B------:R-:W-:Y:S01]  /*b900*/  @!PT LDS RZ, [RZ] ;  /* 0x00000000fffff984 */ /* 0x000fe20000000800 */
[----:B------:R-:W-:Y:S01]  /*b910*/  @!PT LDS RZ, [RZ] ;  /* 0x00000000fffff984 */ /* 0x000fe20000000800 */
[----:B------:R-:W-:Y:S01]  /*b920*/  @!PT LDS RZ, [RZ] ;  /* 0x00000000fffff984 */ /* 0x000fe20000000800 */
[----:B------:R-:W-:Y:S01]  /*b930*/  @!PT LDS RZ, [RZ] ;  /* 0x00000000fffff984 */ /* 0x000fe20000000800 */
[----:B------:R5:W-:Y:S06]  /*b940*/  MEMBAR.ALL.CTA ;  /* 0x0000000000007992 */ /* 0x000bec0000008000 */
[----:B-----5:R-:W5:Y:S01]  /*b950*/  FENCE.VIEW.ASYNC.S ;  /* 0x00000000000073c6 */ /* 0x020f620000000000 */
[----:B------:R-:W-:Y:S01]  /*b960*/  @!P3 IADD3 R87, R87, 0x388c0, RZ ;  /* 0x000388c05757b810 */ /* 0x000fe20007ffe0ff */
[----:B------:R-:W-:Y:S01]  /*b970*/  VIADD R213, R213, 0x1 ;  /* 0x00000001d5d57836 */ /* 0x000fe20000000000 */
[----:B-----5:R0:W-:Y:S01]  /*b980*/  BAR.SYNC.DEFER_BLOCKING R158, 0x80 ;  /* 0x0002009e0000751d */ /* 0x0201e20000010000 */
[----:B------:R-:W-:-:S02]  /*b990*/  LOP3.LUT P4, RZ, R18, 0x1, RZ, 0xc0, !PT ;  /* 0x0000000112ff7812 */ /* 0x000fc4000788c0ff */
[----:B------:R-:W-:Y:S02]  /*b9a0*/  @!P3 PRMT R87, RZ, 0x654, R87 ;  /* 0x00000654ff57b816 */ /* 0x000fe40000000057 */
[----:B------:R-:W-:Y:S02]  /*b9b0*/  PLOP3.LUT P0, PT, PT, PT, PT, 0x8, 0x0 ;  /* 0x000000000000781c */ /* 0x000fe40003f0e170 */
[----:B------:R1:W-:Y:S01]  /*b9c0*/  @!P3 SYNCS.ARRIVE.TRANS64.RED.A1T0 RZ, [R87+URZ], RZ ;  /* 0x000000ff57ffb9a7 */ /* 0x0003e2000810043f */
[----:B------:R-:W-:-:S04]  /*b9d0*/  ISETP.NE.AND P3, PT, R213, 0x2, PT ;  /* 0x00000002d500780c */ /* 0x000fc80003f65270 */
[----:B0--34-:R-:W-:Y:S02]  /*b9e0*/  SEL R12, RZ, 0x1, P3 ;  /* 0x00000001ff0c7807 */ /* 0x019fe40001800000 */
[----:B------:R-:W-:Y:S02]  /*b9f0*/  SEL R213, R213, RZ, P3 ;  /* 0x000000ffd5d57207 */ /* 0x000fe40001800000 */
[----:B------:R-:W-:Y:S01]  /*ba00*/  LOP3.LUT R225, R225, R12, RZ, 0x3c, !PT ;  /* 0x0000000ce1e17212 */ /* 0x000fe200078e3cff */
[----:B-1----:R-:W-:Y:S06]  /*ba10*/  @P4 BRA `(.L_x_561) ;  /* 0xffffff7400684947 */ /* 0x002fec000383ffff */
.L_x_440:
[----:B------:R-:W-:Y:S01]  /*ba20*/  BSSY B0, `(.L_x_562) ;  /* 0x0000005000007945 */ /* 0x000fe20003800000 */
[----:B------:R-:W-:-:S03]  /*ba30*/  IMAD.MOV.U32 R3, RZ, RZ, RZ ;  /* 0x000000ffff037224 */ /* 0x000fc600078e00ff */
[----:B------:R-:W-:Y:S05]  /*ba40*/  @P0 BRA `(.L_x_563) ;  /* 0x0000000000080947 */ /* 0x000fea0003800000 */
[----:B------:R-:W0:Y:S02]  /*ba50*/  FENCE.VIEW.ASYNC.G ;  /* 0x00000000000073c6 */ /* 0x000e240000000100 */
[----:B0-----:R-:W-:Y:S06]  /*ba60*/  BAR.ARV 0xc, 0x180 ;  /* 0x0306000000007b1d */ /* 0x001fec0000002000 */
.L_x_563:
[----:B------:R-:W-:Y:S05]  /*ba70*/  BSYNC B0 ;  /* 0x0000000000007941 */ /* 0x000fea0003800000 */
.L_x_562:
[----:B------:R-:W-:Y:S01]  /*ba80*/  LOP3.LUT P0, RZ, R18, 0x2, RZ, 0xc0, !PT ;  /* 0x0000000212ff7812 */ /* 0x000fe2000780c0ff */
[----:B------:R-:W-:-:S12]  /*ba90*/  BSSY B0, `(.L_x_564) ;  /* 0x0000020000007945 */ /* 0x000fd80003800000 */
[----:B------:R-:W-:Y:S05]  /*baa0*/  @!P0 BRA `(.L_x_565) ;  /* 0x0000000000788947 */ /* 0x000fea0003800000 */
[----:B------:R-:W3:Y:S01]  /*bab0*/  LDL R0, [R1+0x74] ;  /* 0x0000740001007983 */ /* 0x000ee20000100800 */
[----:B------:R-:W-:Y:S01]  /*bac0*/  ULDC UR4, c[0x0][0x9f0] ;  /* 0x00027c0000047ab9 */ /* 0x000fe20000000800 */
[----:B---3--:R-:W-:-:S04]  /*bad0*/  ISETP.NE.AND P0, PT, R0, RZ, PT ;  /* 0x000000ff0000720c */ /* 0x008fc80003f05270 */
        /* <DEDUP_REMOVED lines=11> */
[----:B------:R-:W-:Y:S01]  /*bb90*/  ISETP.GE.AND P2, PT, R0, RZ, PT ;  /* 0x000000ff0000720c */ /* 0x000fe20003f46270 */
[----:B0-----:R-:W-:Y:S01]  /*bba0*/  IMAD.MOV.U32 R2, RZ, RZ, RZ ;  /* 0x000000ffff027224 */ /* 0x001fe200078e00ff */
[----:B-1----:R-:W-:-:S05]  /*bbb0*/  IADD3 R6, RZ, -R3, RZ ;  /* 0x80000003ff067210 */ /* 0x002fca0007ffe0ff */
[----:B------:R-:W-:-:S04]  /*bbc0*/  IMAD R7, R6, R5, RZ ;  /* 0x0000000506077224 */ /* 0x000fc800078e02ff */
[----:B------:R-:W-:-:S04]  /*bbd0*/  IMAD.HI.U32 R3, R3, R7, R2 ;  /* 0x0000000703037227 */ /* 0x000fc800078e0002 */
[----:B------:R-:W-:Y:S02]  /*bbe0*/  IMAD.MOV.U32 R2, RZ, RZ, R8 ;  /* 0x000000ffff027224 */ /* 0x000fe400078e0008 */
[----:B------:R-:W-:-:S04]  /*bbf0*/  IMAD.HI.U32 R3, R3, R4, RZ ;  /* 0x0000000403037227 */ /* 0x000fc800078e00ff */
[----:B------:R-:W-:-:S05]  /*bc00*/  IMAD R2, R3, R2, R4 ;  /* 0x0000000203027224 */ /* 0x000fca00078e0204 */
[----:B------:R-:W-:-:S13]  /*bc10*/  ISETP.GT.U32.AND P1, PT, R5, R2, PT ;  /* 0x000000020500720c */ /* 0x000fda0003f24070 */
[-C--:B------:R-:W-:Y:S01]  /*bc20*/  @!P1 IADD3 R2, R2, -R5.reuse, RZ ;  /* 0x8000000502029210 */ /* 0x080fe20007ffe0ff */
[----:B------:R-:W-:Y:S01]  /*bc30*/  @!P1 VIADD R3, R3, 0x1 ;  /* 0x0000000103039836 */ /* 0x000fe20000000000 */
[----:B------:R-:W-:Y:S02]  /*bc40*/  ISETP.NE.AND P1, PT, R9, RZ, PT ;  /* 0x000000ff0900720c */ /* 0x000fe40003f25270 */
[----:B------:R-:W-:-:S13]  /*bc50*/  ISETP.GE.U32.AND P0, PT, R2, R5, PT ;  /* 0x000000050200720c */ /* 0x000fda0003f06070 */
[----:B------:R-:W-:-:S04]  /*bc60*/  @P0 VIADD R3, R3, 0x1 ;  /* 0x0000000103030836 */ /* 0x000fc80000000000 */
[----:B------:R-:W-:Y:S01]  /*bc70*/  @!P2 IMAD.MOV R3, RZ, RZ, -R3 ;  /* 0x000000ffff03a224 */ /* 0x000fe200078e0a03 */
[----:B------:R-:W-:-:S07]  /*bc80*/  @!P1 LOP3.LUT R3, RZ, R9, RZ, 0x33, !PT ;  /* 0x00000009ff039212 */ /* 0x000fce00078e33ff */
.L_x_565:
[----:B------:R-:W-:Y:S05]  /*bc90*/  BSYNC B0 ;  /* 0x0000000000007941 */ /* 0x000fea0003800000 */
.L_x_564:
[----:B------:R-:W3:Y:S01]  /*bca0*/  LDL R0, [R1+0x8c] ;  /* 0x00008c0001007983 */ /* 0x000ee20000100800 */
[----:B------:R-:W-:Y:S02]  /*bcb0*/  PLOP3.LUT P0, PT, PT, PT, PT, 0x80, 0x0 ;  /* 0x000000000000781c */ /* 0x000fe40003f0f070 */
        /* <DEDUP_REMOVED lines=31> */
[----:B--2---:R-:W-:Y:S02]  /*beb0*/  CS2R R80, SRZ ;  /* 0x0000000000507805 */ /* 0x004fe4000001ff00 */
        /* <DEDUP_REMOVED lines=32> */
[----:B---3--:R-:W-:-:S05]  /*c0c0*/  IMAD R0, R0, R3, RZ ;  /* 0x0000000300007224 */ /* 0x008fca00078e02ff */
[----:B------:R0:W-:Y:S01]  /*c0d0*/  STL [R1+0x54], R0 ;  /* 0x0000540001007387 */ /* 0x0001e20000100800 */
[----:B------:R-:W-:Y:S02]  /*c0e0*/  VIADDMNMX R112, R0, R3, R130, PT ;  /* 0x0000000300707246 */ /* 0x000fe40003800182 */
[----:B------:R-:W-:Y:S02]  /*c0f0*/  CS2R R2, SRZ ;  /* 0x0000000000027805 */ /* 0x000fe4000001ff00 */
[----:B------:R-:W-:-:S13]  /*c100*/  ISETP.GT.AND P1, PT, R112, R0, PT ;  /* 0x000000007000720c */ /* 0x000fda0003f24270 */
[----:B0-----:R-:W-:Y:S05]  /*c110*/  @!P1 BRA `(.L_x_566) ;  /* 0x0000011c00589947 */ /* 0x001fea0003800000 */
[----:B------:R-:W2:Y:S02]  /*c120*/  LDL R0, [R1+0x11c] ;  /* 0x00011c0001007983 */ /* 0x000ea40000100800 */
[----:B--2---:R-:W-:Y:S02]  /*c130*/  R2UR UR4, R0 ;  /* 0x00000000000472ca */ /* 0x004fe400000e0000 */
[----:B------:R-:W0:Y:S11]  /*c140*/  S2R R0, SR_TID.X ;  /* 0x0000000000007919 */ /* 0x000e360000002100 */
[----:B------:R-:W-:-:S06]  /*c150*/  ULOP3.LUT UP0, URZ, UR4, 0x9f, URZ, 0xc0, !UPT ;  /* 0x0000009f043f7892 */ /* 0x000fcc000f80c03f */
[----:B------:R-:W-:Y:S02]  /*c160*/  PLOP3.LUT P0, PT, PT, PT, UP0, 0x80, 0x0 ;  /* 0x000000000000781c */ /* 0x000fe40003f0f008 */
[----:B0-----:R-:W-:-:S04]  /*c170*/  IADD3 R0, R0, -0x80, RZ ;  /* 0xffffff8000007810 */ /* 0x001fc80007ffe0ff */
[----:B------:R-:W-:-:S04]  /*c180*/  SHF.R.S32.HI R3, RZ, 0x1f, R0 ;  /* 0x0000001fff037819 */ /* 0x000fc80000011400 */
[----:B------:R-:W-:-:S04]  /*c190*/  LEA.HI R3, R3, R0, RZ, 0x7 ;  /* 0x0000000003037211 */ /* 0x000fc800078f38ff */
[----:B------:R-:W-:-:S06]  /*c1a0*/  SHF.R.S32.HI R0, RZ, 0x7, R3 ;  /* 0x00000007ff007819 */ /* 0x000fcc0000011403 */
[----:B------:R-:W0:Y:S02]  /*c1b0*/  SHFL.IDX PT, R0, R0, RZ, 0x1f ;  /* 0x00001fff00007589 */ /* 0x000e2400000e0000 */
[----:B0-----:R-:W-:-:S04]  /*c1c0*/  LEA.HI R2, R0, R0, RZ, 0x1 ;  /* 0x0000000000027211 */ /* 0x001fc800078f08ff */
[----:B------:R-:W-:-:S05]  /*c1d0*/  LOP3.LUT R3, R2, 0x1e, RZ, 0xc0, !PT ;  /* 0x0000001e02037812 */ /* 0x000fca00078ec0ff */
[----:B------:R-:W-:-:S05]  /*c1e0*/  IMAD.IADD R3, R0, 0x1, -R3 ;  /* 0x0000000100037824 */ /* 0x000fca00078e0a03 */
[----:B------:R-:W-:-:S04]  /*c1f0*/  LEA R3, R3, UR4, 0xd ;  /* 0x0000000403037c11 */ /* 0x000fc8000f8e68ff */
[----:B------:R-:W-:-:S04]  /*c200*/  SHF.R.U32.HI R2, RZ, 0x4, R3 ;  /* 0x00000004ff027819 */ /* 0x000fc80000011603 */
[----:B------:R-:W-:Y:S01]  /*c210*/  LOP3.LUT R2, R2, 0x3fff, RZ, 0xc0, !PT ;  /* 0x00003fff02027812 */ /* 0x000fe200078ec0ff */
[----:B------:R-:W-:Y:S06]  /*c220*/  @!P0 BRA `(.L_x_567) ;  /* 0x0000000000408947 */ /* 0x000fec0003800000 */
[----:B------:R-:W-:Y:S01]  /*c230*/  MOV R14, 0x0 ;  /* 0x00000000000e7802 */ /* 0x000fe20000000f00 */
[----:B------:R-:W-:Y:S01]  /*c240*/  ULDC.64 UR4, c[0x4][0xa8] ;  /* 0x01002a0000047ab9 */ /* 0x000fe20000000a00 */
[----:B------:R-:W-:Y:S01]  /*c250*/  ULDC.64 UR6, c[0x4][0xb0] ;  /* 0x01002c0000067ab9 */ /* 0x000fe20000000a00 */
[----:B------:R-:W-:Y:S01]  /*c260*/  IMAD.U32 R4, RZ, RZ, UR4 ;  /* 0x00000004ff047e24 */ /* 0x000fe2000f8e00ff */
[----:B------:R-:W-:Y:S01]  /*c270*/  MOV R6, UR6 ;  /* 0x0000000600067c02 */ /* 0x000fe20008000f00 */
[----:B------:R-:W-:Y:S01]  /*c280*/  IMAD.U32 R5, RZ, RZ, UR5 ;  /* 0x00000005ff057e24 */ /* 0x000fe2000f8e00ff */
[----:B------:R-:W0:Y:S01]  /*c290*/  LDC.64 R14, c[0x4][R14] ;  /* 0x010000000e0e7b82 */ /* 0x000e220000000a00 */
[----:B------:R-:W-:Y:S01]  /*c2a0*/  ULDC.64 UR4, c[0x4][0x28] ;  /* 0x01000a0000047ab9 */ /* 0x000fe20000000a00 */
[----:B------:R-:W-:Y:S01]  /*c2b0*/  IMAD.U32 R7, RZ, RZ, UR7 ;  /* 0x00000007ff077e24 */ /* 0x000fe2000f8e00ff */
[----:B------:R-:W-:Y:S01]  /*c2c0*/  MOV R8, 0x70 ;  /* 0x0000007000087802 */ /* 0x000fe20000000f00 */
[----:B------:R-:W-:-:S02]  /*c2d0*/  IMAD.U32 R10, RZ, RZ, UR4 ;  /* 0x00000004ff0a7e24 */ /* 0x000fc4000f8e00ff */
[----:B------:R-:W-:Y:S02]  /*c2e0*/  IMAD.U32 R11, RZ, RZ, UR5 ;  /* 0x00000005ff0b7e24 */ /* 0x000fe4000f8e00ff */
[----:B------:R-:W-:Y:S02]  /*c2f0*/  IMAD.MOV.U32 R12, RZ, RZ, 0x1 ;  /* 0x00000001ff0c7424 */ /* 0x000fe400078e00ff */
[----:B------:R-:W-:-:S07]  /*c300*/  IMAD.MOV.U32 R13, RZ, RZ, RZ ;  /* 0x000000ffff0d7224 */ /* 0x000fce00078e00ff */
[----:B------:R-:W-:-:S07]  /*c310*/  LEPC R20, `(.L_x_567) ;  /* 0x000000001014794e */ /* 0x000fce0000000000 */
[----:B0----5:R-:W-:Y:S05]  /*c320*/  CALL.ABS.NOINC R14 ;  /* 0x000000000e007343 */ /* 0x021fea0003c00000 */
.L_x_567:
[----:B------:R-:W-:Y:S02]  /*c330*/  ULDC UR4, c[0x0][0x3f4] ;  /* 0x0000fd0000047ab9 */ /* 0x000fe40000000800 */
[----:B------:R-:W-:-:S13]  /*c340*/  ISETP.LT.AND P0, PT, RZ, UR4, PT ;  /* 0x00000004ff007c0c */ /* 0x000fda000bf01270 */
[----:B------:R-:W-:Y:S05]  /*c350*/  @P0 BRA `(.L_x_568) ;  /* 0x0000000000400947 */ /* 0x000fea0003800000 */
[----:B------:R-:W2:Y:S02]  /*c360*/  LDL R20, [R1+0x84] ;  /* 0x0000840001147983 */ /* 0x000ea40000100800 */
[----:B--2---:R-:W-:-:S04]  /*c370*/  LEA.HI R0, R20, R20, RZ, 0x1 ;  /* 0x0000001414007211 */ /* 0x004fc800078f08ff */
[----:B------:R-:W-:-:S05]  /*c380*/  LOP3.LUT R0, R0, 0xfffffffe, RZ, 0xc0, !PT ;  /* 0xfffffffe00007812 */ /* 0x000fca00078ec0ff */
[----:B------:R-:W-:-:S05]  /*c390*/  IMAD.IADD R0, R20, 0x1, -R0 ;  /* 0x0000000114007824 */ /* 0x000fca00078e0a00 */
[----:B------:R-:W-:-:S04]  /*c3a0*/  SHF.L.U32 R0, R0, 0x1f, RZ ;  /* 0x0000001f00007819 */ /* 0x000fc800000006ff */
[----:B------:R0:W1:Y:S03]  /*c3b0*/  SYNCS.PHASECHK.TRANS64.TRYWAIT P0, [R23+URZ+0x38800], R0 ;  /* 0x03880000170075a7 */ /* 0x000066000800017f */
[----:B-1----:R-:W-:Y:S05]  /*c3c0*/  @!P0 NANOSLEEP.SYNCS 0x989680 ;  /* 0x009896800000895d */ /* 0x002fea0003900000 */
[----:B------:R-:W1:Y:S01]  /*c3d0*/  @!P0 SYNCS.PHASECHK.TRANS64 P0, [R23+URZ+0x38800], R0 ;  /* 0x03880000170085a7 */ /* 0x000e62000800007f */
[----:B------:R-:W-:Y:S04]  /*c3e0*/  BSSY B0, `(.L_x_569) ;  /* 0x0000006000007945 */ /* 0x000fe80003800000 */
[----:B-1----:R-:W-:Y:S05]  /*c3f0*/  @P0 BRA `(.L_x_570) ;  /* 0x0000000000100947 */ /* 0x002fea0003800000 */
.L_x_571:
[----:B-1----:R1:W2:Y:S02]  /*c400*/  SYNCS.PHASECHK.TRANS64.TRYWAIT P0, [R23+URZ+0x38800], R0 ;  /* 0x03880000170075a7 */ /* 0x0022a4000800017f */
[----:B--2---:R-:W-:Y:S05]  /*c410*/  @!P0 NANOSLEEP.SYNCS 0x989680 ;  /* 0x009896800000895d */ /* 0x004fea0003900000 */
[----:B------:R-:W2:Y:S02]  /*c420*/  @!P0 SYNCS.PHASECHK.TRANS64 P0, [R23+URZ+0x38800], R0 ;  /* 0x03880000170085a7 */ /* 0x000ea4000800007f */
[----:B--2---:R-:W-:Y:S05]  /*c430*/  @!P0 BRA `(.L_x_571) ;  /* 0xfffffffc00f08947 */ /* 0x004fea000383ffff */
.L_x_570:
[----:B------:R-:W-:Y:S05]  /*c440*/  BSYNC B0 ;  /* 0x0000000000007941 */ /* 0x000fea0003800000 */
.L_x_569:
[----:B------:R-:W-:Y:S05]  /*c450*/  BRA `(.L_x_572) ;  /* 0x0000006c00607947 */ /* 0x000fea0003800000 */
.L_x_568:
[----:B------:R-:W2:Y:S01]  /*c460*/  LDL R0, [R1+0x11c] ;  /* 0x00011c0001007983 */ /* 0x000ea20000100800 */
[----:B------:R-:W-:Y:S01]  /*c470*/  ULDC.64 UR4, c[0x0][0x3f8] ;  /* 0x0000fe0000047ab9 */ /* 0x000fe20000000a00 */
[----:B------:R-:W-:Y:S01]  /*c480*/  ULDC.64 UR6, c[0x0][0x408] ;  /* 0x0001020000067ab9 */ /* 0x000fe20000000a00 */
[----:B-----5:R-:W-:Y:S01]  /*c490*/  IMAD.WIDE.U32 R4, R127, UR4, RZ ;  /* 0x000000047f047c25 */ /* 0x020fe2000f8e00ff */
[----:B--2---:R-:W-:Y:S02]  /*c4a0*/  R2UR UR8, R0 ;  /* 0x00000000000872ca */ /* 0x004fe400000e0000 */
[----:B------:R-:W-:-:S05]  /*c4b0*/  SHF.R.S32.HI R0, RZ, 0x1f, R127 ;  /* 0x0000001fff007819 */ /* 0x000fca000001147f */
[C---:B------:R-:W-:Y:S02]  /*c4c0*/  IMAD R6, R0.reuse, UR4, RZ ;  /* 0x0000000400067c24 */ /* 0x040fe4000f8e02ff */
[----:B------:R-:W-:Y:S02]  /*c4d0*/  IMAD R0, R0, UR6, RZ ;  /* 0x0000000600007c24 */ /* 0x000fe4000f8e02ff */
[C---:B------:R-:W-:Y:S01]  /*c4e0*/  IMAD R3, R127.reuse, UR5, R6 ;  /* 0x000000057f037c24 */ /* 0x040fe2000f8e0206 */
[----:B------:R-:W-:Y:S01]  /*c4f0*/  ULDC.64 UR4, c[0x0][0x3e8] ;  /* 0x0000fa0000047ab9 */ /* 0x000fe20000000a00 */
[----:B------:R-:W-:Y:S01]  /*c500*/  ULOP3.LUT UP0, URZ, UR8, 0x3ff, URZ, 0xc0, !UPT ;  /* 0x000003ff083f7892 */ /* 0x000fe2000f80c03f */
[C---:B------:R-:W-:Y:S01]  /*c510*/  IMAD R29, R127.reuse, UR7, R0 ;  /* 0x000000077f1d7c24 */ /* 0x040fe2000f8e0200 */
[----:B------:R-:W-:Y:S01]  /*c520*/  LEA R28, P0, R4, UR4, 0x1 ;  /* 0x00000004041c7c11 */ /* 0x000fe2000f8008ff */
[----:B------:R-:W-:Y:S01]  /*c530*/  IMAD.WIDE.U32 R6, R127, UR6, RZ ;  /* 0x000000067f067c25 */ /* 0x000fe2000f8e00ff */
[----:B------:R-:W-:Y:S01]  /*c540*/  ULDC.64 UR6, c[0x0][0x400] ;  /* 0x0001000000067ab9 */ /* 0x000fe20000000a00 */
[----:B------:R-:W-:-:S02]  /*c550*/  IADD3 R3, R3, R5, RZ ;  /* 0x0000000503037210 */ /* 0x000fc40007ffe0ff */
[----:B------:R-:W-:Y:S01]  /*c560*/  PLOP3.LUT P2, PT, PT, PT, UP0, 0x80, 0x0 ;  /* 0x000000000000781c */ /* 0x000fe20003f4f008 */
[----:B------:R-:W-:Y:S01]  /*c570*/  IMAD.IADD R29, R29, 0x1, R7 ;  /* 0x000000011d1d7824 */ /* 0x000fe200078e0207 */
[----:B------:R-:W-:Y:S02]  /*c580*/  LEA R30, P1, R6, UR6, 0x1 ;  /* 0x00000006061e7c11 */ /* 0x000fe4000f8208ff */
[----:B------:R-:W-:Y:S02]  /*c590*/  LEA.HI.X R24, R4, UR5, R3, 0x1, P0 ;  /* 0x0000000504187c11 */ /* 0x000fe400080f0c03 */
[----:B------:R-:W-:-:S07]  /*c5a0*/  LEA.HI.X R29, R6, UR7, R29, 0x1, P1 ;  /* 0x00000007061d7c11 */ /* 0x000fce00088f0c1d */
[----:B------:R-:W-:Y:S05]  /*c5b0*/  @!P2 BRA `(.L_x_573) ;  /* 0x000000000040a947 */ /* 0x000fea0003800000 */
        /* <DEDUP_REMOVED lines=15> */
[----:B0-----:R-:W-:Y:S05]  /*c6b0*/  CALL.ABS.NOINC R14 ;  /* 0x000000000e007343 */ /* 0x001fea0003c00000 */
.L_x_573:
[----:B------:R-:W-:Y:S01]  /*c6c0*/  ULDC.U8 UR4, c[0x0][0x410] ;  /* 0x0001040000047ab9 */ /* 0x000fe20000000000 */
[----:B------:R-:W-:Y:S01]  /*c6d0*/  BSSY B0, `(.L_x_574) ;  /* 0x00006a8000007945 */ /* 0x000fe20003800000 */
[----:B------:R-:W-:Y:S01]  /*c6e0*/  ISETP.NE.AND P0, PT, RZ, UR4, PT ;  /* 0x00000004ff007c0c */ /* 0x000fe2000bf05270 */
[----:B------:R-:W-:-:S12]  /*c6f0*/  IMAD R6, R129, 0x80, R224 ;  /* 0x0000008081067824 */ /* 0x000fd800078e02e0 */
[----:B------:R-:W-:Y:S05]  /*c700*/  @!P0 BRA `(.L_x_575) ;  /* 0x0000003000c88947 */ /* 0x000fea0003800000 */
[----:B------:R-:W-:-:S03]  /*c710*/  UMOV UR4, 0xffffffff ;  /* 0xffffffff00047882 */ /* 0x000fc60000000000 */
[----:B------:R-:W-:Y:S05]  /*c720*/  BRA.DIV UR4, `(.L_x_576) ;  /* 0x000001e604587947 */ /* 0x000fea000b800000 */
[----:B------:R0:W1:Y:S04]  /*c730*/  SHFL.IDX PT, R0, R24, RZ, 0x181f ;  /* 0x00181fff18007589 */ /* 0x00006800000e0000 */
[----:B------:R0:W2:Y:S04]  /*c740*/  SHFL.IDX PT, R3, R28, RZ, 0x181f ;  /* 0x00181fff1c037589 */ /* 0x0000a800000e0000 */
[----:B------:R-:W3:Y:S04]  /*c750*/  SHFL.IDX PT, R29, R29, RZ, 0x181f ;  /* 0x00181fff1d1d7589 */ /* 0x000ee800000e0000 */
[----:B------:R0:W4:Y:S02]  /*c760*/  SHFL.IDX PT, R32, R30, RZ, 0x181f ;  /* 0x00181fff1e207589 */ /* 0x00012400000e0000 */
.L_x_855:
[----:B------:R-:W-:Y:S01]  /*c770*/  ULDC UR4, c[0x0][0x448] ;  /* 0x0001120000047ab9 */ /* 0x000fe20000000800 */
[----:B------:R-:W-:Y:S01]  /*c780*/  BSSY B1, `(.L_x_577) ;  /* 0x000003e000017945 */ /* 0x000fe20003800000 */
[----:B------:R-:W-:Y:S01]  /*c790*/  IMAD R33, R132, UR4, RZ ;  /* 0x0000000484217c24 */ /* 0x000fe2000f8e02ff */
[----:B------:R-:W-:Y:S02]  /*c7a0*/  CS2R R4, SRZ ;  /* 0x0000000000047805 */ /* 0x000fe4000001ff00 */
[----:B------:R-:W-:Y:S02]  /*c7b0*/  CS2R R10, SRZ ;  /* 0x00000000000a7805 */ /* 0x000fe4000001ff00 */
[----:B------:R-:W-:Y:S02]  /*c7c0*/  CS2R R12, SRZ ;  /* 0x00000000000c7805 */ /* 0x000fe4000001ff00 */
[----:B------:R-:W-:Y:S02]  /*c7d0*/  CS2R R20, SRZ ;  /* 0x0000000000147805 */ /* 0x000fe4000001ff00 */
[----:B------:R-:W-:Y:S01]  /*c7e0*/  ISETP.GE.AND P0, PT, R6, R33, PT ;  /* 0x000000210600720c */ /* 0x000fe20003f06270 */
[----:B------:R-:W-:Y:S01]  /*c7f0*/  IMAD R33, R129, -0x80, R33 ;  /* 0xffffff8081217824 */ /* 0x000fe200078e0221 */
[----:B0-----:R-:W-:-:S02]  /*c800*/  CS2R R30, SRZ ;  /* 0x00000000001e7805 */ /* 0x001fc4000001ff00 */
[----:B------:R-:W-:Y:S02]  /*c810*/  CS2R R6, SRZ ;  /* 0x0000000000067805 */ /* 0x000fe4000001ff00 */
[----:B------:R-:W-:Y:S02]  /*c820*/  CS2R R8, SRZ ;  /* 0x0000000000087805 */ /* 0x000fe4000001ff00 */
[----:B------:R-:W-:-:S05]  /*c830*/  CS2R R14, SRZ ;  /* 0x00000000000e7805 */ /* 0x000fca000001ff00 */
[----:B------:R-:W-:Y:S05]  /*c840*/  @P0 BRA `(.L_x_578) ;  /* 0x0000000000c40947 */ /* 0x000fea0003800000 */
[----:B------:R-:W-:Y:S01]  /*c850*/  ULDC UR4, c[0x0][0x3f4] ;  /* 0x0000fd0000047ab9 */ /* 0x000fe20000000800 */
[----:B------:R-:W-:Y:S01]  /*c860*/  SHF.R.S32.HI R4, RZ, 0x1f, R221 ;  /* 0x0000001fff047819 */ /* 0x000fe200000114dd */
[----:B------:R-:W-:Y:S01]  /*c870*/  IMAD.SHL.U32 R24, R220, 0x2, RZ ;  /* 0x00000002dc187824 */ /* 0x000fe200078e00ff */
[----:B------:R-:W-:Y:S02]  /*c880*/  ISETP.GE.AND P3, PT, R216, UR4, PT ;  /* 0x00000004d8007c0c */ /* 0x000fe4000bf66270 */
[----:B------:R-:W-:Y:S02]  /*c890*/  CS2R R20, SRZ ;  /* 0x0000000000147805 */ /* 0x000fe4000001ff00 */
[C---:B------:R-:W-:Y:S01]  /*c8a0*/  ISETP.GE.AND P2, PT, R221.reuse, UR4, PT ;  /* 0x00000004dd007c0c */ /* 0x040fe2000bf46270 */
[----:B------:R-:W-:Y:S01]  /*c8b0*/  ULDC.64 UR6, c[0x0][0x208] ;  /* 0x0000820000067ab9 */ /* 0x000fe20000000a00 */
[----:B------:R-:W-:Y:S01]  /*c8c0*/  ISETP.GE.AND P1, PT, R220, UR4, PT ;  /* 0x00000004dc007c0c */ /* 0x000fe2000bf26270 */
[----:B------:R-:W-:Y:S01]  /*c8d0*/  IMAD.SHL.U32 R28, R222, 0x2, RZ ;  /* 0x00000002de1c7824 */ /* 0x000fe200078e00ff */
[----:B------:R-:W-:-:S02]  /*c8e0*/  SHF.L.U32 R6, R221, 0x1, RZ ;  /* 0x00000001dd067819 */ /* 0x000fc400000006ff */
[----:B------:R-:W-:Y:S02]  /*c8f0*/  CS2R R14, SRZ ;  /* 0x00000000000e7805 */ /* 0x000fe4000001ff00 */
[----:B------:R-:W-:Y:S02]  /*c900*/  SHF.R.S32.HI R9, RZ, 0x1f, R220 ;  /* 0x0000001fff097819 */ /* 0x000fe400000114dc */
[----:B------:R-:W-:Y:S02]  /*c910*/  SHF.L.U64.HI R5, R221, 0x1, R4 ;  /* 0x00000001dd057819 */ /* 0x000fe40000010204 */
[----:B------:R-:W-:Y:S01]  /*c920*/  SHF.L.U64.HI R25, R220, 0x1, R9 ;  /* 0x00000001dc197819 */ /* 0x000fe20000010209 */
[----:B---3--:R-:W-:Y:S01]  /*c930*/  @!P3 IMAD.MOV.U32 R13, RZ, RZ, R29 ;  /* 0x000000ffff0db224 */ /* 0x008fe200078e001d */
[----:B----4-:R-:W-:Y:S01]  /*c940*/  @!P3 MOV R12, R32 ;  /* 0x00000020000cb202 */ /* 0x010fe20000000f00 */
[----:B--2---:R-:W-:Y:S01]  /*c950*/  @!P3 IMAD.MOV.U32 R8, RZ, RZ, R3 ;  /* 0x000000ffff08b224 */ /* 0x004fe200078e0003 */
[----:B------:R-:W-:Y:S01]  /*c960*/  @!P2 IADD3 R10, P4, R3, R6, RZ ;  /* 0x00000006030aa210 */ /* 0x000fe20007f9e0ff */
[----:B-1----:R-:W-:Y:S01]  /*c970*/  @!P3 IMAD.MOV.U32 R9, RZ, RZ, R0 ;  /* 0x000000ffff09b224 */ /* 0x002fe200078e0000 */
[----:B------:R-:W-:Y:S01]  /*c980*/  ISETP.GE.AND P0, PT, R222, UR4, PT ;  /* 0x00000004de007c0c */ /* 0x000fe2000bf06270 */
[----:B------:R-:W-:Y:S01]  /*c990*/  @!P3 IMAD.WIDE R30, R216, 0x2, R12 ;  /* 0x00000002d81eb825 */ /* 0x000fe200078e020c */
[----:B------:R-:W-:-:S02]  /*c9a0*/  CS2R R12, SRZ ;  /* 0x00000000000c7805 */ /* 0x000fc4000001ff00 */
[----:B------:R-:W-:Y:S01]  /*c9b0*/  SHF.R.S32.HI R7, RZ, 0x1f, R222 ;  /* 0x0000001fff077819 */ /* 0x000fe200000114de */
[----:B------:R-:W-:Y:S01]  /*c9c0*/  @!P2 IMAD.X R11, R0, 0x1, R5, P4 ;  /* 0x00000001000ba824 */ /* 0x000fe200020e0605 */
[----:B------:R-:W-:Y:S01]  /*c9d0*/  @!P2 IADD3 R6, P6, R32, R6, RZ ;  /* 0x000000062006a210 */ /* 0x000fe20007fde0ff */
[----:B------:R-:W-:Y:S01]  /*c9e0*/  @!P3 IMAD.WIDE R8, R216, 0x2, R8 ;  /* 0x00000002d808b825 */ /* 0x000fe200078e0208 */
[-C--:B------:R-:W-:Y:S01]  /*c9f0*/  @!P1 IADD3 R4, P5, R3, R24.reuse, RZ ;  /* 0x0000001803049210 */ /* 0x080fe20007fbe0ff */
[----:B------:R-:W5:Y:S01]  /*ca00*/  @!P3 LD.E.64 R14, desc[UR6][R30.64] ;  /* 0x000000061e0eb980 */ /* 0x000f62000c101b00 */
[----:B------:R-:W-:Y:S02]  /*ca10*/  SHF.L.U64.HI R34, R222, 0x1, R7 ;  /* 0x00000001de227819 */ /* 0x000fe40000010207 */
[----:B------:R-:W-:Y:S01]  /*ca20*/  @!P2 IADD3.X R7, R29, R5, RZ, P6, !PT ;  /* 0x000000051d07a210 */ /* 0x000fe200037fe4ff */
[----:B------:R0:W5:Y:S01]  /*ca30*/  @!P3 LD.E.64 R20, desc[UR6][R8.64] ;  /* 0x000000060814b980 */ /* 0x000162000c101b00 */
[----:B------:R-:W-:Y:S01]  /*ca40*/  @!P1 IMAD.X R5, R0, 0x1, R25, P5 ;  /* 0x0000000100059824 */ /* 0x000fe200028e0619 */
[----:B------:R-:W-:-:S02]  /*ca50*/  @!P1 IADD3 R24, P4, R32, R24, RZ ;  /* 0x0000001820189210 */ /* 0x000fc40007f9e0ff */
[----:B------:R1:W5:Y:S01]  /*ca60*/  @!P2 LD.E.64 R12, desc[UR6][R10.64] ;  /* 0x000000060a0ca980 */ /* 0x000362000c101b00 */
[-C--:B------:R-:W-:Y:S02]  /*ca70*/  @!P0 IADD3 R26, P6, R3, R28.reuse, RZ ;  /* 0x0000001c031a8210 */ /* 0x080fe40007fde0ff */
[----:B------:R-:W-:Y:S01]  /*ca80*/  @!P0 IADD3 R28, P5, R32, R28, RZ ;  /* 0x0000001c201c8210 */ /* 0x000fe20007fbe0ff */
[C---:B------:R-:W-:Y:S01]  /*ca90*/  @!P1 IMAD.X R25, R29.reuse, 0x1, R25, P4 ;  /* 0x000000011d199824 */ /* 0x040fe200020e0619 */
[----:B0-----:R-:W-:Y:S02]  /*caa0*/  CS2R R8, SRZ ;  /* 0x0000000000087805 */ /* 0x001fe4000001ff00 */
[----:B------:R-:W-:Y:S01]  /*cab0*/  CS2R R30, SRZ ;  /* 0x00000000001e7805 */ /* 0x000fe2000001ff00 */
[----:B------:R-:W-:Y:S01]  /*cac0*/  @!P0 IMAD.X R27, R0, 0x1, R34, P6 ;  /* 0x00000001001b8824 */ /* 0x000fe200030e0622 */
[----:B------:R-:W-:Y:S02]  /*cad0*/  @!P0 IADD3.X R29, R29, R34, RZ, P5, !PT ;  /* 0x000000221d1d8210 */ /* 0x000fe40002ffe4ff */
[----:B-1----:R-:W-:Y:S01]  /*cae0*/  CS2R R10, SRZ ;  /* 0x00000000000a7805 */ /* 0x002fe2000001ff00 */
[----:B------:R0:W5:Y:S05]  /*caf0*/  @!P2 LD.E.64 R8, desc[UR6][R6.64] ;  /* 0x000000060608a980 */ /* 0x00016a000c101b00 */
[----:B------:R1:W5:Y:S04]  /*cb00*/  @!P1 LD.E.64 R10, desc[UR6][R4.64] ;  /* 0x00000006040a9980 */ /* 0x000368000c101b00 */
[----:B------:R2:W5:Y:S01]  /*cb10*/  @!P0 LD.E.64 R30, desc[UR6][R28.64] ;  /* 0x000000061c1e8980 */ /* 0x000562000c101b00 */
[----:B0-----:R-:W-:-:S02]  /*cb20*/  CS2R R6, SRZ ;  /* 0x0000000000067805 */ /* 0x001fc4000001ff00 */
[----:B-1----:R-:W-:-:S04]  /*cb30*/  CS2R R4, SRZ ;  /* 0x0000000000047805 */ /* 0x002fc8000001ff00 */
[----:B------:R2:W5:Y:S04]  /*cb40*/  @!P1 LD.E.64 R6, desc[UR6][R24.64] ;  /* 0x0000000618069980 */ /* 0x000568000c101b00 */
[----:B------:R2:W5:Y:S02]  /*cb50*/  @!P0 LD.E.64 R4, desc[UR6][R26.64] ;  /* 0x000000061a048980 */ /* 0x000564000c101b00 */
.L_x_578:
[----:B------:R-:W-:Y:S05]  /*cb60*/  BSYNC B1 ;  /* 0x0000000000017941 */ /* 0x000fea0003800000 */
.L_x_577:
[----:B--23--:R-:W1:Y:S01]  /*cb70*/  LDL R29, [R1+0x84] ;  /* 0x00008400011d7983 */ /* 0x00ce620000100800 */
[----:B-----5:R-:W-:Y:S01]  /*cb80*/  IMAD.MOV.U32 R3, RZ, RZ, R4 ;  /* 0x000000ffff037224 */ /* 0x020fe200078e0004 */
[----:B------:R-:W-:Y:S01]  /*cb90*/  SHF.R.U64 R40, R4, 0x10, R5 ;  /* 0x0000001004287819 */ /* 0x000fe20000001205 */
[----:B------:R-:W-:Y:S01]  /*cba0*/  IMAD.MOV.U32 R25, RZ, RZ, R20 ;  /* 0x000000ffff197224 */ /* 0x000fe200078e0014 */
[--C-:B------:R-:W-:Y:S01]  /*cbb0*/  SHF.R.U64 R26, R20, 0x10, R21.reuse ;  /* 0x00000010141a7819 */ /* 0x100fe20000001215 */
[--C-:B------:R-:W-:Y:S01]  /*cbc0*/  IMAD.MOV.U32 R24, RZ, RZ, R21.reuse ;  /* 0x000000ffff187224 */ /* 0x100fe200078e0015 */
[----:B------:R-:W-:Y:S01]  /*cbd0*/  SHF.R.U32.HI R35, RZ, 0x10, R21 ;  /* 0x00000010ff237819 */ /* 0x000fe20000011615 */
[----:B------:R-:W-:Y:S01]  /*cbe0*/  IMAD.MOV.U32 R20, RZ, RZ, R12 ;  /* 0x000000ffff147224 */ /* 0x000fe200078e000c */
[----:B------:R-:W-:Y:S01]  /*cbf0*/  MOV R21, R13 ;  /* 0x0000000d00157202 */ /* 0x000fe20000000f00 */
[----:B------:R-:W-:Y:S01]  /*cc00*/  IMAD.MOV.U32 R27, RZ, RZ, R14 ;  /* 0x000000ffff1b7224 */ /* 0x000fe200078e000e */
[--C-:B------:R-:W-:Y:S01]  /*cc10*/  SHF.R.U64 R36, R12, 0x10, R13.reuse ;  /* 0x000000100c247819 */ /* 0x100fe2000000120d */
[----:B------:R-:W-:Y:S01]  /*cc20*/  IMAD.MOV.U32 R12, RZ, RZ, R10 ;  /* 0x000000ffff0c7224 */ /* 0x000fe200078e000a */
[----:B------:R-:W-:Y:S01]  /*cc30*/  SHF.R.U32.HI R37, RZ, 0x10, R13 ;  /* 0x00000010ff257819 */ /* 0x000fe2000001160d */
[--C-:B------:R-:W-:Y:S01]  /*cc40*/  IMAD.MOV.U32 R13, RZ, RZ, R11.reuse ;  /* 0x000000ffff0d7224 */ /* 0x100fe200078e000b */
[----:B------:R-:W-:Y:S01]  /*cc50*/  SHF.R.U64 R38, R10, 0x10, R11 ;  /* 0x000000100a267819 */ /* 0x000fe2000000120b */
[--C-:B------:R-:W-:Y:S01]  /*cc60*/  IMAD.MOV.U32 R28, RZ, RZ, R15.reuse ;  /* 0x000000ffff1c7224 */ /* 0x100fe200078e000f */
[----:B------:R-:W-:Y:S01]  /*cc70*/  SHF.R.U64 R42, R14, 0x10, R15 ;  /* 0x000000100e2a7819 */ /* 0x000fe2000000120f */
[----:B------:R-:W-:Y:S01]  /*cc80*/  IMAD.MOV.U32 R14, RZ, RZ, R6 ;  /* 0x000000ffff0e7224 */ /* 0x000fe200078e0006 */
[----:B------:R-:W-:Y:S01]  /*cc90*/  MOV R10, R5 ;  /* 0x00000005000a7202 */ /* 0x000fe20000000f00 */
[----:B------:R-:W-:Y:S01]  /*cca0*/  IMAD.MOV.U32 R34, RZ, RZ, R9 ;  /* 0x000000ffff227224 */ /* 0x000fe200078e0009 */
[----:B------:R-:W-:Y:S01]  /*ccb0*/  SHF.R.U32.HI R41, RZ, 0x10, R5 ;  /* 0x00000010ff297819 */ /* 0x000fe20000011605 */
[----:B------:R-:W-:Y:S01]  /*ccc0*/  IMAD.MOV.U32 R5, RZ, RZ, R31 ;  /* 0x000000ffff057224 */ /* 0x000fe200078e001f */
[--C-:B------:R-:W-:Y:S01]  /*ccd0*/  SHF.R.U64 R44, R8, 0x10, R9.reuse ;  /* 0x00000010082c7819 */ /* 0x100fe20000001209 */
[----:B------:R-:W-:Y:S01]  /*cce0*/  BSSY B1, `(.L_x_579) ;  /* 0x0000022000017945 */ /* 0x000fe20003800000 */
[----:B------:R-:W-:-:S02]  /*ccf0*/  SHF.R.U32.HI R45, RZ, 0x10, R9 ;  /* 0x00000010ff2d7819 */ /* 0x000fc40000011609 */
[----:B------:R-:W-:Y:S02]  /*cd00*/  SHF.R.U64 R6, R6, 0x10, R7 ;  /* 0x0000001006067819 */ /* 0x000fe40000001207 */
[----:B------:R-:W-:Y:S02]  /*cd10*/  SHF.R.U32.HI R39, RZ, 0x10, R11 ;  /* 0x00000010ff277819 */ /* 0x000fe4000001160b */
[----:B------:R-:W-:Y:S02]  /*cd20*/  SHF.R.U32.HI R43, RZ, 0x10, R15 ;  /* 0x00000010ff2b7819 */ /* 0x000fe4000001160f */
[----:B----4-:R-:W-:Y:S02]  /*cd30*/  MOV R32, R8 ;  /* 0x0000000800207202 */ /* 0x010fe40000000f00 */
[----:B------:R-:W-:Y:S02]  /*cd40*/  MOV R9, R30 ;  /* 0x0000001e00097202 */ /* 0x000fe40000000f00 */
[----:B------:R-:W-:-:S02]  /*cd50*/  PRMT R11, R12, 0x5410, R13 ;  /* 0x000054100c0b7816 */ /* 0x000fc4000000000d */
[----:B------:R-:W-:Y:S02]  /*cd60*/  SHF.R.U64 R30, R30, 0x10, R31 ;  /* 0x000000101e1e7819 */ /* 0x000fe4000000121f */
[----:B------:R-:W-:Y:S02]  /*cd70*/  PRMT R25, R25, 0x5410, R24 ;  /* 0x0000541019197816 */ /* 0x000fe40000000018 */
[----:B------:R-:W-:Y:S02]  /*cd80*/  PRMT R15, R20, 0x5410, R21 ;  /* 0x00005410140f7816 */ /* 0x000fe40000000015 */
[----:B------:R-:W-:Y:S02]  /*cd90*/  PRMT R27, R27, 0x5410, R28 ;  /* 0x000054101b1b7816 */ /* 0x000fe4000000001c */
[----:B------:R-:W-:Y:S02]  /*cda0*/  SHF.R.U32.HI R31, RZ, 0x10, R31 ;  /* 0x00000010ff1f7819 */ /* 0x000fe4000001161f */
[----:B------:R-:W-:-:S02]  /*cdb0*/  PRMT R26, R26, 0x5410, R35 ;  /* 0x000054101a1a7816 */ /* 0x000fc40000000023 */
[----:B------:R-:W-:Y:S02]  /*cdc0*/  PRMT R20, R36, 0x5410, R37 ;  /* 0x0000541024147816 */ /* 0x000fe40000000025 */
[----:B------:R-:W-:Y:S02]  /*cdd0*/  PRMT R12, R38, 0x5410, R39 ;  /* 0x00005410260c7816 */ /* 0x000fe40000000027 */
[----:B------:R-:W-:Y:S02]  /*cde0*/  PRMT R3, R3, 0x5410, R10 ;  /* 0x0000541003037816 */ /* 0x000fe4000000000a */
[----:B------:R-:W-:Y:S02]  /*cdf0*/  PRMT R8, R40, 0x5410, R41 ;  /* 0x0000541028087816 */ /* 0x000fe40000000029 */
[----:B------:R-:W-:Y:S02]  /*ce00*/  PRMT R28, R42, 0x5410, R43 ;  /* 0x000054102a1c7816 */ /* 0x000fe4000000002b */
[----:B------:R-:W-:-:S02]  /*ce10*/  PRMT R21, R32, 0x5410, R34 ;  /* 0x0000541020157816 */ /* 0x000fc40000000022 */
[----:B------:R-:W-:Y:S02]  /*ce20*/  PRMT R24, R44, 0x5410, R45 ;  /* 0x000054102c187816 */ /* 0x000fe4000000002d */
[----:B------:R-:W-:Y:S02]  /*ce30*/  PRMT R9, R9, 0x5410, R5 ;  /* 0x0000541009097816 */ /* 0x000fe40000000005 */
[----:B-1----:R-:W-:-:S04]  /*ce40*/  LEA.HI R0, R29, R29, RZ, 0x1 ;  /* 0x0000001d1d007211 */ /* 0x002fc800078f08ff */
[----:B------:R-:W-:-:S05]  /*ce50*/  LOP3.LUT R0, R0, 0xfffffffe, RZ, 0xc0, !PT ;  /* 0xfffffffe00007812 */ /* 0x000fca00078ec0ff */
[----:B------:R-:W-:Y:S02]  /*ce60*/  IMAD.IADD R0, R29, 0x1, -R0 ;  /* 0x000000011d007824 */ /* 0x000fe400078e0a00 */
[--C-:B------:R-:W-:Y:S01]  /*ce70*/  IMAD.MOV.U32 R29, RZ, RZ, R7.reuse ;  /* 0x000000ffff1d7224 */ /* 0x100fe200078e0007 */
[----:B------:R-:W-:Y:S02]  /*ce80*/  SHF.R.U32.HI R7, RZ, 0x10, R7 ;  /* 0x00000010ff077819 */ /* 0x000fe40000011607 */
[----:B------:R-:W-:Y:S02]  /*ce90*/  SHF.L.U32 R4, R0, 0x1f, RZ ;  /* 0x0000001f00047819 */ /* 0x000fe400000006ff */
[----:B------:R-:W-:Y:S02]  /*cea0*/  VIMNMX R0, R33, 0x80, PT ;  /* 0x0000008021007848 */ /* 0x000fe40003fe0100 */
[----:B------:R-:W0:Y:S01]  /*ceb0*/  SYNCS.PHASECHK.TRANS64.TRYWAIT P0, [R23+URZ+0x38800], R4 ;  /* 0x03880004170075a7 */ /* 0x000e22000800017f */
[----:B------:R-:W-:-:S02]  /*cec0*/  PRMT R13, R14, 0x5410, R29 ;  /* 0x000054100e0d7816 */ /* 0x000fc4000000001d */
[----:B------:R-:W-:Y:S02]  /*ced0*/  ISETP.GE.AND P1, PT, R224, R0, PT ;  /* 0x00000000e000720c */ /* 0x000fe40003f26270 */
[----:B------:R-:W-:Y:S01]  /*cee0*/  PRMT R14, R6, 0x5410, R7 ;  /* 0x00005410060e7816 */ /* 0x000fe20000000007 */
[----:B0-----:R-:W-:Y:S10]  /*cef0*/  @!P0 BRA `(.L_x_580) ;  /* 0x000001dc00d88947 */ /* 0x001ff40003800000 */
.L_x_856:
[----:B------:R-:W-:Y:S05]  /*cf00*/  BSYNC B1 ;  /* 0x0000000000017941 */ /* 0x000fea0003800000 */
.L_x_579:
[----:B------:R-:W-:Y:S01]  /*cf10*/  BSSY B1, `(.L_x_581) ;  /* 0x00000ab000017945 */ /* 0x000fe20003800000 */
[----:B------:R-:W-:-:S03]  /*cf20*/  PRMT R10, R30, 0x5410, R31 ;  /* 0x000054101e0a7816 */ /* 0x000fc6000000001f */
[----:B------:R-:W-:Y:S05]  /*cf30*/  @P1 BRA `(.L_x_582) ;  /* 0x0000000800a01947 */ /* 0x000fea0003800000 */
[----:B------:R1:W5:Y:S01]  /*cf40*/  LDL R41, [R1+0x68] ;  /* 0x0000680001297983 */ /* 0x0003620000100800 */
[----:B------:R-:W2:Y:S01]  /*cf50*/  LDC R5, c[0x0][0x3f4] ;  /* 0x0000fd00ff057b82 */ /* 0x000ea20000000800 */
[----:B------:R-:W-:Y:S01]  /*cf60*/  BSSY B2, `(.L_x_583) ;  /* 0x000002c000027945 */ /* 0x000fe20003800000 */
[-C--:B--2---:R-:W-:Y:S02]  /*cf70*/  ISETP.GE.AND P0, PT, R216, R5.reuse, PT ;  /* 0x00000005d800720c */ /* 0x084fe40003f06270 */
[-C--:B------:R-:W-:Y:S02]  /*cf80*/  ISETP.GE.AND P1, PT, R221, R5.reuse, PT ;  /* 0x00000005dd00720c */ /* 0x080fe40003f26270 */
[-C--:B------:R-:W-:Y:S02]  /*cf90*/  ISETP.GE.AND P2, PT, R220, R5.reuse, PT ;  /* 0x00000005dc00720c */ /* 0x080fe40003f46270 */
[----:B------:R-:W-:-:S07]  /*cfa0*/  ISETP.GE.AND P3, PT, R222, R5, PT ;  /* 0x00000005de00720c */ /* 0x000fce0003f66270 */
[----:B-1----:R-:W-:Y:S06]  /*cfb0*/  @P0 BRA `(.L_x_584) ;  /* 0x0000000000980947 */ /* 0x002fec0003800000 */
[----:B0----5:R-:W0:Y:S01]  /*cfc0*/  LDS.128 R4, [R41] ;  /* 0x0000000029047984 */ /* 0x021e220000000c00 */
[----:B------:R-:W-:Y:S02]  /*cfd0*/  HADD2.F32 R35, -RZ, R27.H0_H0 ;  /* 0x2000001bff237230 */ /* 0x000fe40000004100 */
[----:B------:R-:W-:Y:S02]  /*cfe0*/  HADD2.F32 R33, -RZ, R25.H0_H0 ;  /* 0x20000019ff217230 */ /* 0x000fe40000004100 */
[----:B------:R-:W-:Y:S02]  /*cff0*/  HADD2.F32 R34, -RZ, R26.H0_H0 ;  /* 0x2000001aff227230 */ /* 0x000fe40000004100 */
[----:B------:R-:W-:Y:S02]  /*d000*/  HADD2.F32 R36, -RZ, R28.H0_H0 ;  /* 0x2000001cff247230 */ /* 0x000fe40000004100 */
[--C-:B0-----:R-:W-:Y:S02]  /*d010*/  HADD2.F32 R29, -RZ, R4.reuse.H0_H0 ;  /* 0x20000004ff1d7230 */ /* 0x101fe40000004100 */
[----:B------:R-:W-:-:S02]  /*d020*/  HADD2.F32 R4, -RZ, R4.H1_H1 ;  /* 0x30000004ff047230 */ /* 0x000fc40000004100 */
[--C-:B------:R-:W-:Y:S02]  /*d030*/  HADD2.F32 R30, -RZ, R5.reuse.H0_H0 ;  /* 0x20000005ff1e7230 */ /* 0x100fe40000004100 */
[----:B------:R-:W-:Y:S02]  /*d040*/  HADD2.F32 R5, -RZ, R5.H1_H1 ;  /* 0x30000005ff057230 */ /* 0x000fe40000004100 */
[C---:B------:R-:W-:Y:S01]  /*d050*/  FMUL.FTZ R38, R4.reuse, R35 ;  /* 0x0000002304267220 */ /* 0x040fe20000410000 */
[-C--:B------:R-:W-:Y:S01]  /*d060*/  FMUL.FTZ R4, R4, R33.reuse ;  /* 0x0000002104047220 */ /* 0x080fe20000410000 */
[--C-:B------:R-:W-:Y:S02]  /*d070*/  HADD2.F32 R31, -RZ, R6.reuse.H0_H0 ;  /* 0x20000006ff1f7230 */ /* 0x100fe40000004100 */
[----:B------:R-:W-:Y:S02]  /*d080*/  HADD2.F32 R32, -RZ, R7.H0_H0 ;  /* 0x20000007ff207230 */ /* 0x000fe40000004100 */
[----:B------:R-:W-:Y:S01]  /*d090*/  FMUL.FTZ R37, R5, R36 ;  /* 0x0000002405257220 */ /* 0x000fe20000410000 */
[C---:B------:R-:W-:Y:S01]  /*d0a0*/  FFMA.FTZ R38, R29.reuse, R33, -R38 ;  /* 0x000000211d267223 */ /* 0x040fe20000010826 */
[----:B------:R-:W-:Y:S01]  /*d0b0*/  FFMA.FTZ R35, R29, R35, R4 ;  /* 0x000000231d237223 */ /* 0x000fe20000010004 */
[----:B------:R-:W-:Y:S01]  /*d0c0*/  FMUL.FTZ R39, R5, R34 ;  /* 0x0000002205277220 */ /* 0x000fe20000410000 */
[----:B------:R-:W-:-:S02]  /*d0d0*/  HADD2.F32 R6, -RZ, R6.H1_H1 ;  /* 0x30000006ff067230 */ /* 0x000fc40000004100 */
[C---:B------:R-:W-:Y:S01]  /*d0e0*/  FFMA.FTZ R37, R30.reuse, R34, -R37 ;  /* 0x000000221e257223 */ /* 0x040fe20000010825 */
[----:B------:R-:W-:Y:S02]  /*d0f0*/  HADD2.F32 R7, -RZ, R7.H1_H1 ;  /* 0x30000007ff077230 */ /* 0x000fe40000004100 */
[----:B------:R-:W-:Y:S01]  /*d100*/  FFMA.FTZ R30, R30, R36, R39 ;  /* 0x000000241e1e7223 */ /* 0x000fe20000010027 */
[----:B------:R-:W-:Y:S02]  /*d110*/  HADD2.F32 R29, -RZ, R27.H1_H1 ;  /* 0x3000001bff1d7230 */ /* 0x000fe40000004100 */
[----:B------:R-:W-:Y:S02]  /*d120*/  HADD2.F32 R4, -RZ, R25.H1_H1 ;  /* 0x30000019ff047230 */ /* 0x000fe40000004100 */
[----:B------:R-:W-:Y:S02]  /*d130*/  HADD2.F32 R33, -RZ, R28.H1_H1 ;  /* 0x3000001cff217230 */ /* 0x000fe40000004100 */
[----:B------:R-:W-:Y:S01]  /*d140*/  FMUL.FTZ R34, R6, R29 ;  /* 0x0000001d06227220 */ /* 0x000fe20000410000 */
[----:B------:R-:W-:-:S02]  /*d150*/  HADD2.F32 R5, -RZ, R26.H1_H1 ;  /* 0x3000001aff057230 */ /* 0x000fc40000004100 */
[-C--:B------:R-:W-:Y:S01]  /*d160*/  FMUL.FTZ R36, R6, R4.reuse ;  /* 0x0000000406247220 */ /* 0x080fe20000410000 */
[----:B------:R-:W-:Y:S01]  /*d170*/  FMUL.FTZ R39, R7, R33 ;  /* 0x0000002107277220 */ /* 0x000fe20000410000 */
[----:B------:R-:W-:Y:S01]  /*d180*/  FFMA.FTZ R6, R31, R4, -R34 ;  /* 0x000000041f067223 */ /* 0x000fe20000010822 */
[----:B------:R-:W-:Y:S01]  /*d190*/  FMUL.FTZ R40, R7, R5 ;  /* 0x0000000507287220 */ /* 0x000fe20000410000 */
[----:B------:R-:W-:Y:S01]  /*d1a0*/  FFMA.FTZ R29, R31, R29, R36 ;  /* 0x0000001d1f1d7223 */ /* 0x000fe20000010024 */
[C---:B------:R-:W-:Y:S01]  /*d1b0*/  FFMA.FTZ R7, R32.reuse, R5, -R39 ;  /* 0x0000000520077223 */ /* 0x040fe20000010827 */
[----:B------:R-:W-:Y:S01]  /*d1c0*/  F2FP.F16.F32.PACK_AB R4, R35, R38 ;  /* 0x000000262304723e */ /* 0x000fe200000000ff */
[----:B------:R-:W-:Y:S01]  /*d1d0*/  FFMA.FTZ R40, R32, R33, R40 ;  /* 0x0000002120287223 */ /* 0x000fe20000010028 */
[----:B------:R-:W-:Y:S02]  /*d1e0*/  F2FP.F16.F32.PACK_AB R5, R30, R37 ;  /* 0x000000251e05723e */ /* 0x000fe400000000ff */
[----:B------:R-:W-:-:S02]  /*d1f0*/  F2FP.F16.F32.PACK_AB R6, R29, R6 ;  /* 0x000000061d06723e */ /* 0x000fc400000000ff */
[----:B------:R-:W-:-:S05]  /*d200*/  F2FP.F16.F32.PACK_AB R7, R40, R7 ;  /* 0x000000072807723e */ /* 0x000fca00000000ff */
[----:B------:R1:W-:Y:S02]  /*d210*/  STS.128 [R41], R4 ;  /* 0x0000000429007388 */ /* 0x0003e40000000c00 */
.L_x_584:
[----:B------:R-:W-:Y:S05]  /*d220*/  BSYNC B2 ;  /* 0x0000000000027941 */ /* 0x000fea0003800000 */
.L_x_583:
[----:B------:R-:W-:Y:S04]  /*d230*/  BSSY B2, `(.L_x_585) ;  /* 0x0000028000027945 */ /* 0x000fe80003800000 */
[----:B------:R-:W-:Y:S05]  /*d240*/  @P1 BRA `(.L_x_586) ;  /* 0x0000000000981947 */ /* 0x000fea0003800000 */
[----:B01---5:R-:W0:Y:S01]  /*d250*/  LDS.128 R4, [R41+0x4000] ;  /* 0x0040000029047984 */ /* 0x023e220000000c00 */
        /* <DEDUP_REMOVED lines=36> */
[----:B------:R2:W-:Y:S02]  /*d4a0*/  STS.128 [R41+0x4000], R4 ;  /* 0x0040000429007388 */ /* 0x0005e40000000c00 */
.L_x_586:
[----:B------:R-:W-:Y:S05]  /*d4b0*/  BSYNC B2 ;  /* 0x0000000000027941 */ /* 0x000fea0003800000 */
.L_x_585:
[----:B------:R-:W-:Y:S04]  /*d4c0*/  BSSY B2, `(.L_x_587) ;  /* 0x0000028000027945 */ /* 0x000fe80003800000 */
[----:B------:R-:W-:Y:S05]  /*d4d0*/  @P2 BRA `(.L_x_588) ;  /* 0x0000000000982947 */ /* 0x000fea0003800000 */
[----:B012--5:R-:W0:Y:S01]  /*d4e0*/  LDS.128 R4, [R41+0x8000] ;  /* 0x0080000029047984 */ /* 0x027e220000000c00 */
        /* <DEDUP_REMOVED lines=37> */
.L_x_588:
[----:B------:R-:W-:Y:S05]  /*d740*/  BSYNC B2 ;  /* 0x0000000000027941 */ /* 0x000fea0003800000 */
.L_x_587:
[----:B------:R-:W-:Y:S05]  /*d750*/  @P3 BRA `(.L_x_582) ;  /* 0x0000000000983947 */ /* 0x000fea0003800000 */
[----:B0123-5:R-:W0:Y:S01]  /*d760*/  LDS.128 R4, [R41+0xc000] ;  /* 0x00c0000029047984 */ /* 0x02fe220000000c00 */
        /* <DEDUP_REMOVED lines=37> */
.L_x_582:
[----:B------:R-:W-:Y:S05]  /*d9c0*/  BSYNC B1 ;  /* 0x0000000000017941 */ /* 0x000fea0003800000 */
.L_x_581:
[----:B01234-:R-:W-:Y:S01]  /*d9d0*/  VIADD R4, R224, 0x20 ;  /* 0x00000020e0047836 */ /* 0x01ffe20000000000 */
[----:B------:R-:W-:Y:S04]  /*d9e0*/  BSSY B1, `(.L_x_589) ;  /* 0x00000ab000017945 */ /* 0x000fe80003800000 */
[----:B------:R-:W-:-:S13]  /*d9f0*/  ISETP.GE.AND P0, PT, R4, R0, PT ;  /* 0x000000000400720c */ /* 0x000fda0003f06270 */
[----:B------:R-:W-:Y:S05]  /*da00*/  @P0 BRA `(.L_x_590) ;  /* 0x0000000800a00947 */ /* 0x000fea0003800000 */
[----:B-----5:R0:W5:Y:S01]  /*da10*/  LDL R41, [R1+0x68] ;  /* 0x0000680001297983 */ /* 0x0201620000100800 */
[----:B------:R-:W1:Y:S01]  /*da20*/  LDC R5, c[0x0][0x3f4] ;  /* 0x0000fd00ff057b82 */ /* 0x000e620000000800 */
[----:B------:R-:W-:Y:S01]  /*da30*/  BSSY B2, `(.L_x_591) ;  /* 0x000002c000027945 */ /* 0x000fe20003800000 */
[-C--:B-1----:R-:W-:Y:S02]  /*da40*/  ISETP.GE.AND P0, PT, R216, R5.reuse, PT ;  /* 0x00000005d800720c */ /* 0x082fe40003f06270 */
[-C--:B------:R-:W-:Y:S02]  /*da50*/  ISETP.GE.AND P1, PT, R221, R5.reuse, PT ;  /* 0x00000005dd00720c */ /* 0x080fe40003f26270 */
[-C--:B------:R-:W-:Y:S02]  /*da60*/  ISETP.GE.AND P2, PT, R220, R5.reuse, PT ;  /* 0x00000005dc00720c */ /* 0x080fe40003f46270 */
[----:B------:R-:W-:-:S07]  /*da70*/  ISETP.GE.AND P3, PT, R222, R5, PT ;  /* 0x00000005de00720c */ /* 0x000fce0003f66270 */
[----:B0-----:R-:W-:Y:S06]  /*da80*/  @P0 BRA `(.L_x_592) ;  /* 0x0000000000980947 */ /* 0x001fec0003800000 */
[----:B-----5:R-:W0:Y:S01]  /*da90*/  LDS.128 R4, [R41+0x1000] ;  /* 0x0010000029047984 */ /* 0x020e220000000c00 */
[----:B------:R-:W-:Y:S02]  /*daa0*/  HADD2.F32 R37, -RZ, R27.H0_H0 ;  /* 0x2000001bff257230 */ /* 0x000fe40000004100 */
[----:B------:R-:W-:Y:S02]  /*dab0*/  HADD2.F32 R35, -RZ, R25.H0_H0 ;  /* 0x20000019ff237230 */ /* 0x000fe40000004100 */
[----:B------:R-:W-:Y:S02]  /*dac0*/  HADD2.F32 R40, -RZ, R28.H0_H0 ;  /* 0x2000001cff287230 */ /* 0x000fe40000004100 */
[----:B------:R-:W-:Y:S02]  /*dad0*/  HADD2.F32 R38, -RZ, R26.H0_H0 ;  /* 0x2000001aff267230 */ /* 0x000fe40000004100 */
[----:B------:R-:W-:Y:S02]  /*dae0*/  HADD2.F32 R39, -RZ, R27.H1_H1 ;  /* 0x3000001bff277230 */ /* 0x000fe40000004100 */
[----:B------:R-:W-:-:S02]  /*daf0*/  HADD2.F32 R42, -RZ, R28.H1_H1 ;  /* 0x3000001cff2a7230 */ /* 0x000fc40000004100 */
[--C-:B0-----:R-:W-:Y:S02]  /*db00*/  HADD2.F32 R29, -RZ, R4.reuse.H0_H0 ;  /* 0x20000004ff1d7230 */ /* 0x101fe40000004100 */
[----:B------:R-:W-:Y:S02]  /*db10*/  HADD2.F32 R4, -RZ, R4.H1_H1 ;  /* 0x30000004ff047230 */ /* 0x000fe40000004100 */
[--C-:B------:R-:W-:Y:S02]  /*db20*/  HADD2.F32 R30, -RZ, R5.reuse.H0_H0 ;  /* 0x20000005ff1e7230 */ /* 0x100fe40000004100 */
[----:B------:R-:W-:Y:S02]  /*db30*/  HADD2.F32 R5, -RZ, R5.H1_H1 ;  /* 0x30000005ff057230 */ /* 0x000fe40000004100 */
[-C--:B------:R-:W-:Y:S01]  /*db40*/  FMUL.FTZ R34, R37, R4.reuse ;  /* 0x0000000425227220 */ /* 0x080fe20000410000 */
[----:B------:R-:W-:Y:S01]  /*db50*/  FMUL.FTZ R36, R35, R4 ;  /* 0x0000000423247220 */ /* 0x000fe20000410000 */
[----:B------:R-:W-:-:S02]  /*db60*/  HADD2.F32 R31, -RZ, R6.H0_H0 ;  /* 0x20000006ff1f7230 */ /* 0x000fc40000004100 */
[----:B------:R-:W-:Y:S01]  /*db70*/  FMUL.FTZ R33, R40, R5 ;  /* 0x0000000528217220 */ /* 0x000fe20000410000 */
[----:B------:R-:W-:Y:S01]  /*db80*/  FFMA.FTZ R4, R35, R29, -R34 ;  /* 0x0000001d23047223 */ /* 0x000fe20000010822 */
[--C-:B------:R-:W-:Y:S02]  /*db90*/  HADD2.F32 R32, -RZ, R7.reuse.H0_H0 ;  /* 0x20000007ff207230 */ /* 0x100fe40000004100 */
[C---:B------:R-:W-:Y:S01]  /*dba0*/  FMUL.FTZ R35, R38.reuse, R5 ;  /* 0x0000000526237220 */ /* 0x040fe20000410000 */
[----:B------:R-:W-:Y:S02]  /*dbb0*/  HADD2.F32 R6, -RZ, R6.H1_H1 ;  /* 0x30000006ff067230 */ /* 0x000fe40000004100 */
[----:B------:R-:W-:Y:S01]  /*dbc0*/  FFMA.FTZ R29, R37, R29, R36 ;  /* 0x0000001d251d7223 */ /* 0x000fe20000010024 */
[----:B------:R-:W-:Y:S02]  /*dbd0*/  HADD2.F32 R7, -RZ, R7.H1_H1 ;  /* 0x30000007ff077230 */ /* 0x000fe40000004100 */
[----:B------:R-:W-:Y:S01]  /*dbe0*/  FFMA.FTZ R5, R38, R30, -R33 ;  /* 0x0000001e26057223 */ /* 0x000fe20000010821 */
[----:B------:R-:W-:-:S02]  /*dbf0*/  HADD2.F32 R37, -RZ, R25.H1_H1 ;  /* 0x30000019ff257230 */ /* 0x000fc40000004100 */
[----:B------:R-:W-:Y:S01]  /*dc00*/  FFMA.FTZ R30, R40, R30, R35 ;  /* 0x0000001e281e7223 */ /* 0x000fe20000010023 */
[----:B------:R-:W-:Y:S02]  /*dc10*/  HADD2.F32 R38, -RZ, R26.H1_H1 ;  /* 0x3000001aff267230 */ /* 0x000fe40000004100 */
[-C--:B------:R-:W-:Y:S01]  /*dc20*/  FMUL.FTZ R34, R39, R6.reuse ;  /* 0x0000000627227220 */ /* 0x080fe20000410000 */
[-C--:B------:R-:W-:Y:S01]  /*dc30*/  FMUL.FTZ R33, R42, R7.reuse ;  /* 0x000000072a217220 */ /* 0x080fe20000410000 */
[----:B------:R-:W-:Y:S01]  /*dc40*/  FMUL.FTZ R36, R37, R6 ;  /* 0x0000000625247220 */ /* 0x000fe20000410000 */
[----:B------:R-:W-:Y:S01]  /*dc50*/  F2FP.F16.F32.PACK_AB R4, R29, R4 ;  /* 0x000000041d04723e */ /* 0x000fe200000000ff */
[C---:B------:R-:W-:Y:S01]  /*dc60*/  FMUL.FTZ R35, R38.reuse, R7 ;  /* 0x0000000726237220 */ /* 0x040fe20000410000 */
[-C--:B------:R-:W-:Y:S01]  /*dc70*/  FFMA.FTZ R6, R37, R31.reuse, -R34 ;  /* 0x0000001f25067223 */ /* 0x080fe20000010822 */
[-C--:B------:R-:W-:Y:S01]  /*dc80*/  FFMA.FTZ R7, R38, R32.reuse, -R33 ;  /* 0x0000002026077223 */ /* 0x080fe20000010821 */
[----:B------:R-:W-:Y:S01]  /*dc90*/  FFMA.FTZ R31, R39, R31, R36 ;  /* 0x0000001f271f7223 */ /* 0x000fe20000010024 */
[----:B------:R-:W-:Y:S01]  /*dca0*/  FFMA.FTZ R32, R42, R32, R35 ;  /* 0x000000202a207223 */ /* 0x000fe20000010023 */
[----:B------:R-:W-:-:S03]  /*dcb0*/  F2FP.F16.F32.PACK_AB R5, R30, R5 ;  /* 0x000000051e05723e */ /* 0x000fc600000000ff */
[----:B------:R-:W-:Y:S02]  /*dcc0*/  F2FP.F16.F32.PACK_AB R6, R31, R6 ;  /* 0x000000061f06723e */ /* 0x000fe400000000ff */
[----:B------:R-:W-:-:S05]  /*dcd0*/  F2FP.F16.F32.PACK_AB R7, R32, R7 ;  /* 0x000000072007723e */ /* 0x000fca00000000ff */
[----:B------:R0:W-:Y:S02]  /*dce0*/  STS.128 [R41+0x1000], R4 ;  /* 0x0010000429007388 */ /* 0x0001e40000000c00 */
.L_x_592:
[----:B------:R-:W-:Y:S05]  /*dcf0*/  BSYNC B2 ;  /* 0x0000000000027941 */ /* 0x000fea0003800000 */
.L_x_591:
[----:B------:R-:W-:Y:S04]  /*dd00*/  BSSY B2, `(.L_x_593) ;  /* 0x0000028000027945 */ /* 0x000fe80003800000 */
[----:B------:R-:W-:Y:S05]  /*dd10*/  @P1 BRA `(.L_x_594) ;  /* 0x0000000000981947 */ /* 0x000fea0003800000 */
[----:B0----5:R-:W0:Y:S01]  /*dd20*/  LDS.128 R4, [R41+0x5000] ;  /* 0x0050000029047984 */ /* 0x021e220000000c00 */
        /* <DEDUP_REMOVED lines=37> */
.L_x_594:
[----:B------:R-:W-:Y:S05]  /*df80*/  BSYNC B2 ;  /* 0x0000000000027941 */ /* 0x000fea0003800000 */
.L_x_593:
[----:B------:R-:W-:Y:S04]  /*df90*/  BSSY B2, `(.L_x_595) ;  /* 0x0000028000027945 */ /* 0x000fe80003800000 */
[----:B------:R-:W-:Y:S05]  /*dfa0*/  @P2 BRA `(.L_x_596) ;  /* 0x0000000000982947 */ /* 0x000fea0003800000 */
[----:B01---5:R-:W0:Y:S01]  /*dfb0*/  LDS.128 R4, [R41+0x9000] ;  /* 0x0090000029047984 */ /* 0x023e220000000c00 */
        /* <DEDUP_REMOVED lines=37> */
.L_x_596:
[----:B------:R-:W-:Y:S05]  /*e210*/  BSYNC B2 ;  /* 0x0000000000027941 */ /* 0x000fea0003800000 */
.L_x_595:
[----:B------:R-:W-:Y:S05]  /*e220*/  @P3 BRA `(.L_x_590) ;  /* 0x0000000000983947 */ /* 0x000fea0003800000 */
[----:B012--5:R-:W0:Y:S01]  /*e230*/  LDS.128 R4, [R41+0xd000] ;  /* 0x00d0000029047984 */ /* 0x027e220000000c00 */
        /* <DEDUP_REMOVED lines=37> */
.L_x_590:
[----:B------:R-:W-:Y:S05]  /*e490*/  BSYNC B1 ;  /* 0x0000000000017941 */ /* 0x000fea0003800000 */
.L_x_589:
[----:B0123--:R-:W-:Y:S01]  /*e4a0*/  VIADD R4, R224, 0x40 ;  /* 0x00000040e0047836 */ /* 0x00ffe20000000000 */
        /* <DEDUP_REMOVED lines=49> */
.L_x_600:
[----:B------:R-:W-:Y:S05]  /*e7c0*/  BSYNC B2 ;  /* 0x0000000000027941 */ /* 0x000fea0003800000 */
.L_x_599:
        /* <DEDUP_REMOVED lines=40> */
.L_x_602:
[----:B------:R-:W-:Y:S05]  /*ea50*/  BSYNC B2 ;  /* 0x0000000000027941 */ /* 0x000fea0003800000 */
.L_x_601:
        /* <DEDUP_REMOVED lines=40> */
.L_x_604:
[----:B------:R-:W-:Y:S05]  /*ece0*/  BSYNC B2 ;  /* 0x0000000000027941 */ /* 0x000fea0003800000 */
.L_x_603:
        /* <DEDUP_REMOVED lines=39> */
.L_x_598:
[----:B------:R-:W-:Y:S05]  /*ef60*/  BSYNC B1 ;  /* 0x0000000000017941 */ /* 0x000fea0003800000 */
.L_x_597:
[----:B0123--:R-:W-:-:S04]  /*ef70*/  IADD3 R5, R224, 0x60, RZ ;  /* 0x00000060e0057810 */ /* 0x00ffc80007ffe0ff */
[----:B------:R-:W-:-:S13]  /*ef80*/  ISETP.GE.AND P0, PT, R5, R0, PT ;  /* 0x000000000500720c */ /* 0x000fda0003f06270 */
[----:B------:R-:W-:Y:S05]  /*ef90*/  @P0 BRA `(.L_x_605) ;  /* 0x00000040006c0947 */ /* 0x000fea0003800000 */
[----:B------:R0:W5:Y:S01]  /*efa0*/  LDL R38, [R1+0x68] ;  /* 0x0000680001267983 */ /* 0x0001620000100800 */
        /* <DEDUP_REMOVED lines=16> */
[-C--:B------:R-:W-:Y:S01]  /*f0b0*/  FMUL.FTZ R33, R36, R4.reuse ;  /* 0x0000000424217220 */ /* 0x080fe20000410000 */
[C---:B------:R-:W-:Y:S01]  /*f0c0*/  FMUL.FTZ R35, R34.reuse, R4 ;  /* 0x0000000422237220 */ /* 0x040fe20000410000 */
[----:B------:R-:W-:Y:S02]  /*f0d0*/  HADD2.F32 R30, -RZ, R6.H0_H0 ;  /* 0x20000006ff1e7230 */ /* 0x000fe40000004100 */
[-C--:B------:R-:W-:Y:S01]  /*f0e0*/  FMUL.FTZ R32, R39, R5.reuse ;  /* 0x0000000527207220 */ /* 0x080fe20000410000 */
[-C--:B------:R-:W-:Y:S01]  /*f0f0*/  FFMA.FTZ R4, R34, R0.reuse, -R33 ;  /* 0x0000000022047223 */ /* 0x080fe20000010821 */
[----:B------:R-:W-:Y:S01]  /*f100*/  FFMA.FTZ R35, R36, R0, R35 ;  /* 0x0000000024237223 */ /* 0x000fe20000010023 */
[----:B------:R-:W-:Y:S01]  /*f110*/  FMUL.FTZ R0, R37, R5 ;  /* 0x0000000525007220 */ /* 0x000fe20000410000 */
[----:B------:R-:W-:-:S02]  /*f120*/  HADD2.F32 R31, -RZ, R7.H0_H0 ;  /* 0x20000007ff1f7230 */ /* 0x000fc40000004100 */
[-C--:B------:R-:W-:Y:S01]  /*f130*/  FFMA.FTZ R5, R37, R29.reuse, -R32 ;  /* 0x0000001d25057223 */ /* 0x080fe20000010820 */
[----:B------:R-:W-:Y:S02]  /*f140*/  HADD2.F32 R6, -RZ, R6.H1_H1 ;  /* 0x30000006ff067230 */ /* 0x000fe40000004100 */
[----:B------:R-:W-:Y:S01]  /*f150*/  FFMA.FTZ R0, R39, R29, R0 ;  /* 0x0000001d27007223 */ /* 0x000fe20000010000 */
[----:B------:R-:W-:Y:S01]  /*f160*/  HADD2.F32 R7, -RZ, R7.H1_H1 ;  /* 0x30000007ff077230 */ /* 0x000fe20000004100 */
[----:B------:R-:W-:Y:S01]  /*f170*/  F2FP.F16.F32.PACK_AB R4, R35, R4 ;  /* 0x000000042304723e */ /* 0x000fe200000000ff */
[----:B------:R-:W-:Y:S02]  /*f180*/  HADD2.F32 R34, -RZ, R27.H1_H1 ;  /* 0x3000001bff227230 */ /* 0x000fe40000004100 */
[----:B------:R-:W-:Y:S01]  /*f190*/  HADD2.F32 R32, -RZ, R25.H1_H1 ;  /* 0x30000019ff207230 */ /* 0x000fe20000004100 */
[----:B------:R-:W-:Y:S01]  /*f1a0*/  F2FP.F16.F32.PACK_AB R5, R0, R5 ;  /* 0x000000050005723e */ /* 0x000fe200000000ff */
[----:B------:R-:W-:-:S02]  /*f1b0*/  HADD2.F32 R37, -RZ, R28.H1_H1 ;  /* 0x3000001cff257230 */ /* 0x000fc40000004100 */
[-C--:B------:R-:W-:Y:S01]  /*f1c0*/  FMUL.FTZ R25, R34, R6.reuse ;  /* 0x0000000622197220 */ /* 0x080fe20000410000 */
[----:B------:R-:W-:Y:S02]  /*f1d0*/  HADD2.F32 R33, -RZ, R26.H1_H1 ;  /* 0x3000001aff217230 */ /* 0x000fe40000004100 */
[C---:B------:R-:W-:Y:S01]  /*f1e0*/  FMUL.FTZ R27, R32.reuse, R6 ;  /* 0x00000006201b7220 */ /* 0x040fe20000410000 */
[-C--:B------:R-:W-:Y:S01]  /*f1f0*/  FMUL.FTZ R26, R37, R7.reuse ;  /* 0x00000007251a7220 */ /* 0x080fe20000410000 */
[-C--:B------:R-:W-:Y:S01]  /*f200*/  FFMA.FTZ R6, R32, R30.reuse, -R25 ;  /* 0x0000001e20067223 */ /* 0x080fe20000010819 */
[C---:B------:R-:W-:Y:S01]  /*f210*/  FMUL.FTZ R28, R33.reuse, R7 ;  /* 0x00000007211c7220 */ /* 0x040fe20000410000 */
[----:B------:R-:W-:Y:S01]  /*f220*/  FFMA.FTZ R27, R34, R30, R27 ;  /* 0x0000001e221b7223 */ /* 0x000fe2000001001b */
[-C--:B------:R-:W-:Y:S02]  /*f230*/  FFMA.FTZ R7, R33, R31.reuse, -R26 ;  /* 0x0000001f21077223 */ /* 0x080fe4000001081a */
[----:B------:R-:W-:-:S02]  /*f240*/  FFMA.FTZ R28, R37, R31, R28 ;  /* 0x0000001f251c7223 */ /* 0x000fc4000001001c */
[----:B------:R-:W-:-:S03]  /*f250*/  F2FP.F16.F32.PACK_AB R6, R27, R6 ;  /* 0x000000061b06723e */ /* 0x000fc600000000ff */
[----:B------:R-:W-:-:S05]  /*f260*/  F2FP.F16.F32.PACK_AB R7, R28, R7 ;  /* 0x000000071c07723e */ /* 0x000fca00000000ff */
[----:B------:R0:W-:Y:S02]  /*f270*/  STS.128 [R38+0x3000], R4 ;  /* 0x0030000426007388 */ /* 0x0001e40000000c00 */
.L_x_607:
[----:B------:R-:W-:Y:S05]  /*f280*/  BSYNC B1 ;  /* 0x0000000000017941 */ /* 0x000fea0003800000 */
.L_x_606:
[----:B------:R-:W-:Y:S04]  /*f290*/  BSSY B1, `(.L_x_608) ;  /* 0x0000028000017945 */ /* 0x000fe80003800000 */
[----:B------:R-:W-:Y:S05]  /*f2a0*/  @P1 BRA `(.L_x_609) ;  /* 0x0000000000981947 */ /* 0x000fea0003800000 */
[----:B0----5:R-:W0:Y:S01]  /*f2b0*/  LDS.128 R4, [R38+0x7000] ;  /* 0x0070000026047984 */ /* 0x021e220000000c00 */
        /* <DEDUP_REMOVED lines=37> */
.L_x_609:
[----:B------:R-:W-:Y:S05]  /*f510*/  BSYNC B1 ;  /* 0x0000000000017941 */ /* 0x000fea0003800000 */
.L_x_608:
        /* <DEDUP_REMOVED lines=40> */
.L_x_611:
[----:B------:R-:W-:Y:S05]  /*f7a0*/  BSYNC B1 ;  /* 0x0000000000017941 */ /* 0x000fea0003800000 */
.L_x_610:
        /* <DEDUP_REMOVED lines=38> */
[----:B------:R3:W-:Y:S01]  /*fa10*/  STS.128 [R38+0xf000], R4 ;  /* 0x00f0000426007388 */ /* 0x0007e20000000c00 */
[----:B------:R-:W-:Y:S05]  /*fa20*/  BRA `(.L_x_605) ;  /* 0x0000003400c87947 */ /* 0x000fea0003800000 */
.L_x_575:
[----:B------:R-:W-:-:S03]  /*fa30*/  UMOV UR4, 0xffffffff ;  /* 0xffffffff00047882 */ /* 0x000fc60000000000 */
[----:B------:R-:W-:Y:S05]  /*fa40*/  BRA.DIV UR4, `(.L_x_612) ;  /* 0x000001b604187947 */ /* 0x000fea000b800000 */
[----:B------:R0:W1:Y:S04]  /*fa50*/  SHFL.IDX PT, R0, R24, RZ, 0x181f ;  /* 0x00181fff18007589 */ /* 0x00006800000e0000 */
[----:B------:R-:W2:Y:S04]  /*fa60*/  SHFL.IDX PT, R28, R28, RZ, 0x181f ;  /* 0x00181fff1c1c7589 */ /* 0x000ea800000e0000 */
[----:B------:R0:W3:Y:S04]  /*fa70*/  SHFL.IDX PT, R3, R29, RZ, 0x181f ;  /* 0x00181fff1d037589 */ /* 0x0000e800000e0000 */
[----:B------:R-:W4:Y:S02]  /*fa80*/  SHFL.IDX PT, R30, R30, RZ, 0x181f ;  /* 0x00181fff1e1e7589 */ /* 0x000f2400000e0000 */
.L_x_862:
        /* <DEDUP_REMOVED lines=9> */
[----:B------:R-:W-:-:S02]  /*fb20*/  CS2R R6, SRZ ;  /* 0x0000000000067805 */ /* 0x000fc4000001ff00 */
[----:B------:R-:W-:Y:S02]  /*fb30*/  CS2R R14, SRZ ;  /* 0x00000000000e7805 */ /* 0x000fe4000001ff00 */
[----:B0-----:R-:W-:Y:S02]  /*fb40*/  CS2R R24, SRZ ;  /* 0x0000000000187805 */ /* 0x001fe4000001ff00 */
[----:B------:R-:W-:-:S05]  /*fb50*/  CS2R R26, SRZ ;  /* 0x00000000001a7805 */ /* 0x000fca000001ff00 */
[----:B------:R-:W-:Y:S05]  /*fb60*/  @P0 BRA `(.L_x_614) ;  /* 0x0000000000700947 */ /* 0x000fea0003800000 */
[----:B------:R-:W-:Y:S01]  /*fb70*/  ULDC UR4, c[0x0][0x3f4] ;  /* 0x0000fd0000047ab9 */ /* 0x000fe20000000800 */
[----:B------:R-:W-:Y:S02]  /*fb80*/  CS2R R12, SRZ ;  /* 0x00000000000c7805 */ /* 0x000fe4000001ff00 */
[----:B------:R-:W-:Y:S02]  /*fb90*/  ISETP.GE.AND P4, PT, R16, UR4, PT ;  /* 0x0000000410007c0c */ /* 0x000fe4000bf86270 */
[----:B------:R-:W-:Y:S02]  /*fba0*/  CS2R R14, SRZ ;  /* 0x00000000000e7805 */ /* 0x000fe4000001ff00 */
[----:B------:R-:W-:Y:S01]  /*fbb0*/  ISETP.GE.AND P5, PT, R214, UR4, PT ;  /* 0x00000004d6007c0c */ /* 0x000fe2000bfa6270 */
[----:B------:R-:W-:-:S08]  /*fbc0*/  ULDC.64 UR6, c[0x0][0x208] ;  /* 0x0000820000067ab9 */ /* 0x000fd00000000a00 */
[C---:B------:R-:W-:Y:S01]  /*fbd0*/  @!P4 IMAD.SHL.U32 R21, R16.reuse, 0x2, RZ ;  /* 0x000000021015c824 */ /* 0x040fe200078e00ff */
[----:B------:R-:W-:-:S03]  /*fbe0*/  @!P4 SHF.L.U64.HI R7, R16, 0x1, R17 ;  /* 0x000000011007c819 */ /* 0x000fc60000010211 */
[C---:B------:R-:W-:Y:S01]  /*fbf0*/  @!P5 IMAD.SHL.U32 R31, R212.reuse, 0x2, RZ ;  /* 0x00000002d41fd824 */ /* 0x040fe200078e00ff */
[----:B------:R-:W-:Y:S02]  /*fc00*/  @!P5 SHF.L.U64.HI R6, R212, 0x1, R215 ;  /* 0x00000001d406d819 */ /* 0x000fe400000102d7 */
[-C--:B--2---:R-:W-:Y:S02]  /*fc10*/  @!P4 IADD3 R4, P0, R28, R21.reuse, RZ ;  /* 0x000000151c04c210 */ /* 0x084fe40007f1e0ff */
[----:B----4-:R-:W-:Y:S02]  /*fc20*/  @!P4 IADD3 R20, P1, R30, R21, RZ ;  /* 0x000000151e14c210 */ /* 0x010fe40007f3e0ff */
[-C--:B------:R-:W-:Y:S01]  /*fc30*/  @!P5 IADD3 R28, P2, R28, R31.reuse, RZ ;  /* 0x0000001f1c1cd210 */ /* 0x080fe20007f5e0ff */
[----:B-1----:R-:W-:Y:S01]  /*fc40*/  @!P4 IMAD.X R5, R0, 0x1, R7, P0 ;  /* 0x000000010005c824 */ /* 0x002fe200000e0607 */
[----:B------:R-:W-:Y:S02]  /*fc50*/  @!P5 IADD3 R30, P3, R30, R31, RZ ;  /* 0x0000001f1e1ed210 */ /* 0x000fe40007f7e0ff */
[----:B------:R-:W-:-:S02]  /*fc60*/  CS2R R24, SRZ ;  /* 0x0000000000187805 */ /* 0x000fc4000001ff00 */
[C---:B---3--:R-:W-:Y:S01]  /*fc70*/  @!P4 IADD3.X R21, R3.reuse, R7, RZ, P1, !PT ;  /* 0x000000070315c210 */ /* 0x048fe20000ffe4ff */
[--C-:B------:R-:W-:Y:S01]  /*fc80*/  @!P5 IMAD.X R29, R0, 0x1, R6.reuse, P2 ;  /* 0x00000001001dd824 */ /* 0x100fe200010e0606 */
[----:B------:R0:W5:Y:S01]  /*fc90*/  @!P4 LD.E.128 R12, desc[UR6][R4.64] ;  /* 0x00000006040cc980 */ /* 0x000162000c101d00 */
[----:B------:R-:W-:Y:S01]  /*fca0*/  @!P5 IMAD.X R31, R3, 0x1, R6, P3 ;  /* 0x00000001031fd824 */ /* 0x000fe200018e0606 */
[----:B------:R-:W-:Y:S02]  /*fcb0*/  CS2R R6, SRZ ;  /* 0x0000000000067805 */ /* 0x000fe4000001ff00 */
[----:B------:R-:W-:Y:S02]  /*fcc0*/  CS2R R26, SRZ ;  /* 0x00000000001a7805 */ /* 0x000fe4000001ff00 */
[----:B------:R-:W-:Y:S02]  /*fcd0*/  CS2R R8, SRZ ;  /* 0x0000000000087805 */ /* 0x000fe4000001ff00 */
[----:B------:R-:W-:-:S02]  /*fce0*/  CS2R R10, SRZ ;  /* 0x00000000000a7805 */ /* 0x000fc4000001ff00 */
[----:B------:R1:W5:Y:S01]  /*fcf0*/  @!P5 LD.E.128 R24, desc[UR6][R28.64] ;  /* 0x000000061c18d980 */ /* 0x000362000c101d00 */
[----:B0-----:R-:W-:-:S03]  /*fd00*/  CS2R R4, SRZ ;  /* 0x0000000000047805 */ /* 0x001fc6000001ff00 */
[----:B------:R1:W5:Y:S04]  /*fd10*/  @!P5 LD.E.128 R8, desc[UR6][R30.64] ;  /* 0x000000061e08d980 */ /* 0x000368000c101d00 */
[----:B------:R1:W5:Y:S02]  /*fd20*/  @!P4 LD.E.128 R4, desc[UR6][R20.64] ;  /* 0x000000061404c980 */ /* 0x000364000c101d00 */
.L_x_614:
[----:B------:R-:W-:Y:S05]  /*fd30*/  BSYNC B1 ;  /* 0x0000000000017941 */ /* 0x000fea0003800000 */
.L_x_613:
[----:B-1----:R-:W4:Y:S01]  /*fd40*/  LDL R21, [R1+0x84] ;  /* 0x0000840001157983 */ /* 0x002f220000100800 */
[----:B-----5:R-:W-:Y:S01]  /*fd50*/  IMAD.MOV.U32 R29, RZ, RZ, R4 ;  /* 0x000000ffff1d7224 */ /* 0x020fe200078e0004 */
[----:B------:R-:W-:Y:S01]  /*fd60*/  SHF.R.U64 R41, R4, 0x10, R5 ;  /* 0x0000001004297819 */ /* 0x000fe20000001205 */
[----:B---3--:R-:W-:Y:S01]  /*fd70*/  IMAD.MOV.U32 R3, RZ, RZ, R12 ;  /* 0x000000ffff037224 */ /* 0x008fe200078e000c */
[----:B------:R-:W-:Y:S01]  /*fd80*/  MOV R20, R13 ;  /* 0x0000000d00147202 */ /* 0x000fe20000000f00 */
[----:B------:R-:W-:Y:S01]  /*fd90*/  IMAD.MOV.U32 R31, RZ, RZ, R6 ;  /* 0x000000ffff1f7224 */ /* 0x000fe200078e0006 */
[--C-:B--2---:R-:W-:Y:S01]  /*fda0*/  SHF.R.U64 R28, R12, 0x10, R13.reuse ;  /* 0x000000100c1c7819 */ /* 0x104fe2000000120d */
[----:B------:R-:W-:Y:S01]  /*fdb0*/  IMAD.MOV.U32 R12, RZ, RZ, R14 ;  /* 0x000000ffff0c7224 */ /* 0x000fe200078e000e */
[----:B------:R-:W-:Y:S01]  /*fdc0*/  SHF.R.U32.HI R34, RZ, 0x10, R13 ;  /* 0x00000010ff227819 */ /* 0x000fe2000001160d */
[--C-:B------:R-:W-:Y:S01]  /*fdd0*/  IMAD.MOV.U32 R13, RZ, RZ, R15.reuse ;  /* 0x000000ffff0d7224 */ /* 0x100fe200078e000f */
[--C-:B------:R-:W-:Y:S01]  /*fde0*/  SHF.R.U64 R35, R14, 0x10, R15.reuse ;  /* 0x000000100e237819 */ /* 0x100fe2000000120f */
[----:B------:R-:W-:Y:S01]  /*fdf0*/  IMAD.MOV.U32 R14, RZ, RZ, R24 ;  /* 0x000000ffff0e7224 */ /* 0x000fe200078e0018 */
[----:B------:R-:W-:Y:S01]  /*fe00*/  SHF.R.U32.HI R36, RZ, 0x10, R15 ;  /* 0x00000010ff247819 */ /* 0x000fe2000001160f */
[----:B------:R-:W-:Y:S01]  /*fe10*/  IMAD.MOV.U32 R33, RZ, RZ, R27 ;  /* 0x000000ffff217224 */ /* 0x000fe200078e001b */
[----:B------:R-:W-:Y:S01]  /*fe20*/  MOV R15, R5 ;  /* 0x00000005000f7202 */ /* 0x000fe20000000f00 */
[----:B------:R-:W-:Y:S01]  /*fe30*/  BSSY B1, `(.L_x_615) ;  /* 0x000002a000017945 */ /* 0x000fe20003800000 */
[----:B------:R-:W-:Y:S01]  /*fe40*/  SHF.R.U32.HI R42, RZ, 0x10, R5 ;  /* 0x00000010ff2a7819 */ /* 0x000fe20000011605 */
[--C-:B------:R-:W-:Y:S01]  /*fe50*/  IMAD.MOV.U32 R5, RZ, RZ, R7.reuse ;  /* 0x000000ffff057224 */ /* 0x100fe200078e0007 */
[----:B------:R-:W-:-:S02]  /*fe60*/  SHF.R.U64 R43, R6, 0x10, R7 ;  /* 0x00000010062b7819 */ /* 0x000fc40000001207 */
[----:B------:R-:W-:Y:S01]  /*fe70*/  SHF.R.U64 R37, R24, 0x10, R25 ;  /* 0x0000001018257819 */ /* 0x000fe20000001219 */
[----:B------:R-:W-:Y:S01]  /*fe80*/  IMAD.MOV.U32 R24, RZ, RZ, R26 ;  /* 0x000000ffff187224 */ /* 0x000fe200078e001a */
[----:B------:R-:W-:Y:S01]  /*fe90*/  SHF.R.U32.HI R44, RZ, 0x10, R7 ;  /* 0x00000010ff2c7819 */ /* 0x000fe20000011607 */
[--C-:B------:R-:W-:Y:S01]  /*fea0*/  IMAD.MOV.U32 R7, RZ, RZ, R9.reuse ;  /* 0x000000ffff077224 */ /* 0x100fe200078e0009 */
[----:B------:R-:W-:Y:S02]  /*feb0*/  MOV R6, R8 ;  /* 0x0000000800067202 */ /* 0x000fe40000000f00 */
[----:B------:R-:W-:Y:S01]  /*fec0*/  SHF.R.U64 R45, R8, 0x10, R9 ;  /* 0x00000010082d7819 */ /* 0x000fe20000001209 */
[----:B------:R-:W-:Y:S01]  /*fed0*/  IMAD.MOV.U32 R8, RZ, RZ, R11 ;  /* 0x000000ffff087224 */ /* 0x000fe200078e000b */
[----:B----4-:R-:W-:Y:S02]  /*fee0*/  MOV R30, R25 ;  /* 0x00000019001e7202 */ /* 0x010fe40000000f00 */
[----:B------:R-:W-:-:S02]  /*fef0*/  SHF.R.U32.HI R38, RZ, 0x10, R25 ;  /* 0x00000010ff267819 */ /* 0x000fc40000011619 */
[--C-:B------:R-:W-:Y:S02]  /*ff00*/  SHF.R.U64 R39, R26, 0x10, R27.reuse ;  /* 0x000000101a277819 */ /* 0x100fe4000000121b */
[----:B------:R-:W-:Y:S02]  /*ff10*/  SHF.R.U32.HI R40, RZ, 0x10, R27 ;  /* 0x00000010ff287819 */ /* 0x000fe4000001161b */
[----:B------:R-:W-:Y:S02]  /*ff20*/  SHF.R.U32.HI R9, RZ, 0x10, R9 ;  /* 0x00000010ff097819 */ /* 0x000fe40000011609 */
[----:B------:R-:W-:Y:S02]  /*ff30*/  PRMT R25, R3, 0x5410, R20 ;  /* 0x0000541003197816 */ /* 0x000fe40000000014 */
[----:B------:R-:W-:Y:S02]  /*ff40*/  PRMT R26, R28, 0x5410, R34 ;  /* 0x000054101c1a7816 */ /* 0x000fe40000000022 */
        /* <DEDUP_REMOVED lines=9> */
[----:B------:R-:W-:Y:S02]  /*ffe0*/  PRMT R15, R6, 0x5410, R7 ;  /* 0x00005410060f7816 */ /* 0x000fe40000000007 */
[----:B------:R-:W-:Y:S02]  /*fff0*/  PRMT R20, R45, 0x5410, R9 ;  /* 0x000054102d147816 */ /* 0x000fe40000000009 */
[----:B------:R-:W-:-:S04]  /*10000*/  LEA.HI R0, R21, R21, RZ, 0x1 ;  /* 0x0000001515007211 */ /* 0x000fc800078f08ff */
[----:B------:R-:W-:-:S05]  /*10010*/  LOP3.LUT R0, R0, 0xfffffffe, RZ, 0xc0, !PT ;  /* 0xfffffffe00007812 */ /* 0x000fca00078ec0ff */
[----:B------:R-:W-:Y:S02]  /*10020*/  IMAD.IADD R0, R21, 0x1, -R0 ;  /* 0x0000000115007824 */ /* 0x000fe400078e0a00 */
[----:B------:R-:W-:Y:S01]  /*10030*/  IMAD.MOV.U32 R21, RZ, RZ, R10 ;  /* 0x000000ffff157224 */ /* 0x000fe200078e000a */
[--C-:B------:R-:W-:Y:S02]  /*10040*/  SHF.R.U64 R10, R10, 0x10, R11.reuse ;  /* 0x000000100a0a7819 */ /* 0x100fe4000000120b */
[----:B------:R-:W-:Y:S02]  /*10050*/  SHF.L.U32 R4, R0, 0x1f, RZ ;  /* 0x0000001f00047819 */ /* 0x000fe400000006ff */
[----:B------:R-:W-:Y:S02]  /*10060*/  VIMNMX R0, R32, 0x80, PT ;  /* 0x0000008020007848 */ /* 0x000fe40003fe0100 */
[----:B------:R-:W0:Y:S01]  /*10070*/  SYNCS.PHASECHK.TRANS64.TRYWAIT P0, [R23+URZ+0x38800], R4 ;  /* 0x03880004170075a7 */ /* 0x000e22000800017f */
[----:B------:R-:W-:-:S02]  /*10080*/  SHF.R.U32.HI R11, RZ, 0x10, R11 ;  /* 0x00000010ff0b7819 */ /* 0x000fc4000001160b */
[----:B------:R-:W-:Y:S02]  /*10090*/  PRMT R32, R43, 0x5410, R44 ;  /* 0x000054102b207816 */ /* 0x000fe4000000002c */
[----:B------:R-:W-:Y:S02]  /*100a0*/  ISETP.GE.AND P1, PT, R224, R0, PT ;  /* 0x00000000e000720c */ /* 0x000fe40003f26270 */
[----:B------:R-:W-:Y:S01]  /*100b0*/  PRMT R21, R21, 0x5410, R8 ;  /* 0x0000541015157816 */ /* 0x000fe20000000008 */
[----:B0-----:R-:W-:Y:S10]  /*100c0*/  @!P0 BRA `(.L_x_616) ;  /* 0x000001ac00ec8947 */ /* 0x001ff40003800000 */
.L_x_863:
[----:B------:R-:W-:Y:S05]  /*100d0*/  BSYNC B1 ;  /* 0x0000000000017941 */ /* 0x000fea0003800000 */
.L_x_615:
[----:B------:R-:W-:Y:S01]  /*100e0*/  BSSY B1, `(.L_x_617) ;  /* 0x00000c0000017945 */ /* 0x000fe20003800000 */
[----:B------:R-:W-:-:S03]  /*100f0*/  PRMT R24, R10, 0x5410, R11 ;  /* 0x000054100a187816 */ /* 0x000fc6000000000b */
[----:B------:R-:W-:Y:S05]  /*10100*/  @P1 BRA `(.L_x_618) ;  /* 0x0000000800f41947 */ /* 0x000fea0003800000 */
[----:B------:R1:W5:Y:S01]  /*10110*/  LDL R51, [R1+0x60] ;  /* 0x0000600001337983 */ /* 0x0003620000100800 */
[----:B------:R-:W2:Y:S01]  /*10120*/  LDC R33, c[0x0][0x3f4] ;  /* 0x0000fd00ff217b82 */ /* 0x000ea20000000800 */
[C---:B------:R-:W-:Y:S01]  /*10130*/  SHF.L.U32 R52, R224.reuse, 0x6, RZ ;  /* 0x00000006e0347819 */ /* 0x040fe200000006ff */
[----:B------:R-:W-:Y:S01]  /*10140*/  IMAD.SHL.U32 R53, R224, 0x40, RZ ;  /* 0x00000040e0357824 */ /* 0x000fe200078e00ff */
[----:B------:R-:W-:Y:S02]  /*10150*/  BSSY B2, `(.L_x_619) ;  /* 0x000005f000027945 */ /* 0x000fe40003800000 */
[----:B------:R-:W-:Y:S02]  /*10160*/  LOP3.LUT R52, R52, 0x1c0, RZ, 0xc0, !PT ;  /* 0x000001c034347812 */ /* 0x000fe400078ec0ff */
[----:B------:R-:W-:Y:S02]  /*10170*/  LOP3.LUT R53, R53, 0x1c0, RZ, 0xc0, !PT ;  /* 0x000001c035357812 */ /* 0x000fe400078ec0ff */
[----:B------:R-:W-:-:S02]  /*10180*/  SHF.R.U32.HI R52, RZ, 0x3, R52 ;  /* 0x00000003ff347819 */ /* 0x000fc40000011634 */
[-C--:B--2---:R-:W-:Y:S02]  /*10190*/  ISETP.GE.AND P0, PT, R16, R33.reuse, PT ;  /* 0x000000211000720c */ /* 0x084fe40003f06270 */
[----:B------:R-:W-:-:S11]  /*101a0*/  ISETP.GE.AND P1, PT, R214, R33, PT ;  /* 0x00000021d600720c */ /* 0x000fd60003f26270 */
[----:B-1----:R-:W-:Y:S05]  /*101b0*/  @P0 BRA `(.L_x_620) ;  /* 0x0000000400600947 */ /* 0x002fea0003800000 */
[----:B------:R-:W0:Y:S04]  /*101c0*/  LDL R5, [R1+0x70] ;  /* 0x0000700001057983 */ /* 0x000e280000100800 */
[----:B------:R-:W2:Y:S01]  /*101d0*/  LDL R54, [R1+0x68] ;  /* 0x0000680001367983 */ /* 0x000ea20000100800 */
[----:B------:R-:W-:Y:S02]  /*101e0*/  HADD2.F32 R47, -RZ, R29.H0_H0 ;  /* 0x2000001dff2f7230 */ /* 0x000fe40000004100 */
[--C-:B------:R-:W-:Y:S02]  /*101f0*/  HADD2.F32 R45, -RZ, R25.reuse.H0_H0 ;  /* 0x20000019ff2d7230 */ /* 0x100fe40000004100 */
[----:B------:R-:W-:Y:S02]  /*10200*/  HADD2.F32 R46, -RZ, R30.H0_H0 ;  /* 0x2000001eff2e7230 */ /* 0x000fe40000004100 */
[----:B------:R-:W-:Y:S01]  /*10210*/  HADD2.F32 R44, -RZ, R25.H1_H1 ;  /* 0x30000019ff2c7230 */ /* 0x000fe20000004100 */
[----:B0-----:R-:W-:-:S04]  /*10220*/  LEA.HI R4, R33, R5, RZ, 0x1d ;  /* 0x0000000521047211 */ /* 0x001fc800078fe8ff */
[----:B------:R-:W-:Y:S01]  /*10230*/  SHF.R.S32.HI R7, RZ, 0x1f, R4 ;  /* 0x0000001fff077819 */ /* 0x000fe20000011404 */
[----:B------:R-:W-:-:S03]  /*10240*/  IMAD.SHL.U32 R5, R4, 0x8, RZ ;  /* 0x0000000804057824 */ /* 0x000fc600078e00ff */
[----:B------:R-:W-:Y:S02]  /*10250*/  LEA.HI R7, R7, R4, RZ, 0x3 ;  /* 0x0000000407077211 */ /* 0x000fe400078f18ff */
[----:B------:R-:W-:-:S03]  /*10260*/  LOP3.LUT R5, R53, 0x38, R5, 0xf8, !PT ;  /* 0x0000003835057812 */ /* 0x000fc600078ef805 */
[----:B------:R-:W-:Y:S01]  /*10270*/  IMAD.SHL.U32 R7, R7, 0x400, RZ ;  /* 0x0000040007077824 */ /* 0x000fe200078e00ff */
[----:B------:R-:W-:-:S04]  /*10280*/  LOP3.LUT R9, R5, R52, RZ, 0x3c, !PT ;  /* 0x0000003405097212 */ /* 0x000fc800078e3cff */
[----:B------:R-:W-:Y:S02]  /*10290*/  LOP3.LUT R8, R7, 0x7fffe000, RZ, 0xc0, !PT ;  /* 0x7fffe00007087812 */ /* 0x000fe400078ec0ff */
[----:B--2---:R-:W0:Y:S02]  /*102a0*/  LDS.128 R4, [R54] ;  /* 0x0000000036047984 */ /* 0x004e240000000c00 */
[----:B-----5:R-:W-:-:S04]  /*102b0*/  IADD3 R8, R9, R8, R51 ;  /* 0x0000000809087210 */ /* 0x020fc80007ffe033 */
[----:B------:R-:W-:-:S05]  /*102c0*/  LEA R34, R8, R23, 0x1 ;  /* 0x0000001708227211 */ /* 0x000fca00078e08ff */
[----:B------:R-:W1:Y:S01]  /*102d0*/  LDS.128 R8, [R34+0x14400] ;  /* 0x0144000022087984 */ /* 0x000e620000000c00 */
[--C-:B0-----:R-:W-:Y:S02]  /*102e0*/  HADD2.F32 R36, -RZ, R4.reuse.H0_H0 ;  /* 0x20000004ff247230 */ /* 0x101fe40000004100 */
[----:B------:R-:W-:Y:S02]  /*102f0*/  HADD2.F32 R37, -RZ, R4.H1_H1 ;  /* 0x30000004ff257230 */ /* 0x000fe40000004100 */
[--C-:B------:R-:W-:Y:S02]  /*10300*/  HADD2.F32 R40, -RZ, R5.reuse.H0_H0 ;  /* 0x20000005ff287230 */ /* 0x100fe40000004100 */
[----:B------:R-:W-:Y:S02]  /*10310*/  HADD2.F32 R5, -RZ, R5.H1_H1 ;  /* 0x30000005ff057230 */ /* 0x000fe40000004100 */
[--C-:B------:R-:W-:Y:S02]  /*10320*/  HADD2.F32 R35, -RZ, R6.reuse.H0_H0 ;  /* 0x20000006ff237230 */ /* 0x100fe40000004100 */
[----:B------:R-:W-:-:S02]  /*10330*/  HADD2.F32 R6, -RZ, R6.H1_H1 ;  /* 0x30000006ff067230 */ /* 0x000fc40000004100 */
[--C-:B-1----:R-:W-:Y:S02]  /*10340*/  HADD2.F32 R38, -RZ, R8.reuse.H0_H0 ;  /* 0x20000008ff267230 */ /* 0x102fe40000004100 */
[--C-:B------:R-:W-:Y:S02]  /*10350*/  HADD2.F32 R41, -RZ, R9.reuse.H0_H0 ;  /* 0x20000009ff297230 */ /* 0x100fe40000004100 */
[----:B------:R-:W-:Y:S02]  /*10360*/  HADD2.F32 R42, -RZ, R9.H1_H1 ;  /* 0x30000009ff2a7230 */ /* 0x000fe40000004100 */
[C---:B------:R-:W-:Y:S01]  /*10370*/  FMUL.FTZ R9, R38.reuse, R47 ;  /* 0x0000002f26097220 */ /* 0x040fe20000410000 */
[----:B------:R-:W-:Y:S02]  /*10380*/  HADD2.F32 R39, -RZ, R8.H1_H1 ;  /* 0x30000008ff277230 */ /* 0x000fe40000004100 */
[----:B------:R-:W-:Y:S01]  /*10390*/  FMUL.FTZ R49, R38, R45 ;  /* 0x0000002d26317220 */ /* 0x000fe20000410000 */
[----:B------:R-:W-:-:S02]  /*103a0*/  HADD2.F32 R38, -RZ, R26.H0_H0 ;  /* 0x2000001aff267230 */ /* 0x000fc40000004100 */
[C---:B------:R-:W-:Y:S01]  /*103b0*/  FFMA.FTZ R9, R36.reuse, R45, -R9 ;  /* 0x0000002d24097223 */ /* 0x040fe20000010809 */
[----:B------:R-:W-:Y:S02]  /*103c0*/  HADD2.F32 R45, -RZ, R29.H1_H1 ;  /* 0x3000001dff2d7230 */ /* 0x000fe40000004100 */
[C---:B------:R-:W-:Y:S01]  /*103d0*/  FMUL.FTZ R48, R39.reuse, R46 ;  /* 0x0000002e27307220 */ /* 0x040fe20000410000 */
[----:B------:R-:W-:Y:S01]  /*103e0*/  FFMA.FTZ R36, R36, R47, R49 ;  /* 0x0000002f24247223 */ /* 0x000fe20000010031 */
[-C--:B------:R-:W-:Y:S01]  /*103f0*/  FMUL.FTZ R50, R39, R38.reuse ;  /* 0x0000002627327220 */ /* 0x080fe20000410000 */
[----:B------:R-:W-:Y:S02]  /*10400*/  HADD2.F32 R47, -RZ, R30.H1_H1 ;  /* 0x3000001eff2f7230 */ /* 0x000fe40000004100 */
[----:B------:R-:W-:Y:S01]  /*10410*/  FFMA.FTZ R38, R37, R38, -R48 ;  /* 0x0000002625267223 */ /* 0x000fe20000010830 */
[C---:B------:R-:W-:Y:S01]  /*10420*/  FMUL.FTZ R39, R41.reuse, R45 ;  /* 0x0000002d29277220 */ /* 0x040fe20000410000 */
[----:B------:R-:W-:Y:S01]  /*10430*/  FMUL.FTZ R48, R41, R44 ;  /* 0x0000002c29307220 */ /* 0x000fe20000410000 */
[----:B------:R-:W-:-:S02]  /*10440*/  HADD2.F32 R41, -RZ, R26.H1_H1 ;  /* 0x3000001aff297230 */ /* 0x000fc40000004100 */
[----:B------:R-:W-:Y:S01]  /*10450*/  FFMA.FTZ R37, R37, R46, R50 ;  /* 0x0000002e25257223 */ /* 0x000fe20000010032 */
[C---:B------:R-:W-:Y:S01]  /*10460*/  FFMA.FTZ R39, R40.reuse, R44, -R39 ;  /* 0x0000002c28277223 */ /* 0x040fe20000010827 */
[----:B------:R-:W-:Y:S01]  /*10470*/  FFMA.FTZ R40, R40, R45, R48 ;  /* 0x0000002d28287223 */ /* 0x000fe20000010030 */
[--C-:B------:R-:W-:Y:S02]  /*10480*/  HADD2.F32 R43, -RZ, R10.reuse.H0_H0 ;  /* 0x2000000aff2b7230 */ /* 0x100fe40000004100 */
[C---:B------:R-:W-:Y:S01]  /*10490*/  FMUL.FTZ R48, R42.reuse, R47 ;  /* 0x0000002f2a307220 */ /* 0x040fe20000410000 */
[----:B------:R-:W-:Y:S02]  /*104a0*/  HADD2.F32 R46, -RZ, R31.H0_H0 ;  /* 0x2000001fff2e7230 */ /* 0x000fe40000004100 */
[-C--:B------:R-:W-:Y:S01]  /*104b0*/  FMUL.FTZ R42, R42, R41.reuse ;  /* 0x000000292a2a7220 */ /* 0x080fe20000410000 */
[----:B------:R-:W-:Y:S02]  /*104c0*/  HADD2.F32 R44, -RZ, R27.H0_H0 ;  /* 0x2000001bff2c7230 */ /* 0x000fe40000004100 */
[----:B------:R-:W-:Y:S01]  /*104d0*/  FFMA.FTZ R48, R5, R41, -R48 ;  /* 0x0000002905307223 */ /* 0x000fe20000010830 */
[----:B------:R-:W-:-:S02]  /*104e0*/  HADD2.F32 R10, -RZ, R10.H1_H1 ;  /* 0x3000000aff0a7230 */ /* 0x000fc40000004100 */
[C---:B------:R-:W-:Y:S01]  /*104f0*/  FMUL.FTZ R50, R43.reuse, R46 ;  /* 0x0000002e2b327220 */ /* 0x040fe20000410000 */
[----:B------:R-:W-:Y:S02]  /*10500*/  HADD2.F32 R45, -RZ, R32.H0_H0 ;  /* 0x20000020ff2d7230 */ /* 0x000fe40000004100 */
[-C--:B------:R-:W-:Y:S01]  /*10510*/  FMUL.FTZ R43, R43, R44.reuse ;  /* 0x0000002c2b2b7220 */ /* 0x080fe20000410000 */
[----:B------:R-:W-:Y:S02]  /*10520*/  HADD2.F32 R41, -RZ, R28.H0_H0 ;  /* 0x2000001cff297230 */ /* 0x000fe40000004100 */
[----:B------:R-:W-:Y:S01]  /*10530*/  FFMA.FTZ R47, R5, R47, R42 ;  /* 0x0000002f052f7223 */ /* 0x000fe2000001002a */
[--C-:B------:R-:W-:Y:S02]  /*10540*/  HADD2.F32 R8, -RZ, R11.reuse.H0_H0 ;  /* 0x2000000bff087230 */ /* 0x100fe40000004100 */
[C---:B------:R-:W-:Y:S01]  /*10550*/  FMUL.FTZ R5, R10.reuse, R45 ;  /* 0x0000002d0a057220 */ /* 0x040fe20000410000 */
        /* <DEDUP_REMOVED lines=9> */
[----:B------:R-:W-:Y:S01]  /*105f0*/  FMUL.FTZ R45, R8, R35 ;  /* 0x00000023082d7220 */ /* 0x000fe20000410000 */
[----:B------:R-:W-:Y:S02]  /*10600*/  HADD2.F32 R10, -RZ, R28.H1_H1 ;  /* 0x3000001cff0a7230 */ /* 0x000fe40000004100 */
[----:B------:R-:W-:Y:S01]  /*10610*/  FMUL.FTZ R6, R11, R42 ;  /* 0x0000002a0b067220 */ /* 0x000fe20000410000 */
[----:B------:R-:W-:-:S02]  /*10620*/  HADD2.F32 R4, -RZ, R7.H0_H0 ;  /* 0x20000007ff047230 */ /* 0x000fc40000004100 */
[-C--:B------:R-:W-:Y:S01]  /*10630*/  FMUL.FTZ R8, R8, R5.reuse ;  /* 0x0000000508087220 */ /* 0x080fe20000410000 */
[----:B------:R-:W-:Y:S02]  /*10640*/  HADD2.F32 R7, -RZ, R7.H1_H1 ;  /* 0x30000007ff077230 */ /* 0x000fe40000004100 */
[-C--:B------:R-:W-:Y:S01]  /*10650*/  FMUL.FTZ R49, R11, R10.reuse ;  /* 0x0000000a0b317220 */ /* 0x080fe20000410000 */
[C---:B------:R-:W-:Y:S01]  /*10660*/  FFMA.FTZ R45, R4.reuse, R5, -R45 ;  /* 0x00000005042d7223 */ /* 0x040fe2000001082d */
[----:B------:R-:W-:Y:S01]  /*10670*/  FFMA.FTZ R11, R4, R35, R8 ;  /* 0x00000023040b7223 */ /* 0x000fe20000010008 */
[C---:B------:R-:W-:Y:S01]  /*10680*/  FFMA.FTZ R46, R7.reuse, R10, -R6 ;  /* 0x0000000a072e7223 */ /* 0x040fe20000010806 */
[----:B------:R-:W-:Y:S01]  /*10690*/  FFMA.FTZ R42, R7, R42, R49 ;  /* 0x0000002a072a7223 */ /* 0x000fe20000010031 */
[----:B------:R-:W-:Y:S02]  /*106a0*/  F2FP.F16.F32.PACK_AB R4, R38, R9 ;  /* 0x000000092604723e */ /* 0x000fe400000000ff */
[----:B------:R-:W-:-:S02]  /*106b0*/  F2FP.F16.F32.PACK_AB R5, R48, R39 ;  /* 0x000000273005723e */ /* 0x000fc400000000ff */
[----:B------:R-:W-:Y:S02]  /*106c0*/  F2FP.F16.F32.PACK_AB R6, R41, R50 ;  /* 0x000000322906723e */ /* 0x000fe400000000ff */
[----:B------:R-:W-:Y:S02]  /*106d0*/  F2FP.F16.F32.PACK_AB R7, R46, R45 ;  /* 0x0000002d2e07723e */ /* 0x000fe400000000ff */
[----:B------:R-:W-:Y:S02]  /*106e0*/  F2FP.F16.F32.PACK_AB R8, R37, R36 ;  /* 0x000000242508723e */ /* 0x000fe400000000ff */
[----:B------:R-:W-:Y:S01]  /*106f0*/  F2FP.F16.F32.PACK_AB R9, R47, R40 ;  /* 0x000000282f09723e */ /* 0x000fe200000000ff */
[----:B------:R1:W-:Y:S01]  /*10700*/  STS.128 [R54], R4 ;  /* 0x0000000436007388 */ /* 0x0003e20000000c00 */
[----:B------:R-:W-:Y:S02]  /*10710*/  F2FP.F16.F32.PACK_AB R10, R44, R43 ;  /* 0x0000002b2c0a723e */ /* 0x000fe400000000ff */
[----:B------:R-:W-:-:S05]  /*10720*/  F2FP.F16.F32.PACK_AB R11, R42, R11 ;  /* 0x0000000b2a0b723e */ /* 0x000fca00000000ff */
[----:B------:R1:W-:Y:S02]  /*10730*/  STS.128 [R34+0x14400], R8 ;  /* 0x0144000822007388 */ /* 0x0003e40000000c00 */
.L_x_620:
[----:B------:R-:W-:Y:S05]  /*10740*/  BSYNC B2 ;  /* 0x0000000000027941 */ /* 0x000fea0003800000 */
.L_x_619:
[----:B------:R-:W-:Y:S05]  /*10750*/  @P1 BRA `(.L_x_618) ;  /* 0x0000000400601947 */ /* 0x000fea0003800000 */
[----:B01----:R-:W2:Y:S04]  /*10760*/  LDL R4, [R1+0x114] ;  /* 0x0001140001047983 */ /* 0x003ea80000100800 */
[----:B------:R-:W3:Y:S01]  /*10770*/  LDL R50, [R1+0x1b4] ;  /* 0x0001b40001327983 */ /* 0x000ee20000100800 */
[----:B------:R-:W-:Y:S02]  /*10780*/  HADD2.F32 R44, -RZ, R15.H0_H0 ;  /* 0x2000000fff2c7230 */ /* 0x000fe40000004100 */
[----:B------:R-:W-:Y:S02]  /*10790*/  HADD2.F32 R43, -RZ, R3.H0_H0 ;  /* 0x20000003ff2b7230 */ /* 0x000fe40000004100 */
[----:B------:R-:W-:Y:S01]  /*107a0*/  HADD2.F32 R45, -RZ, R20.H0_H0 ;  /* 0x20000014ff2d7230 */ /* 0x000fe20000004100 */
[----:B--2---:R-:W-:-:S04]  /*107b0*/  LEA.HI R33, R33, R4, RZ, 0x1d ;  /* 0x0000000421217211 */ /* 0x004fc800078fe8ff */
[----:B------:R-:W-:Y:S01]  /*107c0*/  SHF.R.S32.HI R6, RZ, 0x1f, R33 ;  /* 0x0000001fff067819 */ /* 0x000fe20000011421 */
[----:B------:R-:W-:-:S03]  /*107d0*/  IMAD.SHL.U32 R4, R33, 0x8, RZ ;  /* 0x0000000821047824 */ /* 0x000fc600078e00ff */
[----:B------:R-:W-:Y:S02]  /*107e0*/  LEA.HI R6, R6, R33, RZ, 0x3 ;  /* 0x0000002106067211 */ /* 0x000fe400078f18ff */
[----:B------:R-:W-:-:S03]  /*107f0*/  LOP3.LUT R4, R53, 0x38, R4, 0xf8, !PT ;  /* 0x0000003835047812 */ /* 0x000fc600078ef804 */
[----:B------:R-:W-:Y:S01]  /*10800*/  IMAD.SHL.U32 R6, R6, 0x400, RZ ;  /* 0x0000040006067824 */ /* 0x000fe200078e00ff */
[----:B------:R-:W-:-:S04]  /*10810*/  LOP3.LUT R9, R4, R52, RZ, 0x3c, !PT ;  /* 0x0000003404097212 */ /* 0x000fc800078e3cff */
[----:B------:R-:W-:Y:S02]  /*10820*/  LOP3.LUT R8, R6, 0x7fffe000, RZ, 0xc0, !PT ;  /* 0x7fffe00006087812 */ /* 0x000fe400078ec0ff */
[----:B---3--:R-:W0:Y:S02]  /*10830*/  LDS.128 R4, [R50] ;  /* 0x0000000032047984 */ /* 0x008e240000000c00 */
[----:B-----5:R-:W-:-:S05]  /*10840*/  IADD3 R8, R9, R8, R51 ;  /* 0x0000000809087210 */ /* 0x020fca0007ffe033 */
[----:B------:R-:W-:-:S05]  /*10850*/  IMAD R33, R8, 0x2, R23 ;  /* 0x0000000208217824 */ /* 0x000fca00078e0217 */
        /* <DEDUP_REMOVED lines=8> */
[----:B------:R-:W-:Y:S02]  /*108e0*/  HADD2.F32 R37, -RZ, R8.H1_H1 ;  /* 0x30000008ff257230 */ /* 0x000fe40000004100 */
[--C-:B------:R-:W-:Y:S02]  /*108f0*/  HADD2.F32 R40, -RZ, R9.reuse.H0_H0 ;  /* 0x20000009ff287230 */ /* 0x100fe40000004100 */
[C---:B------:R-:W-:Y:S01]  /*10900*/  FMUL.FTZ R46, R36.reuse, R44 ;  /* 0x0000002c242e7220 */ /* 0x040fe20000410000 */
[----:B------:R-:W-:Y:S01]  /*10910*/  FMUL.FTZ R48, R36, R43 ;  /* 0x0000002b24307220 */ /* 0x000fe20000410000 */
[----:B------:R-:W-:Y:S02]  /*10920*/  HADD2.F32 R41, -RZ, R9.H1_H1 ;  /* 0x30000009ff297230 */ /* 0x000fe40000004100 */
[----:B------:R-:W-:Y:S01]  /*10930*/  FMUL.FTZ R47, R37, R45 ;  /* 0x0000002d252f7220 */ /* 0x000fe20000410000 */
[----:B------:R-:W-:-:S02]  /*10940*/  HADD2.F32 R36, -RZ, R12.H0_H0 ;  /* 0x2000000cff247230 */ /* 0x000fc40000004100 */
[C---:B------:R-:W-:Y:S01]  /*10950*/  FFMA.FTZ R9, R35.reuse, R43, -R46 ;  /* 0x0000002b23097223 */ /* 0x040fe2000001082e */
[----:B------:R-:W-:Y:S02]  /*10960*/  HADD2.F32 R46, -RZ, R15.H1_H1 ;  /* 0x3000000fff2e7230 */ /* 0x000fe40000004100 */
[----:B------:R-:W-:Y:S01]  /*10970*/  FFMA.FTZ R35, R35, R44, R48 ;  /* 0x0000002c23237223 */ /* 0x000fe20000010030 */
[----:B------:R-:W-:Y:S02]  /*10980*/  HADD2.F32 R43, -RZ, R3.H1_H1 ;  /* 0x30000003ff2b7230 */ /* 0x000fe40000004100 */
[-C--:B------:R-:W-:Y:S01]  /*10990*/  FMUL.FTZ R37, R37, R36.reuse ;  /* 0x0000002425257220 */ /* 0x080fe20000410000 */
[----:B------:R-:W-:Y:S01]  /*109a0*/  FFMA.FTZ R36, R38, R36, -R47 ;  /* 0x0000002426247223 */ /* 0x000fe2000001082f */
[C---:B------:R-:W-:Y:S01]  /*109b0*/  FMUL.FTZ R48, R40.reuse, R46 ;  /* 0x0000002e28307220 */ /* 0x040fe20000410000 */
[----:B------:R-:W-:Y:S02]  /*109c0*/  HADD2.F32 R44, -RZ, R20.H1_H1 ;  /* 0x30000014ff2c7230 */ /* 0x000fe40000004100 */
[----:B------:R-:W-:Y:S01]  /*109d0*/  FMUL.FTZ R47, R40, R43 ;  /* 0x0000002b282f7220 */ /* 0x000fe20000410000 */
[----:B------:R-:W-:-:S02]  /*109e0*/  HADD2.F32 R40, -RZ, R12.H1_H1 ;  /* 0x3000000cff287230 */ /* 0x000fc40000004100 */
[----:B------:R-:W-:Y:S01]  /*109f0*/  FFMA.FTZ R38, R38, R45, R37 ;  /* 0x0000002d26267223 */ /* 0x000fe20000010025 */
[C---:B------:R-:W-:Y:S01]  /*10a00*/  FFMA.FTZ R37, R39.reuse, R43, -R48 ;  /* 0x0000002b27257223 */ /* 0x040fe20000010830 */
[--C-:B------:R-:W-:Y:S02]  /*10a10*/  HADD2.F32 R42, -RZ, R10.reuse.H0_H0 ;  /* 0x2000000aff2a7230 */ /* 0x100fe40000004100 */
[----:B------:R-:W-:Y:S01]  /*10a20*/  FFMA.FTZ R39, R39, R46, R47 ;  /* 0x0000002e27277223 */ /* 0x000fe2000001002f */
[----:B------:R-:W-:Y:S02]  /*10a30*/  HADD2.F32 R45, -RZ, R21.H0_H0 ;  /* 0x20000015ff2d7230 */ /* 0x000fe40000004100 */
[C---:B------:R-:W-:Y:S01]  /*10a40*/  FMUL.FTZ R46, R41.reuse, R44 ;  /* 0x0000002c292e7220 */ /* 0x040fe20000410000 */
[----:B------:R-:W-:Y:S02]  /*10a50*/  HADD2.F32 R10, -RZ, R10.H1_H1 ;  /* 0x3000000aff0a7230 */ /* 0x000fe40000004100 */
[----:B------:R-:W-:Y:S01]  /*10a60*/  FMUL.FTZ R48, R41, R40 ;  /* 0x0000002829307220 */ /* 0x000fe20000410000 */
[----:B------:R-:W-:-:S02]  /*10a70*/  HADD2.F32 R43, -RZ, R13.H0_H0 ;  /* 0x2000000dff2b7230 */ /* 0x000fc40000004100 */
[C---:B------:R-:W-:Y:S01]  /*10a80*/  FFMA.FTZ R46, R5.reuse, R40, -R46 ;  /* 0x00000028052e7223 */ /* 0x040fe2000001082e */
[----:B------:R-:W-:Y:S02]  /*10a90*/  HADD2.F32 R47, -RZ, R24.H0_H0 ;  /* 0x20000018ff2f7230 */ /* 0x000fe40000004100 */
[C---:B------:R-:W-:Y:S01]  /*10aa0*/  FMUL.FTZ R49, R42.reuse, R45 ;  /* 0x0000002d2a317220 */ /* 0x040fe20000410000 */
[----:B------:R-:W-:Y:S02]  /*10ab0*/  HADD2.F32 R41, -RZ, R14.H0_H0 ;  /* 0x2000000eff297230 */ /* 0x000fe40000004100 */
[----:B------:R-:W-:Y:S01]  /*10ac0*/  FFMA.FTZ R48, R5, R44, R48 ;  /* 0x0000002c05307223 */ /* 0x000fe20000010030 */
[----:B------:R-:W-:Y:S01]  /*10ad0*/  FMUL.FTZ R42, R42, R43 ;  /* 0x0000002b2a2a7220 */ /* 0x000fe20000410000 */
[----:B------:R-:W-:Y:S01]  /*10ae0*/  FMUL.FTZ R5, R10, R47 ;  /* 0x0000002f0a057220 */ /* 0x000fe20000410000 */
[----:B------:R-:W-:Y:S01]  /*10af0*/  FFMA.FTZ R49, R34, R43, -R49 ;  /* 0x0000002b22317223 */ /* 0x000fe20000010831 */
[----:B------:R-:W-:-:S02]  /*10b00*/  HADD2.F32 R8, -RZ, R11.H0_H0 ;  /* 0x2000000bff087230 */ /* 0x000fc40000004100 */
[----:B------:R-:W-:Y:S01]  /*10b10*/  FFMA.FTZ R42, R34, R45, R42 ;  /* 0x0000002d222a7223 */ /* 0x000fe2000001002a */
[-C--:B------:R-:W-:Y:S01]  /*10b20*/  FMUL.FTZ R43, R10, R41.reuse ;  /* 0x000000290a2b7220 */ /* 0x080fe20000410000 */
[C---:B------:R-:W-:Y:S01]  /*10b30*/  FFMA.FTZ R40, R6.reuse, R41, -R5 ;  /* 0x0000002906287223 */ /* 0x040fe20000010805 */
[----:B------:R-:W-:Y:S02]  /*10b40*/  HADD2.F32 R11, -RZ, R11.H1_H1 ;  /* 0x3000000bff0b7230 */ /* 0x000fe40000004100 */
[----:B------:R-:W-:Y:S02]  /*10b50*/  HADD2.F32 R41, -RZ, R21.H1_H1 ;  /* 0x30000015ff297230 */ /* 0x000fe40000004100 */
[----:B------:R-:W-:Y:S01]  /*10b60*/  FFMA.FTZ R43, R6, R47, R43 ;  /* 0x0000002f062b7223 */ /* 0x000fe2000001002b */
[----:B------:R-:W-:Y:S02]  /*10b70*/  HADD2.F32 R34, -RZ, R24.H1_H1 ;  /* 0x30000018ff227230 */ /* 0x000fe40000004100 */
[----:B------:R-:W-:-:S02]  /*10b80*/  HADD2.F32 R5, -RZ, R13.H1_H1 ;  /* 0x3000000dff057230 */ /* 0x000fc40000004100 */
[C---:B------:R-:W-:Y:S01]  /*10b90*/  FMUL.FTZ R45, R8.reuse, R41 ;  /* 0x00000029082d7220 */ /* 0x040fe20000410000 */
[----:B------:R-:W-:Y:S02]  /*10ba0*/  HADD2.F32 R10, -RZ, R14.H1_H1 ;  /* 0x3000000eff0a7230 */ /* 0x000fe40000004100 */
[C---:B------:R-:W-:Y:S01]  /*10bb0*/  FMUL.FTZ R6, R11.reuse, R34 ;  /* 0x000000220b067220 */ /* 0x040fe20000410000 */
[--C-:B------:R-:W-:Y:S02]  /*10bc0*/  HADD2.F32 R4, -RZ, R7.reuse.H0_H0 ;  /* 0x20000007ff047230 */ /* 0x100fe40000004100 */
[-C--:B------:R-:W-:Y:S01]  /*10bd0*/  FMUL.FTZ R8, R8, R5.reuse ;  /* 0x0000000508087220 */ /* 0x080fe20000410000 */
[----:B------:R-:W-:Y:S02]  /*10be0*/  HADD2.F32 R7, -RZ, R7.H1_H1 ;  /* 0x30000007ff077230 */ /* 0x000fe40000004100 */
[-C--:B------:R-:W-:Y:S01]  /*10bf0*/  FMUL.FTZ R47, R11, R10.reuse ;  /* 0x0000000a0b2f7220 */ /* 0x080fe20000410000 */
[C---:B------:R-:W-:Y:S01]  /*10c00*/  FFMA.FTZ R45, R4.reuse, R5, -R45 ;  /* 0x00000005042d7223 */ /* 0x040fe2000001082d */
[----:B------:R-:W-:Y:S01]  /*10c10*/  FFMA.FTZ R11, R4, R41, R8 ;  /* 0x00000029040b7223 */ /* 0x000fe20000010008 */
[C---:B------:R-:W-:Y:S01]  /*10c20*/  FFMA.FTZ R44, R7.reuse, R10, -R6 ;  /* 0x0000000a072c7223 */ /* 0x040fe20000010806 */
[----:B------:R-:W-:Y:S01]  /*10c30*/  FFMA.FTZ R34, R7, R34, R47 ;  /* 0x0000002207227223 */ /* 0x000fe2000001002f */
[----:B------:R-:W-:-:S02]  /*10c40*/  F2FP.F16.F32.PACK_AB R4, R36, R9 ;  /* 0x000000092404723e */ /* 0x000fc400000000ff */
[----:B------:R-:W-:Y:S02]  /*10c50*/  F2FP.F16.F32.PACK_AB R5, R46, R37 ;  /* 0x000000252e05723e */ /* 0x000fe400000000ff */
[----:B------:R-:W-:Y:S02]  /*10c60*/  F2FP.F16.F32.PACK_AB R6, R40, R49 ;  /* 0x000000312806723e */ /* 0x000fe400000000ff */
[----:B------:R-:W-:Y:S02]  /*10c70*/  F2FP.F16.F32.PACK_AB R7, R44, R45 ;  /* 0x0000002d2c07723e */ /* 0x000fe400000000ff */
[----:B------:R-:W-:Y:S02]  /*10c80*/  F2FP.F16.F32.PACK_AB R8, R38, R35 ;  /* 0x000000232608723e */ /* 0x000fe400000000ff */
[----:B------:R-:W-:Y:S01]  /*10c90*/  F2FP.F16.F32.PACK_AB R9, R48, R39 ;  /* 0x000000273009723e */ /* 0x000fe200000000ff */
[----:B------:R2:W-:Y:S01]  /*10ca0*/  STS.128 [R50], R4 ;  /* 0x0000000432007388 */ /* 0x0005e20000000c00 */
[----:B------:R-:W-:-:S02]  /*10cb0*/  F2FP.F16.F32.PACK_AB R10, R43, R42 ;  /* 0x0000002a2b0a723e */ /* 0x000fc400000000ff */
[----:B------:R-:W-:-:S05]  /*10cc0*/  F2FP.F16.F32.PACK_AB R11, R34, R11 ;  /* 0x0000000b220b723e */ /* 0x000fca00000000ff */
[----:B------:R2:W-:Y:S02]  /*10cd0*/  STS.128 [R33+0x14400], R8 ;  /* 0x0144000821007388 */ /* 0x0005e40000000c00 */
.L_x_618:
[----:B------:R-:W-:Y:S05]  /*10ce0*/  BSYNC B1 ;  /* 0x0000000000017941 */ /* 0x000fea0003800000 */
.L_x_617:
[----:B012---:R-:W-:Y:S01]  /*10cf0*/  IADD3 R4, R224, 0x20, RZ ;  /* 0x00000020e0047810 */ /* 0x007fe20007ffe0ff */
[----:B------:R-:W-:Y:S03]  /*10d00*/  BSSY B1, `(.L_x_621) ;  /* 0x00000bc000017945 */ /* 0x000fe60003800000 */
[----:B------:R-:W-:-:S13]  /*10d10*/  ISETP.GE.AND P0, PT, R4, R0, PT ;  /* 0x000000000400720c */ /* 0x000fda0003f06270 */
[----:B------:R-:W-:Y:S05]  /*10d20*/  @P0 BRA `(.L_x_622) ;  /* 0x0000000800e40947 */ /* 0x000fea0003800000 */
[----:B-----5:R0:W5:Y:S01]  /*10d30*/  LDL R51, [R1+0x5c] ;  /* 0x00005c0001337983 */ /* 0x0201620000100800 */
[----:B------:R-:W1:Y:S01]  /*10d40*/  LDC R33, c[0x0][0x3f4] ;  /* 0x0000fd00ff217b82 */ /* 0x000e620000000800 */
[----:B------:R-:W-:Y:S01]  /*10d50*/  BSSY B2, `(.L_x_623) ;  /* 0x000005d000027945 */ /* 0x000fe20003800000 */
[----:B------:R-:W-:Y:S02]  /*10d60*/  SHF.R.U32.HI R52, RZ, 0x3, R229 ;  /* 0x00000003ff347819 */ /* 0x000fe400000116e5 */
[-C--:B-1----:R-:W-:Y:S02]  /*10d70*/  ISETP.GE.AND P0, PT, R16, R33.reuse, PT ;  /* 0x000000211000720c */ /* 0x082fe40003f06270 */
[----:B------:R-:W-:-:S11]  /*10d80*/  ISETP.GE.AND P1, PT, R214, R33, PT ;  /* 0x00000021d600720c */ /* 0x000fd60003f26270 */
[----:B0-----:R-:W-:Y:S05]  /*10d90*/  @P0 BRA `(.L_x_624) ;  /* 0x0000000400600947 */ /* 0x001fea0003800000 */
[----:B------:R-:W2:Y:S04]  /*10da0*/  LDL R4, [R1+0x70] ;  /* 0x0000700001047983 */ /* 0x000ea80000100800 */
[----:B------:R-:W3:Y:S01]  /*10db0*/  LDL R53, [R1+0x1b0] ;  /* 0x0001b00001357983 */ /* 0x000ee20000100800 */
[----:B------:R-:W-:Y:S02]  /*10dc0*/  HADD2.F32 R48, -RZ, R29.H0_H0 ;  /* 0x2000001dff307230 */ /* 0x000fe40000004100 */
[----:B------:R-:W-:Y:S02]  /*10dd0*/  HADD2.F32 R46, -RZ, R25.H0_H0 ;  /* 0x20000019ff2e7230 */ /* 0x000fe40000004100 */
[----:B------:R-:W-:Y:S02]  /*10de0*/  HADD2.F32 R49, -RZ, R30.H0_H0 ;  /* 0x2000001eff317230 */ /* 0x000fe40000004100 */
[----:B------:R-:W-:Y:S01]  /*10df0*/  HADD2.F32 R50, -RZ, R29.H1_H1 ;  /* 0x3000001dff327230 */ /* 0x000fe20000004100 */
        /* <DEDUP_REMOVED lines=20> */
[----:B------:R-:W-:Y:S02]  /*10f40*/  HADD2.F32 R42, -RZ, R9.H0_H0 ;  /* 0x20000009ff2a7230 */ /* 0x000fe40000004100 */
[-C--:B------:R-:W-:Y:S01]  /*10f50*/  FMUL.FTZ R45, R48, R5.reuse ;  /* 0x00000005302d7220 */ /* 0x080fe20000410000 */
[C---:B------:R-:W-:Y:S01]  /*10f60*/  FMUL.FTZ R47, R46.reuse, R5 ;  /* 0x000000052e2f7220 */ /* 0x040fe20000410000 */
[----:B------:R-:W-:Y:S02]  /*10f70*/  HADD2.F32 R44, -RZ, R10.H0_H0 ;  /* 0x2000000aff2c7230 */ /* 0x000fe40000004100 */
[----:B------:R-:W-:Y:S01]  /*10f80*/  FFMA.FTZ R5, R46, R38, -R45 ;  /* 0x000000262e057223 */ /* 0x000fe2000001082d */
[----:B------:R-:W-:-:S02]  /*10f90*/  HADD2.F32 R45, -RZ, R26.H0_H0 ;  /* 0x2000001aff2d7230 */ /* 0x000fc40000004100 */
[----:B------:R-:W-:Y:S01]  /*10fa0*/  FFMA.FTZ R8, R48, R38, R47 ;  /* 0x0000002630087223 */ /* 0x000fe2000001002f */
[----:B------:R-:W-:Y:S02]  /*10fb0*/  HADD2.F32 R37, -RZ, R10.H1_H1 ;  /* 0x3000000aff257230 */ /* 0x000fe40000004100 */
[-C--:B------:R-:W-:Y:S01]  /*10fc0*/  FMUL.FTZ R10, R49, R41.reuse ;  /* 0x00000029310a7220 */ /* 0x080fe20000410000 */
[----:B------:R-:W-:Y:S02]  /*10fd0*/  HADD2.F32 R46, -RZ, R25.H1_H1 ;  /* 0x30000019ff2e7230 */ /* 0x000fe40000004100 */
[----:B------:R-:W-:Y:S01]  /*10fe0*/  FMUL.FTZ R38, R45, R41 ;  /* 0x000000292d267220 */ /* 0x000fe20000410000 */
[----:B------:R-:W-:Y:S02]  /*10ff0*/  HADD2.F32 R43, -RZ, R9.H1_H1 ;  /* 0x30000009ff2b7230 */ /* 0x000fe40000004100 */
[----:B------:R-:W-:Y:S01]  /*11000*/  FMUL.FTZ R41, R50, R42 ;  /* 0x0000002a32297220 */ /* 0x000fe20000410000 */
[----:B------:R-:W-:-:S02]  /*11010*/  HADD2.F32 R48, -RZ, R30.H1_H1 ;  /* 0x3000001eff307230 */ /* 0x000fc40000004100 */
[-C--:B------:R-:W-:Y:S01]  /*11020*/  FFMA.FTZ R10, R45, R39.reuse, -R10 ;  /* 0x000000272d0a7223 */ /* 0x080fe2000001080a */
[C---:B------:R-:W-:Y:S01]  /*11030*/  FMUL.FTZ R45, R46.reuse, R42 ;  /* 0x0000002a2e2d7220 */ /* 0x040fe20000410000 */
[----:B------:R-:W-:Y:S01]  /*11040*/  FFMA.FTZ R39, R49, R39, R38 ;  /* 0x0000002731277223 */ /* 0x000fe20000010026 */
[-C--:B------:R-:W-:Y:S01]  /*11050*/  FFMA.FTZ R38, R46, R40.reuse, -R41 ;  /* 0x000000282e267223 */ /* 0x080fe20000010829 */
[----:B------:R-:W-:Y:S02]  /*11060*/  HADD2.F32 R42, -RZ, R26.H1_H1 ;  /* 0x3000001aff2a7230 */ /* 0x000fe40000004100 */
[----:B------:R-:W-:Y:S01]  /*11070*/  FMUL.FTZ R41, R48, R43 ;  /* 0x0000002b30297220 */ /* 0x000fe20000410000 */
[----:B------:R-:W-:Y:S02]  /*11080*/  HADD2.F32 R49, -RZ, R31.H0_H0 ;  /* 0x2000001fff317230 */ /* 0x000fe40000004100 */
[----:B------:R-:W-:Y:S01]  /*11090*/  FFMA.FTZ R40, R50, R40, R45 ;  /* 0x0000002832287223 */ /* 0x000fe2000001002d */
[----:B------:R-:W-:-:S02]  /*110a0*/  HADD2.F32 R47, -RZ, R27.H0_H0 ;  /* 0x2000001bff2f7230 */ /* 0x000fc40000004100 */
[C---:B------:R-:W-:Y:S01]  /*110b0*/  FMUL.FTZ R43, R42.reuse, R43 ;  /* 0x0000002b2a2b7220 */ /* 0x040fe20000410000 */
[----:B------:R-:W-:Y:S01]  /*110c0*/  FFMA.FTZ R41, R42, R36, -R41 ;  /* 0x000000242a297223 */ /* 0x000fe20000010829 */
[----:B------:R-:W-:Y:S02]  /*110d0*/  HADD2.F32 R50, -RZ, R32.H0_H0 ;  /* 0x20000020ff327230 */ /* 0x000fe40000004100 */
[-C--:B------:R-:W-:Y:S01]  /*110e0*/  FMUL.FTZ R42, R49, R44.reuse ;  /* 0x0000002c312a7220 */ /* 0x080fe20000410000 */
[----:B------:R-:W-:Y:S02]  /*110f0*/  HADD2.F32 R46, -RZ, R28.H0_H0 ;  /* 0x2000001cff2e7230 */ /* 0x000fe40000004100 */
[----:B------:R-:W-:Y:S01]  /*11100*/  FMUL.FTZ R44, R47, R44 ;  /* 0x0000002c2f2c7220 */ /* 0x000fe20000410000 */
[----:B------:R-:W-:Y:S01]  /*11110*/  FFMA.FTZ R43, R48, R36, R43 ;  /* 0x00000024302b7223 */ /* 0x000fe2000001002b */
[----:B------:R-:W-:Y:S02]  /*11120*/  HADD2.F32 R9, -RZ, R11.H0_H0 ;  /* 0x2000000bff097230 */ /* 0x000fe40000004100 */
[----:B------:R-:W-:Y:S01]  /*11130*/  FMUL.FTZ R45, R50, R37 ;  /* 0x00000025322d7220 */ /* 0x000fe20000410000 */
[----:B------:R-:W-:Y:S01]  /*11140*/  FFMA.FTZ R44, R49, R35, R44 ;  /* 0x00000023312c7223 */ /* 0x000fe2000001002c */
[----:B------:R-:W-:-:S02]  /*11150*/  HADD2.F32 R48, -RZ, R31.H1_H1 ;  /* 0x3000001fff307230 */ /* 0x000fc40000004100 */
[----:B------:R-:W-:Y:S01]  /*11160*/  FFMA.FTZ R42, R47, R35, -R42 ;  /* 0x000000232f2a7223 */ /* 0x000fe2000001082a */
[----:B------:R-:W-:Y:S02]  /*11170*/  HADD2.F32 R11, -RZ, R11.H1_H1 ;  /* 0x3000000bff0b7230 */ /* 0x000fe40000004100 */
[C---:B------:R-:W-:Y:S01]  /*11180*/  FMUL.FTZ R37, R46.reuse, R37 ;  /* 0x000000252e257220 */ /* 0x040fe20000410000 */
[----:B------:R-:W-:Y:S02]  /*11190*/  HADD2.F32 R49, -RZ, R32.H1_H1 ;  /* 0x30000020ff317230 */ /* 0x000fe40000004100 */
[-C--:B------:R-:W-:Y:S01]  /*111a0*/  FFMA.FTZ R45, R46, R6.reuse, -R45 ;  /* 0x000000062e2d7223 */ /* 0x080fe2000001082d */
[----:B------:R-:W-:Y:S02]  /*111b0*/  HADD2.F32 R36, -RZ, R27.H1_H1 ;  /* 0x3000001bff247230 */ /* 0x000fe40000004100 */
[----:B------:R-:W-:Y:S01]  /*111c0*/  FFMA.FTZ R37, R50, R6, R37 ;  /* 0x0000000632257223 */ /* 0x000fe20000010025 */
[----:B------:R-:W-:-:S02]  /*111d0*/  HADD2.F32 R47, -RZ, R28.H1_H1 ;  /* 0x3000001cff2f7230 */ /* 0x000fc40000004100 */
[----:B------:R-:W-:Y:S01]  /*111e0*/  FMUL.FTZ R35, R48, R9 ;  /* 0x0000000930237220 */ /* 0x000fe20000410000 */
[--C-:B------:R-:W-:Y:S02]  /*111f0*/  HADD2.F32 R4, -RZ, R7.reuse.H0_H0 ;  /* 0x20000007ff047230 */ /* 0x100fe40000004100 */
[----:B------:R-:W-:Y:S01]  /*11200*/  FMUL.FTZ R6, R49, R11 ;  /* 0x0000000b31067220 */ /* 0x000fe20000410000 */
[----:B------:R-:W-:Y:S02]  /*11210*/  HADD2.F32 R7, -RZ, R7.H1_H1 ;  /* 0x30000007ff077230 */ /* 0x000fe40000004100 */
[C---:B------:R-:W-:Y:S01]  /*11220*/  FMUL.FTZ R9, R36.reuse, R9 ;  /* 0x0000000924097220 */ /* 0x040fe20000410000 */
[----:B------:R-:W-:Y:S01]  /*11230*/  FMUL.FTZ R46, R47, R11 ;  /* 0x0000000b2f2e7220 */ /* 0x000fe20000410000 */
[----:B------:R-:W-:Y:S01]  /*11240*/  FFMA.FTZ R35, R36, R4, -R35 ;  /* 0x0000000424237223 */ /* 0x000fe20000010823 */
[----:B------:R-:W-:Y:S01]  /*11250*/  F2FP.F16.F32.PACK_AB R8, R39, R8 ;  /* 0x000000082708723e */ /* 0x000fe200000000ff */
[-C--:B------:R-:W-:Y:S01]  /*11260*/  FFMA.FTZ R36, R47, R7.reuse, -R6 ;  /* 0x000000072f247223 */ /* 0x080fe20000010806 */
[----:B------:R-:W-:Y:S01]  /*11270*/  FFMA.FTZ R11, R48, R4, R9 ;  /* 0x00000004300b7223 */ /* 0x000fe20000010009 */
        /* <DEDUP_REMOVED lines=8> */
[----:B------:R-:W-:-:S05]  /*11300*/  F2FP.F16.F32.PACK_AB R11, R46, R11 ;  /* 0x0000000b2e0b723e */ /* 0x000fca00000000ff */
[----:B------:R0:W-:Y:S02]  /*11310*/  STS.128 [R34+0x14400], R8 ;  /* 0x0144000822007388 */ /* 0x0001e40000000c00 */
.L_x_624:
[----:B------:R-:W-:Y:S05]  /*11320*/  BSYNC B2 ;  /* 0x0000000000027941 */ /* 0x000fea0003800000 */
.L_x_623:
[----:B------:R-:W-:Y:S05]  /*11330*/  @P1 BRA `(.L_x_622) ;  /* 0x0000000400601947 */ /* 0x000fea0003800000 */
[----:B0-----:R-:W2:Y:S04]  /*11340*/  LDL R4, [R1+0x114] ;  /* 0x0001140001047983 */ /* 0x001ea80000100800 */
[----:B------:R-:W3:Y:S01]  /*11350*/  LDL R50, [R1+0x1ac] ;  /* 0x0001ac0001327983 */ /* 0x000ee20000100800 */
[----:B------:R-:W-:Y:S02]  /*11360*/  HADD2.F32 R47, -RZ, R15.H0_H0 ;  /* 0x2000000fff2f7230 */ /* 0x000fe40000004100 */
[----:B------:R-:W-:Y:S02]  /*11370*/  HADD2.F32 R45, -RZ, R3.H0_H0 ;  /* 0x20000003ff2d7230 */ /* 0x000fe40000004100 */
[----:B------:R-:W-:Y:S02]  /*11380*/  HADD2.F32 R46, -RZ, R20.H0_H0 ;  /* 0x20000014ff2e7230 */ /* 0x000fe40000004100 */
[----:B------:R-:W-:-:S02]  /*11390*/  HADD2.F32 R44, -RZ, R12.H0_H0 ;  /* 0x2000000cff2c7230 */ /* 0x000fc40000004100 */
[----:B------:R-:W-:Y:S02]  /*113a0*/  HADD2.F32 R49, -RZ, R15.H1_H1 ;  /* 0x3000000fff317230 */ /* 0x000fe40000004100 */
[----:B------:R-:W-:Y:S01]  /*113b0*/  HADD2.F32 R48, -RZ, R24.H0_H0 ;  /* 0x20000018ff307230 */ /* 0x000fe20000004100 */
[----:B--2---:R-:W-:-:S04]  /*113c0*/  LEA.HI R33, R33, R4, RZ, 0x1d ;  /* 0x0000000421217211 */ /* 0x004fc800078fe8ff */
[----:B------:R-:W-:Y:S02]  /*113d0*/  SHF.R.S32.HI R6, RZ, 0x1f, R33 ;  /* 0x0000001fff067819 */ /* 0x000fe40000011421 */
[----:B------:R-:W-:Y:S02]  /*113e0*/  SHF.L.U32 R4, R33, 0x3, RZ ;  /* 0x0000000321047819 */ /* 0x000fe400000006ff */
[----:B------:R-:W-:Y:S02]  /*113f0*/  LEA.HI R6, R6, R33, RZ, 0x3 ;  /* 0x0000002106067211 */ /* 0x000fe400078f18ff */
[----:B------:R-:W-:-:S03]  /*11400*/  LOP3.LUT R4, R229, 0x38, R4, 0xf8, !PT ;  /* 0x00000038e5047812 */ /* 0x000fc600078ef804 */
[----:B------:R-:W-:Y:S01]  /*11410*/  IMAD.SHL.U32 R6, R6, 0x400, RZ ;  /* 0x0000040006067824 */ /* 0x000fe200078e00ff */
[----:B------:R-:W-:-:S04]  /*11420*/  LOP3.LUT R8, R4, R52, RZ, 0x3c, !PT ;  /* 0x0000003404087212 */ /* 0x000fc800078e3cff */
[----:B------:R-:W-:Y:S02]  /*11430*/  LOP3.LUT R9, R6, 0x7fffe000, RZ, 0xc0, !PT ;  /* 0x7fffe00006097812 */ /* 0x000fe400078ec0ff */
[----:B---3--:R-:W0:Y:S02]  /*11440*/  LDS.128 R4, [R50] ;  /* 0x0000000032047984 */ /* 0x008e240000000c00 */
[----:B-----5:R-:W-:Y:S01]  /*11450*/  IADD3 R8, R8, R9, R51 ;  /* 0x0000000908087210 */ /* 0x020fe20007ffe033 */
[----:B------:R-:W-:-:S04]  /*11460*/  HADD2.F32 R51, -RZ, R20.H1_H1 ;  /* 0x30000014ff337230 */ /* 0x000fc80000004100 */
        /* <DEDUP_REMOVED lines=11> */
[-C--:B------:R-:W-:Y:S01]  /*11520*/  FMUL.FTZ R8, R47, R5.reuse ;  /* 0x000000052f087220 */ /* 0x080fe20000410000 */
[----:B------:R-:W-:Y:S02]  /*11530*/  HADD2.F32 R36, -RZ, R10.H1_H1 ;  /* 0x3000000aff247230 */ /* 0x000fe40000004100 */
[----:B------:R-:W-:Y:S01]  /*11540*/  FMUL.FTZ R10, R45, R5 ;  /* 0x000000052d0a7220 */ /* 0x000fe20000410000 */
[----:B------:R-:W-:-:S02]  /*11550*/  HADD2.F32 R41, -RZ, R9.H0_H0 ;  /* 0x20000009ff297230 */ /* 0x000fc40000004100 */
[-C--:B------:R-:W-:Y:S01]  /*11560*/  FFMA.FTZ R5, R45, R37.reuse, -R8 ;  /* 0x000000252d057223 */ /* 0x080fe20000010808 */
[-C--:B------:R-:W-:Y:S01]  /*11570*/  FMUL.FTZ R45, R46, R40.reuse ;  /* 0x000000282e2d7220 */ /* 0x080fe20000410000 */
[----:B------:R-:W-:Y:S01]  /*11580*/  FFMA.FTZ R8, R47, R37, R10 ;  /* 0x000000252f087223 */ /* 0x000fe2000001000a */
[----:B------:R-:W-:Y:S02]  /*11590*/  HADD2.F32 R47, -RZ, R3.H1_H1 ;  /* 0x30000003ff2f7230 */ /* 0x000fe40000004100 */
[C---:B------:R-:W-:Y:S01]  /*115a0*/  FMUL.FTZ R37, R44.reuse, R40 ;  /* 0x000000282c257220 */ /* 0x040fe20000410000 */
[-C--:B------:R-:W-:Y:S01]  /*115b0*/  FFMA.FTZ R10, R44, R38.reuse, -R45 ;  /* 0x000000262c0a7223 */ /* 0x080fe2000001082d */
[-C--:B------:R-:W-:Y:S01]  /*115c0*/  FMUL.FTZ R40, R49, R41.reuse ;  /* 0x0000002931287220 */ /* 0x080fe20000410000 */
[----:B------:R-:W-:Y:S02]  /*115d0*/  HADD2.F32 R42, -RZ, R9.H1_H1 ;  /* 0x30000009ff2a7230 */ /* 0x000fe40000004100 */
[----:B------:R-:W-:Y:S01]  /*115e0*/  FMUL.FTZ R44, R47, R41 ;  /* 0x000000292f2c7220 */ /* 0x000fe20000410000 */
[----:B------:R-:W-:Y:S01]  /*115f0*/  FFMA.FTZ R37, R46, R38, R37 ;  /* 0x000000262e257223 */ /* 0x000fe20000010025 */
[----:B------:R-:W-:-:S02]  /*11600*/  HADD2.F32 R41, -RZ, R12.H1_H1 ;  /* 0x3000000cff297230 */ /* 0x000fc40000004100 */
[-C--:B------:R-:W-:Y:S01]  /*11610*/  FFMA.FTZ R38, R47, R39.reuse, -R40 ;  /* 0x000000272f267223 */ /* 0x080fe20000010828 */
[----:B------:R-:W-:Y:S01]  /*11620*/  FFMA.FTZ R39, R49, R39, R44 ;  /* 0x0000002731277223 */ /* 0x000fe2000001002c */
[----:B------:R-:W-:Y:S02]  /*11630*/  HADD2.F32 R46, -RZ, R21.H0_H0 ;  /* 0x20000015ff2e7230 */ /* 0x000fe40000004100 */
[-C--:B------:R-:W-:Y:S01]  /*11640*/  FMUL.FTZ R40, R51, R42.reuse ;  /* 0x0000002a33287220 */ /* 0x080fe20000410000 */
[----:B------:R-:W-:Y:S02]  /*11650*/  HADD2.F32 R44, -RZ, R13.H0_H0 ;  /* 0x2000000dff2c7230 */ /* 0x000fe40000004100 */
[C---:B------:R-:W-:Y:S01]  /*11660*/  FMUL.FTZ R42, R41.reuse, R42 ;  /* 0x0000002a292a7220 */ /* 0x040fe20000410000 */
[----:B------:R-:W-:Y:S02]  /*11670*/  HADD2.F32 R9, -RZ, R11.H0_H0 ;  /* 0x2000000bff097230 */ /* 0x000fe40000004100 */
[----:B------:R-:W-:Y:S01]  /*11680*/  FMUL.FTZ R45, R46, R43 ;  /* 0x0000002b2e2d7220 */ /* 0x000fe20000410000 */
[----:B------:R-:W-:Y:S01]  /*11690*/  FFMA.FTZ R41, R41, R35, -R40 ;  /* 0x0000002329297223 */ /* 0x000fe20000010828 */
[----:B------:R-:W-:Y:S01]  /*116a0*/  FMUL.FTZ R43, R44, R43 ;  /* 0x0000002b2c2b7220 */ /* 0x000fe20000410000 */
[----:B------:R-:W-:-:S02]  /*116b0*/  HADD2.F32 R40, -RZ, R14.H0_H0 ;  /* 0x2000000eff287230 */ /* 0x000fc40000004100 */
[----:B------:R-:W-:Y:S01]  /*116c0*/  FFMA.FTZ R42, R51, R35, R42 ;  /* 0x00000023332a7223 */ /* 0x000fe2000001002a */
[----:B------:R-:W-:Y:S01]  /*116d0*/  FMUL.FTZ R35, R48, R36 ;  /* 0x0000002430237220 */ /* 0x000fe20000410000 */
[-C--:B------:R-:W-:Y:S01]  /*116e0*/  FFMA.FTZ R43, R46, R34.reuse, R43 ;  /* 0x000000222e2b7223 */ /* 0x080fe2000001002b */
[----:B------:R-:W-:Y:S01]  /*116f0*/  FFMA.FTZ R45, R44, R34, -R45 ;  /* 0x000000222c2d7223 */ /* 0x000fe2000001082d */
[----:B------:R-:W-:Y:S02]  /*11700*/  HADD2.F32 R46, -RZ, R21.H1_H1 ;  /* 0x30000015ff2e7230 */ /* 0x000fe40000004100 */
[C---:B------:R-:W-:Y:S01]  /*11710*/  FMUL.FTZ R47, R40.reuse, R36 ;  /* 0x00000024282f7220 */ /* 0x040fe20000410000 */
[----:B------:R-:W-:Y:S02]  /*11720*/  HADD2.F32 R11, -RZ, R11.H1_H1 ;  /* 0x3000000bff0b7230 */ /* 0x000fe40000004100 */
[----:B------:R-:W-:Y:S01]  /*11730*/  FFMA.FTZ R34, R40, R6, -R35 ;  /* 0x0000000628227223 */ /* 0x000fe20000010823 */
[----:B------:R-:W-:-:S02]  /*11740*/  HADD2.F32 R51, -RZ, R24.H1_H1 ;  /* 0x30000018ff337230 */ /* 0x000fc40000004100 */
[----:B------:R-:W-:Y:S01]  /*11750*/  FFMA.FTZ R36, R48, R6, R47 ;  /* 0x0000000630247223 */ /* 0x000fe2000001002f */
[----:B------:R-:W-:Y:S02]  /*11760*/  HADD2.F32 R40, -RZ, R13.H1_H1 ;  /* 0x3000000dff287230 */ /* 0x000fe40000004100 */
[----:B------:R-:W-:Y:S01]  /*11770*/  FMUL.FTZ R35, R46, R9 ;  /* 0x000000092e237220 */ /* 0x000fe20000410000 */
[----:B------:R-:W-:Y:S02]  /*11780*/  HADD2.F32 R49, -RZ, R14.H1_H1 ;  /* 0x3000000eff317230 */ /* 0x000fe40000004100 */
[----:B------:R-:W-:Y:S01]  /*11790*/  FMUL.FTZ R6, R51, R11 ;  /* 0x0000000b33067220 */ /* 0x000fe20000410000 */
[--C-:B------:R-:W-:Y:S02]  /*117a0*/  HADD2.F32 R4, -RZ, R7.reuse.H0_H0 ;  /* 0x20000007ff047230 */ /* 0x100fe40000004100 */
[----:B------:R-:W-:Y:S01]  /*117b0*/  FMUL.FTZ R9, R40, R9 ;  /* 0x0000000928097220 */ /* 0x000fe20000410000 */
[----:B------:R-:W-:-:S02]  /*117c0*/  HADD2.F32 R7, -RZ, R7.H1_H1 ;  /* 0x30000007ff077230 */ /* 0x000fc40000004100 */
[----:B------:R-:W-:Y:S01]  /*117d0*/  FMUL.FTZ R44, R49, R11 ;  /* 0x0000000b312c7220 */ /* 0x000fe20000410000 */
[----:B------:R-:W-:Y:S01]  /*117e0*/  F2FP.F16.F32.PACK_AB R8, R37, R8 ;  /* 0x000000082508723e */ /* 0x000fe200000000ff */
[-C--:B------:R-:W-:Y:S01]  /*117f0*/  FFMA.FTZ R35, R40, R4.reuse, -R35 ;  /* 0x0000000428237223 */ /* 0x080fe20000010823 */
[----:B------:R-:W-:Y:S01]  /*11800*/  FFMA.FTZ R11, R46, R4, R9 ;  /* 0x000000042e0b7223 */ /* 0x000fe20000010009 */
[-C--:B------:R-:W-:Y:S01]  /*11810*/  FFMA.FTZ R40, R49, R7.reuse, -R6 ;  /* 0x0000000731287223 */ /* 0x080fe20000010806 */
[----:B------:R-:W-:Y:S01]  /*11820*/  FFMA.FTZ R44, R51, R7, R44 ;  /* 0x00000007332c7223 */ /* 0x000fe2000001002c */
[----:B------:R-:W-:Y:S02]  /*11830*/  F2FP.F16.F32.PACK_AB R4, R10, R5 ;  /* 0x000000050a04723e */ /* 0x000fe400000000ff */
[----:B------:R-:W-:Y:S02]  /*11840*/  F2FP.F16.F32.PACK_AB R5, R41, R38 ;  /* 0x000000262905723e */ /* 0x000fe400000000ff */
[----:B------:R-:W-:-:S02]  /*11850*/  F2FP.F16.F32.PACK_AB R6, R34, R45 ;  /* 0x0000002d2206723e */ /* 0x000fc400000000ff */
[----:B------:R-:W-:Y:S02]  /*11860*/  F2FP.F16.F32.PACK_AB R7, R40, R35 ;  /* 0x000000232807723e */ /* 0x000fe400000000ff */
[----:B------:R-:W-:Y:S02]  /*11870*/  F2FP.F16.F32.PACK_AB R9, R42, R39 ;  /* 0x000000272a09723e */ /* 0x000fe400000000ff */
[----:B------:R-:W-:Y:S01]  /*11880*/  F2FP.F16.F32.PACK_AB R10, R36, R43 ;  /* 0x0000002b240a723e */ /* 0x000fe200000000ff */
[----:B------:R1:W-:Y:S01]  /*11890*/  STS.128 [R50], R4 ;  /* 0x0000000432007388 */ /* 0x0003e20000000c00 */
[----:B------:R-:W-:-:S05]  /*118a0*/  F2FP.F16.F32.PACK_AB R11, R44, R11 ;  /* 0x0000000b2c0b723e */ /* 0x000fca00000000ff */
[----:B------:R1:W-:Y:S02]  /*118b0*/  STS.128 [R33+0x14400], R8 ;  /* 0x0144000821007388 */ /* 0x0003e40000000c00 */
.L_x_622:
[----:B------:R-:W-:Y:S05]  /*118c0*/  BSYNC B1 ;  /* 0x0000000000017941 */ /* 0x000fea0003800000 */
.L_x_621:
[----:B01----:R-:W-:Y:S01]  /*118d0*/  VIADD R4, R224, 0x40 ;  /* 0x00000040e0047836 */ /* 0x003fe20000000000 */
[----:B------:R-:W-:Y:S04]  /*118e0*/  BSSY B1, `(.L_x_625) ;  /* 0x00000bc000017945 */ /* 0x000fe80003800000 */
        /* <DEDUP_REMOVED lines=97> */
.L_x_628:
[----:B------:R-:W-:Y:S05]  /*11f00*/  BSYNC B2 ;  /* 0x0000000000027941 */ /* 0x000fea0003800000 */
.L_x_627:
        /* <DEDUP_REMOVED lines=10> */
[----:B------:R-:W-:Y:S01]  /*11fb0*/  SHF.R.S32.HI R4, RZ, 0x1f, R33 ;  /* 0x0000001fff047819 */ /* 0x000fe20000011421 */
[----:B------:R-:W-:-:S03]  /*11fc0*/  IMAD.SHL.U32 R5, R33, 0x8, RZ ;  /* 0x0000000821057824 */ /* 0x000fc600078e00ff */
[----:B------:R-:W-:Y:S02]  /*11fd0*/  LEA.HI R33, R4, R33, RZ, 0x3 ;  /* 0x0000002104217211 */ /* 0x000fe400078f18ff */
[----:B------:R-:W-:Y:S02]  /*11fe0*/  LOP3.LUT R4, R228, 0x38, R5, 0xf8, !PT ;  /* 0x00000038e4047812 */ /* 0x000fe400078ef805 */
[----:B------:R-:W-:Y:S02]  /*11ff0*/  SHF.L.U32 R33, R33, 0xa, RZ ;  /* 0x0000000a21217819 */ /* 0x000fe400000006ff */
[----:B------:R-:W-:Y:S02]  /*12000*/  LOP3.LUT R8, R4, R52, RZ, 0x3c, !PT ;  /* 0x0000003404087212 */ /* 0x000fe400078e3cff */
[----:B------:R-:W-:Y:S01]  /*12010*/  LOP3.LUT R33, R33, 0x7fffe000, RZ, 0xc0, !PT ;  /* 0x7fffe00021217812 */ /* 0x000fe200078ec0ff */
[----:B---3--:R-:W0:Y:S03]  /*12020*/  LDS.128 R4, [R50] ;  /* 0x0000000032047984 */ /* 0x008e260000000c00 */
        /* <DEDUP_REMOVED lines=10> */
[----:B------:R-:W-:Y:S02]  /*120d0*/  HADD2.F32 R4, -RZ, R7.H0_H0 ;  /* 0x20000007ff047230 */ /* 0x000fe40000004100 */
        /* <DEDUP_REMOVED lines=43> */
[----:B------:R-:W-:Y:S02]  /*12390*/  HADD2.F32 R7, -RZ, R7.H1_H1 ;  /* 0x30000007ff077230 */ /* 0x000fe40000004100 */
[C---:B------:R-:W-:Y:S01]  /*123a0*/  FMUL.FTZ R9, R40.reuse, R9 ;  /* 0x0000000928097220 */ /* 0x040fe20000410000 */
[----:B------:R-:W-:Y:S01]  /*123b0*/  FFMA.FTZ R35, R40, R4, -R35 ;  /* 0x0000000428237223 */ /* 0x000fe20000010823 */
[----:B------:R-:W-:Y:S01]  /*123c0*/  FMUL.FTZ R44, R49, R11 ;  /* 0x0000000b312c7220 */ /* 0x000fe20000410000 */
        /* <DEDUP_REMOVED lines=13> */
.L_x_626:
[----:B------:R-:W-:Y:S05]  /*124a0*/  BSYNC B1 ;  /* 0x0000000000017941 */ /* 0x000fea0003800000 */
.L_x_625:
[----:B01----:R-:W-:-:S05]  /*124b0*/  VIADD R5, R224, 0x60 ;  /* 0x00000060e0057836 */ /* 0x003fca0000000000 */
[----:B------:R-:W-:-:S13]  /*124c0*/  ISETP.GE.AND P0, PT, R5, R0, PT ;  /* 0x000000000500720c */ /* 0x000fda0003f06270 */
[----:B------:R-:W-:Y:S05]  /*124d0*/  @P0 BRA `(.L_x_605) ;  /* 0x0000000c001c0947 */ /* 0x000fea0003800000 */
[----:B------:R0:W5:Y:S01]  /*124e0*/  LDL R49, [R1+0x118] ;  /* 0x0001180001317983 */ /* 0x0001620000100800 */
[----:B------:R-:W1:Y:S01]  /*124f0*/  LDC R33, c[0x0][0x3f4] ;  /* 0x0000fd00ff217b82 */ /* 0x000e620000000800 */
[----:B-----5:R-:W-:Y:S01]  /*12500*/  VIADD R51, R224, 0x60 ;  /* 0x00000060e0337836 */ /* 0x020fe20000000000 */
[----:B------:R-:W-:Y:S04]  /*12510*/  BSSY B1, `(.L_x_629) ;  /* 0x000005f000017945 */ /* 0x000fe80003800000 */
[----:B------:R-:W-:-:S04]  /*12520*/  SHF.L.U32 R51, R51, 0x6, RZ ;  /* 0x0000000633337819 */ /* 0x000fc800000006ff */
[----:B------:R-:W-:Y:S02]  /*12530*/  LOP3.LUT R51, R51, 0x1c0, RZ, 0xc0, !PT ;  /* 0x000001c033337812 */ /* 0x000fe400078ec0ff */
[-C--:B-1----:R-:W-:Y:S02]  /*12540*/  ISETP.GE.AND P0, PT, R16, R33.reuse, PT ;  /* 0x000000211000720c */ /* 0x082fe40003f06270 */
[----:B------:R-:W-:-:S11]  /*12550*/  ISETP.GE.AND P1, PT, R214, R33, PT ;  /* 0x00000021d600720c */ /* 0x000fd60003f26270 */
[----:B0-----:R-:W-:Y:S05]  /*12560*/  @P0 BRA `(.L_x_630) ;  /* 0x0000000400640947 */ /* 0x001fea0003800000 */
[----:B------:R-:W2:Y:S04]  /*12570*/  LDL R4, [R1+0x70] ;  /* 0x0000700001047983 */ /* 0x000ea80000100800 */
[----:B------:R-:W3:Y:S01]  /*12580*/  LDL R52, [R1+0x1a0] ;  /* 0x0001a00001347983 */ /* 0x000ee20000100800 */
[----:B------:R-:W-:Y:S01]  /*12590*/  SHF.R.U32.HI R7, RZ, 0x3, R51 ;  /* 0x00000003ff077819 */ /* 0x000fe20000011633 */
[----:B------:R-:W-:Y:S02]  /*125a0*/  HADD2.F32 R46, -RZ, R29.H0_H0 ;  /* 0x2000001dff2e7230 */ /* 0x000fe40000004100 */
[----:B------:R-:W-:Y:S02]  /*125b0*/  HADD2.F32 R44, -RZ, R25.H0_H0 ;  /* 0x20000019ff2c7230 */ /* 0x000fe40000004100 */
[----:B------:R-:W-:-:S02]  /*125c0*/  HADD2.F32 R47, -RZ, R30.H0_H0 ;  /* 0x2000001eff2f7230 */ /* 0x000fc40000004100 */
[----:B------:R-:W-:Y:S02]  /*125d0*/  HADD2.F32 R45, -RZ, R26.H0_H0 ;  /* 0x2000001aff2d7230 */ /* 0x000fe40000004100 */
[----:B------:R-:W-:Y:S02]  /*125e0*/  HADD2.F32 R50, -RZ, R29.H1_H1 ;  /* 0x3000001dff327230 */ /* 0x000fe40000004100 */
        /* <DEDUP_REMOVED lines=10> */
[----:B------:R-:W-:-:S05]  /*12690*/  IADD3 R0, R0, R9, R49 ;  /* 0x0000000900007210 */ /* 0x000fca0007ffe031 */
        /* <DEDUP_REMOVED lines=11> */
[-C--:B------:R-:W-:Y:S01]  /*12750*/  FMUL.FTZ R9, R46, R5.reuse ;  /* 0x000000052e097220 */ /* 0x080fe20000410000 */
[----:B------:R-:W-:Y:S02]  /*12760*/  HADD2.F32 R39, -RZ, R8.H1_H1 ;  /* 0x30000008ff277230 */ /* 0x000fe40000004100 */
[----:B------:R-:W-:Y:S01]  /*12770*/  FMUL.FTZ R43, R44, R5 ;  /* 0x000000052c2b7220 */ /* 0x000fe20000410000 */
[----:B------:R-:W-:Y:S01]  /*12780*/  FMUL.FTZ R25, R50, R40 ;  /* 0x0000002832197220 */ /* 0x000fe20000410000 */
[----:B------:R-:W-:Y:S01]  /*12790*/  FFMA.FTZ R5, R44, R36, -R9 ;  /* 0x000000242c057223 */ /* 0x000fe20000010809 */
[----:B------:R-:W-:Y:S01]  /*127a0*/  FMUL.FTZ R29, R48, R40 ;  /* 0x00000028301d7220 */ /* 0x000fe20000410000 */
[----:B------:R-:W-:Y:S01]  /*127b0*/  FFMA.FTZ R9, R46, R36, R43 ;  /* 0x000000242e097223 */ /* 0x000fe2000001002b */
[-C--:B------:R-:W-:Y:S01]  /*127c0*/  FMUL.FTZ R44, R47, R39.reuse ;  /* 0x000000272f2c7220 */ /* 0x080fe20000410000 */
[----:B------:R-:W-:Y:S01]  /*127d0*/  FMUL.FTZ R46, R45, R39 ;  /* 0x000000272d2e7220 */ /* 0x000fe20000410000 */
[----:B------:R-:W-:-:S02]  /*127e0*/  HADD2.F32 R43, -RZ, R30.H1_H1 ;  /* 0x3000001eff2b7230 */ /* 0x000fc40000004100 */
[-C--:B------:R-:W-:Y:S01]  /*127f0*/  FFMA.FTZ R25, R48, R38.reuse, -R25 ;  /* 0x0000002630197223 */ /* 0x080fe20000010819 */
[-C--:B------:R-:W-:Y:S01]  /*12800*/  FFMA.FTZ R36, R45, R37.reuse, -R44 ;  /* 0x000000252d247223 */ /* 0x080fe2000001082c */
[----:B------:R-:W-:Y:S01]  /*12810*/  FFMA.FTZ R46, R47, R37, R46 ;  /* 0x000000252f2e7223 */ /* 0x000fe2000001002e */
[----:B------:R-:W-:Y:S02]  /*12820*/  HADD2.F32 R37, -RZ, R26.H1_H1 ;  /* 0x3000001aff257230 */ /* 0x000fe40000004100 */
[----:B------:R-:W-:Y:S01]  /*12830*/  FFMA.FTZ R29, R50, R38, R29 ;  /* 0x00000026321d7223 */ /* 0x000fe2000001001d */
[----:B------:R-:W-:Y:S02]  /*12840*/  HADD2.F32 R42, -RZ, R10.H0_H0 ;  /* 0x2000000aff2a7230 */ /* 0x000fe40000004100 */
[-C--:B------:R-:W-:Y:S01]  /*12850*/  FMUL.FTZ R26, R43, R41.reuse ;  /* 0x000000292b1a7220 */ /* 0x080fe20000410000 */
[----:B------:R-:W-:Y:S02]  /*12860*/  HADD2.F32 R38, -RZ, R27.H0_H0 ;  /* 0x2000001bff267230 */ /* 0x000fe40000004100 */
[----:B------:R-:W-:Y:S01]  /*12870*/  FMUL.FTZ R30, R37, R41 ;  /* 0x00000029251e7220 */ /* 0x000fe20000410000 */
[----:B------:R-:W-:-:S02]  /*12880*/  HADD2.F32 R44, -RZ, R31.H0_H0 ;  /* 0x2000001fff2c7230 */ /* 0x000fc40000004100 */
[-C--:B------:R-:W-:Y:S01]  /*12890*/  FFMA.FTZ R26, R37, R35.reuse, -R26 ;  /* 0x00000023251a7223 */ /* 0x080fe2000001081a */
[----:B------:R-:W-:Y:S02]  /*128a0*/  HADD2.F32 R10, -RZ, R10.H1_H1 ;  /* 0x3000000aff0a7230 */ /* 0x000fe40000004100 */
[-C--:B------:R-:W-:Y:S01]  /*128b0*/  FMUL.FTZ R39, R38, R42.reuse ;  /* 0x0000002a26277220 */ /* 0x080fe20000410000 */
[----:B------:R-:W-:Y:S02]  /*128c0*/  HADD2.F32 R48, -RZ, R32.H0_H0 ;  /* 0x20000020ff307230 */ /* 0x000fe40000004100 */
[----:B------:R-:W-:Y:S01]  /*128d0*/  FMUL.FTZ R37, R44, R42 ;  /* 0x0000002a2c257220 */ /* 0x000fe20000410000 */
[----:B------:R-:W-:Y:S02]  /*128e0*/  HADD2.F32 R40, -RZ, R28.H0_H0 ;  /* 0x2000001cff287230 */ /* 0x000fe40000004100 */
[----:B------:R-:W-:Y:S01]  /*128f0*/  FFMA.FTZ R30, R43, R35, R30 ;  /* 0x000000232b1e7223 */ /* 0x000fe2000001001e */
[----:B------:R-:W-:-:S02]  /*12900*/  HADD2.F32 R8, -RZ, R11.H0_H0 ;  /* 0x2000000bff087230 */ /* 0x000fc40000004100 */
[----:B------:R-:W-:Y:S01]  /*12910*/  FMUL.FTZ R35, R48, R10 ;  /* 0x0000000a30237220 */ /* 0x000fe20000410000 */
[-C--:B------:R-:W-:Y:S01]  /*12920*/  FFMA.FTZ R37, R38, R34.reuse, -R37 ;  /* 0x0000002226257223 */ /* 0x080fe20000010825 */
[----:B------:R-:W-:Y:S01]  /*12930*/  FFMA.FTZ R39, R44, R34, R39 ;  /* 0x000000222c277223 */ /* 0x000fe20000010027 */
[C---:B------:R-:W-:Y:S01]  /*12940*/  FMUL.FTZ R41, R40.reuse, R10 ;  /* 0x0000000a28297220 */ /* 0x040fe20000410000 */
[----:B------:R-:W-:Y:S02]  /*12950*/  HADD2.F32 R11, -RZ, R11.H1_H1 ;  /* 0x3000000bff0b7230 */ /* 0x000fe40000004100 */
[----:B------:R-:W-:Y:S01]  /*12960*/  FFMA.FTZ R10, R40, R6, -R35 ;  /* 0x00000006280a7223 */ /* 0x000fe20000010823 */
[----:B------:R-:W-:Y:S02]  /*12970*/  HADD2.F32 R38, -RZ, R31.H1_H1 ;  /* 0x3000001fff267230 */ /* 0x000fe40000004100 */
[----:B------:R-:W-:Y:S02]  /*12980*/  HADD2.F32 R34, -RZ, R27.H1_H1 ;  /* 0x3000001bff227230 */ /* 0x000fe40000004100 */
[----:B------:R-:W-:-:S02]  /*12990*/  HADD2.F32 R43, -RZ, R32.H1_H1 ;  /* 0x30000020ff2b7230 */ /* 0x000fc40000004100 */
[----:B------:R-:W-:Y:S01]  /*129a0*/  FMUL.FTZ R27, R38, R8 ;  /* 0x00000008261b7220 */ /* 0x000fe20000410000 */
[----:B------:R-:W-:Y:S02]  /*129b0*/  HADD2.F32 R35, -RZ, R28.H1_H1 ;  /* 0x3000001cff237230 */ /* 0x000fe40000004100 */
[----:B------:R-:W-:Y:S01]  /*129c0*/  FFMA.FTZ R28, R48, R6, R41 ;  /* 0x00000006301c7223 */ /* 0x000fe20000010029 */
[--C-:B------:R-:W-:Y:S02]  /*129d0*/  HADD2.F32 R4, -RZ, R7.reuse.H0_H0 ;  /* 0x20000007ff047230 */ /* 0x100fe40000004100 */
[C---:B------:R-:W-:Y:S01]  /*129e0*/  FMUL.FTZ R31, R34.reuse, R8 ;  /* 0x00000008221f7220 */ /* 0x040fe20000410000 */
[----:B------:R-:W-:Y:S02]  /*129f0*/  HADD2.F32 R7, -RZ, R7.H1_H1 ;  /* 0x30000007ff077230 */ /* 0x000fe40000004100 */
[-C--:B------:R-:W-:Y:S01]  /*12a00*/  FMUL.FTZ R6, R43, R11.reuse ;  /* 0x0000000b2b067220 */ /* 0x080fe20000410000 */
[C---:B------:R-:W-:Y:S01]  /*12a10*/  FMUL.FTZ R8, R35.reuse, R11 ;  /* 0x0000000b23087220 */ /* 0x040fe20000410000 */
[-C--:B------:R-:W-:Y:S01]  /*12a20*/  FFMA.FTZ R27, R34, R4.reuse, -R27 ;  /* 0x00000004221b7223 */ /* 0x080fe2000001081b */
[----:B------:R-:W-:Y:S01]  /*12a30*/  FFMA.FTZ R11, R38, R4, R31 ;  /* 0x00000004260b7223 */ /* 0x000fe2000001001f */
[-C--:B------:R-:W-:Y:S01]  /*12a40*/  FFMA.FTZ R32, R35, R7.reuse, -R6 ;  /* 0x0000000723207223 */ /* 0x080fe20000010806 */
[----:B------:R-:W-:Y:S01]  /*12a50*/  FFMA.FTZ R34, R43, R7, R8 ;  /* 0x000000072b227223 */ /* 0x000fe20000010008 */
[----:B------:R-:W-:-:S02]  /*12a60*/  F2FP.F16.F32.PACK_AB R4, R36, R5 ;  /* 0x000000052404723e */ /* 0x000fc400000000ff */
[----:B------:R-:W-:Y:S02]  /*12a70*/  F2FP.F16.F32.PACK_AB R8, R46, R9 ;  /* 0x000000092e08723e */ /* 0x000fe400000000ff */
        /* <DEDUP_REMOVED lines=8> */
.L_x_630:
[----:B------:R-:W-:Y:S05]  /*12b00*/  BSYNC B1 ;  /* 0x0000000000017941 */ /* 0x000fea0003800000 */
.L_x_629:
[----:B------:R-:W-:Y:S05]  /*12b10*/  @P1 BRA `(.L_x_605) ;  /* 0x00000004008c1947 */ /* 0x000fea0003800000 */
[----:B0-----:R-:W2:Y:S04]  /*12b20*/  LDL R0, [R1+0x11c] ;  /* 0x00011c0001007983 */ /* 0x001ea80000100800 */
[----:B------:R-:W3:Y:S01]  /*12b30*/  LDL R4, [R1+0x114] ;  /* 0x0001140001047983 */ /* 0x000ee20000100800 */
[----:B------:R-:W-:Y:S02]  /*12b40*/  SHF.R.S32.HI R5, RZ, 0x1f, R214 ;  /* 0x0000001fff057819 */ /* 0x000fe400000114d6 */
[----:B------:R-:W-:Y:S01]  /*12b50*/  SHF.R.U32.HI R7, RZ, 0x3, R51 ;  /* 0x00000003ff077819 */ /* 0x000fe20000011633 */
[----:B------:R-:W-:Y:S02]  /*12b60*/  HADD2.F32 R36, -RZ, R15.H0_H0 ;  /* 0x2000000fff247230 */ /* 0x000fe40000004100 */
[----:B------:R-:W-:-:S02]  /*12b70*/  HADD2.F32 R34, -RZ, R3.H0_H0 ;  /* 0x20000003ff227230 */ /* 0x000fc40000004100 */
[----:B------:R-:W-:Y:S02]  /*12b80*/  HADD2.F32 R41, -RZ, R20.H0_H0 ;  /* 0x20000014ff297230 */ /* 0x000fe40000004100 */
[----:B------:R-:W-:Y:S01]  /*12b90*/  HADD2.F32 R39, -RZ, R12.H0_H0 ;  /* 0x2000000cff277230 */ /* 0x000fe20000004100 */
[----:B--2---:R-:W-:Y:S02]  /*12ba0*/  R2UR UR4, R0 ;  /* 0x00000000000472ca */ /* 0x004fe400000e0000 */
[CC--:B------:R-:W-:Y:S02]  /*12bb0*/  LEA.HI R0, R5.reuse, R214.reuse, RZ, 0x6 ;  /* 0x000000d605007211 */ /* 0x0c0fe400078f30ff */
[----:B------:R-:W-:Y:S02]  /*12bc0*/  LEA.HI R5, R5, R214, RZ, 0x3 ;  /* 0x000000d605057211 */ /* 0x000fe400078f18ff */
[----:B---3--:R-:W-:Y:S02]  /*12bd0*/  LEA.HI R33, R33, R4, RZ, 0x1d ;  /* 0x0000000421217211 */ /* 0x008fe400078fe8ff */
[----:B------:R-:W-:-:S02]  /*12be0*/  SHF.L.U32 R4, R0, 0x7, RZ ;  /* 0x0000000700047819 */ /* 0x000fc400000006ff */
[----:B------:R-:W-:Y:S02]  /*12bf0*/  LOP3.LUT R6, R51, 0x38, R5, 0xf8, !PT ;  /* 0x0000003833067812 */ /* 0x000fe400078ef805 */
[----:B------:R-:W-:Y:S02]  /*12c00*/  SHF.R.S32.HI R0, RZ, 0x1f, R33 ;  /* 0x0000001fff007819 */ /* 0x000fe40000011421 */
[----:B------:R-:W-:Y:S01]  /*12c10*/  LOP3.LUT R5, R4, 0xffffe000, RZ, 0xc0, !PT ;  /* 0xffffe00004057812 */ /* 0x000fe200078ec0ff */
[----:B------:R-:W-:Y:S01]  /*12c20*/  IMAD.SHL.U32 R4, R33, 0x8, RZ ;  /* 0x0000000821047824 */ /* 0x000fe200078e00ff */
[----:B------:R-:W-:Y:S02]  /*12c30*/  LOP3.LUT R6, R6, R7, RZ, 0x3c, !PT ;  /* 0x0000000706067212 */ /* 0x000fe400078e3cff */
[----:B------:R-:W-:Y:S02]  /*12c40*/  LEA.HI R0, R0, R33, RZ, 0x3 ;  /* 0x0000002100007211 */ /* 0x000fe400078f18ff */
[----:B------:R-:W-:-:S02]  /*12c50*/  IADD3 R6, R6, R5, R49 ;  /* 0x0000000506067210 */ /* 0x000fc40007ffe031 */
[----:B------:R-:W-:Y:S01]  /*12c60*/  LOP3.LUT R4, R51, 0x38, R4, 0xf8, !PT ;  /* 0x0000003833047812 */ /* 0x000fe200078ef804 */
[----:B------:R-:W-:-:S03]  /*12c70*/  IMAD.SHL.U32 R5, R0, 0x400, RZ ;  /* 0x0000040000057824 */ /* 0x000fc600078e00ff */
[----:B------:R-:W-:Y:S02]  /*12c80*/  LOP3.LUT R8, R4, R7, RZ, 0x3c, !PT ;  /* 0x0000000704087212 */ /* 0x000fe400078e3cff */
[----:B------:R-:W-:-:S04]  /*12c90*/  LOP3.LUT R9, R5, 0x7fffe000, RZ, 0xc0, !PT ;  /* 0x7fffe00005097812 */ /* 0x000fc800078ec0ff */
[----:B------:R-:W-:-:S05]  /*12ca0*/  IADD3 R8, R8, R9, R49 ;  /* 0x0000000908087210 */ /* 0x000fca0007ffe031 */
[----:B------:R-:W-:Y:S01]  /*12cb0*/  IMAD R25, R8, 0x2, R23 ;  /* 0x0000000208197824 */ /* 0x000fe200078e0217 */
[----:B------:R-:W-:-:S04]  /*12cc0*/  LEA R0, R6, UR4, 0x1 ;  /* 0x0000000406007c11 */ /* 0x000fc8000f8e08ff */
[----:B------:R-:W0:Y:S04]  /*12cd0*/  LDS.128 R8, [R25+0x14400] ;  /* 0x0144000019087984 */ /* 0x000e280000000c00 */
[----:B------:R-:W1:Y:S01]  /*12ce0*/  LDS.128 R4, [R0] ;  /* 0x0000000000047984 */ /* 0x000e620000000c00 */
[--C-:B0-----:R-:W-:Y:S02]  /*12cf0*/  HADD2.F32 R30, -RZ, R8.reuse.H0_H0 ;  /* 0x20000008ff1e7230 */ /* 0x101fe40000004100 */
[----:B------:R-:W-:Y:S02]  /*12d00*/  HADD2.F32 R8, -RZ, R8.H1_H1 ;  /* 0x30000008ff087230 */ /* 0x000fe40000004100 */
[--C-:B-1----:R-:W-:Y:S02]  /*12d10*/  HADD2.F32 R26, -RZ, R4.reuse.H0_H0 ;  /* 0x20000004ff1a7230 */ /* 0x102fe40000004100 */
[-C--:B------:R-:W-:Y:S01]  /*12d20*/  FMUL.FTZ R35, R36, R30.reuse ;  /* 0x0000001e24237220 */ /* 0x080fe20000410000 */
[----:B------:R-:W-:Y:S01]  /*12d30*/  FMUL.FTZ R37, R34, R30 ;  /* 0x0000001e22257220 */ /* 0x000fe20000410000 */
[----:B------:R-:W-:-:S02]  /*12d40*/  HADD2.F32 R27, -RZ, R4.H1_H1 ;  /* 0x30000004ff1b7230 */ /* 0x000fc40000004100 */
[-C--:B------:R-:W-:Y:S01]  /*12d50*/  FFMA.FTZ R35, R34, R26.reuse, -R35 ;  /* 0x0000001a22237223 */ /* 0x080fe20000010823 */
[----:B------:R-:W-:Y:S02]  /*12d60*/  HADD2.F32 R31, -RZ, R9.H0_H0 ;  /* 0x20000009ff1f7230 */ /* 0x000fe40000004100 */
[----:B------:R-:W-:Y:S01]  /*12d70*/  FFMA.FTZ R37, R36, R26, R37 ;  /* 0x0000001a24257223 */ /* 0x000fe20000010025 */
[----:B------:R-:W-:Y:S02]  /*12d80*/  HADD2.F32 R34, -RZ, R15.H1_H1 ;  /* 0x3000000fff227230 */ /* 0x000fe40000004100 */
[-C--:B------:R-:W-:Y:S01]  /*12d90*/  FMUL.FTZ R30, R41, R8.reuse ;  /* 0x00000008291e7220 */ /* 0x080fe20000410000 */
[----:B------:R-:W-:Y:S02]  /*12da0*/  HADD2.F32 R26, -RZ, R3.H1_H1 ;  /* 0x30000003ff1a7230 */ /* 0x000fe40000004100 */
[----:B------:R-:W-:Y:S01]  /*12db0*/  FMUL.FTZ R8, R39, R8 ;  /* 0x0000000827087220 */ /* 0x000fe20000410000 */
[----:B------:R-:W-:-:S02]  /*12dc0*/  HADD2.F32 R28, -RZ, R5.H0_H0 ;  /* 0x20000005ff1c7230 */ /* 0x000fc40000004100 */
[----:B------:R-:W-:Y:S01]  /*12dd0*/  FFMA.FTZ R30, R39, R27, -R30 ;  /* 0x0000001b271e7223 */ /* 0x000fe2000001081e */
[-C--:B------:R-:W-:Y:S01]  /*12de0*/  FMUL.FTZ R3, R34, R31.reuse ;  /* 0x0000001f22037220 */ /* 0x080fe20000410000 */
[----:B------:R-:W-:Y:S02]  /*12df0*/  HADD2.F32 R9, -RZ, R9.H1_H1 ;  /* 0x30000009ff097230 */ /* 0x000fe40000004100 */
[----:B------:R-:W-:Y:S01]  /*12e00*/  FMUL.FTZ R31, R26, R31 ;  /* 0x0000001f1a1f7220 */ /* 0x000fe20000410000 */
[----:B------:R-:W-:Y:S02]  /*12e10*/  HADD2.F32 R39, -RZ, R20.H1_H1 ;  /* 0x30000014ff277230 */ /* 0x000fe40000004100 */
[----:B------:R-:W-:Y:S02]  /*12e20*/  HADD2.F32 R15, -RZ, R12.H1_H1 ;  /* 0x3000000cff0f7230 */ /* 0x000fe40000004100 */
[----:B------:R-:W-:Y:S01]  /*12e30*/  FFMA.FTZ R8, R41, R27, R8 ;  /* 0x0000001b29087223 */ /* 0x000fe20000010008 */
[----:B------:R-:W-:-:S02]  /*12e40*/  HADD2.F32 R5, -RZ, R5.H1_H1 ;  /* 0x30000005ff057230 */ /* 0x000fc40000004100 */
[-C--:B------:R-:W-:Y:S01]  /*12e50*/  FFMA.FTZ R31, R34, R28.reuse, R31 ;  /* 0x0000001c221f7223 */ /* 0x080fe2000001001f */
[--C-:B------:R-:W-:Y:S02]  /*12e60*/  HADD2.F32 R32, -RZ, R10.reuse.H0_H0 ;  /* 0x2000000aff207230 */ /* 0x100fe40000004100 */
[-C--:B------:R-:W-:Y:S01]  /*12e70*/  FMUL.FTZ R12, R39, R9.reuse ;  /* 0x00000009270c7220 */ /* 0x080fe20000410000 */
[----:B------:R-:W-:Y:S02]  /*12e80*/  HADD2.F32 R41, -RZ, R21.H0_H0 ;  /* 0x20000015ff297230 */ /* 0x000fe40000004100 */
[----:B------:R-:W-:Y:S01]  /*12e90*/  FMUL.FTZ R20, R15, R9 ;  /* 0x000000090f147220 */ /* 0x000fe20000410000 */
[----:B------:R-:W-:Y:S02]  /*12ea0*/  HADD2.F32 R10, -RZ, R10.H1_H1 ;  /* 0x3000000aff0a7230 */ /* 0x000fe40000004100 */
[----:B------:R-:W-:Y:S02]  /*12eb0*/  HADD2.F32 R34, -RZ, R24.H0_H0 ;  /* 0x20000018ff227230 */ /* 0x000fe40000004100 */
[----:B------:R-:W-:Y:S01]  /*12ec0*/  FFMA.FTZ R3, R26, R28, -R3 ;  /* 0x0000001c1a037223 */ /* 0x000fe20000010803 */
[----:B------:R-:W-:-:S02]  /*12ed0*/  HADD2.F32 R29, -RZ, R6.H0_H0 ;  /* 0x20000006ff1d7230 */ /* 0x000fc40000004100 */
[-C--:B------:R-:W-:Y:S01]  /*12ee0*/  FFMA.FTZ R12, R15, R5.reuse, -R12 ;  /* 0x000000050f0c7223 */ /* 0x080fe2000001080c */
[----:B------:R-:W-:Y:S02]  /*12ef0*/  HADD2.F32 R27, -RZ, R13.H0_H0 ;  /* 0x2000000dff1b7230 */ /* 0x000fe40000004100 */
[----:B------:R-:W-:Y:S01]  /*12f00*/  FMUL.FTZ R26, R41, R32 ;  /* 0x00000020291a7220 */ /* 0x000fe20000410000 */
[----:B------:R-:W-:Y:S02]  /*12f10*/  HADD2.F32 R6, -RZ, R6.H1_H1 ;  /* 0x30000006ff067230 */ /* 0x000fe40000004100 */
[----:B------:R-:W-:Y:S01]  /*12f20*/  FFMA.FTZ R20, R39, R5, R20 ;  /* 0x0000000527147223 */ /* 0x000fe20000010014 */
[----:B------:R-:W-:Y:S02]  /*12f30*/  HADD2.F32 R28, -RZ, R14.H0_H0 ;  /* 0x2000000eff1c7230 */ /* 0x000fe40000004100 */
[----:B------:R-:W-:Y:S01]  /*12f40*/  FMUL.FTZ R5, R34, R10 ;  /* 0x0000000a22057220 */ /* 0x000fe20000410000 */
[----:B------:R-:W-:-:S02]  /*12f50*/  HADD2.F32 R33, -RZ, R11.H0_H0 ;  /* 0x2000000bff217230 */ /* 0x000fc40000004100 */
[C---:B------:R-:W-:Y:S01]  /*12f60*/  FMUL.FTZ R32, R27.reuse, R32 ;  /* 0x000000201b207220 */ /* 0x040fe20000410000 */
[----:B------:R-:W-:Y:S01]  /*12f70*/  FFMA.FTZ R26, R27, R29, -R26 ;  /* 0x0000001d1b1a7223 */ /* 0x000fe2000001081a */
[----:B------:R-:W-:Y:S02]  /*12f80*/  HADD2.F32 R11, -RZ, R11.H1_H1 ;  /* 0x3000000bff0b7230 */ /* 0x000fe40000004100 */
[C---:B------:R-:W-:Y:S01]  /*12f90*/  FMUL.FTZ R9, R28.reuse, R10 ;  /* 0x0000000a1c097220 */ /* 0x040fe20000410000 */
[----:B------:R-:W-:Y:S01]  /*12fa0*/  FFMA.FTZ R15, R28, R6, -R5 ;  /* 0x000000061c0f7223 */ /* 0x000fe20000010805 */
[----:B------:R-:W-:Y:S02]  /*12fb0*/  HADD2.F32 R36, -RZ, R21.H1_H1 ;  /* 0x30000015ff247230 */ /* 0x000fe40000004100 */
[----:B------:R-:W-:Y:S02]  /*12fc0*/  HADD2.F32 R27, -RZ, R24.H1_H1 ;  /* 0x30000018ff1b7230 */ /* 0x000fe40000004100 */
[----:B------:R-:W-:-:S02]  /*12fd0*/  HADD2.F32 R28, -RZ, R13.H1_H1 ;  /* 0x3000000dff1c7230 */ /* 0x000fc40000004100 */
[----:B------:R-:W-:Y:S02]  /*12fe0*/  HADD2.F32 R21, -RZ, R14.H1_H1 ;  /* 0x3000000eff157230 */ /* 0x000fe40000004100 */
[----:B------:R-:W-:Y:S01]  /*12ff0*/  FFMA.FTZ R13, R34, R6, R9 ;  /* 0x00000006220d7223 */ /* 0x000fe20000010009 */
[--C-:B------:R-:W-:Y:S02]  /*13000*/  HADD2.F32 R4, -RZ, R7.reuse.H0_H0 ;  /* 0x20000007ff047230 */ /* 0x100fe40000004100 */
[----:B------:R-:W-:Y:S01]  /*13010*/  FMUL.FTZ R5, R36, R33 ;  /* 0x0000002124057220 */ /* 0x000fe20000410000 */
[----:B------:R-:W-:Y:S02]  /*13020*/  HADD2.F32 R7, -RZ, R7.H1_H1 ;  /* 0x30000007ff077230 */ /* 0x000fe40000004100 */
[----:B------:R-:W-:Y:S01]  /*13030*/  FMUL.FTZ R6, R27, R11 ;  /* 0x0000000b1b067220 */ /* 0x000fe20000410000 */
[C---:B------:R-:W-:Y:S01]  /*13040*/  FMUL.FTZ R33, R28.reuse, R33 ;  /* 0x000000211c217220 */ /* 0x040fe20000410000 */
[C---:B------:R-:W-:Y:S01]  /*13050*/  FMUL.FTZ R10, R21.reuse, R11 ;  /* 0x0000000b150a7220 */ /* 0x040fe20000410000 */
[-C--:B------:R-:W-:Y:S01]  /*13060*/  FFMA.FTZ R11, R28, R4.reuse, -R5 ;  /* 0x000000041c0b7223 */ /* 0x080fe20000010805 */
[----:B------:R-:W-:Y:S01]  /*13070*/  FFMA.FTZ R14, R21, R7, -R6 ;  /* 0x00000007150e7223 */ /* 0x000fe20000010806 */
[----:B------:R-:W-:Y:S01]  /*13080*/  FFMA.FTZ R32, R41, R29, R32 ;  /* 0x0000001d29207223 */ /* 0x000fe20000010020 */
[----:B------:R-:W-:Y:S01]  /*13090*/  FFMA.FTZ R33, R36, R4, R33 ;  /* 0x0000000424217223 */ /* 0x000fe20000010021 */
[----:B------:R-:W-:Y:S01]  /*130a0*/  FFMA.FTZ R24, R27, R7, R10 ;  /* 0x000000071b187223 */ /* 0x000fe2000001000a */
        /* <DEDUP_REMOVED lines=8> */
[----:B------:R4:W-:Y:S04]  /*13130*/  STS.128 [R0], R4 ;  /* 0x0000000400007388 */ /* 0x0009e80000000c00 */
[----:B------:R4:W-:Y:S02]  /*13140*/  STS.128 [R25+0x14400], R8 ;  /* 0x0144000819007388 */ /* 0x0009e40000000c00 */
.L_x_605:
[----:B------:R-:W-:Y:S05]  /*13150*/  BSYNC B0 ;  /* 0x0000000000007941 */ /* 0x000fea0003800000 */
.L_x_574:
[----:B------:R-:W-:Y:S01]  /*13160*/  @!PT LDS RZ, [RZ] ;  /* 0x00000000fffff984 */ /* 0x000fe20000000800 */
[----:B------:R-:W-:Y:S01]  /*13170*/  @!PT LDS RZ, [RZ] ;  /* 0x00000000fffff984 */ /* 0x000fe20000000800 */
[----:B------:R-:W-:Y:S01]  /*13180*/  @!PT LDS RZ, [RZ] ;  /* 0x00000000fffff984 */ /* 0x000fe20000000800 */
[----:B------:R-:W-:Y:S01]  /*13190*/  @!PT LDS RZ, [RZ] ;  /* 0x00000000fffff984 */ /* 0x000fe20000000800 */
[----:B------:R0:W-:Y:S06]  /*131a0*/  MEMBAR.ALL.CTA ;  /* 0x0000000000007992 */ /* 0x0001ec0000008000 */
[----:B0-----:R-:W0:Y:S01]  /*131b0*/  FENCE.VIEW.ASYNC.S ;  /* 0x00000000000073c6 */ /* 0x001e220000000000 */
[----:B------:R-:W-:Y:S05]  /*131c0*/  WARPSYNC.ALL ;  /* 0x0000000000007948 */ /* 0x000fea0003800000 */
[----:B0-----:R-:W-:Y:S06]  /*131d0*/  BAR.SYNC.DEFER_BLOCKING 0xd, 0x100 ;  /* 0x0344000000007b1d */ /* 0x001fec0000010000 */
.L_x_572:
[----:B------:R-:W-:-:S06]  /*131e0*/  ULOP3.LUT UR4, UR60, 0x1, URZ, 0xfc, !UPT ;  /* 0x000000013c047892 */ /* 0x000fcc000f8efc3f */
[----:B01--4-:R-:W-:-:S04]  /*131f0*/  MOV R0, UR4 ;  /* 0x0000000400007c02 */ /* 0x013fc80008000f00 */
[----:B------:R-:W-:-:S13]  /*13200*/  ISETP.NE.AND P0, PT, R0, 0x3, PT ;  /* 0x000000030000780c */ /* 0x000fda0003f05270 */
[----:B------:R-:W-:Y:S05]  /*13210*/  @!P0 BRA `(.L_x_631) ;  /* 0x0000000000048947 */ /* 0x000fea0003800000 */
[----:B------:R-:W-:Y:S01]  /*13220*/  BPT.TRAP 0x1 ;  /* 0x000000040000795c */ /* 0x000fe20000300000 */
.L_x_631:
[----:B------:R-:W-:Y:S01]  /*13230*/  IMAD R0, R226, 0x8, R23 ;  /* 0x00000008e2007824 */ /* 0x000fe200078e0217 */
[----:B------:R-:W-:-:S04]  /*13240*/  SHF.L.U32 R3, R227, 0x1f, RZ ;  /* 0x0000001fe3037819 */ /* 0x000fc800000006ff */
[----:B------:R0:W1:Y:S01]  /*13250*/  SYNCS.PHASECHK.TRANS64.TRYWAIT P1, [R0+URZ+0x38830], R3 ;  /* 0x03883003000075a7 */ /* 0x000062000802017f */
[----:B------:R-:W-:Y:S05]  /*13260*/  @!P0 BRA `(.L_x_632) ;  /* 0x0000000000048947 */ /* 0x000fea0003800000 */
[----:B------:R-:W-:Y:S01]  /*13270*/  BPT.TRAP 0x1 ;  /* 0x000000040000795c */ /* 0x000fe20000300000 */
.L_x_632:
[----:B------:R-:W-:Y:S01]  /*13280*/  IMAD.MOV.U32 R151, RZ, RZ, RZ ;  /* 0x000000ffff977224 */ /* 0x000fe200078e00ff */
[----:B-1----:R-:W-:Y:S06]  /*13290*/  @P1 BRA `(.L_x_633) ;  /* 0x0000000000081947 */ /* 0x002fec0003800000 */
[----:B------:R-:W1:Y:S02]  /*132a0*/  SYNCS.PHASECHK.TRANS64.TRYWAIT P1, [R0+URZ+0x38830], R3 ;  /* 0x03883003000075a7 */ /* 0x000e64000802017f */
[----:B-1----:R-:W-:Y:S05]  /*132b0*/  @!P1 BRA `(.L_x_634) ;  /* 0x0000017c00849947 */ /* 0x002fea0003800000 */
.L_x_633:
[----:B------:R-:W-:Y:S05]  /*132c0*/  WARPSYNC.ALL ;  /* 0x0000000000007948 */ /* 0x000fea0003800000 */
[----:B01----:R-:W-:Y:S01]  /*132d0*/  VIADD R3, R23, 0x24400 ;  /* 0x0002440017037836 */ /* 0x003fe20000000000 */
[----:B------:R-:W-:Y:S01]  /*132e0*/  R2UR UR20, R2 ;  /* 0x00000000021472ca */ /* 0x000fe200000e0000 */
[----:B--23--:R-:W-:Y:S01]  /*132f0*/  IMAD.MOV.U32 R5, RZ, RZ, 0x40000040 ;  /* 0x40000040ff057424 */ /* 0x00cfe200078e00ff */
[----:B------:R-:W-:Y:S01]  /*13300*/  WARPGROUP.ARRIVE ;  /* 0x00000000000079c5 */ /* 0x000fe20000000000 */
[----:B------:R-:W-:Y:S01]  /*13310*/  UMOV UR25, 0x40000040 ;  /* 0x4000004000197882 */ /* 0x000fe20000000000 */
[----:B------:R-:W-:Y:S01]  /*13320*/  SHF.R.U32.HI R3, RZ, 0x4, R3 ;  /* 0x00000004ff037819 */ /* 0x000fe20000011603 */
[----:B------:R-:W-:Y:S01]  /*13330*/  IMAD.MOV.U32 R7, RZ, RZ, 0x40000040 ;  /* 0x40000040ff077424 */ /* 0x000fe200078e00ff */
[----:B------:R-:W-:Y:S01]  /*13340*/  R2UR UR27, R5 ;  /* 0x00000000051b72ca */ /* 0x000fe200000e0000 */
[----:B------:R-:W-:Y:S01]  /*13350*/  UMOV UR17, UR25 ;  /* 0x0000001900117c82 */ /* 0x000fe20008000000 */
[----:B------:R-:W-:Y:S01]  /*13360*/  LOP3.LUT R3, R3, 0x3fff, RZ, 0xc0, !PT ;  /* 0x00003fff03037812 */ /* 0x000fe200078ec0ff */
[----:B------:R-:W-:Y:S01]  /*13370*/  UMOV UR5, UR17 ;  /* 0x0000001100057c82 */ /* 0x000fe20008000000 */
[----:B------:R-:W-:Y:S01]  /*13380*/  R2UR UR7, R7 ;  /* 0x00000000070772ca */ /* 0x000fe200000e0000 */
[----:B------:R-:W-:Y:S01]  /*13390*/  UMOV UR9, UR17 ;  /* 0x0000001100097c82 */ /* 0x000fe20008000000 */
[----:B------:R-:W-:Y:S01]  /*133a0*/  LOP3.LUT R4, R3, 0x10000, RZ, 0xfc, !PT ;  /* 0x0001000003047812 */ /* 0x000fe200078efcff */
[----:B------:R-:W-:Y:S01]  /*133b0*/  ULOP3.LUT UR20, UR20, 0x10000, URZ, 0xfc, !UPT ;  /* 0x0001000014147892 */ /* 0x000fe2000f8efc3f */
[----:B------:R-:W-:Y:S01]  /*133c0*/  IMAD.MOV.U32 R3, RZ, RZ, 0x40000040 ;  /* 0x40000040ff037424 */ /* 0x000fe200078e00ff */
[----:B------:R-:W-:Y:S01]  /*133d0*/  R2UR UR15, R7 ;  /* 0x00000000070f72ca */ /* 0x000fe200000e0000 */
[----:B------:R-:W-:Y:S01]  /*133e0*/  UMOV UR13, UR17 ;  /* 0x00000011000d7c82 */ /* 0x000fe20008000000 */
[----:B------:R0:W-:Y:S01]  /*133f0*/  STL [R1+0x50], R4 ;  /* 0x0000500401007387 */ /* 0x0001e20000100800 */
[----:B------:R-:W-:Y:S01]  /*13400*/  MOV R11, UR25 ;  /* 0x00000019000b7c02 */ /* 0x000fe20008000f00 */
[----:B------:R-:W-:Y:S01]  /*13410*/  IMAD.MOV.U32 R7, RZ, RZ, 0x40000040 ;  /* 0x40000040ff077424 */ /* 0x000fe200078e00ff */
[----:B------:R-:W-:Y:S01]  /*13420*/  UMOV UR24, UR20 ;  /* 0x0000001400187c82 */ /* 0x000fe20008000000 */
[C---:B------:R-:W-:Y:S01]  /*13430*/  R2UR UR11, R3.reuse ;  /* 0x00000000030b72ca */ /* 0x040fe200000e0000 */
[----:B------:R-:W-:Y:S01]  /*13440*/  UMOV UR16, UR24 ;  /* 0x0000001800107c82 */ /* 0x000fe20008000000 */
[----:B------:R-:W-:Y:S01]  /*13450*/  R2UR UR19, R3 ;  /* 0x00000000031372ca */ /* 0x000fe200000e0000 */
[----:B------:R-:W-:Y:S01]  /*13460*/  UMOV UR4, UR16 ;  /* 0x0000001000047c82 */ /* 0x000fe20008000000 */
[----:B------:R-:W-:Y:S01]  /*13470*/  UMOV UR8, UR16 ;  /* 0x0000001000087c82 */ /* 0x000fe20008000000 */
[----:B------:R-:W-:Y:S01]  /*13480*/  UMOV UR12, UR16 ;  /* 0x00000010000c7c82 */ /* 0x000fe20008000000 */
[----:B0-----:R-:W-:Y:S01]  /*13490*/  IMAD R4, R226, 0xa00, R4 ;  /* 0x00000a00e2047824 */ /* 0x001fe200078e0204 */
[----:B------:R-:W-:Y:S01]  /*134a0*/  MOV R3, 0x40000040 ;  /* 0x4000004000037802 */ /* 0x000fe20000000f00 */
[----:B------:R-:W-:Y:S01]  /*134b0*/  IMAD.U32 R10, RZ, RZ, UR24 ;  /* 0x00000018ff0a7e24 */ /* 0x000fe2000f8e00ff */
[----:B------:R-:W-:Y:S01]  /*134c0*/  UIADD3 UR56, UR20, 0x804, URZ ;  /* 0x0000080414387890 */ /* 0x000fe2000fffe03f */
[C---:B------:R-:W-:Y:S01]  /*134d0*/  VIADD R2, R4.reuse, 0x100 ;  /* 0x0000010004027836 */ /* 0x040fe20000000000 */
[C---:B------:R-:W-:Y:S01]  /*134e0*/  R2UR UR26, R4.reuse ;  /* 0x00000000041a72ca */ /* 0x040fe200000e0000 */
[C---:B------:R-:W-:Y:S01]  /*134f0*/  VIADD R8, R4.reuse, 0x102 ;  /* 0x0000010204087836 */ /* 0x040fe20000000000 */
[----:B------:R-:W-:Y:S01]  /*13500*/  IADD3 R6, R4, 0x80, RZ ;  /* 0x0000008004067810 */ /* 0x000fe20007ffe0ff */
[----:B------:R-:W-:Y:S01]  /*13510*/  IMAD.MOV.U32 R9, RZ, RZ, 0x40000040 ;  /* 0x40000040ff097424 */ /* 0x000fe200078e00ff */
[----:B------:R-:W-:Y:S01]  /*13520*/  R2UR UR10, R2 ;  /* 0x00000000020a72ca */ /* 0x000fe200000e0000 */
[----:B------:R-:W-:Y:S01]  /*13530*/  VIADD R2, R4, 0x200 ;  /* 0x0000020004027836 */ /* 0x000fe20000000000 */
[----:B------:R-:W-:Y:S01]  /*13540*/  R2UR UR6, R6 ;  /* 0x00000000060672ca */ /* 0x000fe200000e0000 */
[----:B------:R0:W-:Y:S01]  /*13550*/  STL.64 [R1+0x8], R10 ;  /* 0x0000080a01007387 */ /* 0x0001e20000100a00 */
[----:B------:R-:W-:Y:S01]  /*13560*/  IADD3 R6, R4, 0x180, RZ ;  /* 0x0000018004067810 */ /* 0x000fe20007ffe0ff */
[----:B------:R-:W-:Y:S01]  /*13570*/  UMOV UR57, 0x40000040 ;  /* 0x4000004000397882 */ /* 0x000fe20000000000 */
[----:B------:R-:W-:Y:S01]  /*13580*/  R2UR UR18, R2 ;  /* 0x00000000021272ca */ /* 0x000fe200000e0000 */
[----:B------:R-:W-:Y:S01]  /*13590*/  VIADD R2, R4, 0x2 ;  /* 0x0000000204027836 */ /* 0x000fe20000000000 */
[----:B------:R-:W-:Y:S01]  /*135a0*/  R2UR UR14, R6 ;  /* 0x00000000060e72ca */ /* 0x000fe200000e0000 */
[----:B------:R-:W-:Y:S01]  /*135b0*/  HGMMA.64x16x16.F32 R56, gdesc[UR24], RZ, !UPT, gsb0 ;  /* 0x00200000183879f0 */ /* 0x000fe2000c0008ff */
[----:B------:R-:W-:Y:S01]  /*135c0*/  R2UR UR27, R3 ;  /* 0x00000000031b72ca */ /* 0x000fe200000e0000 */
[----:B------:R-:W-:Y:S01]  /*135d0*/  UMOV UR25, 0x40000040 ;  /* 0x4000004000197882 */ /* 0x000fe20000000000 */
[----:B------:R-:W-:Y:S01]  /*135e0*/  R2UR UR26, R2 ;  /* 0x00000000021a72ca */ /* 0x000fe200000e0000 */
[C---:B------:R-:W-:Y:S01]  /*135f0*/  VIADD R6, R4.reuse, 0x82 ;  /* 0x0000008204067836 */ /* 0x040fe20000000000 */
[----:B------:R-:W-:Y:S01]  /*13600*/  UIADD3 UR52, UR20, 0x806, URZ ;  /* 0x0000080614347890 */ /* 0x000fe2000fffe03f */
[----:B------:R-:W-:Y:S01]  /*13610*/  VIADD R2, R4, 0x182 ;  /* 0x0000018204027836 */ /* 0x000fe20000000000 */
[----:B0-----:R-:W-:Y:S01]  /*13620*/  MOV R11, UR25 ;  /* 0x00000019000b7c02 */ /* 0x001fe20008000f00 */
[----:B------:R-:W-:Y:S01]  /*13630*/  IMAD.MOV.U32 R3, RZ, RZ, 0x40000040 ;  /* 0x40000040ff037424 */ /* 0x000fe200078e00ff */
[----:B------:R-:W-:Y:S01]  /*13640*/  UMOV UR53, 0x40000040 ;  /* 0x4000004000357882 */ /* 0x000fe20000000000 */
[----:B------:R-:W-:Y:S01]  /*13650*/  UIADD3 UR48, UR20, 0xc00, URZ ;  /* 0x00000c0014307890 */ /* 0x000fe2000fffe03f */
[----:B------:R-:W-:Y:S01]  /*13660*/  IMAD.MOV.U32 R5, RZ, RZ, 0x40000040 ;  /* 0x40000040ff057424 */ /* 0x000fe200078e00ff */
        /* <DEDUP_REMOVED lines=8> */
[----:B-----5:R-:W-:-:S06]  /*136f0*/  WARPGROUP.ARRIVE ;  /* 0x00000000000079c5 */ /* 0x020fcc0000000000 */
[----:B------:R-:W-:Y:S01]  /*13700*/  HGMMA.64x16x16.F32 R48, gdesc[UR4], RZ, !UPT, gsb0 ;  /* 0x00200000043079f0 */ /* 0x000fe2000c0008ff */
[----:B------:R-:W-:Y:S01]  /*13710*/  UIADD3 UR4, UR20, 0x2, URZ ;  /* 0x0000000214047890 */ /* 0x000fe2000fffe03f */
[----:B------:R-:W-:Y:S02]  /*13720*/  R2UR UR6, R6 ;  /* 0x00000000060672ca */ /* 0x000fe400000e0000 */
[----:B------:R-:W-:Y:S01]  /*13730*/  R2UR UR7, R7 ;  /* 0x00000000070772ca */ /* 0x000fe200000e0000 */
[----:B------:R-:W-:Y:S01]  /*13740*/  IMAD.MOV.U32 R7, RZ, RZ, 0x40000040 ;  /* 0x40000040ff077424 */ /* 0x000fe200078e00ff */
[----:B------:R-:W-:Y:S02]  /*13750*/  IADD3 R6, R4, 0x202, RZ ;  /* 0x0000020204067810 */ /* 0x000fe40007ffe0ff */
[----:B------:R-:W-:Y:S02]  /*13760*/  UMOV UR24, UR4 ;  /* 0x0000000400187c82 */ /* 0x000fe40008000000 */
[----:B------:R-:W-:-:S05]  /*13770*/  IMAD.U32 R10, RZ, RZ, UR24 ;  /* 0x00000018ff0a7e24 */ /* 0x000fca000f8e00ff */
[----:B------:R0:W-:Y:S01]  /*13780*/  STL.64 [R1], R10 ;  /* 0x0000000a01007387 */ /* 0x0001e20000100a00 */
[----:B------:R-:W-:Y:S02]  /*13790*/  WARPGROUP.DEPBAR.LE gsb0, 0x0 ;  /* 0x00008000000079c5 */ /* 0x000fe40000010000 */
[----:B------:R-:W-:-:S06]  /*137a0*/  WARPGROUP.ARRIVE ;  /* 0x00000000000079c5 */ /* 0x000fcc0000000000 */
[----:B------:R-:W-:Y:S01]  /*137b0*/  HGMMA.64x16x16.F32 R40, gdesc[UR8], RZ, !UPT, gsb0 ;  /* 0x00200000082879f0 */ /* 0x000fe2000c0008ff */
[----:B------:R-:W-:Y:S01]  /*137c0*/  R2UR UR10, R8 ;  /* 0x00000000080a72ca */ /* 0x000fe200000e0000 */
[----:B------:R-:W-:Y:S01]  /*137d0*/  VIADD R8, R4, 0x104 ;  /* 0x0000010404087836 */ /* 0x000fe20000000000 */
[----:B------:R-:W-:Y:S01]  /*137e0*/  R2UR UR11, R9 ;  /* 0x00000000090b72ca */ /* 0x000fe200000e0000 */
[----:B------:R-:W-:Y:S01]  /*137f0*/  IMAD.MOV.U32 R9, RZ, RZ, 0x40000040 ;  /* 0x40000040ff097424 */ /* 0x000fe200078e00ff */
[----:B------:R-:W-:Y:S02]  /*13800*/  WARPGROUP.DEPBAR.LE gsb0, 0x0 ;  /* 0x00008000000079c5 */ /* 0x000fe40000010000 */
[----:B------:R-:W-:-:S06]  /*13810*/  WARPGROUP.ARRIVE ;  /* 0x00000000000079c5 */ /* 0x000fcc0000000000 */
[----:B------:R-:W-:Y:S01]  /*13820*/  HGMMA.64x16x16.F32 R32, gdesc[UR12], RZ, !UPT, gsb0 ;  /* 0x002000000c2079f0 */ /* 0x000fe2000c0008ff */
[----:B------:R-:W-:Y:S01]  /*13830*/  R2UR UR14, R2 ;  /* 0x00000000020e72ca */ /* 0x000fe200000e0000 */
[----:B------:R-:W-:Y:S01]  /*13840*/  VIADD R2, R4, 0x4 ;  /* 0x0000000404027836 */ /* 0x000fe20000000000 */
[----:B------:R-:W-:Y:S02]  /*13850*/  R2UR UR15, R3 ;  /* 0x00000000030f72ca */ /* 0x000fe400000e0000 */
[----:B------:R-:W-:Y:S01]  /*13860*/  MOV R3, 0x40000040 ;  /* 0x4000004000037802 */ /* 0x000fe20000000f00 */
[----:B------:R-:W-:Y:S02]  /*13870*/  WARPGROUP.DEPBAR.LE gsb0, 0x0 ;  /* 0x00008000000079c5 */ /* 0x000fe40000010000 */
[----:B------:R-:W-:-:S06]  /*13880*/  WARPGROUP.ARRIVE ;  /* 0x00000000000079c5 */ /* 0x000fcc0000000000 */
[----:B------:R-:W-:Y:S01]  /*13890*/  HGMMA.64x16x16.F32 R24, gdesc[UR16], RZ, !UPT, gsb0 ;  /* 0x00200000101879f0 */ /* 0x000fe2000c0008ff */
[----:B------:R-:W-:Y:S01]  /*138a0*/  UMOV UR16, UR24 ;  /* 0x0000001800107c82 */ /* 0x000fe20008000000 */
[----:B------:R-:W-:Y:S01]  /*138b0*/  UMOV UR17, UR25 ;  /* 0x0000001900117c82 */ /* 0x000fe20008000000 */
[----:B------:R-:W-:Y:S01]  /*138c0*/  UMOV UR4, UR16 ;  /* 0x0000001000047c82 */ /* 0x000fe20008000000 */
[----:B------:R-:W-:Y:S01]  /*138d0*/  UMOV UR5, UR17 ;  /* 0x0000001100057c82 */ /* 0x000fe20008000000 */
[----:B------:R-:W-:Y:S01]  /*138e0*/  UMOV UR8, UR16 ;  /* 0x0000001000087c82 */ /* 0x000fe20008000000 */
[----:B------:R-:W-:Y:S01]  /*138f0*/  UMOV UR9, UR17 ;  /* 0x0000001100097c82 */ /* 0x000fe20008000000 */
[----:B------:R-:W-:Y:S01]  /*13900*/  UMOV UR12, UR16 ;  /* 0x00000010000c7c82 */ /* 0x000fe20008000000 */
[----:B------:R-:W-:Y:S01]  /*13910*/  UMOV UR13, UR17 ;  /* 0x00000011000d7c82 */ /* 0x000fe20008000000 */
[----:B------:R-:W-:Y:S01]  /*13920*/  R2UR UR18, R6 ;  /* 0x00000000061272ca */ /* 0x000fe200000e0000 */
[----:B------:R-:W-:Y:S01]  /*13930*/  VIADD R6, R4, 0x84 ;  /* 0x0000008404067836 */ /* 0x000fe20000000000 */
[----:B------:R-:W-:Y:S01]  /*13940*/  R2UR UR19, R7 ;  /* 0x00000000071372ca */ /* 0x000fe200000e0000 */
[----:B------:R-:W-:Y:S01]  /*13950*/  IMAD.MOV.U32 R7, RZ, RZ, 0x40000040 ;  /* 0x40000040ff077424 */ /* 0x000fe200078e00ff */
[----:B------:R-:W-:-:S02]  /*13960*/  WARPGROUP.DEPBAR.LE gsb0, 0x0 ;  /* 0x00008000000079c5 */ /* 0x000fc40000010000 */
[----:B------:R-:W-:-:S06]  /*13970*/  WARPGROUP.ARRIVE ;  /* 0x00000000000079c5 */ /* 0x000fcc0000000000 */
[----:B------:R-:W-:Y:S01]  /*13980*/  HGMMA.64x16x16.F32 R56, gdesc[UR24], R56, gsb0 ;  /* 0x00200000183879f0 */ /* 0x000fe20008000838 */
[----:B------:R-:W-:Y:S01]  /*13990*/  R2UR UR26, R2 ;  /* 0x00000000021a72ca */ /* 0x000fe200000e0000 */
[----:B------:R-:W-:Y:S01]  /*139a0*/  UMOV UR25, 0x40000040 ;  /* 0x4000004000197882 */ /* 0x000fe20000000000 */
[----:B------:R-:W-:Y:S01]  /*139b0*/  R2UR UR27, R3 ;  /* 0x00000000031b72ca */ /* 0x000fe200000e0000 */
[----:B------:R-:W-:Y:S01]  /*139c0*/  VIADD R2, R4, 0x184 ;  /* 0x0000018404027836 */ /* 0x000fe20000000000 */
[----:B0-----:R-:W-:Y:S01]  /*139d0*/  MOV R11, UR25 ;  /* 0x00000019000b7c02 */ /* 0x001fe20008000f00 */
[----:B------:R-:W-:Y:S01]  /*139e0*/  IMAD.MOV.U32 R3, RZ, RZ, 0x40000040 ;  /* 0x40000040ff037424 */ /* 0x000fe200078e00ff */
[----:B------:R-:W-:Y:S02]  /*139f0*/  WARPGROUP.DEPBAR.LE gsb0, 0x0 ;  /* 0x00008000000079c5 */ /* 0x000fe40000010000 */
[----:B------:R-:W-:-:S06]  /*13a00*/  WARPGROUP.ARRIVE ;  /* 0x00000000000079c5 */ /* 0x000fcc0000000000 */
[----:B------:R-:W-:Y:S01]  /*13a10*/  HGMMA.64x16x16.F32 R48, gdesc[UR4], R48, gsb0 ;  /* 0x00200000043079f0 */ /* 0x000fe20008000830 */
[----:B------:R-:W-:Y:S01]  /*13a20*/  UIADD3 UR4, UR20, 0x4, URZ ;  /* 0x0000000414047890 */ /* 0x000fe2000fffe03f */
[----:B------:R-:W-:Y:S02]  /*13a30*/  R2UR UR6, R6 ;  /* 0x00000000060672ca */ /* 0x000fe400000e0000 */
[----:B------:R-:W-:Y:S01]  /*13a40*/  R2UR UR7, R7 ;  /* 0x00000000070772ca */ /* 0x000fe200000e0000 */
[----:B------:R-:W-:Y:S01]  /*13a50*/  IMAD.MOV.U32 R7, RZ, RZ, 0x40000040 ;  /* 0x40000040ff077424 */ /* 0x000fe200078e00ff */
[----:B------:R-:W-:Y:S02]  /*13a60*/  IADD3 R6, R4, 0x204, RZ ;  /* 0x0000020404067810 */ /* 0x000fe40007ffe0ff */
[----:B------:R-:W-:Y:S02]  /*13a70*/  UMOV UR24, UR4 ;  /* 0x0000000400187c82 */ /* 0x000fe40008000000 */
[----:B------:R-:W-:-:S05]  /*13a80*/  IMAD.U32 R10, RZ, RZ, UR24 ;  /* 0x00000018ff0a7e24 */ /* 0x000fca000f8e00ff */
[----:B------:R0:W-:Y:S01]  /*13a90*/  STL.64 [R1+0x48], R10 ;  /* 0x0000480a01007387 */ /* 0x0001e20000100a00 */
[----:B------:R-:W-:Y:S02]  /*13aa0*/  WARPGROUP.DEPBAR.LE gsb0, 0x0 ;  /* 0x00008000000079c5 */ /* 0x000fe40000010000 */
[----:B------:R-:W-:-:S06]  /*13ab0*/  WARPGROUP.ARRIVE ;  /* 0x00000000000079c5 */ /* 0x000fcc0000000000 */
[----:B------:R-:W-:Y:S01]  /*13ac0*/  HGMMA.64x16x16.F32 R40, gdesc[UR8], R40, gsb0 ;  /* 0x00200000082879f0 */ /* 0x000fe20008000828 */
[----:B------:R-:W-:Y:S01]  /*13ad0*/  R2UR UR10, R8 ;  /* 0x00000000080a72ca */ /* 0x000fe200000e0000 */
[----:B------:R-:W-:Y:S01]  /*13ae0*/  VIADD R8, R4, 0x106 ;  /* 0x0000010604087836 */ /* 0x000fe20000000000 */
[----:B------:R-:W-:Y:S01]  /*13af0*/  R2UR UR11, R9 ;  /* 0x00000000090b72ca */ /* 0x000fe200000e0000 */
[----:B------:R-:W-:Y:S01]  /*13b00*/  IMAD.MOV.U32 R9, RZ, RZ, 0x40000040 ;  /* 0x40000040ff097424 */ /* 0x000fe200078e00ff */
[----:B------:R-:W-:Y:S02]  /*13b10*/  WARPGROUP.DEPBAR.LE gsb0, 0x0 ;  /* 0x00008000000079c5 */ /* 0x000fe40000010000 */
[----:B------:R-:W-:-:S06]  /*13b20*/  WARPGROUP.ARRIVE ;  /* 0x00000000000079c5 */ /* 0x000fcc0000000000 */
[----:B------:R-:W-:Y:S01]  /*13b30*/  HGMMA.64x16x16.F32 R32, gdesc[UR12], R32, gsb0 ;  /* 0x002000000c2079f0 */ /* 0x000fe20008000820 */
[----:B------:R-:W-:Y:S01]  /*13b40*/  R2UR UR14, R2 ;  /* 0x00000000020e72ca */ /* 0x000fe200000e0000 */
[----:B------:R-:W-:Y:S01]  /*13b50*/  VIADD R2, R4, 0x6 ;  /* 0x0000000604027836 */ /* 0x000fe20000000000 */
[----:B------:R-:W-:Y:S02]  /*13b60*/  R2UR UR15, R3 ;  /* 0x00000000030f72ca */ /* 0x000fe400000e0000 */
[----:B------:R-:W-:Y:S01]  /*13b70*/  MOV R3, 0x40000040 ;  /* 0x4000004000037802 */ /* 0x000fe20000000f00 */
[----:B------:R-:W-:Y:S02]  /*13b80*/  WARPGROUP.DEPBAR.LE gsb0, 0x0 ;  /* 0x00008000000079c5 */ /* 0x000fe40000010000 */
[----:B------:R-:W-:-:S06]  /*13b90*/  WARPGROUP.ARRIVE ;  /* 0x00000000000079c5 */ /* 0x000fcc0000000000 */
[----:B------:R-:W-:Y:S01]  /*13ba0*/  HGMMA.64x16x16.F32 R24, gdesc[UR16], R24, gsb0 ;  /* 0x00200000101879f0 */ /* 0x000fe20008000818 */
        /* <DEDUP_REMOVED lines=336> */
[----:B------:R-:W-:Y:S01]  /*150b0*/  R2UR UR14, R2 ;  /* 0x00000000020e72ca */ /* 0x000fe200000e0000 */
[----:B------:R-:W-:Y:S01]  /*150c0*/  VIADD R2, R4, 0x504 ;  /* 0x0000050404027836 */ /* 0x000fe20000000000 */
[----:B------:R-:W-:Y:S02]  /*150d0*/  R2UR UR15, R3 ;  /* 0x00000000030f72ca */ /* 0x000fe400000e0000 */
[----:B------:R-:W-:Y:S02]  /*150e0*/  MOV R3, 0x40000040 ;  /* 0x4000004000037802 */ /* 0x000fe40000000f00 */
[----:B------:R-:W-:Y:S01]  /*150f0*/  R2UR UR58, R2 ;  /* 0x00000000023a72ca */ /* 0x000fe200000e0000 */
[----:B------:R-:W-:Y:S01]  /*15100*/  VIADD R2, R4, 0x684 ;  /* 0x0000068404027836 */ /* 0x000fe20000000000 */
[----:B------:R-:W-:Y:S01]  /*15110*/  R2UR UR59, R3 ;  /* 0x00000000033b72ca */ /* 0x000fe200000e0000 */
[----:B------:R-:W-:Y:S01]  /*15120*/  IMAD.MOV.U32 R3, RZ, RZ, 0x40000040 ;  /* 0x40000040ff037424 */ /* 0x000fe200078e00ff */
[----:B------:R-:W-:-:S02]  /*15130*/  WARPGROUP.DEPBAR.LE gsb0, 0x0 ;  /* 0x00008000000079c5 */ /* 0x000fc40000010000 */
        /* <DEDUP_REMOVED lines=16> */
[----:B------:R-:W-:Y:S03]  /*15240*/  HGMMA.64x16x16.F32 R56, gdesc[UR24], R56, gsb0 ;  /* 0x00200000183879f0 */ /* 0x000fe60008000838 */
[----:B------:R-:W-:Y:S02]  /*15250*/  WARPGROUP.DEPBAR.LE gsb0, 0x0 ;  /* 0x00008000000079c5 */ /* 0x000fe40000010000 */
[----:B------:R-:W-:-:S06]  /*15260*/  WARPGROUP.ARRIVE ;  /* 0x00000000000079c5 */ /* 0x000fcc0000000000 */
[----:B------:R-:W-:Y:S01]  /*15270*/  HGMMA.64x16x16.F32 R48, gdesc[UR4], R48, gsb0 ;  /* 0x00200000043079f0 */ /* 0x000fe20008000830 */
[----:B------:R-:W-:Y:S01]  /*15280*/  R2UR UR6, R8 ;  /* 0x00000000080672ca */ /* 0x000fe200000e0000 */
[----:B------:R-:W-:Y:S01]  /*15290*/  UMOV UR4, UR56 ;  /* 0x0000003800047c82 */ /* 0x000fe20008000000 */
[----:B------:R-:W-:Y:S01]  /*152a0*/  R2UR UR7, R9 ;  /* 0x00000000090772ca */ /* 0x000fe200000e0000 */
[----:B------:R-:W-:Y:S01]  /*152b0*/  UMOV UR5, UR57 ;  /* 0x0000003900057c82 */ /* 0x000fe20008000000 */
[----:B------:R-:W-:Y:S01]  /*152c0*/  IMAD.MOV.U32 R9, RZ, RZ, 0x40000040 ;  /* 0x40000040ff097424 */ /* 0x000fe200078e00ff */
[----:B------:R-:W-:Y:S01]  /*152d0*/  IADD3 R8, R4, 0x606, RZ ;  /* 0x0000060604087810 */ /* 0x000fe20007ffe0ff */
[----:B------:R-:W-:Y:S02]  /*152e0*/  WARPGROUP.DEPBAR.LE gsb0, 0x0 ;  /* 0x00008000000079c5 */ /* 0x000fe40000010000 */
[----:B------:R-:W-:-:S06]  /*152f0*/  WARPGROUP.ARRIVE ;  /* 0x00000000000079c5 */ /* 0x000fcc0000000000 */
[----:B------:R-:W-:Y:S01]  /*15300*/  HGMMA.64x16x16.F32 R40, gdesc[UR8], R40, gsb0 ;  /* 0x00200000082879f0 */ /* 0x000fe20008000828 */
[----:B------:R-:W-:Y:S01]  /*15310*/  R2UR UR10, R2 ;  /* 0x00000000020a72ca */ /* 0x000fe200000e0000 */
[----:B------:R-:W-:Y:S01]  /*15320*/  UMOV UR8, UR56 ;  /* 0x0000003800087c82 */ /* 0x000fe20008000000 */
[----:B------:R-:W-:Y:S01]  /*15330*/  R2UR UR11, R3 ;  /* 0x00000000030b72ca */ /* 0x000fe200000e0000 */
[----:B------:R-:W-:Y:S01]  /*15340*/  UMOV UR9, UR57 ;  /* 0x0000003900097c82 */ /* 0x000fe20008000000 */
[----:B------:R-:W-:Y:S02]  /*15350*/  VIADD R2, R4, 0x506 ;  /* 0x0000050604027836 */ /* 0x000fe40000000000 */
[----:B------:R-:W-:-:S03]  /*15360*/  IMAD.MOV.U32 R3, RZ, RZ, 0x40000040 ;  /* 0x40000040ff037424 */ /* 0x000fc600078e00ff */
[----:B------:R-:W-:Y:S02]  /*15370*/  R2UR UR54, R2 ;  /* 0x00000000023672ca */ /* 0x000fe400000e0000 */
[----:B------:R-:W-:Y:S02]  /*15380*/  R2UR UR55, R3 ;  /* 0x00000000033772ca */ /* 0x000fe400000e0000 */
[----:B------:R-:W-:Y:S02]  /*15390*/  IADD3 R2, R4, 0x686, RZ ;  /* 0x0000068604027810 */ /* 0x000fe40007ffe0ff */
[----:B------:R-:W-:Y:S01]  /*153a0*/  MOV R3, 0x40000040 ;  /* 0x4000004000037802 */ /* 0x000fe20000000f00 */
[----:B------:R-:W-:Y:S02]  /*153b0*/  WARPGROUP.DEPBAR.LE gsb0, 0x0 ;  /* 0x00008000000079c5 */ /* 0x000fe40000010000 */
[----:B------:R-:W-:-:S06]  /*153c0*/  WARPGROUP.ARRIVE ;  /* 0x00000000000079c5 */ /* 0x000fcc0000000000 */
[----:B------:R-:W-:Y:S01]  /*153d0*/  HGMMA.64x16x16.F32 R32, gdesc[UR12], R32, gsb0 ;  /* 0x002000000c2079f0 */ /* 0x000fe20008000820 */
[----:B------:R-:W-:Y:S01]  /*153e0*/  UMOV UR12, UR56 ;  /* 0x00000038000c7c82 */ /* 0x000fe20008000000 */
[----:B------:R-:W-:Y:S01]  /*153f0*/  UMOV UR13, UR57 ;  /* 0x00000039000d7c82 */ /* 0x000fe20008000000 */
[----:B------:R-:W-:Y:S02]  /*15400*/  WARPGROUP.DEPBAR.LE gsb0, 0x0 ;  /* 0x00008000000079c5 */ /* 0x000fe40000010000 */
[----:B------:R-:W-:-:S06]  /*15410*/  WARPGROUP.ARRIVE ;  /* 0x00000000000079c5 */ /* 0x000fcc0000000000 */
[----:B------:R-:W-:Y:S01]  /*15420*/  HGMMA.64x16x16.F32 R24, gdesc[UR16], R24, gsb0 ;  /* 0x00200000101879f0 */ /* 0x000fe20008000818 */
[----:B------:R-:W-:Y:S01]  /*15430*/  R2UR UR18, R6 ;  /* 0x00000000061272ca */ /* 0x000fe200000e0000 */
[----:B------:R-:W-:Y:S01]  /*15440*/  UMOV UR16, UR56 ;  /* 0x0000003800107c82 */ /* 0x000fe20008000000 */
[----:B------:R-:W-:Y:S01]  /*15450*/  R2UR UR19, R7 ;  /* 0x00000000071372ca */ /* 0x000fe200000e0000 */
[----:B------:R-:W-:Y:S01]  /*15460*/  UMOV UR17, UR57 ;  /* 0x0000003900117c82 */ /* 0x000fe20008000000 */
[----:B------:R-:W-:Y:S01]  /*15470*/  VIADD R6, R4, 0x704 ;  /* 0x0000070404067836 */ /* 0x000fe20000000000 */
[----:B------:R-:W-:-:S04]  /*15480*/  MOV R7, 0x40000040 ;  /* 0x4000004000077802 */ /* 0x000fc80000000f00 */
[----:B------:R-:W-:Y:S01]  /*15490*/  R2UR UR14, R6 ;  /* 0x00000000060e72ca */ /* 0x000fe200000e0000 */
[----:B------:R-:W-:Y:S01]  /*154a0*/  VIADD R6, R4, 0x586 ;  /* 0x0000058604067836 */ /* 0x000fe20000000000 */
[----:B------:R-:W-:Y:S01]  /*154b0*/  R2UR UR15, R7 ;  /* 0x00000000070f72ca */ /* 0x000fe200000e0000 */
[----:B------:R-:W-:Y:S01]  /*154c0*/  IMAD.MOV.U32 R7, RZ, RZ, 0x40000040 ;  /* 0x40000040ff077424 */ /* 0x000fe200078e00ff */
[----:B------:R-:W-:Y:S02]  /*154d0*/  WARPGROUP.DEPBAR.LE gsb0, 0x0 ;  /* 0x00008000000079c5 */ /* 0x000fe40000010000 */
        /* <DEDUP_REMOVED lines=10> */
[----:B------:R-:W-:Y:S01]  /*15580*/  IMAD.MOV.U32 R7, RZ, RZ, 0x40000040 ;  /* 0x40000040ff077424 */ /* 0x000fe200078e00ff */
        /* <DEDUP_REMOVED lines=20> */
[----:B------:R-:W-:Y:S02]  /*156d0*/  IADD3 R6, R4, 0x800, RZ ;  /* 0x0000080004067810 */ /* 0x000fe40007ffe0ff */
[----:B------:R-:W-:Y:S01]  /*156e0*/  MOV R7, 0x40000040 ;  /* 0x4000004000077802 */ /* 0x000fe20000000f00 */
        /* <DEDUP_REMOVED lines=47> */
[----:B------:R-:W-:Y:S02]  /*159e0*/  MOV R3, 0x40000040 ;  /* 0x4000004000037802 */ /* 0x000fe40000000f00 */
        /* <DEDUP_REMOVED lines=88> */
[C---:B------:R-:W-:Y:S02]  /*15f70*/  IADD3 R6, R4.reuse, 0x806, RZ ;  /* 0x0000080604067810 */ /* 0x040fe40007ffe0ff */
[----:B------:R-:W-:Y:S02]  /*15f80*/  MOV R7, 0x40000040 ;  /* 0x4000004000077802 */ /* 0x000fe40000000f00 */
[----:B------:R-:W-:Y:S01]  /*15f90*/  IADD3 R4, R4, 0x986, RZ ;  /* 0x0000098604047810 */ /* 0x000fe20007ffe0ff */
        /* <DEDUP_REMOVED lines=33> */
[----:B------:R-:W-:Y:S03]  /*161b0*/  HGMMA.64x16x16.F32 R56, gdesc[UR36], R56, gsb0 ;  /* 0x00200000243879f0 */ /* 0x000fe60008000838 */
        /* <DEDUP_REMOVED lines=13> */
[----:B0-----:R-:W-:Y:S05]  /*16290*/  @!P0 BRA `(.L_x_635) ;  /* 0x0000000000048947 */ /* 0x001fea0003800000 */
[----:B------:R-:W-:Y:S01]  /*162a0*/  BPT.TRAP 0x1 ;  /* 0x000000040000795c */ /* 0x000fe20000300000 */
.L_x_635:
[----:B------:R-:W2:Y:S01]  /*162b0*/  LDL R2, [R1+0x90] ;  /* 0x0000900001027983 */ /* 0x000ea20000100800 */
[----:B------:R-:W-:Y:S01]  /*162c0*/  ULDC UR4, c[0x0][0x988] ;  /* 0x0002620000047ab9 */ /* 0x000fe20000000800 */
[----:B------:R-:W-:Y:S02]  /*162d0*/  P2R R7, PR, RZ, 0x1 ;  /* 0x00000001ff077803 */ /* 0x000fe40000000000 */
[----:B------:R-:W3:Y:S01]  /*162e0*/  LDL R65, [R1+0x64] ;  /* 0x0000640001417983 */ /* 0x000ee20000100800 */
[----:B------:R-:W-:Y:S01]  /*162f0*/  VIADD R0, R0, 0x38840 ;  /* 0x0003884000007836 */ /* 0x000fe20000000000 */
[----:B------:R-:W-:Y:S01]  /*16300*/  ULDC UR38, c[0x0][0x988] ;  /* 0x0002620000267ab9 */ /* 0x000fe20000000800 */
[----:B--2---:R-:W-:-:S05]  /*16310*/  IADD3 R3, R133, 0x50, -R2 ;  /* 0x0000005085037810 */ /* 0x004fca0007ffe802 */
[----:B------:R-:W-:-:S05]  /*16320*/  IMAD R3, R112, -0x50, R3 ;  /* 0xffffffb070037824 */ /* 0x000fca00078e0203 */
[C---:B------:R-:W-:Y:S02]  /*16330*/  ISETP.GT.AND P2, PT, R3.reuse, RZ, PT ;  /* 0x000000ff0300720c */ /* 0x040fe40003f44270 */
[C---:B------:R-:W-:Y:S02]  /*16340*/  ISETP.GT.AND P1, PT, R3.reuse, 0x1, PT ;  /* 0x000000010300780c */ /* 0x040fe40003f24270 */
[----:B------:R-:W-:Y:S02]  /*16350*/  ISETP.GT.AND P6, PT, R3, 0x8, PT ;  /* 0x000000080300780c */ /* 0x000fe40003fc4270 */
[----:B------:R-:W-:Y:S02]  /*16360*/  FSEL R64, R56, -INF , P2 ;  /* 0xff80000038407808 */ /* 0x000fe40001000000 */
[----:B------:R-:W-:Y:S02]  /*16370*/  FSEL R57, R57, -INF , P1 ;  /* 0xff80000039397808 */ /* 0x000fe40000800000 */
[----:B------:R-:W-:-:S02]  /*16380*/  ISETP.GT.AND P5, PT, R3, 0x9, PT ;  /* 0x000000090300780c */ /* 0x000fc40003fa4270 */
[----:B------:R-:W-:Y:S02]  /*16390*/  FSEL R60, R60, -INF , P6 ;  /* 0xff8000003c3c7808 */ /* 0x000fe40003000000 */
[----:B------:R-:W-:Y:S02]  /*163a0*/  FMNMX.FTZ R5, R64, R57, !PT ;  /* 0x0000003940057209 */ /* 0x000fe40007810000 */
[----:B------:R-:W-:Y:S02]  /*163b0*/  ISETP.GT.AND P4, PT, R3, 0x10, PT ;  /* 0x000000100300780c */ /* 0x000fe40003f84270 */
[----:B------:R-:W-:Y:S02]  /*163c0*/  FSEL R56, R61, -INF , P5 ;  /* 0xff8000003d387808 */ /* 0x000fe40002800000 */
[----:B------:R-:W-:Y:S02]  /*163d0*/  FMNMX.FTZ R5, R60, R5, !PT ;  /* 0x000000053c057209 */ /* 0x000fe40007810000 */
        /* <DEDUP_REMOVED lines=8> */
[C---:B------:R-:W-:Y:S02]  /*16460*/  ISETP.GT.AND P1, PT, R3.reuse, 0x19, PT ;  /* 0x000000190300780c */ /* 0x040fe40003f24270 */
        /* <DEDUP_REMOVED lines=51> */
[----:B------:R-:W-:-:S04]  /*167a0*/  FMNMX.FTZ R5, R78, R5, !PT ;  /* 0x000000054e057209 */ /* 0x000fc80007810000 */
[----:B------:R-:W-:-:S05]  /*167b0*/  FMNMX.FTZ R9, R28, R5, !PT ;  /* 0x000000051c097209 */ /* 0x000fca0007810000 */
[----:B------:R-:W0:Y:S02]  /*167c0*/  SHFL.BFLY PT, R24, R9, 0x2, 0x1f ;  /* 0x0c401f0009187f89 */ /* 0x000e2400000e0000 */
[----:B0-----:R-:W-:-:S05]  /*167d0*/  FMNMX.FTZ R24, R9, R24, !PT ;  /* 0x0000001809187209 */ /* 0x001fca0007810000 */
[----:B------:R-:W0:Y:S01]  /*167e0*/  SHFL.BFLY PT, R5, R24, 0x1, 0x1f ;  /* 0x0c201f0018057f89 */ /* 0x000e2200000e0000 */
[----:B------:R-:W-:Y:S02]  /*167f0*/  MOV R3, UR4 ;  /* 0x0000000400037c02 */ /* 0x000fe40008000f00 */
[----:B0-----:R-:W-:-:S04]  /*16800*/  FMNMX.FTZ R5, R24, R5, !PT ;  /* 0x0000000518057209 */ /* 0x001fc80007810000 */
[C---:B------:R-:W-:Y:S01]  /*16810*/  FSETP.NEU.FTZ.AND P0, PT, R5.reuse, -INF , PT ;  /* 0xff8000000500780b */ /* 0x040fe20003f1d000 */
[----:B------:R-:W-:-:S05]  /*16820*/  FMUL.FTZ R11, R5, R3 ;  /* 0x00000003050b7220 */ /* 0x000fca0000410000 */
[----:B------:R-:W-:-:S05]  /*16830*/  FSEL R11, R11, RZ, P0 ;  /* 0x000000ff0b0b7208 */ /* 0x000fca0000000000 */
[----:B------:R-:W-:Y:S02]  /*16840*/  FFMA.FTZ R198, R36, R3, -R11 ;  /* 0x0000000324c67223 */ /* 0x000fe4000001080b */
[----:B------:R-:W2:Y:S01]  /*16850*/  LDL R36, [R1+0x54] ;  /* 0x0000540001247983 */ /* 0x000ea20000100800 */
[----:B------:R-:W-:Y:S02]  /*16860*/  ISETP.NE.AND P0, PT, R7, RZ, PT ;  /* 0x000000ff0700720c */ /* 0x000fe40003f05270 */
        /* <DEDUP_REMOVED lines=11> */
[----:B------:R-:W-:Y:S02]  /*16920*/  FMNMX.FTZ R9, R34, R9, !PT ;  /* 0x0000000922097209 */ /* 0x000fe40007810000 */
[----:B------:R-:W-:Y:S02]  /*16930*/  FSEL R38, R38, -INF , P6 ;  /* 0xff80000026267808 */ /* 0x000fe40003000000 */
[----:B------:R-:W-:Y:S02]  /*16940*/  FMNMX.FTZ R13, R20, R9, !PT ;  /* 0x00000009140d7209 */ /* 0x000fe40007810000 */
[----:B------:R-:W-:Y:S02]  /*16950*/  FSEL R24, R39, -INF , P5 ;  /* 0xff80000027187808 */ /* 0x000fe40002800000 */
[----:B------:R-:W-:Y:S02]  /*16960*/  FMNMX.FTZ R13, R38, R13, !PT ;  /* 0x0000000d260d7209 */ /* 0x000fe40007810000 */
[----:B------:R-:W-:-:S02]  /*16970*/  FSEL R26, R26, -INF , P4 ;  /* 0xff8000001a1a7808 */ /* 0x000fc40002000000 */
[----:B------:R-:W-:Y:S01]  /*16980*/  FMNMX.FTZ R13, R24, R13, !PT ;  /* 0x0000000d180d7209 */ /* 0x000fe20007810000 */
[--C-:B------:R-:W-:Y:S01]  /*16990*/  FFMA.FTZ R204, R48, R3, -R11.reuse ;  /* 0x0000000330cc7223 */ /* 0x100fe2000001080b */
[----:B------:R-:W-:Y:S02]  /*169a0*/  FSEL R48, R27, -INF , P3 ;  /* 0xff8000001b307808 */ /* 0x000fe40001800000 */
[----:B------:R-:W-:Y:S02]  /*169b0*/  FMNMX.FTZ R13, R26, R13, !PT ;  /* 0x0000000d1a0d7209 */ /* 0x000fe40007810000 */
[----:B------:R-:W-:Y:S02]  /*169c0*/  FSEL R30, R30, -INF , P2 ;  /* 0xff8000001e1e7808 */ /* 0x000fe40001000000 */
[----:B------:R-:W-:Y:S01]  /*169d0*/  FMNMX.FTZ R15, R48, R13, !PT ;  /* 0x0000000d300f7209 */ /* 0x000fe20007810000 */
[----:B------:R-:W-:Y:S01]  /*169e0*/  FFMA.FTZ R21, R2, R3, -R11 ;  /* 0x0000000302157223 */ /* 0x000fe2000001080b */
[----:B------:R-:W-:-:S02]  /*169f0*/  FSEL R2, R31, -INF , P1 ;  /* 0xff8000001f027808 */ /* 0x000fc40000800000 */
[----:B------:R-:W-:-:S04]  /*16a00*/  FMNMX.FTZ R15, R30, R15, !PT ;  /* 0x0000000f1e0f7209 */ /* 0x000fc80007810000 */
[----:B------:R-:W-:Y:S01]  /*16a10*/  FMNMX.FTZ R27, R2, R15, !PT ;  /* 0x0000000f021b7209 */ /* 0x000fe20007810000 */
[----:B------:R-:W-:-:S04]  /*16a20*/  FFMA.FTZ R15, R4, R3, -R11 ;  /* 0x00000003040f7223 */ /* 0x000fc8000001080b */
[----:B------:R-:W0:Y:S02]  /*16a30*/  SHFL.BFLY PT, R4, R27, 0x2, 0x1f ;  /* 0x0c401f001b047f89 */ /* 0x000e2400000e0000 */
[----:B0-----:R-:W-:-:S05]  /*16a40*/  FMNMX.FTZ R31, R27, R4, !PT ;  /* 0x000000041b1f7209 */ /* 0x001fca0007810000 */
[----:B------:R-:W0:Y:S01]  /*16a50*/  SHFL.BFLY PT, R4, R31, 0x1, 0x1f ;  /* 0x0c201f001f047f89 */ /* 0x000e2200000e0000 */
[-CC-:B------:R-:W-:Y:S01]  /*16a60*/  FFMA.FTZ R208, R64, R3.reuse, -R11.reuse ;  /* 0x0000000340d07223 */ /* 0x180fe2000001080b */
[-CC-:B------:R-:W-:Y:S01]  /*16a70*/  FFMA.FTZ R57, R57, R3.reuse, -R11.reuse ;  /* 0x0000000339397223 */ /* 0x180fe2000001080b */
[-CC-:B------:R-:W-:Y:S01]  /*16a80*/  FFMA.FTZ R210, R60, R3.reuse, -R11.reuse ;  /* 0x000000033cd27223 */ /* 0x180fe2000001080b */
[-CC-:B------:R-:W-:Y:S01]  /*16a90*/  FFMA.FTZ R56, R56, R3.reuse, -R11.reuse ;  /* 0x0000000338387223 */ /* 0x180fe2000001080b */
[-CC-:B------:R-:W-:Y:S01]  /*16aa0*/  FFMA.FTZ R206, R52, R3.reuse, -R11.reuse ;  /* 0x0000000334ce7223 */ /* 0x180fe2000001080b */
[----:B------:R-:W-:Y:S01]  /*16ab0*/  MUFU.EX2 R7, R57 ;  /* 0x0000003900077308 */ /* 0x000fe20000000800 */
[-CC-:B------:R-:W-:Y:S01]  /*16ac0*/  FFMA.FTZ R200, R40, R3.reuse, -R11.reuse ;  /* 0x0000000328c87223 */ /* 0x180fe2000001080b */
[-CC-:B------:R-:W-:Y:S01]  /*16ad0*/  FFMA.FTZ R66, R66, R3.reuse, -R11.reuse ;  /* 0x0000000342427223 */ /* 0x180fe2000001080b */
[-CC-:B------:R-:W-:Y:S01]  /*16ae0*/  FFMA.FTZ R202, R44, R3.reuse, -R11.reuse ;  /* 0x000000032cca7223 */ /* 0x180fe2000001080b */
[-CC-:B------:R-:W-:Y:S01]  /*16af0*/  FFMA.FTZ R25, R68, R3.reuse, -R11.reuse ;  /* 0x0000000344197223 */ /* 0x180fe2000001080b */
[----:B------:R-:W-:Y:S01]  /*16b00*/  FFMA.FTZ R196, R32, R3, -R11 ;  /* 0x0000000320c47223 */ /* 0x000fe2000001080b */
[----:B0-----:R-:W-:-:S04]  /*16b10*/  FMNMX.FTZ R4, R31, R4, !PT ;  /* 0x000000041f047209 */ /* 0x001fc80007810000 */
[C---:B------:R-:W-:Y:S01]  /*16b20*/  FSETP.NEU.FTZ.AND P1, PT, R4.reuse, -INF , PT ;  /* 0xff8000000400780b */ /* 0x040fe20003f3d000 */
[-C--:B------:R-:W-:Y:S01]  /*16b30*/  FMUL.FTZ R33, R4, R3.reuse ;  /* 0x0000000304217220 */ /* 0x080fe20000410000 */
[----:B------:R-:W0:Y:S01]  /*16b40*/  MUFU.EX2 R208, R208 ;  /* 0x000000d000d07308 */ /* 0x000e220000000800 */
[----:B------:R-:W-:-:S03]  /*16b50*/  FFMA.FTZ R27, R70, R3, -R11 ;  /* 0x00000003461b7223 */ /* 0x000fc6000001080b */
[----:B------:R-:W-:Y:S01]  /*16b60*/  FSEL R33, R33, RZ, P1 ;  /* 0x000000ff21217208 */ /* 0x000fe20000800000 */
[-CC-:B------:R-:W-:Y:S01]  /*16b70*/  FFMA.FTZ R29, R72, R3.reuse, -R11.reuse ;  /* 0x00000003481d7223 */ /* 0x180fe2000001080b */
[-CC-:B------:R-:W-:Y:S01]  /*16b80*/  FFMA.FTZ R192, R74, R3.reuse, -R11.reuse ;  /* 0x000000034ac07223 */ /* 0x180fe2000001080b */
[-CC-:B------:R-:W-:Y:S01]  /*16b90*/  FFMA.FTZ R76, R76, R3.reuse, -R11.reuse ;  /* 0x000000034c4c7223 */ /* 0x180fe2000001080b */
[-CC-:B------:R-:W-:Y:S01]  /*16ba0*/  FFMA.FTZ R194, R78, R3.reuse, -R11.reuse ;  /* 0x000000034ec27223 */ /* 0x180fe2000001080b */
[-C--:B------:R-:W-:Y:S01]  /*16bb0*/  FFMA.FTZ R11, R28, R3.reuse, -R11 ;  /* 0x000000031c0b7223 */ /* 0x080fe2000001080b */
[-CC-:B------:R-:W-:Y:S01]  /*16bc0*/  FFMA.FTZ R209, R58, R3.reuse, -R33.reuse ;  /* 0x000000033ad17223 */ /* 0x180fe20000010821 */
[-CC-:B------:R-:W-:Y:S01]  /*16bd0*/  FFMA.FTZ R28, R59, R3.reuse, -R33.reuse ;  /* 0x000000033b1c7223 */ /* 0x180fe20000010821 */
[----:B------:R-:W1:Y:S01]  /*16be0*/  MUFU.EX2 R210, R210 ;  /* 0x000000d200d27308 */ /* 0x000e620000000800 */
[-CC-:B------:R-:W-:Y:S01]  /*16bf0*/  FFMA.FTZ R211, R62, R3.reuse, -R33.reuse ;  /* 0x000000033ed37223 */ /* 0x180fe20000010821 */
[----:B------:R-:W-:-:S06]  /*16c00*/  FFMA.FTZ R6, R6, R3, -R33 ;  /* 0x0000000306067223 */ /* 0x000fcc0000010821 */
[----:B------:R-:W4:Y:S01]  /*16c10*/  MUFU.EX2 R9, R56 ;  /* 0x0000003800097308 */ /* 0x000f220000000800 */
[----:B------:R-:W-:-:S07]  /*16c20*/  FFMA.FTZ R205, R50, R3, -R33 ;  /* 0x0000000332cd7223 */ /* 0x000fce0000010821 */
[----:B------:R-:W-:Y:S08]  /*16c30*/  MUFU.EX2 R209, R209 ;  /* 0x000000d100d17308 */ /* 0x000ff00000000800 */
[----:B------:R-:W5:Y:S01]  /*16c40*/  MUFU.EX2 R28, R28 ;  /* 0x0000001c001c7308 */ /* 0x000f620000000800 */
[----:B0-----:R-:W-:-:S07]  /*16c50*/  FADD.FTZ R35, R208, R7 ;  /* 0x00000007d0237221 */ /* 0x001fce0000010000 */
[----:B------:R-:W0:Y:S01]  /*16c60*/  MUFU.EX2 R204, R204 ;  /* 0x000000cc00cc7308 */ /* 0x000e220000000800 */
[----:B------:R-:W-:-:S07]  /*16c70*/  FFMA.FTZ R8, R8, R3, -R33 ;  /* 0x0000000308087223 */ /* 0x000fce0000010821 */
[----:B------:R-:W3:Y:S01]  /*16c80*/  MUFU.EX2 R211, R211 ;  /* 0x000000d300d37308 */ /* 0x000ee20000000800 */
[----:B-1----:R-:W-:Y:S01]  /*16c90*/  FADD.FTZ R32, R210, R35 ;  /* 0x00000023d2207221 */ /* 0x002fe20000010000 */
[----:B------:R-:W-:-:S06]  /*16ca0*/  FFMA.FTZ R207, R54, R3, -R33 ;  /* 0x0000000336cf7223 */ /* 0x000fcc0000010821 */
[----:B------:R-:W1:Y:S01]  /*16cb0*/  MUFU.EX2 R6, R6 ;  /* 0x0000000600067308 */ /* 0x000e620000000800 */
[----:B----4-:R-:W-:Y:S01]  /*16cc0*/  FADD.FTZ R35, R9, R32 ;  /* 0x0000002009237221 */ /* 0x010fe20000010000 */
[----:B-----5:R-:W-:-:S06]  /*16cd0*/  FADD.FTZ R32, R209, R28 ;  /* 0x0000001cd1207221 */ /* 0x020fcc0000010000 */
[----:B------:R-:W4:Y:S01]  /*16ce0*/  MUFU.EX2 R205, R205 ;  /* 0x000000cd00cd7308 */ /* 0x000f220000000800 */
[-CC-:B------:R-:W-:Y:S01]  /*16cf0*/  FFMA.FTZ R10, R10, R3.reuse, -R33.reuse ;  /* 0x000000030a0a7223 */ /* 0x180fe20000010821 */
[----:B------:R-:W-:Y:S01]  /*16d00*/  FFMA.FTZ R197, R34, R3, -R33 ;  /* 0x0000000322c57223 */ /* 0x000fe20000010821 */
[----:B0-----:R-:W-:-:S05]  /*16d10*/  FADD.FTZ R34, R204, R35 ;  /* 0x00000023cc227221 */ /* 0x001fca0000010000 */
[----:B------:R-:W0:Y:S01]  /*16d20*/  MUFU.EX2 R8, R8 ;  /* 0x0000000800087308 */ /* 0x000e220000000800 */
[----:B---3--:R-:W-:Y:S01]  /*16d30*/  FADD.FTZ R35, R211, R32 ;  /* 0x00000020d3237221 */ /* 0x008fe20000010000 */
[----:B------:R-:W-:-:S06]  /*16d40*/  FFMA.FTZ R201, R42, R3, -R33 ;  /* 0x000000032ac97223 */ /* 0x000fcc0000010821 */
[----:B------:R-:W3:Y:S01]  /*16d50*/  MUFU.EX2 R13, R21 ;  /* 0x00000015000d7308 */ /* 0x000ee20000000800 */
[----:B-1----:R-:W-:Y:S01]  /*16d60*/  FADD.FTZ R32, R6, R35 ;  /* 0x0000002306207221 */ /* 0x002fe20000010000 */
[----:B------:R-:W-:-:S06]  /*16d70*/  FFMA.FTZ R12, R12, R3, -R33 ;  /* 0x000000030c0c7223 */ /* 0x000fcc0000010821 */
[----:B------:R-:W1:Y:S08]  /*16d80*/  MUFU.EX2 R207, R207 ;  /* 0x000000cf00cf7308 */ /* 0x000e700000000800 */
[----:B------:R-:W5:Y:S01]  /*16d90*/  MUFU.EX2 R206, R206 ;  /* 0x000000ce00ce7308 */ /* 0x000f620000000800 */
[----:B----4-:R-:W-:Y:S01]  /*16da0*/  FADD.FTZ R35, R205, R32 ;  /* 0x00000020cd237221 */ /* 0x010fe20000010000 */
[----:B------:R-:W-:-:S06]  /*16db0*/  FFMA.FTZ R203, R46, R3, -R33 ;  /* 0x000000032ecb7223 */ /* 0x000fcc0000010821 */
[----:B------:R-:W4:Y:S08]  /*16dc0*/  MUFU.EX2 R10, R10 ;  /* 0x0000000a000a7308 */ /* 0x000f300000000800 */
[----:B------:R-:W4:Y:S01]  /*16dd0*/  MUFU.EX2 R15, R15 ;  /* 0x0000000f000f7308 */ /* 0x000f220000000800 */
[----:B0-----:R-:W-:Y:S01]  /*16de0*/  FADD.FTZ R32, R8, R35 ;  /* 0x0000002308207221 */ /* 0x001fe20000010000 */
[----:B------:R-:W-:-:S06]  /*16df0*/  FFMA.FTZ R14, R14, R3, -R33 ;  /* 0x000000030e0e7223 */ /* 0x000fcc0000010821 */
[----:B------:R-:W0:Y:S01]  /*16e00*/  MUFU.EX2 R201, R201 ;  /* 0x000000c900c97308 */ /* 0x000e220000000800 */
[----:B---3--:R-:W-:-:S07]  /*16e10*/  FADD.FTZ R37, R13, R34 ;  /* 0x000000220d257221 */ /* 0x008fce0000010000 */
[----:B------:R-:W3:Y:S01]  /*16e20*/  MUFU.EX2 R200, R200 ;  /* 0x000000c800c87308 */ /* 0x000ee20000000800 */
[----:B-1----:R-:W-:Y:S01]  /*16e30*/  FADD.FTZ R35, R207, R32 ;  /* 0x00000020cf237221 */ /* 0x002fe20000010000 */
[----:B-----5:R-:W-:-:S06]  /*16e40*/  FADD.FTZ R34, R206, R37 ;  /* 0x00000025ce227221 */ /* 0x020fcc0000010000 */
[----:B------:R-:W1:Y:S08]  /*16e50*/  MUFU.EX2 R12, R12 ;  /* 0x0000000c000c7308 */ /* 0x000e700000000800 */
[----:B------:R-:W5:Y:S01]  /*16e60*/  MUFU.EX2 R21, R66 ;  /* 0x0000004200157308 */ /* 0x000f620000000800 */
[----:B----4-:R-:W-:Y:S01]  /*16e70*/  FADD.FTZ R32, R10, R35 ;  /* 0x000000230a207221 */ /* 0x010fe20000010000 */
[----:B------:R-:W-:-:S06]  /*16e80*/  FFMA.FTZ R20, R20, R3, -R33 ;  /* 0x0000000314147223 */ /* 0x000fcc0000010821 */
[----:B------:R-:W4:Y:S01]  /*16e90*/  MUFU.EX2 R203, R203 ;  /* 0x000000cb00cb7308 */ /* 0x000f220000000800 */
[----:B------:R-:W-:-:S07]  /*16ea0*/  FADD.FTZ R37, R15, R34 ;  /* 0x000000220f257221 */ /* 0x000fce0000010000 */
[----:B------:R-:W2:Y:S01]  /*16eb0*/  MUFU.EX2 R202, R202 ;  /* 0x000000ca00ca7308 */ /* 0x000ea20000000800 */
[----:B0-----:R-:W-:Y:S01]  /*16ec0*/  FADD.FTZ R35, R201, R32 ;  /* 0x00000020c9237221 */ /* 0x001fe20000010000 */
[----:B------:R-:W-:-:S06]  /*16ed0*/  FFMA.FTZ R199, R38, R3, -R33 ;  /* 0x0000000326c77223 */ /* 0x000fcc0000010821 */
[----:B------:R-:W-:Y:S01]  /*16ee0*/  MUFU.EX2 R14, R14 ;  /* 0x0000000e000e7308 */ /* 0x000fe20000000800 */
[----:B---3--:R-:W-:-:S07]  /*16ef0*/  FADD.FTZ R34, R200, R37 ;  /* 0x00000025c8227221 */ /* 0x008fce0000010000 */
[----:B------:R-:W0:Y:S01]  /*16f00*/  MUFU.EX2 R25, R25 ;  /* 0x0000001900197308 */ /* 0x000e220000000800 */
[----:B------:R-:W-:Y:S01]  /*16f10*/  FFMA.FTZ R193, R26, R3, -R33 ;  /* 0x000000031ac17223 */ /* 0x000fe20000010821 */
[----:B-1----:R-:W-:-:S06]  /*16f20*/  FADD.FTZ R26, R12, R35 ;  /* 0x000000230c1a7221 */ /* 0x002fcc0000010000 */
[----:B------:R-:W-:Y:S01]  /*16f30*/  MUFU.EX2 R197, R197 ;  /* 0x000000c500c57308 */ /* 0x000fe20000000800 */
[----:B------:R-:W-:Y:S01]  /*16f40*/  PRMT R0, R65, 0x654, R0 ;  /* 0x0000065441007816 */ /* 0x000fe20000000000 */
[----:B-----5:R-:W-:-:S06]  /*16f50*/  FADD.FTZ R37, R21, R34 ;  /* 0x0000002215257221 */ /* 0x020fcc0000010000 */
[----:B------:R-:W1:Y:S01]  /*16f60*/  MUFU.EX2 R196, R196 ;  /* 0x000000c400c47308 */ /* 0x000e620000000800 */
[----:B------:R-:W-:Y:S01]  /*16f70*/  FFMA.FTZ R24, R24, R3, -R33 ;  /* 0x0000000318187223 */ /* 0x000fe20000010821 */
[----:B------:R-:W-:Y:S01]  /*16f80*/  F2FP.F16.F32.PACK_AB R208, R7, R208 ;  /* 0x000000d007d0723e */ /* 0x000fe200000000ff */
[----:B----4-:R-:W-:-:S05]  /*16f90*/  FADD.FTZ R7, R203, R26 ;  /* 0x0000001acb077221 */ /* 0x010fca0000010000 */
[----:B------:R-:W3:Y:S01]  /*16fa0*/  MUFU.EX2 R20, R20 ;  /* 0x0000001400147308 */ /* 0x000ee20000000800 */
[----:B--2---:R-:W-:Y:S01]  /*16fb0*/  FADD.FTZ R34, R202, R37 ;  /* 0x00000025ca227221 */ /* 0x004fe20000010000 */
[----:B------:R2:W-:Y:S06]  /*16fc0*/  SYNCS.ARRIVE.TRANS64.RED.A1T0 RZ, [R0+URZ], RZ ;  /* 0x000000ff00ff79a7 */ /* 0x0005ec000810043f */
[----:B------:R-:W4:Y:S01]  /*16fd0*/  MUFU.EX2 R27, R27 ;  /* 0x0000001b001b7308 */ /* 0x000f220000000800 */
[----:B0-----:R-:W-:Y:S01]  /*16fe0*/  FADD.FTZ R37, R25, R34 ;  /* 0x0000002219257221 */ /* 0x001fe20000010000 */
[----:B------:R-:W-:-:S06]  /*16ff0*/  FFMA.FTZ R48, R48, R3, -R33 ;  /* 0x0000000330307223 */ /* 0x000fcc0000010821 */
[----:B------:R-:W0:Y:S08]  /*17000*/  MUFU.EX2 R199, R199 ;  /* 0x000000c700c77308 */ /* 0x000e300000000800 */
[----:B------:R-:W5:Y:S01]  /*17010*/  MUFU.EX2 R198, R198 ;  /* 0x000000c600c67308 */ /* 0x000f620000000800 */
[----:B------:R-:W-:Y:S01]  /*17020*/  FFMA.FTZ R30, R30, R3, -R33 ;  /* 0x000000031e1e7223 */ /* 0x000fe20000010821 */
[----:B-1----:R-:W-:-:S06]  /*17030*/  FADD.FTZ R32, R196, R37 ;  /* 0x00000025c4207221 */ /* 0x002fcc0000010000 */
[----:B--2---:R1:W2:Y:S08]  /*17040*/  MUFU.EX2 R0, R24 ;  /* 0x0000001800007308 */ /* 0x0042b00000000800 */
[----:B------:R-:W2:Y:S01]  /*17050*/  MUFU.EX2 R29, R29 ;  /* 0x0000001d001d7308 */ /* 0x000ea20000000800 */
[----:B-1----:R-:W-:-:S04]  /*17060*/  FADD.FTZ R24, R14, R7 ;  /* 0x000000070e187221 */ /* 0x002fc80000010000 */
[----:B------:R-:W-:-:S03]  /*17070*/  FADD.FTZ R7, R197, R24 ;  /* 0x00000018c5077221 */ /* 0x000fc60000010000 */
[----:B------:R-:W1:Y:S01]  /*17080*/  MUFU.EX2 R193, R193 ;  /* 0x000000c100c17308 */ /* 0x000e620000000800 */
[----:B------:R-:W-:Y:S01]  /*17090*/  FFMA.FTZ R2, R2, R3, -R33 ;  /* 0x0000000302027223 */ /* 0x000fe20000010821 */
[----:B---3--:R-:W-:Y:S01]  /*170a0*/  FADD.FTZ R24, R20, R7 ;  /* 0x0000000714187221 */ /* 0x008fe20000010000 */
[----:B----4-:R-:W-:-:S05]  /*170b0*/  FADD.FTZ R33, R27, R32 ;  /* 0x000000201b217221 */ /* 0x010fca0000010000 */
[----:B------:R-:W3:Y:S01]  /*170c0*/  MUFU.EX2 R192, R192 ;  /* 0x000000c000c07308 */ /* 0x000ee20000000800 */
[----:B0-----:R-:W-:Y:S01]  /*170d0*/  FADD.FTZ R7, R199, R24 ;  /* 0x00000018c7077221 */ /* 0x001fe20000010000 */
[----:B-----5:R-:W-:-:S06]  /*170e0*/  FADD.FTZ R26, R198, R33 ;  /* 0x00000021c61a7221 */ /* 0x020fcc0000010000 */
[----:B------:R-:W0:Y:S01]  /*170f0*/  MUFU.EX2 R48, R48 ;  /* 0x0000003000307308 */ /* 0x000e220000000800 */
[----:B------:R-:W-:Y:S01]  /*17100*/  F2FP.F16.F32.PACK_AB R206, R15, R206 ;  /* 0x000000ce0fce723e */ /* 0x000fe200000000ff */
[----:B------:R-:W-:-:S06]  /*17110*/  VIADD R15, R112, 0xfffffffe ;  /* 0xfffffffe700f7836 */ /* 0x000fcc0000000000 */
[----:B------:R-:W4:Y:S01]  /*17120*/  MUFU.EX2 R31, R76 ;  /* 0x0000004c001f7308 */ /* 0x000f220000000800 */
[----:B------:R-:W-:Y:S01]  /*17130*/  F2FP.F16.F32.PACK_AB R210, R9, R210 ;  /* 0x000000d209d2723e */ /* 0x000fe200000000ff */
[----:B--2---:R-:W-:-:S06]  /*17140*/  FADD.FTZ R24, R0, R7 ;  /* 0x0000000700187221 */ /* 0x004fcc0000010000 */
[----:B------:R-:W2:Y:S01]  /*17150*/  MUFU.EX2 R30, R30 ;  /* 0x0000001e001e7308 */ /* 0x000ea20000000800 */
[----:B------:R-:W-:-:S07]  /*17160*/  FADD.FTZ R9, R29, R26 ;  /* 0x0000001a1d097221 */ /* 0x000fce0000010000 */
[----:B------:R-:W5:Y:S01]  /*17170*/  MUFU.EX2 R194, R194 ;  /* 0x000000c200c27308 */ /* 0x000f620000000800 */
[----:B------:R-:W-:Y:S01]  /*17180*/  ISETP.GE.AND P1, PT, R15, R36, PT ;  /* 0x000000240f00720c */ /* 0x000fe20003f26270 */
[----:B-1----:R-:W-:-:S06]  /*17190*/  FADD.FTZ R7, R193, R24 ;  /* 0x00000018c1077221 */ /* 0x002fcc0000010000 */
[----:B------:R2:W1:Y:S01]  /*171a0*/  MUFU.EX2 R195, R2 ;  /* 0x0000000200c37308 */ /* 0x0004620000000800 */
[----:B---3--:R-:W-:-:S07]  /*171b0*/  FADD.FTZ R26, R192, R9 ;  /* 0x00000009c01a7221 */ /* 0x008fce0000010000 */
[----:B------:R-:W3:Y:S01]  /*171c0*/  MUFU.EX2 R11, R11 ;  /* 0x0000000b000b7308 */ /* 0x000ee20000000800 */
[----:B0-----:R-:W-:Y:S01]  /*171d0*/  FADD.FTZ R7, R48, R7 ;  /* 0x0000000730077221 */ /* 0x001fe20000010000 */
[----:B----4-:R-:W-:-:S03]  /*171e0*/  FADD.FTZ R9, R31, R26 ;  /* 0x0000001a1f097221 */ /* 0x010fc60000010000 */
[----:B--2---:R-:W-:Y:S01]  /*171f0*/  FADD.FTZ R2, R30, R7 ;  /* 0x000000071e027221 */ /* 0x004fe20000010000 */
[----:B-----5:R-:W-:Y:S01]  /*17200*/  FADD.FTZ R26, R194, R9 ;  /* 0x00000009c21a7221 */ /* 0x020fe20000010000 */
[----:B------:R-:W-:Y:S01]  /*17210*/  F2FP.F16.F32.PACK_AB R197, R20, R197 ;  /* 0x000000c514c5723e */ /* 0x000fe200000000ff */
[----:B------:R-:W-:Y:S01]  /*17220*/  BSSY B0, `(.L_x_636) ;  /* 0x0000567000007945 */ /* 0x000fe20003800000 */
[----:B------:R-:W-:Y:S01]  /*17230*/  F2FP.F16.F32.PACK_AB R200, R21, R200 ;  /* 0x000000c815c8723e */ /* 0x000fe200000000ff */
[----:B-1----:R-:W-:Y:S01]  /*17240*/  FADD.FTZ R20, R195, R2 ;  /* 0x00000002c3147221 */ /* 0x002fe20000010000 */
[----:B------:R-:W-:Y:S01]  /*17250*/  F2FP.F16.F32.PACK_AB R202, R25, R202 ;  /* 0x000000ca19ca723e */ /* 0x000fe200000000ff */
[--C-:B------:R-:W-:Y:S01]  /*17260*/  IMAD.MOV.U32 R150, RZ, RZ, R151.reuse ;  /* 0x000000ffff967224 */ /* 0x100fe200078e0097 */
[----:B------:R-:W-:Y:S01]  /*17270*/  F2FP.F16.F32.PACK_AB R196, R27, R196 ;  /* 0x000000c41bc4723e */ /* 0x000fe200000000ff */
[--C-:B------:R-:W-:Y:S01]  /*17280*/  IMAD.MOV.U32 R148, RZ, RZ, R151.reuse ;  /* 0x000000ffff947224 */ /* 0x100fe200078e0097 */
[----:B------:R-:W-:Y:S01]  /*17290*/  F2FP.F16.F32.PACK_AB R198, R29, R198 ;  /* 0x000000c61dc6723e */ /* 0x000fe200000000ff */
[--C-:B------:R-:W-:Y:S01]  /*172a0*/  IMAD.MOV.U32 R147, RZ, RZ, R151.reuse ;  /* 0x000000ffff937224 */ /* 0x100fe200078e0097 */
[----:B------:R-:W-:Y:S01]  /*172b0*/  F2FP.F16.F32.PACK_AB R192, R31, R192 ;  /* 0x000000c01fc0723e */ /* 0x000fe200000000ff */
[----:B---3--:R-:W-:Y:S01]  /*172c0*/  FADD.FTZ R21, R11, R26 ;  /* 0x0000001a0b157221 */ /* 0x008fe20000010000 */
[----:B------:R-:W-:Y:S01]  /*172d0*/  F2FP.F16.F32.PACK_AB R209, R28, R209 ;  /* 0x000000d11cd1723e */ /* 0x000fe200000000ff */
[--C-:B------:R-:W-:Y:S01]  /*172e0*/  IMAD.MOV.U32 R145, RZ, RZ, R151.reuse ;  /* 0x000000ffff917224 */ /* 0x100fe200078e0097 */
[----:B------:R-:W-:Y:S01]  /*172f0*/  F2FP.F16.F32.PACK_AB R199, R0, R199 ;  /* 0x000000c700c7723e */ /* 0x000fe200000000ff */
[----:B------:R-:W-:Y:S01]  /*17300*/  IMAD.MOV.U32 R0, RZ, RZ, 0x3f800000 ;  /* 0x3f800000ff007424 */ /* 0x000fe200078e00ff */
[----:B------:R-:W-:Y:S01]  /*17310*/  F2FP.F16.F32.PACK_AB R193, R48, R193 ;  /* 0x000000c130c1723e */ /* 0x000fe200000000ff */
[--C-:B------:R-:W-:Y:S01]  /*17320*/  IMAD.MOV.U32 R144, RZ, RZ, R151.reuse ;  /* 0x000000ffff907224 */ /* 0x100fe200078e0097 */
        /* <DEDUP_REMOVED lines=16> */
[----:B------:R-:W-:Y:S01]  /*17430*/  MOV R2, 0x3f800000 ;  /* 0x3f80000000027802 */ /* 0x000fe20000000f00 */
[--C-:B------:R-:W-:Y:S01]  /*17440*/  IMAD.MOV.U32 R130, RZ, RZ, R151.reuse ;  /* 0x000000ffff827224 */ /* 0x100fe200078e0097 */
[-C--:B------:R-:W-:Y:S01]  /*17450*/  MOV R149, R151.reuse ;  /* 0x0000009700957202 */ /* 0x080fe20000000f00 */
        /* <DEDUP_REMOVED lines=81> */
[----:B------:R-:W-:Y:S01]  /*17970*/  MOV R26, R151 ;  /* 0x00000097001a7202 */ /* 0x000fe20000000f00 */
[----:B------:R-:W-:-:S02]  /*17980*/  IMAD.MOV.U32 R67, RZ, RZ, R151 ;  /* 0x000000ffff437224 */ /* 0x000fc400078e0097 */
[--C-:B------:R-:W-:Y:S02]  /*17990*/  IMAD.MOV.U32 R66, RZ, RZ, R151.reuse ;  /* 0x000000ffff427224 */ /* 0x100fe400078e0097 */
[--C-:B------:R-:W-:Y:S02]  /*179a0*/  IMAD.MOV.U32 R64, RZ, RZ, R151.reuse ;  /* 0x000000ffff407224 */ /* 0x100fe400078e0097 */
[--C-:B------:R-:W-:Y:S02]  /*179b0*/  IMAD.MOV.U32 R63, RZ, RZ, R151.reuse ;  /* 0x000000ffff3f7224 */ /* 0x100fe400078e0097 */
[--C-:B------:R-:W-:Y:S02]  /*179c0*/  IMAD.MOV.U32 R61, RZ, RZ, R151.reuse ;  /* 0x000000ffff3d7224 */ /* 0x100fe400078e0097 */
[--C-:B------:R-:W-:Y:S02]  /*179d0*/  IMAD.MOV.U32 R60, RZ, RZ, R151.reuse ;  /* 0x000000ffff3c7224 */ /* 0x100fe400078e0097 */
        /* <DEDUP_REMOVED lines=23> */
[----:B------:R-:W-:Y:S01]  /*17b50*/  IMAD.MOV.U32 R24, RZ, RZ, R151 ;  /* 0x000000ffff187224 */ /* 0x000fe200078e0097 */
[----:B------:R-:W-:Y:S06]  /*17b60*/  @!P1 BRA `(.L_x_637) ;  /* 0x0000004c00489947 */ /* 0x000fec0003800000 */
[----:B------:R-:W-:Y:S01]  /*17b70*/  MOV R14, R4 ;  /* 0x00000004000e7202 */ /* 0x000fe20000000f00 */
[----:B------:R-:W-:Y:S01]  /*17b80*/  IMAD.MOV.U32 R11, RZ, RZ, R5 ;  /* 0x000000ffff0b7224 */ /* 0x000fe200078e0005 */
[----:B------:R-:W-:Y:S01]  /*17b90*/  MOV R8, R226 ;  /* 0x000000e200087202 */ /* 0x000fe20000000f00 */
        /* <DEDUP_REMOVED lines=65> */
[----:B------:R-:W-:-:S07]  /*17fb0*/  CS2R R24, SRZ ;  /* 0x0000000000187805 */ /* 0x000fce000001ff00 */
.L_x_650:
[----:B------:R-:W-:-:S04]  /*17fc0*/  ISETP.NE.AND P1, PT, R8, 0x1, PT ;  /* 0x000000010800780c */ /* 0x000fc80003f25270 */
[----:B------:R-:W-:-:S04]  /*17fd0*/  SEL R227, RZ, 0x1, P1 ;  /* 0x00000001ffe37807 */ /* 0x000fc80000800000 */
[----:B------:R-:W-:Y:S01]  /*17fe0*/  LOP3.LUT R227, R10, R227, RZ, 0x3c, !PT ;  /* 0x000000e30ae37212 */ /* 0x000fe200078e3cff */
[----:B------:R-:W-:Y:S06]  /*17ff0*/  @!P0 BRA `(.L_x_638) ;  /* 0x0000000000048947 */ /* 0x000fec0003800000 */
[----:B------:R-:W-:Y:S01]  /*18000*/  BPT.TRAP 0x1 ;  /* 0x000000040000795c */ /* 0x000fe20000300000 */
.L_x_638:
[----:B------:R-:W-:Y:S01]  /*18010*/  VIADD R226, R8, 0x1 ;  /* 0x0000000108e27836 */ /* 0x000fe20000000000 */
[----:B------:R-:W-:-:S04]  /*18020*/  SHF.L.U32 R3, R227, 0x1f, RZ ;  /* 0x0000001fe3037819 */ /* 0x000fc800000006ff */
[----:B------:R-:W-:-:S04]  /*18030*/  ISETP.NE.AND P1, PT, R226, 0x2, PT ;  /* 0x00000002e200780c */ /* 0x000fc80003f25270 */
[----:B------:R-:W-:-:S04]  /*18040*/  SEL R226, R226, RZ, P1 ;  /* 0x000000ffe2e27207 */ /* 0x000fc80000800000 */
[----:B------:R-:W-:-:S04]  /*18050*/  LEA R9, R226, R23, 0x3 ;  /* 0x00000017e2097211 */ /* 0x000fc800078e18ff */
[----:B------:R0:W1:Y:S01]  /*18060*/  SYNCS.PHASECHK.TRANS64.TRYWAIT P1, [R9+URZ+0x38830], R3 ;  /* 0x03883003090075a7 */ /* 0x000062000802017f */
[----:B------:R-:W-:Y:S05]  /*18070*/  @!P0 BRA `(.L_x_639) ;  /* 0x0000000000048947 */ /* 0x000fea0003800000 */
[----:B------:R-:W-:Y:S01]  /*18080*/  BPT.TRAP 0x1 ;  /* 0x000000040000795c */ /* 0x000fe20000300000 */
.L_x_639:
[----:B------:R-:W2:Y:S01]  /*18090*/  LDL R4, [R1+0x50] ;  /* 0x0000500001047983 */ /* 0x000ea20000100800 */
[----:B------:R-:W-:Y:S01]  /*180a0*/  BSSY B1, `(.L_x_640) ;  /* 0x0000007000017945 */ /* 0x000fe20003800000 */
[----:B------:R-:W-:Y:S02]  /*180b0*/  IMAD.MOV.U32 R5, RZ, RZ, 0x40000040 ;  /* 0x40000040ff057424 */ /* 0x000fe400078e00ff */
[----:B--2---:R-:W-:-:S04]  /*180c0*/  IMAD R4, R226, 0xa00, R4 ;  /* 0x00000a00e2047824 */ /* 0x004fc800078e0204 */
[----:B------:R-:W-:Y:S01]  /*180d0*/  VIADD R6, R4, 0x80 ;  /* 0x0000008004067836 */ /* 0x000fe20000000000 */
[----:B-1----:R-:W-:Y:S06]  /*180e0*/  @P1 BRA `(.L_x_641) ;  /* 0x0000000000081947 */ /* 0x002fec0003800000 */
[----:B------:R-:W1:Y:S02]  /*180f0*/  SYNCS.PHASECHK.TRANS64.TRYWAIT P1, [R9+URZ+0x38830], R3 ;  /* 0x03883003090075a7 */ /* 0x000e64000802017f */
[----:B-1----:R-:W-:Y:S05]  /*18100*/  @!P1 BRA `(.L_x_642) ;  /* 0x0000013000049947 */ /* 0x002fea0003800000 */
.L_x_641:
[----:B------:R-:W-:Y:S05]  /*18110*/  BSYNC B1 ;  /* 0x0000000000017941 */ /* 0x000fea0003800000 */
.L_x_640:
[----:B------:R-:W2:Y:S04]  /*18120*/  LDL.64 R152, [R1+0x48] ;  /* 0x0000480001987983 */ /* 0x000ea80000100a00 */
[----:B------:R-:W3:Y:S04]  /*18130*/  LDL.64 R156, [R1+0x8] ;  /* 0x00000800019c7983 */ /* 0x000ee80000100a00 */
[----:B------:R-:W4:Y:S01]  /*18140*/  LDL.64 R154, [R1] ;  /* 0x00000000019a7983 */ /* 0x000f220000100a00 */
[----:B------:R-:W-:Y:S02]  /*18150*/  R2UR UR10, R4 ;  /* 0x00000000040a72ca */ /* 0x000fe400000e0000 */
[----:B------:R-:W-:Y:S01]  /*18160*/  R2UR UR11, R5 ;  /* 0x00000000050b72ca */ /* 0x000fe200000e0000 */
[----:B------:R-:W-:Y:S01]  /*18170*/  WARPGROUP.ARRIVE ;  /* 0x00000000000079c5 */ /* 0x000fe20000000000 */
[----:B------:R-:W-:-:S02]  /*18180*/  MOV R7, 0x40000040 ;  /* 0x4000004000077802 */ /* 0x000fc40000000f00 */
[----:B------:R-:W-:Y:S02]  /*18190*/  R2UR UR6, R6 ;  /* 0x00000000060672ca */ /* 0x000fe400000e0000 */
[----:B------:R-:W-:Y:S01]  /*181a0*/  R2UR UR7, R7 ;  /* 0x00000000070772ca */ /* 0x000fe200000e0000 */
[C---:B------:R-:W-:Y:S02]  /*181b0*/  VIADD R6, R4.reuse, 0x100 ;  /* 0x0000010004067836 */ /* 0x040fe40000000000 */
[----:B------:R-:W-:Y:S02]  /*181c0*/  VIADD R12, R4, 0x180 ;  /* 0x00000180040c7836 */ /* 0x000fe40000000000 */
[----:B------:R-:W-:Y:S01]  /*181d0*/  IMAD.MOV.U32 R13, RZ, RZ, 0x40000040 ;  /* 0x40000040ff0d7424 */ /* 0x000fe200078e00ff */
[----:B--2---:R-:W-:Y:S02]  /*181e0*/  R2UR UR46, R152 ;  /* 0x00000000982e72ca */ /* 0x004fe400000e0000 */
[----:B------:R-:W-:-:S02]  /*181f0*/  R2UR UR47, R153 ;  /* 0x00000000992f72ca */ /* 0x000fc400000e0000 */
[----:B------:R-:W2:Y:S01]  /*18200*/  LDL.64 R152, [R1+0x40] ;  /* 0x0000400001987983 */ /* 0x000ea20000100a00 */
[----:B---3--:R-:W-:Y:S02]  /*18210*/  R2UR UR12, R156 ;  /* 0x000000009c0c72ca */ /* 0x008fe400000e0000 */
[----:B------:R-:W-:-:S11]  /*18220*/  R2UR UR13, R157 ;  /* 0x000000009d0d72ca */ /* 0x000fd600000e0000 */
[----:B------:R-:W-:Y:S02]  /*18230*/  UMOV UR8, UR12 ;  /* 0x0000000c00087c82 */ /* 0x000fe40008000000 */
[----:B------:R-:W-:Y:S02]  /*18240*/  UMOV UR9, UR13 ;  /* 0x0000000d00097c82 */ /* 0x000fe40008000000 */
[----:B------:R-:W-:Y:S01]  /*18250*/  HGMMA.64x16x16.F32 R184, gdesc[UR8], RZ, !UPT, gsb0 ;  /* 0x0020000008b879f0 */ /* 0x000fe2000c0008ff */
[----:B------:R-:W-:Y:S01]  /*18260*/  UMOV UR4, UR12 ;  /* 0x0000000c00047c82 */ /* 0x000fe20008000000 */
[----:B------:R-:W-:Y:S01]  /*18270*/  UMOV UR5, UR13 ;  /* 0x0000000d00057c82 */ /* 0x000fe20008000000 */
[----:B------:R-:W-:Y:S02]  /*18280*/  WARPGROUP.DEPBAR.LE gsb0, 0x0 ;  /* 0x00008000000079c5 */ /* 0x000fe40000010000 */
[----:B------:R-:W-:-:S06]  /*18290*/  WARPGROUP.ARRIVE ;  /* 0x00000000000079c5 */ /* 0x000fcc0000000000 */
[----:B------:R-:W-:Y:S01]  /*182a0*/  HGMMA.64x16x16.F32 R176, gdesc[UR4], RZ, !UPT, gsb0 ;  /* 0x0020000004b079f0 */ /* 0x000fe2000c0008ff */
[----:B------:R-:W-:Y:S02]  /*182b0*/  R2UR UR10, R6 ;  /* 0x00000000060a72ca */ /* 0x000fe400000e0000 */
[----:B------:R-:W-:Y:S01]  /*182c0*/  R2UR UR11, R7 ;  /* 0x00000000070b72ca */ /* 0x000fe200000e0000 */
[----:B------:R-:W-:Y:S01]  /*182d0*/  UMOV UR8, UR12 ;  /* 0x0000000c00087c82 */ /* 0x000fe20008000000 */
[----:B------:R-:W-:Y:S01]  /*182e0*/  UMOV UR9, UR13 ;  /* 0x0000000d00097c82 */ /* 0x000fe20008000000 */
[----:B------:R-:W-:Y:S02]  /*182f0*/  WARPGROUP.DEPBAR.LE gsb0, 0x0 ;  /* 0x00008000000079c5 */ /* 0x000fe40000010000 */
[----:B------:R-:W-:-:S08]  /*18300*/  WARPGROUP.ARRIVE ;  /* 0x00000000000079c5 */ /* 0x000fd00000000000 */
        /* <DEDUP_REMOVED lines=8> */
[----:B------:R-:W-:Y:S02]  /*18390*/  IADD3 R6, R4, 0x200, RZ ;  /* 0x0000020004067810 */ /* 0x000fe40007ffe0ff */
[----:B------:R-:W-:Y:S02]  /*183a0*/  MOV R7, 0x40000040 ;  /* 0x4000004000077802 */ /* 0x000fe40000000f00 */
[----:B------:R-:W-:Y:S02]  /*183b0*/  R2UR UR34, R6 ;  /* 0x00000000062272ca */ /* 0x000fe400000e0000 */
[----:B------:R-:W-:Y:S02]  /*183c0*/  R2UR UR35, R7 ;  /* 0x00000000072372ca */ /* 0x000fe400000e0000 */
[----:B----4-:R-:W-:Y:S02]  /*183d0*/  R2UR UR28, R154 ;  /* 0x000000009a1c72ca */ /* 0x010fe400000e0000 */
[----:B------:R-:W-:Y:S01]  /*183e0*/  R2UR UR29, R155 ;  /* 0x000000009b1d72ca */ /* 0x000fe200000e0000 */
[----:B------:R-:W-:Y:S01]  /*183f0*/  UMOV UR32, UR12 ;  /* 0x0000000c00207c82 */ /* 0x000fe20008000000 */
[----:B------:R-:W-:Y:S01]  /*18400*/  UMOV UR33, UR13 ;  /* 0x0000000d00217c82 */ /* 0x000fe20008000000 */
[----:B------:R-:W-:-:S02]  /*18410*/  WARPGROUP.DEPBAR.LE gsb0, 0x0 ;  /* 0x00008000000079c5 */ /* 0x000fc40000010000 */
[----:B------:R-:W-:Y:S01]  /*18420*/  VIADD R12, R4, 0x2 ;  /* 0x00000002040c7836 */ /* 0x000fe20000000000 */
[----:B--2---:R-:W-:Y:S02]  /*18430*/  R2UR UR42, R152 ;  /* 0x00000000982a72ca */ /* 0x004fe400000e0000 */
[----:B------:R-:W-:Y:S02]  /*18440*/  R2UR UR43, R153 ;  /* 0x00000000992b72ca */ /* 0x000fe400000e0000 */
[----:B------:R-:W-:-:S06]  /*18450*/  WARPGROUP.ARRIVE ;  /* 0x00000000000079c5 */ /* 0x000fcc0000000000 */
[----:B------:R-:W-:Y:S01]  /*18460*/  HGMMA.64x16x16.F32 R152, gdesc[UR32], RZ, !UPT, gsb0 ;  /* 0x00200000209879f0 */ /* 0x000fe2000c0008ff */
[----:B------:R-:W-:Y:S01]  /*18470*/  IMAD.MOV.U32 R13, RZ, RZ, 0x40000040 ;  /* 0x40000040ff0d7424 */ /* 0x000fe200078e00ff */
[----:B------:R-:W-:-:S04]  /*18480*/  R2UR UR26, R12 ;  /* 0x000000000c1a72ca */ /* 0x000fc800000e0000 */
[----:B------:R-:W-:Y:S01]  /*18490*/  R2UR UR27, R13 ;  /* 0x000000000d1b72ca */ /* 0x000fe200000e0000 */
[----:B------:R-:W-:Y:S01]  /*184a0*/  UMOV UR24, UR28 ;  /* 0x0000001c00187c82 */ /* 0x000fe20008000000 */
[----:B------:R-:W-:Y:S01]  /*184b0*/  UMOV UR25, UR29 ;  /* 0x0000001d00197c82 */ /* 0x000fe20008000000 */
[----:B------:R-:W-:Y:S02]  /*184c0*/  WARPGROUP.DEPBAR.LE gsb0, 0x0 ;  /* 0x00008000000079c5 */ /* 0x000fe40000010000 */
[----:B------:R-:W-:-:S08]  /*184d0*/  WARPGROUP.ARRIVE ;  /* 0x00000000000079c5 */ /* 0x000fd00000000000 */
[----:B------:R-:W-:Y:S01]  /*184e0*/  HGMMA.64x16x16.F32 R184, gdesc[UR24], R184, gsb0 ;  /* 0x0020000018b879f0 */ /* 0x000fe200080008b8 */
[----:B------:R-:W-:Y:S02]  /*184f0*/  VIADD R6, R4, 0x82 ;  /* 0x0000008204067836 */ /* 0x000fe40000000000 */
[----:B------:R-:W-:-:S03]  /*18500*/  IMAD.MOV.U32 R7, RZ, RZ, 0x40000040 ;  /* 0x40000040ff077424 */ /* 0x000fc600078e00ff */
[----:B------:R-:W-:Y:S02]  /*18510*/  R2UR UR22, R6 ;  /* 0x00000000061672ca */ /* 0x000fe400000e0000 */
[----:B------:R-:W-:Y:S01]  /*18520*/  R2UR UR23, R7 ;  /* 0x00000000071772ca */ /* 0x000fe200000e0000 */
[----:B------:R-:W-:Y:S01]  /*18530*/  UMOV UR20, UR28 ;  /* 0x0000001c00147c82 */ /* 0x000fe20008000000 */
[----:B------:R-:W-:Y:S01]  /*18540*/  UMOV UR21, UR29 ;  /* 0x0000001d00157c82 */ /* 0x000fe20008000000 */
[----:B------:R-:W-:Y:S02]  /*18550*/  WARPGROUP.DEPBAR.LE gsb0, 0x0 ;  /* 0x00008000000079c5 */ /* 0x000fe40000010000 */
[----:B------:R-:W-:-:S08]  /*18560*/  WARPGROUP.ARRIVE ;  /* 0x00000000000079c5 */ /* 0x000fd00000000000 */
[----:B------:R-:W-:Y:S01]  /*18570*/  HGMMA.64x16x16.F32 R176, gdesc[UR20], R176, gsb0 ;  /* 0x0020000014b079f0 */ /* 0x000fe200080008b0 */
[----:B------:R-:W-:Y:S02]  /*18580*/  IADD3 R12, R4, 0x102, RZ ;  /* 0x00000102040c7810 */ /* 0x000fe40007ffe0ff */
[----:B------:R-:W-:Y:S02]  /*18590*/  MOV R13, 0x40000040 ;  /* 0x40000040000d7802 */ /* 0x000fe40000000f00 */
[----:B------:R-:W-:Y:S02]  /*185a0*/  R2UR UR18, R12 ;  /* 0x000000000c1272ca */ /* 0x000fe400000e0000 */
[----:B------:R-:W-:Y:S01]  /*185b0*/  R2UR UR19, R13 ;  /* 0x000000000d1372ca */ /* 0x000fe200000e0000 */
[----:B------:R-:W-:Y:S01]  /*185c0*/  UMOV UR16, UR28 ;  /* 0x0000001c00107c82 */ /* 0x000fe20008000000 */
[----:B------:R-:W-:Y:S01]  /*185d0*/  UMOV UR17, UR29 ;  /* 0x0000001d00117c82 */ /* 0x000fe20008000000 */
[----:B------:R-:W-:-:S02]  /*185e0*/  WARPGROUP.DEPBAR.LE gsb0, 0x0 ;  /* 0x00008000000079c5 */ /* 0x000fc40000010000 */
        /* <DEDUP_REMOVED lines=15> */
[----:B------:R-:W-:Y:S01]  /*186e0*/  IMAD.MOV.U32 R7, RZ, RZ, 0x40000040 ;  /* 0x40000040ff077424 */ /* 0x000fe200078e00ff */
[----:B------:R-:W-:Y:S01]  /*186f0*/  IADD3 R6, R4, 0x4, RZ ;  /* 0x0000000404067810 */ /* 0x000fe20007ffe0ff */
[----:B------:R-:W-:Y:S01]  /*18700*/  UMOV UR8, UR46 ;  /* 0x0000002e00087c82 */ /* 0x000fe20008000000 */
[----:B------:R-:W-:Y:S01]  /*18710*/  UMOV UR9, UR47 ;  /* 0x0000002f00097c82 */ /* 0x000fe20008000000 */
[----:B------:R-:W-:Y:S01]  /*18720*/  UMOV UR4, UR46 ;  /* 0x0000002e00047c82 */ /* 0x000fe20008000000 */
[----:B------:R-:W-:Y:S02]  /*18730*/  WARPGROUP.DEPBAR.LE gsb0, 0x0 ;  /* 0x00008000000079c5 */ /* 0x000fe40000010000 */
[----:B------:R-:W-:Y:S01]  /*18740*/  WARPGROUP.ARRIVE ;  /* 0x00000000000079c5 */ /* 0x000fe20000000000 */
[----:B------:R-:W-:Y:S01]  /*18750*/  UMOV UR5, UR47 ;  /* 0x0000002f00057c82 */ /* 0x000fe20008000000 */
[----:B------:R-:W-:Y:S01]  /*18760*/  UMOV UR24, UR46 ;  /* 0x0000002e00187c82 */ /* 0x000fe20008000000 */
[----:B------:R-:W-:Y:S01]  /*18770*/  UMOV UR25, UR47 ;  /* 0x0000002f00197c82 */ /* 0x000fe20008000000 */
[----:B------:R-:W-:Y:S01]  /*18780*/  UMOV UR20, UR46 ;  /* 0x0000002e00147c82 */ /* 0x000fe20008000000 */
[----:B------:R-:W-:Y:S01]  /*18790*/  UMOV UR21, UR47 ;  /* 0x0000002f00157c82 */ /* 0x000fe20008000000 */
[----:B------:R-:W-:Y:S01]  /*187a0*/  HGMMA.64x16x16.F32 R152, gdesc[UR28], R152, gsb0 ;  /* 0x002000001c9879f0 */ /* 0x000fe20008000898 */
[----:B------:R-:W-:Y:S01]  /*187b0*/  R2UR UR10, R6 ;  /* 0x00000000060a72ca */ /* 0x000fe200000e0000 */
[----:B------:R-:W-:Y:S01]  /*187c0*/  UMOV UR32, UR46 ;  /* 0x0000002e00207c82 */ /* 0x000fe20008000000 */
[----:B------:R-:W-:Y:S01]  /*187d0*/  R2UR UR11, R7 ;  /* 0x00000000070b72ca */ /* 0x000fe200000e0000 */
[----:B------:R-:W-:Y:S01]  /*187e0*/  IMAD.MOV.U32 R7, RZ, RZ, 0x40000040 ;  /* 0x40000040ff077424 */ /* 0x000fe200078e00ff */
[----:B------:R-:W-:Y:S01]  /*187f0*/  UMOV UR33, UR47 ;  /* 0x0000002f00217c82 */ /* 0x000fe20008000000 */
[----:B------:R-:W2:Y:S01]  /*18800*/  LDL.64 R12, [R1+0x38] ;  /* 0x00003800010c7983 */ /* 0x000ea20000100a00 */
[----:B------:R-:W-:-:S02]  /*18810*/  WARPGROUP.DEPBAR.LE gsb0, 0x0 ;  /* 0x00008000000079c5 */ /* 0x000fc40000010000 */
[----:B------:R-:W-:-:S07]  /*18820*/  WARPGROUP.ARRIVE ;  /* 0x00000000000079c5 */ /* 0x000fce0000000000 */
[----:B------:R-:W-:Y:S01]  /*18830*/  HGMMA.64x16x16.F32 R184, gdesc[UR8], R184, gsb0 ;  /* 0x0020000008b879f0 */ /* 0x000fe200080008b8 */
[----:B------:R-:W-:Y:S02]  /*18840*/  IADD3 R6, R4, 0x84, RZ ;  /* 0x0000008404067810 */ /* 0x000fe40007ffe0ff */
[----:B------:R-:W-:Y:S02]  /*18850*/  R2UR UR7, R7 ;  /* 0x00000000070772ca */ /* 0x000fe400000e0000 */
[----:B------:R-:W-:Y:S01]  /*18860*/  R2UR UR6, R6 ;  /* 0x00000000060672ca */ /* 0x000fe200000e0000 */
[----:B------:R-:W-:Y:S02]  /*18870*/  WARPGROUP.DEPBAR.LE gsb0, 0x0 ;  /* 0x00008000000079c5 */ /* 0x000fe40000010000 */
[----:B------:R-:W-:-:S10]  /*18880*/  WARPGROUP.ARRIVE ;  /* 0x00000000000079c5 */ /* 0x000fd40000000000 */
[----:B------:R-:W-:Y:S01]  /*18890*/  HGMMA.64x16x16.F32 R176, gdesc[UR4], R176, gsb0 ;  /* 0x0020000004b079f0 */ /* 0x000fe200080008b0 */
[----:B------:R-:W-:Y:S01]  /*188a0*/  VIADD R6, R4, 0x104 ;  /* 0x0000010404067836 */ /* 0x000fe20000000000 */
[----:B------:R-:W-:-:S04]  /*188b0*/  MOV R7, 0x40000040 ;  /* 0x4000004000077802 */ /* 0x000fc80000000f00 */
[----:B------:R-:W-:Y:S02]  /*188c0*/  R2UR UR26, R6 ;  /* 0x00000000061a72ca */ /* 0x000fe400000e0000 */
[----:B------:R-:W-:Y:S01]  /*188d0*/  R2UR UR27, R7 ;  /* 0x00000000071b72ca */ /* 0x000fe200000e0000 */
[----:B------:R-:W-:Y:S02]  /*188e0*/  WARPGROUP.DEPBAR.LE gsb0, 0x0 ;  /* 0x00008000000079c5 */ /* 0x000fe40000010000 */
[----:B------:R-:W-:-:S10]  /*188f0*/  WARPGROUP.ARRIVE ;  /* 0x00000000000079c5 */ /* 0x000fd40000000000 */
[----:B------:R-:W-:Y:S01]  /*18900*/  HGMMA.64x16x16.F32 R168, gdesc[UR24], R168, gsb0 ;  /* 0x0020000018a879f0 */ /* 0x000fe200080008a8 */
[----:B------:R-:W-:Y:S02]  /*18910*/  VIADD R6, R4, 0x184 ;  /* 0x0000018404067836 */ /* 0x000fe40000000000 */
[----:B------:R-:W-:-:S03]  /*18920*/  IMAD.MOV.U32 R7, RZ, RZ, 0x40000040 ;  /* 0x40000040ff077424 */ /* 0x000fc600078e00ff */
[----:B------:R-:W-:Y:S02]  /*18930*/  R2UR UR22, R6 ;  /* 0x00000000061672ca */ /* 0x000fe400000e0000 */
[----:B------:R-:W-:Y:S01]  /*18940*/  R2UR UR23, R7 ;  /* 0x00000000071772ca */ /* 0x000fe200000e0000 */
[----:B------:R-:W-:Y:S02]  /*18950*/  WARPGROUP.DEPBAR.LE gsb0, 0x0 ;  /* 0x00008000000079c5 */ /* 0x000fe40000010000 */
[----:B------:R-:W-:-:S10]  /*18960*/  WARPGROUP.ARRIVE ;  /* 0x00000000000079c5 */ /* 0x000fd40000000000 */
[----:B------:R-:W-:Y:S01]  /*18970*/  HGMMA.64x16x16.F32 R160, gdesc[UR20], R160, gsb0 ;  /* 0x0020000014a079f0 */ /* 0x000fe200080008a0 */
[----:B------:R-:W-:Y:S01]  /*18980*/  IMAD.MOV.U32 R7, RZ, RZ, 0x40000040 ;  /* 0x40000040ff077424 */ /* 0x000fe200078e00ff */
[----:B------:R-:W-:-:S04]  /*18990*/  IADD3 R6, R4, 0x204, RZ ;  /* 0x0000020404067810 */ /* 0x000fc80007ffe0ff */
        /* <DEDUP_REMOVED lines=23> */
[----:B------:R-:W-:Y:S01]  /*18b10*/  IMAD.MOV.U32 R7, RZ, RZ, 0x40000040 ;  /* 0x40000040ff077424 */ /* 0x000fe200078e00ff */
[----:B------:R-:W-:-:S04]  /*18b20*/  IADD3 R6, R4, 0x106, RZ ;  /* 0x0000010604067810 */ /* 0x000fc80007ffe0ff */
[----:B------:R-:W-:Y:S02]  /*18b30*/  R2UR UR10, R6 ;  /* 0x00000000060a72ca */ /* 0x000fe400000e0000 */
[----:B------:R-:W-:Y:S01]  /*18b40*/  R2UR UR11, R7 ;  /* 0x00000000070b72ca */ /* 0x000fe200000e0000 */
[----:B------:R-:W-:Y:S01]  /*18b50*/  UMOV UR8, UR42 ;  /* 0x0000002a00087c82 */ /* 0x000fe20008000000 */
[----:B------:R-:W-:Y:S01]  /*18b60*/  UMOV UR9, UR43 ;  /* 0x0000002b00097c82 */ /* 0x000fe20008000000 */
[----:B------:R-:W-:Y:S02]  /*18b70*/  WARPGROUP.DEPBAR.LE gsb0, 0x0 ;  /* 0x00008000000079c5 */ /* 0x000fe40000010000 */
[----:B------:R-:W-:-:S08]  /*18b80*/  WARPGROUP.ARRIVE ;  /* 0x00000000000079c5 */ /* 0x000fd00000000000 */
        /* <DEDUP_REMOVED lines=16> */
[----:B--2---:R-:W-:Y:S02]  /*18c90*/  R2UR UR50, R12 ;  /* 0x000000000c3272ca */ /* 0x004fe400000e0000 */
[----:B------:R-:W-:Y:S02]  /*18ca0*/  R2UR UR51, R13 ;  /* 0x000000000d3372ca */ /* 0x000fe400000e0000 */
[----:B------:R-:W2:Y:S01]  /*18cb0*/  LDL.64 R12, [R1+0x30] ;  /* 0x00003000010c7983 */ /* 0x000ea20000100a00 */
[----:B------:R-:W-:-:S02]  /*18cc0*/  WARPGROUP.DEPBAR.LE gsb0, 0x0 ;  /* 0x00008000000079c5 */ /* 0x000fc40000010000 */
[----:B------:R-:W-:-:S06]  /*18cd0*/  WARPGROUP.ARRIVE ;  /* 0x00000000000079c5 */ /* 0x000fcc0000000000 */
        /* <DEDUP_REMOVED lines=91> */
[----:B--2---:R-:W-:Y:S01]  /*19290*/  R2UR UR42, R12 ;  /* 0x000000000c2a72ca */ /* 0x004fe200000e0000 */
[----:B------:R-:W-:Y:S02]  /*192a0*/  WARPGROUP.DEPBAR.LE gsb0, 0x0 ;  /* 0x00008000000079c5 */ /* 0x000fe40000010000 */
[----:B------:R-:W-:-:S07]  /*192b0*/  WARPGROUP.ARRIVE ;  /* 0x00000000000079c5 */ /* 0x000fce0000000000 */
[----:B------:R-:W-:Y:S01]  /*192c0*/  HGMMA.64x16x16.F32 R152, gdesc[UR28], R152, gsb0 ;  /* 0x002000001c9879f0 */ /* 0x000fe20008000898 */
[----:B------:R-:W-:Y:S02]  /*192d0*/  R2UR UR43, R13 ;  /* 0x000000000d2b72ca */ /* 0x000fe400000e0000 */
[----:B------:R-:W2:Y:S01]  /*192e0*/  LDL.64 R12, [R1+0x20] ;  /* 0x00002000010c7983 */ /* 0x000ea20000100a00 */
[----:B------:R-:W-:Y:S01]  /*192f0*/  VIADD R6, R4, 0x284 ;  /* 0x0000028404067836 */ /* 0x000fe20000000000 */
[----:B------:R-:W-:-:S04]  /*19300*/  MOV R7, 0x40000040 ;  /* 0x4000004000077802 */ /* 0x000fc80000000f00 */
[----:B------:R-:W-:Y:S02]  /*19310*/  R2UR UR18, R6 ;  /* 0x00000000061272ca */ /* 0x000fe400000e0000 */
[----:B------:R-:W-:Y:S01]  /*19320*/  R2UR UR19, R7 ;  /* 0x00000000071372ca */ /* 0x000fe200000e0000 */
[----:B------:R-:W-:Y:S02]  /*19330*/  UMOV UR16, UR42 ;  /* 0x0000002a00107c82 */ /* 0x000fe40008000000 */
[----:B------:R-:W-:Y:S01]  /*19340*/  UMOV UR17, UR43 ;  /* 0x0000002b00117c82 */ /* 0x000fe20008000000 */
[----:B------:R-:W-:Y:S02]  /*19350*/  WARPGROUP.DEPBAR.LE gsb0, 0x0 ;  /* 0x00008000000079c5 */ /* 0x000fe40000010000 */
[----:B------:R-:W-:-:S07]  /*19360*/  WARPGROUP.ARRIVE ;  /* 0x00000000000079c5 */ /* 0x000fce0000000000 */
        /* <DEDUP_REMOVED lines=37> */
[----:B--2---:R-:W-:Y:S02]  /*195c0*/  R2UR UR50, R12 ;  /* 0x000000000c3272ca */ /* 0x004fe400000e0000 */
[----:B------:R-:W-:Y:S02]  /*195d0*/  R2UR UR51, R13 ;  /* 0x000000000d3372ca */ /* 0x000fe400000e0000 */
[----:B------:R-:W2:Y:S01]  /*195e0*/  LDL.64 R12, [R1+0x18] ;  /* 0x00001800010c7983 */ /* 0x000ea20000100a00 */
[----:B------:R-:W-:Y:S01]  /*195f0*/  IMAD.MOV.U32 R7, RZ, RZ, 0x40000040 ;  /* 0x40000040ff077424 */ /* 0x000fe200078e00ff */
[----:B------:R-:W-:-:S04]  /*19600*/  IADD3 R6, R4, 0x286, RZ ;  /* 0x0000028604067810 */ /* 0x000fc80007ffe0ff */
[----:B------:R-:W-:Y:S02]  /*19610*/  R2UR UR26, R6 ;  /* 0x00000000061a72ca */ /* 0x000fe400000e0000 */
[----:B------:R-:W-:Y:S01]  /*19620*/  R2UR UR27, R7 ;  /* 0x00000000071b72ca */ /* 0x000fe200000e0000 */
[----:B------:R-:W-:Y:S02]  /*19630*/  UMOV UR24, UR50 ;  /* 0x0000003200187c82 */ /* 0x000fe40008000000 */
[----:B------:R-:W-:Y:S01]  /*19640*/  UMOV UR25, UR51 ;  /* 0x0000003300197c82 */ /* 0x000fe20008000000 */
[----:B------:R-:W-:Y:S02]  /*19650*/  WARPGROUP.DEPBAR.LE gsb0, 0x0 ;  /* 0x00008000000079c5 */ /* 0x000fe40000010000 */
[----:B------:R-:W-:-:S07]  /*19660*/  WARPGROUP.ARRIVE ;  /* 0x00000000000079c5 */ /* 0x000fce0000000000 */
        /* <DEDUP_REMOVED lines=38> */
[----:B------:R-:W-:Y:S01]  /*198d0*/  IMAD.MOV.U32 R7, RZ, RZ, 0x40000040 ;  /* 0x40000040ff077424 */ /* 0x000fe200078e00ff */
[----:B--2---:R-:W-:Y:S02]  /*198e0*/  R2UR UR46, R12 ;  /* 0x000000000c2e72ca */ /* 0x004fe400000e0000 */
[----:B------:R-:W-:Y:S02]  /*198f0*/  R2UR UR47, R13 ;  /* 0x000000000d2f72ca */ /* 0x000fe400000e0000 */
[----:B------:R-:W2:Y:S01]  /*19900*/  LDL.64 R12, [R1+0x10] ;  /* 0x00001000010c7983 */ /* 0x000ea20000100a00 */
[----:B------:R-:W-:Y:S02]  /*19910*/  R2UR UR10, R6 ;  /* 0x00000000060a72ca */ /* 0x000fe400000e0000 */
[----:B------:R-:W-:-:S06]  /*19920*/  R2UR UR11, R7 ;  /* 0x00000000070b72ca */ /* 0x000fcc00000e0000 */
[----:B------:R-:W-:Y:S02]  /*19930*/  UMOV UR8, UR46 ;  /* 0x0000002e00087c82 */ /* 0x000fe40008000000 */
[----:B------:R-:W-:Y:S01]  /*19940*/  UMOV UR9, UR47 ;  /* 0x0000002f00097c82 */ /* 0x000fe20008000000 */
[----:B------:R-:W-:Y:S02]  /*19950*/  WARPGROUP.DEPBAR.LE gsb0, 0x0 ;  /* 0x00008000000079c5 */ /* 0x000fe40000010000 */
        /* <DEDUP_REMOVED lines=41> */
[----:B------:R-:W-:Y:S02]  /*19bf0*/  R2UR UR19, R7 ;  /* 0x00000000071372ca */ /* 0x000fe400000e0000 */
[----:B--2---:R-:W-:Y:S02]  /*19c00*/  R2UR UR42, R12 ;  /* 0x000000000c2a72ca */ /* 0x004fe400000e0000 */
[----:B------:R-:W-:-:S11]  /*19c10*/  R2UR UR43, R13 ;  /* 0x000000000d2b72ca */ /* 0x000fd600000e0000 */
[----:B------:R-:W-:Y:S02]  /*19c20*/  UMOV UR16, UR42 ;  /* 0x0000002a00107c82 */ /* 0x000fe40008000000 */
[----:B------:R-:W-:Y:S01]  /*19c30*/  UMOV UR17, UR43 ;  /* 0x0000002b00117c82 */ /* 0x000fe20008000000 */
[----:B------:R-:W-:Y:S02]  /*19c40*/  WARPGROUP.DEPBAR.LE gsb0, 0x0 ;  /* 0x00008000000079c5 */ /* 0x000fe40000010000 */
        /* <DEDUP_REMOVED lines=439> */
.L_x_643:
[----:B------:R-:W-:Y:S02]  /*1b7c0*/  SHF.L.U32 R0, R10, 0x1f, RZ ;  /* 0x0000001f0a007819 */ /* 0x000fe400000006ff */
[----:B------:R-:W-:-:S04]  /*1b7d0*/  LEA R6, R8, R23, 0x3 ;  /* 0x0000001708067211 */ /* 0x000fc800078e18ff */
[----:B------:R2:W3:Y:S01]  /*1b7e0*/  SYNCS.PHASECHK.TRANS64.TRYWAIT P1, [R6+URZ+0x38850], R0 ;  /* 0x03885000060075a7 */ /* 0x0004e2000802017f */
[----:B------:R-:W-:Y:S05]  /*1b7f0*/  @!P0 BRA `(.L_x_644) ;  /* 0x0000000000048947 */ /* 0x000fea0003800000 */
[----:B------:R-:W-:Y:S01]  /*1b800*/  BPT.TRAP 0x1 ;  /* 0x000000040000795c */ /* 0x000fe20000300000 */
.L_x_644:
[----:B------:R-:W-:Y:S04]  /*1b810*/  BSSY B1, `(.L_x_645) ;  /* 0x0000004000017945 */ /* 0x000fe80003800000 */
[----:B---3--:R-:W-:Y:S05]  /*1b820*/  @P1 BRA `(.L_x_646) ;  /* 0x0000000000081947 */ /* 0x008fea0003800000 */
[----:B------:R-:W3:Y:S02]  /*1b830*/  SYNCS.PHASECHK.TRANS64.TRYWAIT P1, [R6+URZ+0x38850], R0 ;  /* 0x03885000060075a7 */ /* 0x000ee4000802017f */
[----:B---3--:R-:W-:Y:S05]  /*1b840*/  @!P1 BRA `(.L_x_647) ;  /* 0x000000f800489947 */ /* 0x008fea0003800000 */
.L_x_646:
[----:B------:R-:W-:Y:S05]  /*1b850*/  BSYNC B1 ;  /* 0x0000000000017941 */ /* 0x000fea0003800000 */
.L_x_645:
[----:B--23--:R-:W-:Y:S01]  /*1b860*/  VIADD R0, R23, 0x400 ;  /* 0x0000040017007836 */ /* 0x00cfe20000000000 */
[----:B------:R-:W-:Y:S01]  /*1b870*/  WARPGROUP.ARRIVE ;  /* 0x00000000000079c5 */ /* 0x000fe20000000000 */
[----:B01----:R-:W-:Y:S02]  /*1b880*/  IMAD.MOV.U32 R3, RZ, RZ, 0x40000040 ;  /* 0x40000040ff037424 */ /* 0x003fe400078e00ff */
[----:B------:R-:W-:Y:S01]  /*1b890*/  IMAD.MOV.U32 R5, RZ, RZ, 0x40000040 ;  /* 0x40000040ff057424 */ /* 0x000fe200078e00ff */
[----:B------:R-:W-:Y:S02]  /*1b8a0*/  SHF.R.U32.HI R0, RZ, 0x4, R0 ;  /* 0x00000004ff007819 */ /* 0x000fe40000011600 */
[----:B------:R-:W-:Y:S01]  /*1b8b0*/  R2UR UR7, R3 ;  /* 0x00000000030772ca */ /* 0x000fe200000e0000 */
[----:B------:R-:W-:Y:S01]  /*1b8c0*/  IMAD.MOV.U32 R3, RZ, RZ, 0x40000040 ;  /* 0x40000040ff037424 */ /* 0x000fe200078e00ff */
[----:B------:R-:W-:-:S04]  /*1b8d0*/  LOP3.LUT R0, R0, 0x3fff, RZ, 0xc0, !PT ;  /* 0x00003fff00007812 */ /* 0x000fc800078ec0ff */
[----:B------:R-:W-:-:S05]  /*1b8e0*/  LOP3.LUT R0, R0, 0x2800000, RZ, 0xfc, !PT ;  /* 0x0280000000007812 */ /* 0x000fca00078efcff */
[----:B------:R-:W-:-:S05]  /*1b8f0*/  IMAD R2, R8, 0xa00, R0 ;  /* 0x00000a0008027824 */ /* 0x000fca00078e0200 */
[C---:B------:R-:W-:Y:S02]  /*1b900*/  R2UR UR6, R2.reuse ;  /* 0x00000000020672ca */ /* 0x040fe400000e0000 */
[----:B------:R-:W-:-:S11]  /*1b910*/  IADD3 R4, R2, 0x80, RZ ;  /* 0x0000008002047810 */ /* 0x000fd60007ffe0ff */
[----:B------:R-:W-:Y:S01]  /*1b920*/  HGMMA.64x256x16.F32 R24, R208, gdesc[UR4].tnspB, R24, gsb0 ;  /* 0x43e00004d0187df0 */ /* 0x000fe20008000818 */
[----:B------:R-:W-:Y:S01]  /*1b930*/  R2UR UR6, R4 ;  /* 0x00000000040672ca */ /* 0x000fe200000e0000 */
[----:B------:R-:W-:Y:S01]  /*1b940*/  VIADD R4, R2, 0x100 ;  /* 0x0000010002047836 */ /* 0x000fe20000000000 */
[----:B------:R-:W-:Y:S02]  /*1b950*/  R2UR UR7, R5 ;  /* 0x00000000050772ca */ /* 0x000fe400000e0000 */
[----:B------:R-:W-:Y:S01]  /*1b960*/  MOV R5, 0x40000040 ;  /* 0x4000004000057802 */ /* 0x000fe20000000f00 */
[----:B------:R-:W-:Y:S02]  /*1b970*/  WARPGROUP.DEPBAR.LE gsb0, 0x0 ;  /* 0x00008000000079c5 */ /* 0x000fe40000010000 */
[----:B------:R-:W-:-:S15]  /*1b980*/  WARPGROUP.ARRIVE ;  /* 0x00000000000079c5 */ /* 0x000fde0000000000 */
[----:B------:R-:W-:-:S05]  /*1b990*/  NOP ;  /* 0x0000000000007918 */ /* 0x000fca0000000000 */
[----:B------:R-:W-:Y:S01]  /*1b9a0*/  HGMMA.64x256x16.F32 R24, R204, gdesc[UR4].tnspB, R24, gsb0 ;  /* 0x43e00004cc187df0 */ /* 0x000fe20008000818 */
[----:B------:R-:W-:Y:S01]  /*1b9b0*/  R2UR UR6, R4 ;  /* 0x00000000040672ca */ /* 0x000fe200000e0000 */
[C---:B------:R-:W-:Y:S01]  /*1b9c0*/  VIADD R4, R2.reuse, 0x180 ;  /* 0x0000018002047836 */ /* 0x040fe20000000000 */
[----:B------:R-:W-:Y:S01]  /*1b9d0*/  R2UR UR7, R5 ;  /* 0x00000000050772ca */ /* 0x000fe200000e0000 */
[----:B------:R-:W-:Y:S01]  /*1b9e0*/  IMAD.MOV.U32 R5, RZ, RZ, 0x40000040 ;  /* 0x40000040ff057424 */ /* 0x000fe200078e00ff */
[----:B------:R-:W-:Y:S01]  /*1b9f0*/  IADD3 R2, R2, 0x200, RZ ;  /* 0x0000020002027810 */ /* 0x000fe20007ffe0ff */
[----:B------:R-:W-:Y:S02]  /*1ba00*/  WARPGROUP.DEPBAR.LE gsb0, 0x0 ;  /* 0x00008000000079c5 */ /* 0x000fe40000010000 */
[----:B------:R-:W-:-:S15]  /*1ba10*/  WARPGROUP.ARRIVE ;  /* 0x00000000000079c5 */ /* 0x000fde0000000000 */
[----:B------:R-:W-:-:S05]  /*1ba20*/  NOP ;  /* 0x0000000000007918 */ /* 0x000fca0000000000 */
[----:B------:R-:W-:Y:S01]  /*1ba30*/  HGMMA.64x256x16.F32 R24, R200, gdesc[UR4].tnspB, R24, gsb0 ;  /* 0x43e00004c8187df0 */ /* 0x000fe20008000818 */
[----:B------:R-:W-:Y:S02]  /*1ba40*/  R2UR UR6, R4 ;  /* 0x00000000040672ca */ /* 0x000fe400000e0000 */
[----:B------:R-:W-:Y:S01]  /*1ba50*/  R2UR UR7, R5 ;  /* 0x00000000050772ca */ /* 0x000fe200000e0000 */
[----:B------:R-:W-:Y:S02]  /*1ba60*/  WARPGROUP.DEPBAR.LE gsb0, 0x0 ;  /* 0x00008000000079c5 */ /* 0x000fe40000010000 */
[----:B------:R-:W-:-:S15]  /*1ba70*/  WARPGROUP.ARRIVE ;  /* 0x00000000000079c5 */ /* 0x000fde0000000000 */
[----:B------:R-:W-:-:S07]  /*1ba80*/  NOP ;  /* 0x0000000000007918 */ /* 0x000fce0000000000 */
[----:B------:R-:W-:Y:S01]  /*1ba90*/  HGMMA.64x256x16.F32 R24, R196, gdesc[UR4].tnspB, R24, gsb0 ;  /* 0x43e00004c4187df0 */ /* 0x000fe20008000818 */
[----:B------:R-:W-:Y:S02]  /*1baa0*/  R2UR UR6, R2 ;  /* 0x00000000020672ca */ /* 0x000fe400000e0000 */
[----:B------:R-:W-:Y:S01]  /*1bab0*/  R2UR UR7, R3 ;  /* 0x00000000030772ca */ /* 0x000fe200000e0000 */
[----:B------:R-:W-:Y:S02]  /*1bac0*/  WARPGROUP.DEPBAR.LE gsb0, 0x0 ;  /* 0x00008000000079c5 */ /* 0x000fe40000010000 */
[----:B------:R-:W-:-:S15]  /*1bad0*/  WARPGROUP.ARRIVE ;  /* 0x00000000000079c5 */ /* 0x000fde0000000000 */
[----:B------:R-:W-:-:S07]  /*1bae0*/  NOP ;  /* 0x0000000000007918 */ /* 0x000fce0000000000 */
[----:B------:R-:W-:Y:S03]  /*1baf0*/  HGMMA.64x256x16.F32 R24, R192, gdesc[UR4].tnspB, R24, gsb0 ;  /* 0x43e00004c0187df0 */ /* 0x000fe60008000818 */
[----:B------:R-:W-:Y:S02]  /*1bb00*/  WARPGROUP.DEPBAR.LE gsb0, 0x0 ;  /* 0x00008000000079c5 */ /* 0x000fe40000010000 */
[----:B------:R-:W-:Y:S05]  /*1bb10*/  @!P0 BRA `(.L_x_648) ;  /* 0x0000000000048947 */ /* 0x000fea0003800000 */
[----:B------:R-:W-:Y:S01]  /*1bb20*/  BPT.TRAP 0x1 ;  /* 0x000000040000795c */ /* 0x000fe20000300000 */
.L_x_648:
[----:B------:R-:W2:Y:S01]  /*1bb30*/  LDL R12, [R1+0x64] ;  /* 0x00006400010c7983 */ /* 0x000ea20000100800 */
[----:B------:R-:W-:Y:S01]  /*1bb40*/  FMNMX.FTZ R0, R184, R11, !PT ;  /* 0x0000000bb8007209 */ /* 0x000fe20007810000 */
[----:B------:R-:W-:Y:S01]  /*1bb50*/  VIADD R9, R9, 0x38840 ;  /* 0x0003884009097836 */ /* 0x000fe20000000000 */
[----:B------:R-:W-:Y:S02]  /*1bb60*/  MOV R3, UR38 ;  /* 0x0000002600037c02 */ /* 0x000fe40008000f00 */
        /* <DEDUP_REMOVED lines=19> */
[----:B------:R-:W0:Y:S02]  /*1bca0*/  SHFL.BFLY PT, R2, R0, 0x2, 0x1f ;  /* 0x0c401f0000027f89 */ /* 0x000e2400000e0000 */
[----:B0-----:R-:W-:Y:S02]  /*1bcb0*/  FMNMX.FTZ R2, R0, R2, !PT ;  /* 0x0000000200027209 */ /* 0x001fe40007810000 */
[----:B------:R-:W-:-:S03]  /*1bcc0*/  FMNMX.FTZ R0, R186, R14, !PT ;  /* 0x0000000eba007209 */ /* 0x000fc60007810000 */
[----:B------:R-:W0:Y:S01]  /*1bcd0*/  SHFL.BFLY PT, R5, R2, 0x1, 0x1f ;  /* 0x0c201f0002057f89 */ /* 0x000e2200000e0000 */
[----:B------:R-:W-:-:S04]  /*1bce0*/  FMNMX.FTZ R0, R187, R0, !PT ;  /* 0x00000000bb007209 */ /* 0x000fc80007810000 */
[----:B------:R-:W-:-:S04]  /*1bcf0*/  FMNMX.FTZ R0, R190, R0, !PT ;  /* 0x00000000be007209 */ /* 0x000fc80007810000 */
[----:B------:R-:W-:-:S04]  /*1bd00*/  FMNMX.FTZ R0, R191, R0, !PT ;  /* 0x00000000bf007209 */ /* 0x000fc80007810000 */
[----:B------:R-:W-:-:S04]  /*1bd10*/  FMNMX.FTZ R0, R178, R0, !PT ;  /* 0x00000000b2007209 */ /* 0x000fc80007810000 */
[----:B------:R-:W-:-:S04]  /*1bd20*/  FMNMX.FTZ R0, R179, R0, !PT ;  /* 0x00000000b3007209 */ /* 0x000fc80007810000 */
[----:B------:R-:W-:Y:S02]  /*1bd30*/  FMNMX.FTZ R0, R182, R0, !PT ;  /* 0x00000000b6007209 */ /* 0x000fe40007810000 */
[----:B0-----:R-:W-:Y:S02]  /*1bd40*/  FMNMX.FTZ R5, R2, R5, !PT ;  /* 0x0000000502057209 */ /* 0x001fe40007810000 */
[----:B------:R-:W-:-:S03]  /*1bd50*/  FMNMX.FTZ R0, R183, R0, !PT ;  /* 0x00000000b7007209 */ /* 0x000fc60007810000 */
[----:B------:R-:W-:Y:S01]  /*1bd60*/  FMUL.FTZ R8, R5, R3 ;  /* 0x0000000305087220 */ /* 0x000fe20000410000 */
[----:B------:R-:W-:-:S03]  /*1bd70*/  FMNMX.FTZ R0, R170, R0, !PT ;  /* 0x00000000aa007209 */ /* 0x000fc60007810000 */
[-CC-:B------:R-:W-:Y:S01]  /*1bd80*/  FFMA.FTZ R184, R184, R3.reuse, -R8.reuse ;  /* 0x00000003b8b87223 */ /* 0x180fe20000010808 */
[----:B------:R-:W-:Y:S01]  /*1bd90*/  FMNMX.FTZ R0, R171, R0, !PT ;  /* 0x00000000ab007209 */ /* 0x000fe20007810000 */
[-CC-:B------:R-:W-:Y:S01]  /*1bda0*/  FFMA.FTZ R185, R185, R3.reuse, -R8.reuse ;  /* 0x00000003b9b97223 */ /* 0x180fe20000010808 */
[-CC-:B------:R-:W-:Y:S01]  /*1bdb0*/  FFMA.FTZ R188, R188, R3.reuse, -R8.reuse ;  /* 0x00000003bcbc7223 */ /* 0x180fe20000010808 */
[-CC-:B------:R-:W-:Y:S01]  /*1bdc0*/  FFMA.FTZ R189, R189, R3.reuse, -R8.reuse ;  /* 0x00000003bdbd7223 */ /* 0x180fe20000010808 */
[----:B------:R-:W-:Y:S01]  /*1bdd0*/  FMNMX.FTZ R0, R174, R0, !PT ;  /* 0x00000000ae007209 */ /* 0x000fe20007810000 */
[----:B------:R-:W-:Y:S01]  /*1bde0*/  MUFU.EX2 R184, R184 ;  /* 0x000000b800b87308 */ /* 0x000fe20000000800 */
[-CC-:B------:R-:W-:Y:S01]  /*1bdf0*/  FFMA.FTZ R176, R176, R3.reuse, -R8.reuse ;  /* 0x00000003b0b07223 */ /* 0x180fe20000010808 */
        /* <DEDUP_REMOVED lines=23> */
[----:B------:R-:W-:-:S02]  /*1bf70*/  FFMA.FTZ R8, R157, R3, -R8 ;  /* 0x000000039d087223 */ /* 0x000fc40000010808 */
[----:B------:R-:W-:-:S04]  /*1bf80*/  FMNMX.FTZ R0, R155, R0, !PT ;  /* 0x000000009b007209 */ /* 0x000fc80007810000 */
[----:B------:R-:W-:Y:S01]  /*1bf90*/  FMNMX.FTZ R0, R158, R0, !PT ;  /* 0x000000009e007209 */ /* 0x000fe20007810000 */
[----:B------:R-:W-:Y:S03]  /*1bfa0*/  MUFU.EX2 R176, R176 ;  /* 0x000000b000b07308 */ /* 0x000fe60000000800 */
[----:B------:R-:W-:-:S05]  /*1bfb0*/  FMNMX.FTZ R0, R159, R0, !PT ;  /* 0x000000009f007209 */ /* 0x000fca0007810000 */
[----:B------:R-:W0:Y:S01]  /*1bfc0*/  SHFL.BFLY PT, R2, R0, 0x2, 0x1f ;  /* 0x0c401f0000027f89 */ /* 0x000e2200000e0000 */
[----:B------:R-:W-:Y:S08]  /*1bfd0*/  MUFU.EX2 R177, R177 ;  /* 0x000000b100b17308 */ /* 0x000ff00000000800 */
[----:B------:R-:W-:Y:S08]  /*1bfe0*/  MUFU.EX2 R180, R180 ;  /* 0x000000b400b47308 */ /* 0x000ff00000000800 */
[----:B------:R-:W-:Y:S01]  /*1bff0*/  MUFU.EX2 R181, R181 ;  /* 0x000000b500b57308 */ /* 0x000fe20000000800 */
[----:B0-----:R-:W-:Y:S01]  /*1c000*/  FMNMX.FTZ R2, R0, R2, !PT ;  /* 0x0000000200027209 */ /* 0x001fe20007810000 */
[----:B------:R-:W-:-:S06]  /*1c010*/  FADD.FTZ R0, -R5, R11 ;  /* 0x0000000b05007221 */ /* 0x000fcc0000010100 */
[----:B------:R-:W-:Y:S01]  /*1c020*/  MUFU.EX2 R168, R168 ;  /* 0x000000a800a87308 */ /* 0x000fe20000000800 */
[----:B------:R-:W0:Y:S01]  /*1c030*/  SHFL.BFLY PT, R4, R2, 0x1, 0x1f ;  /* 0x0c201f0002047f89 */ /* 0x000e2200000e0000 */
[----:B------:R-:W-:-:S06]  /*1c040*/  FMUL.FTZ R0, R0, R3 ;  /* 0x0000000300007220 */ /* 0x000fcc0000410000 */
[----:B------:R-:W-:Y:S08]  /*1c050*/  MUFU.EX2 R169, R169 ;  /* 0x000000a900a97308 */ /* 0x000ff00000000800 */
[----:B------:R-:W1:Y:S08]  /*1c060*/  MUFU.EX2 R0, R0 ;  /* 0x0000000000007308 */ /* 0x000e700000000800 */
[----:B------:R-:W-:Y:S01]  /*1c070*/  MUFU.EX2 R172, R172 ;  /* 0x000000ac00ac7308 */ /* 0x000fe20000000800 */
[----:B0-----:R-:W-:-:S05]  /*1c080*/  FMNMX.FTZ R4, R2, R4, !PT ;  /* 0x0000000402047209 */ /* 0x001fca0007810000 */
[C---:B------:R-:W-:Y:S01]  /*1c090*/  FADD.FTZ R2, -R4.reuse, R14 ;  /* 0x0000000e04027221 */ /* 0x040fe20000010100 */
[----:B------:R-:W-:Y:S01]  /*1c0a0*/  FMUL.FTZ R10, R4, R3 ;  /* 0x00000003040a7220 */ /* 0x000fe20000410000 */
[----:B-1----:R-:W-:Y:S01]  /*1c0b0*/  FFMA.FTZ R21, R0, R21, R184 ;  /* 0x0000001500157223 */ /* 0x002fe200000100b8 */
[----:B------:R-:W-:Y:S01]  /*1c0c0*/  MUFU.EX2 R173, R173 ;  /* 0x000000ad00ad7308 */ /* 0x000fe20000000800 */
[-C--:B------:R-:W-:Y:S01]  /*1c0d0*/  FMUL.FTZ R2, R2, R3.reuse ;  /* 0x0000000302027220 */ /* 0x080fe20000410000 */
[-CC-:B------:R-:W-:Y:S01]  /*1c0e0*/  FFMA.FTZ R186, R186, R3.reuse, -R10.reuse ;  /* 0x00000003baba7223 */ /* 0x180fe2000001080a */
[-CC-:B------:R-:W-:Y:S01]  /*1c0f0*/  FFMA.FTZ R187, R187, R3.reuse, -R10.reuse ;  /* 0x00000003bbbb7223 */ /* 0x180fe2000001080a */
[-CC-:B------:R-:W-:Y:S01]  /*1c100*/  FFMA.FTZ R190, R190, R3.reuse, -R10.reuse ;  /* 0x00000003bebe7223 */ /* 0x180fe2000001080a */
[-CC-:B------:R-:W-:Y:S01]  /*1c110*/  FFMA.FTZ R191, R191, R3.reuse, -R10.reuse ;  /* 0x00000003bfbf7223 */ /* 0x180fe2000001080a */
[-CC-:B------:R-:W-:Y:S01]  /*1c120*/  FFMA.FTZ R178, R178, R3.reuse, -R10.reuse ;  /* 0x00000003b2b27223 */ /* 0x180fe2000001080a */
[-CC-:B------:R-:W-:Y:S01]  /*1c130*/  FFMA.FTZ R179, R179, R3.reuse, -R10.reuse ;  /* 0x00000003b3b37223 */ /* 0x180fe2000001080a */
[----:B------:R-:W-:Y:S01]  /*1c140*/  MUFU.EX2 R2, R2 ;  /* 0x0000000200027308 */ /* 0x000fe20000000800 */
[-CC-:B------:R-:W-:Y:S01]  /*1c150*/  FFMA.FTZ R182, R182, R3.reuse, -R10.reuse ;  /* 0x00000003b6b67223 */ /* 0x180fe2000001080a */
[----:B------:R-:W-:Y:S01]  /*1c160*/  FADD.FTZ R7, R185, R21 ;  /* 0x00000015b9077221 */ /* 0x000fe20000010000 */
[-CC-:B------:R-:W-:Y:S01]  /*1c170*/  FFMA.FTZ R183, R183, R3.reuse, -R10.reuse ;  /* 0x00000003b7b77223 */ /* 0x180fe2000001080a */
[-CC-:B------:R-:W-:Y:S01]  /*1c180*/  FFMA.FTZ R170, R170, R3.reuse, -R10.reuse ;  /* 0x00000003aaaa7223 */ /* 0x180fe2000001080a */
[-CC-:B------:R-:W-:Y:S01]  /*1c190*/  FFMA.FTZ R171, R171, R3.reuse, -R10.reuse ;  /* 0x00000003abab7223 */ /* 0x180fe2000001080a */
[----:B------:R-:W-:Y:S01]  /*1c1a0*/  FADD.FTZ R7, R188, R7 ;  /* 0x00000007bc077221 */ /* 0x000fe20000010000 */
[-CC-:B------:R-:W-:Y:S01]  /*1c1b0*/  FFMA.FTZ R174, R174, R3.reuse, -R10.reuse ;  /* 0x00000003aeae7223 */ /* 0x180fe2000001080a */
[----:B------:R-:W0:Y:S01]  /*1c1c0*/  MUFU.EX2 R186, R186 ;  /* 0x000000ba00ba7308 */ /* 0x000e220000000800 */
[-CC-:B------:R-:W-:Y:S01]  /*1c1d0*/  FFMA.FTZ R175, R175, R3.reuse, -R10.reuse ;  /* 0x00000003afaf7223 */ /* 0x180fe2000001080a */
[----:B------:R-:W-:Y:S01]  /*1c1e0*/  FADD.FTZ R7, R189, R7 ;  /* 0x00000007bd077221 */ /* 0x000fe20000010000 */
[-CC-:B------:R-:W-:Y:S01]  /*1c1f0*/  FFMA.FTZ R162, R162, R3.reuse, -R10.reuse ;  /* 0x00000003a2a27223 */ /* 0x180fe2000001080a */
[-CC-:B------:R-:W-:Y:S01]  /*1c200*/  FFMA.FTZ R163, R163, R3.reuse, -R10.reuse ;  /* 0x00000003a3a37223 */ /* 0x180fe2000001080a */
[-CC-:B------:R-:W-:Y:S01]  /*1c210*/  FFMA.FTZ R166, R166, R3.reuse, -R10.reuse ;  /* 0x00000003a6a67223 */ /* 0x180fe2000001080a */
[----:B------:R-:W-:Y:S01]  /*1c220*/  FADD.FTZ R7, R176, R7 ;  /* 0x00000007b0077221 */ /* 0x000fe20000010000 */
[-CC-:B------:R-:W-:Y:S01]  /*1c230*/  FFMA.FTZ R167, R167, R3.reuse, -R10.reuse ;  /* 0x00000003a7a77223 */ /* 0x180fe2000001080a */
[----:B------:R-:W1:Y:S01]  /*1c240*/  MUFU.EX2 R187, R187 ;  /* 0x000000bb00bb7308 */ /* 0x000e620000000800 */
[-CC-:B------:R-:W-:Y:S01]  /*1c250*/  FFMA.FTZ R154, R154, R3.reuse, -R10.reuse ;  /* 0x000000039a9a7223 */ /* 0x180fe2000001080a */
[----:B------:R-:W-:Y:S01]  /*1c260*/  FADD.FTZ R7, R177, R7 ;  /* 0x00000007b1077221 */ /* 0x000fe20000010000 */
[-CC-:B------:R-:W-:Y:S01]  /*1c270*/  FFMA.FTZ R155, R155, R3.reuse, -R10.reuse ;  /* 0x000000039b9b7223 */ /* 0x180fe2000001080a */
[-CC-:B------:R-:W-:Y:S01]  /*1c280*/  FFMA.FTZ R158, R158, R3.reuse, -R10.reuse ;  /* 0x000000039e9e7223 */ /* 0x180fe2000001080a */
[----:B------:R-:W-:Y:S01]  /*1c290*/  FFMA.FTZ R195, R159, R3, -R10 ;  /* 0x000000039fc37223 */ /* 0x000fe2000001080a */
[----:B------:R-:W-:-:S02]  /*1c2a0*/  FADD.FTZ R7, R180, R7 ;  /* 0x00000007b4077221 */ /* 0x000fc40000010000 */
[----:B------:R-:W3:Y:S01]  /*1c2b0*/  MUFU.EX2 R190, R190 ;  /* 0x000000be00be7308 */ /* 0x000ee20000000800 */
[----:B0-----:R-:W-:Y:S01]  /*1c2c0*/  FFMA.FTZ R20, R2, R20, R186 ;  /* 0x0000001402147223 */ /* 0x001fe200000100ba */
[----:B------:R-:W-:-:S04]  /*1c2d0*/  FADD.FTZ R7, R181, R7 ;  /* 0x00000007b5077221 */ /* 0x000fc80000010000 */
[----:B------:R-:W-:Y:S02]  /*1c2e0*/  FADD.FTZ R7, R168, R7 ;  /* 0x00000007a8077221 */ /* 0x000fe40000010000 */
[----:B------:R-:W0:Y:S02]  /*1c2f0*/  MUFU.EX2 R191, R191 ;  /* 0x000000bf00bf7308 */ /* 0x000e240000000800 */
[----:B------:R-:W-:-:S04]  /*1c300*/  FADD.FTZ R7, R169, R7 ;  /* 0x00000007a9077221 */ /* 0x000fc80000010000 */
[----:B------:R-:W-:Y:S02]  /*1c310*/  FADD.FTZ R7, R172, R7 ;  /* 0x00000007ac077221 */ /* 0x000fe40000010000 */
[----:B------:R-:W4:Y:S01]  /*1c320*/  MUFU.EX2 R178, R178 ;  /* 0x000000b200b27308 */ /* 0x000f220000000800 */
[----:B--2---:R-:W-:Y:S01]  /*1c330*/  PRMT R9, R12, 0x654, R9 ;  /* 0x000006540c097816 */ /* 0x004fe20000000009 */
[----:B------:R-:W-:-:S03]  /*1c340*/  FADD.FTZ R7, R173, R7 ;  /* 0x00000007ad077221 */ /* 0x000fc60000010000 */
[----:B------:R1:W-:Y:S03]  /*1c350*/  SYNCS.ARRIVE.TRANS64.RED.A1T0 RZ, [R9+URZ], RZ ;  /* 0x000000ff09ff79a7 */ /* 0x0003e6000810043f */
[----:B------:R-:W2:Y:S01]  /*1c360*/  MUFU.EX2 R179, R179 ;  /* 0x000000b300b37308 */ /* 0x000ea20000000800 */
[----:B-1----:R-:W-:-:S07]  /*1c370*/  FADD.FTZ R9, R187, R20 ;  /* 0x00000014bb097221 */ /* 0x002fce0000010000 */
[----:B------:R-:W1:Y:S01]  /*1c380*/  MUFU.EX2 R182, R182 ;  /* 0x000000b600b67308 */ /* 0x000e620000000800 */
[----:B---3--:R-:W-:-:S04]  /*1c390*/  FADD.FTZ R9, R190, R9 ;  /* 0x00000009be097221 */ /* 0x008fc80000010000 */
[----:B0-----:R-:W-:-:S03]  /*1c3a0*/  FADD.FTZ R9, R191, R9 ;  /* 0x00000009bf097221 */ /* 0x001fc60000010000 */
[----:B------:R-:W0:Y:S01]  /*1c3b0*/  MUFU.EX2 R183, R183 ;  /* 0x000000b700b77308 */ /* 0x000e220000000800 */
[----:B----4-:R-:W-:-:S04]  /*1c3c0*/  FADD.FTZ R9, R178, R9 ;  /* 0x00000009b2097221 */ /* 0x010fc80000010000 */
[----:B--2---:R-:W-:-:S03]  /*1c3d0*/  FADD.FTZ R9, R179, R9 ;  /* 0x00000009b3097221 */ /* 0x004fc60000010000 */
[----:B------:R-:W2:Y:S01]  /*1c3e0*/  MUFU.EX2 R170, R170 ;  /* 0x000000aa00aa7308 */ /* 0x000ea20000000800 */
[----:B-1----:R-:W-:-:S07]  /*1c3f0*/  FADD.FTZ R9, R182, R9 ;  /* 0x00000009b6097221 */ /* 0x002fce0000010000 */
[----:B------:R-:W1:Y:S01]  /*1c400*/  MUFU.EX2 R171, R171 ;  /* 0x000000ab00ab7308 */ /* 0x000e620000000800 */
[----:B0-----:R-:W-:-:S07]  /*1c410*/  FADD.FTZ R9, R183, R9 ;  /* 0x00000009b7097221 */ /* 0x001fce0000010000 */
[----:B------:R-:W0:Y:S01]  /*1c420*/  MUFU.EX2 R174, R174 ;  /* 0x000000ae00ae7308 */ /* 0x000e220000000800 */
[----:B--2---:R-:W-:-:S07]  /*1c430*/  FADD.FTZ R9, R170, R9 ;  /* 0x00000009aa097221 */ /* 0x004fce0000010000 */
        /* <DEDUP_REMOVED lines=33> */
[----:B0-----:R-:W-:Y:S01]  /*1c650*/  FADD.FTZ R9, R158, R9 ;  /* 0x000000099e097221 */ /* 0x001fe20000010000 */
[----:B--2---:R-:W-:-:S03]  /*1c660*/  FADD.FTZ R21, R8, R7 ;  /* 0x0000000708157221 */ /* 0x004fc60000010000 */
[----:B-1----:R-:W-:Y:S01]  /*1c670*/  FADD.FTZ R20, R195, R9 ;  /* 0x00000009c3147221 */ /* 0x002fe20000010000 */
[----:B------:R-:W-:Y:S06]  /*1c680*/  @!P0 BRA `(.L_x_649) ;  /* 0x0000000000048947 */ /* 0x000fec0003800000 */
[----:B------:R-:W-:Y:S01]  /*1c690*/  BPT.TRAP 0x1 ;  /* 0x000000040000795c */ /* 0x000fe20000300000 */
.L_x_649:
[----:B------:R-:W2:Y:S01]  /*1c6a0*/  LDL R7, [R1+0x54] ;  /* 0x0000540001077983 */ /* 0x000ea20000100800 */
[----:B------:R-:W-:Y:S01]  /*1c6b0*/  VIADD R6, R6, 0x38860 ;  /* 0x0003886006067836 */ /* 0x000fe20000000000 */
[----:B------:R-:W-:Y:S01]  /*1c6c0*/  F2FP.F16.F32.PACK_AB R194, R8, R156 ;  /* 0x0000009c08c2723e */ /* 0x000fe200000000ff */
[----:B------:R-:W-:Y:S01]  /*1c6d0*/  IMAD.MOV.U32 R11, RZ, RZ, R5 ;  /* 0x000000ffff0b7224 */ /* 0x000fe200078e0005 */
[----:B------:R-:W-:Y:S01]  /*1c6e0*/  F2FP.F16.F32.PACK_AB R208, R185, R184 ;  /* 0x000000b8b9d0723e */ /* 0x000fe200000000ff */
[----:B------:R-:W-:Y:S01]  /*1c6f0*/  IMAD.MOV.U32 R10, RZ, RZ, R227 ;  /* 0x000000ffff0a7224 */ /* 0x000fe200078e00e3 */
[----:B------:R-:W-:Y:S02]  /*1c700*/  PRMT R6, R12, 0x654, R6 ;  /* 0x000006540c067816 */ /* 0x000fe40000000006 */
[----:B------:R-:W-:Y:S02]  /*1c710*/  F2FP.F16.F32.PACK_AB R209, R187, R186 ;  /* 0x000000babbd1723e */ /* 0x000fe400000000ff */
[----:B------:R0:W-:Y:S01]  /*1c720*/  SYNCS.ARRIVE.TRANS64.RED.A1T0 RZ, [R6+URZ], RZ ;  /* 0x000000ff06ff79a7 */ /* 0x0001e2000810043f */
[----:B------:R-:W-:-:S02]  /*1c730*/  F2FP.F16.F32.PACK_AB R210, R189, R188 ;  /* 0x000000bcbdd2723e */ /* 0x000fc400000000ff */
[----:B------:R-:W-:Y:S02]  /*1c740*/  F2FP.F16.F32.PACK_AB R211, R191, R190 ;  /* 0x000000bebfd3723e */ /* 0x000fe400000000ff */
[----:B------:R-:W-:Y:S02]  /*1c750*/  F2FP.F16.F32.PACK_AB R204, R177, R176 ;  /* 0x000000b0b1cc723e */ /* 0x000fe400000000ff */
        /* <DEDUP_REMOVED lines=14> */
[----:B------:R-:W-:Y:S02]  /*1c840*/  MOV R14, R4 ;  /* 0x00000004000e7202 */ /* 0x000fe40000000f00 */
[----:B------:R-:W-:-:S02]  /*1c850*/  MOV R8, R226 ;  /* 0x000000e200087202 */ /* 0x000fc40000000f00 */
[C---:B--2---:R-:W-:Y:S01]  /*1c860*/  ISETP.GT.AND P1, PT, R15.reuse, R7, PT ;  /* 0x000000070f00720c */ /* 0x044fe20003f24270 */
[----:B------:R-:W-:-:S12]  /*1c870*/  VIADD R15, R15, 0xffffffff ;  /* 0xffffffff0f0f7836 */ /* 0x000fd80000000000 */
[----:B0-----:R-:W-:Y:S05]  /*1c880*/  @P1 BRA `(.L_x_650) ;  /* 0xffffffb400cc1947 */ /* 0x001fea000383ffff */
.L_x_637:
[----:B------:R-:W-:Y:S05]  /*1c890*/  BSYNC B0 ;  /* 0x0000000000007941 */ /* 0x000fea0003800000 */
.L_x_636:
        /* <DEDUP_REMOVED lines=131> */
.L_x_651:
[----:B------:R-:W-:Y:S01]  /*1d0d0*/  IMAD R2, R226, 0x8, R23 ;  /* 0x00000008e2027824 */ /* 0x000fe200078e0217 */
[----:B------:R-:W-:-:S04]  /*1d0e0*/  SHF.L.U32 R0, R227, 0x1f, RZ ;  /* 0x0000001fe3007819 */ /* 0x000fc800000006ff */
[----:B------:R0:W1:Y:S01]  /*1d0f0*/  SYNCS.PHASECHK.TRANS64.TRYWAIT P1, [R2+URZ+0x38850], R0 ;  /* 0x03885000020075a7 */ /* 0x000062000802017f */
[----:B------:R-:W-:Y:S05]  /*1d100*/  @!P0 BRA `(.L_x_652) ;  /* 0x0000000000048947 */ /* 0x000fea0003800000 */
[----:B------:R-:W-:Y:S01]  /*1d110*/  BPT.TRAP 0x1 ;  /* 0x000000040000795c */ /* 0x000fe20000300000 */
.L_x_652:
[----:B------:R-:W-:Y:S04]  /*1d120*/  BSSY B0, `(.L_x_653) ;  /* 0x0000004000007945 */ /* 0x000fe80003800000 */
[----:B-1----:R-:W-:Y:S05]  /*1d130*/  @P1 BRA `(.L_x_654) ;  /* 0x0000000000081947 */ /* 0x002fea0003800000 */
[----:B------:R-:W1:Y:S02]  /*1d140*/  SYNCS.PHASECHK.TRANS64.TRYWAIT P1, [R2+URZ+0x38850], R0 ;  /* 0x03885000020075a7 */ /* 0x000e64000802017f */
[----:B-1----:R-:W-:Y:S05]  /*1d150*/  @!P1 BRA `(.L_x_655) ;  /* 0x000000e000189947 */ /* 0x002fea0003800000 */
.L_x_654:
[----:B------:R-:W-:Y:S05]  /*1d160*/  BSYNC B0 ;  /* 0x0000000000007941 */ /* 0x000fea0003800000 */
.L_x_653:
[----:B------:R-:W-:Y:S01]  /*1d170*/  VIADD R23, R23, 0x400 ;  /* 0x0000040017177836 */ /* 0x000fe20000000000 */
[----:B------:R-:W-:Y:S01]  /*1d180*/  MOV R7, 0x40000040 ;  /* 0x4000004000077802 */ /* 0x000fe20000000f00 */
[----:B------:R-:W-:Y:S01]  /*1d190*/  WARPGROUP.ARRIVE ;  /* 0x00000000000079c5 */ /* 0x000fe20000000000 */
[----:B------:R-:W-:Y:S01]  /*1d1a0*/  IMAD.MOV.U32 R9, RZ, RZ, 0x40000040 ;  /* 0x40000040ff097424 */ /* 0x000fe200078e00ff */
[----:B01----:R-:W0:Y:S01]  /*1d1b0*/  SHFL.BFLY PT, R0, R21, 0x2, 0x1f ;  /* 0x0c401f0015007f89 */ /* 0x003e2200000e0000 */
[----:B------:R-:W-:Y:S02]  /*1d1c0*/  SHF.R.U32.HI R23, RZ, 0x4, R23 ;  /* 0x00000004ff177819 */ /* 0x000fe40000011617 */
[----:B------:R-:W-:Y:S01]  /*1d1d0*/  R2UR UR7, R7 ;  /* 0x00000000070772ca */ /* 0x000fe200000e0000 */
[----:B------:R-:W-:Y:S01]  /*1d1e0*/  IMAD.MOV.U32 R7, RZ, RZ, 0x40000040 ;  /* 0x40000040ff077424 */ /* 0x000fe200078e00ff */
[----:B------:R-:W-:Y:S02]  /*1d1f0*/  LOP3.LUT R23, R23, 0x3fff, RZ, 0xc0, !PT ;  /* 0x00003fff17177812 */ /* 0x000fe400078ec0ff */
[----:B------:R-:W-:-:S02]  /*1d200*/  MOV R184, 0xff800000 ;  /* 0xff80000000b87802 */ /* 0x000fc40000000f00 */
[----:B------:R-:W-:Y:S02]  /*1d210*/  LOP3.LUT R23, R23, 0x2800000, RZ, 0xfc, !PT ;  /* 0x0280000017177812 */ /* 0x000fe400078efcff */
[----:B------:R-:W-:-:S03]  /*1d220*/  MOV R185, 0xff800000 ;  /* 0xff80000000b97802 */ /* 0x000fc60000000f00 */
[----:B------:R-:W-:Y:S02]  /*1d230*/  IMAD R6, R226, 0xa00, R23 ;  /* 0x00000a00e2067824 */ /* 0x000fe400078e0217 */
[----:B------:R-:W-:Y:S02]  /*1d240*/  IMAD.MOV.U32 R23, RZ, RZ, RZ ;  /* 0x000000ffff177224 */ /* 0x000fe400078e00ff */
[C---:B------:R-:W-:Y:S01]  /*1d250*/  VIADD R8, R6.reuse, 0x80 ;  /* 0x0000008006087836 */ /* 0x040fe20000000000 */
[----:B------:R-:W-:Y:S01]  /*1d260*/  R2UR UR6, R6 ;  /* 0x00000000060672ca */ /* 0x000fe200000e0000 */
[----:B0-----:R-:W-:-:S12]  /*1d270*/  FADD.FTZ R0, R0, R21 ;  /* 0x0000001500007221 */ /* 0x001fd80000010000 */
[----:B------:R-:W-:Y:S01]  /*1d280*/  HGMMA.64x256x16.F32 R24, R208, gdesc[UR4].tnspB, R24, gsb0 ;  /* 0x43e00004d0187df0 */ /* 0x000fe20008000818 */
[----:B------:R-:W-:Y:S02]  /*1d290*/  R2UR UR6, R8 ;  /* 0x00000000080672ca */ /* 0x000fe400000e0000 */
[----:B------:R-:W-:Y:S01]  /*1d2a0*/  R2UR UR7, R9 ;  /* 0x00000000090772ca */ /* 0x000fe200000e0000 */
[----:B------:R-:W-:Y:S01]  /*1d2b0*/  IMAD.MOV.U32 R9, RZ, RZ, 0x40000040 ;  /* 0x40000040ff097424 */ /* 0x000fe200078e00ff */
[----:B------:R-:W-:Y:S01]  /*1d2c0*/  IADD3 R8, R6, 0x100, RZ ;  /* 0x0000010006087810 */ /* 0x000fe20007ffe0ff */
[----:B------:R-:W-:Y:S02]  /*1d2d0*/  WARPGROUP.DEPBAR.LE gsb0, 0x0 ;  /* 0x00008000000079c5 */ /* 0x000fe40000010000 */
[----:B------:R-:W-:-:S15]  /*1d2e0*/  WARPGROUP.ARRIVE ;  /* 0x00000000000079c5 */ /* 0x000fde0000000000 */
[----:B------:R-:W-:-:S05]  /*1d2f0*/  NOP ;  /* 0x0000000000007918 */ /* 0x000fca0000000000 */
[----:B------:R-:W-:Y:S01]  /*1d300*/  HGMMA.64x256x16.F32 R24, R204, gdesc[UR4].tnspB, R24, gsb0 ;  /* 0x43e00004cc187df0 */ /* 0x000fe20008000818 */
[----:B------:R-:W-:Y:S01]  /*1d310*/  R2UR UR6, R8 ;  /* 0x00000000080672ca */ /* 0x000fe200000e0000 */
[C---:B------:R-:W-:Y:S01]  /*1d320*/  VIADD R8, R6.reuse, 0x180 ;  /* 0x0000018006087836 */ /* 0x040fe20000000000 */
[----:B------:R-:W-:Y:S01]  /*1d330*/  R2UR UR7, R9 ;  /* 0x00000000090772ca */ /* 0x000fe200000e0000 */
[----:B------:R-:W-:Y:S01]  /*1d340*/  VIADD R6, R6, 0x200 ;  /* 0x0000020006067836 */ /* 0x000fe20000000000 */
[----:B------:R-:W-:Y:S01]  /*1d350*/  MOV R9, 0x40000040 ;  /* 0x4000004000097802 */ /* 0x000fe20000000f00 */
        /* <DEDUP_REMOVED lines=12> */
[----:B------:R-:W0:Y:S04]  /*1d420*/  SHFL.BFLY PT, R6, R20, 0x2, 0x1f ;  /* 0x0c401f0014067f89 */ /* 0x000e2800000e0000 */
[----:B------:R-:W1:Y:S01]  /*1d430*/  SHFL.BFLY PT, R7, R0, 0x1, 0x1f ;  /* 0x0c201f0000077f89 */ /* 0x000e6200000e0000 */
[----:B0-----:R-:W-:Y:S01]  /*1d440*/  FADD.FTZ R6, R6, R20 ;  /* 0x0000001406067221 */ /* 0x001fe20000010000 */
[----:B-1----:R-:W-:-:S04]  /*1d450*/  FADD.FTZ R0, R0, R7 ;  /* 0x0000000700007221 */ /* 0x002fc80000010000 */
[----:B------:R-:W0:Y:S01]  /*1d460*/  SHFL.BFLY PT, R8, R6, 0x1, 0x1f ;  /* 0x0c201f0006087f89 */ /* 0x000e2200000e0000 */
[----:B------:R-:W-:-:S13]  /*1d470*/  FSETP.NE.FTZ.AND P1, PT, R0, RZ, PT ;  /* 0x000000ff0000720b */ /* 0x000fda0003f35000 */
[----:B------:R-:W1:Y:S01]  /*1d480*/  @P1 MUFU.LG2 R7, R0 ;  /* 0x0000000000071308 */ /* 0x000e620000000c00 */
[----:B0-----:R-:W-:Y:S01]  /*1d490*/  FADD.FTZ R6, R6, R8 ;  /* 0x0000000806067221 */ /* 0x001fe20000010000 */
[----:B------:R-:W-:-:S06]  /*1d4a0*/  @P1 FMUL.FTZ R8, R3, 0.69314718246459960938 ;  /* 0x3f31721803081820 */ /* 0x000fcc0000410000 */
[----:B------:R0:W-:Y:S01]  /*1d4b0*/  @P1 MUFU.RCP R23, R0 ;  /* 0x0000000000171308 */ /* 0x0001e20000001000 */
[----:B------:R-:W-:Y:S01]  /*1d4c0*/  FSETP.NE.FTZ.AND P2, PT, R6, RZ, PT ;  /* 0x000000ff0600720b */ /* 0x000fe20003f55000 */
[----:B-1----:R-:W-:Y:S01]  /*1d4d0*/  @P1 FMUL.FTZ R7, R7, 0.69314718246459960938 ;  /* 0x3f31721807071820 */ /* 0x002fe20000410000 */
[----:B0-----:R-:W-:-:S03]  /*1d4e0*/  IMAD.MOV.U32 R0, RZ, RZ, RZ ;  /* 0x000000ffff007224 */ /* 0x001fc600078e00ff */
        /* <DEDUP_REMOVED lines=12> */
.L_x_656:
[----:B------:R-:W2:Y:S01]  /*1d5b0*/  LDL.LU R3, [R1+0x64] ;  /* 0x0000640001037983 */ /* 0x000ea20000300800 */
[----:B------:R-:W-:-:S03]  /*1d5c0*/  VIADD R2, R2, 0x38860 ;  /* 0x0003886002027836 */ /* 0x000fc60000000000 */
[----:B------:R-:W3:Y:S01]  /*1d5d0*/  LDL.LU R186, [R1+0x84] ;  /* 0x0000840001ba7983 */ /* 0x000ee20000300800 */
[----:B------:R-:W-:Y:S02]  /*1d5e0*/  VIADD R226, R226, 0x1 ;  /* 0x00000001e2e27836 */ /* 0x000fe40000000000 */
        /* <DEDUP_REMOVED lines=8> */
[----:B------:R-:W-:Y:S01]  /*1d670*/  ISETP.NE.AND P1, PT, R226, 0x2, PT ;  /* 0x00000002e200780c */ /* 0x000fe20003f25270 */
        /* <DEDUP_REMOVED lines=114> */
[----:B------:R-:W-:-:S02]  /*1dda0*/  PLOP3.LUT P0, PT, PT, PT, PT, 0x8, 0x0 ;  /* 0x000000000000781c */ /* 0x000fc40003f0e170 */
[----:B------:R-:W-:Y:S02]  /*1ddb0*/  SEL R226, R226, RZ, P1 ;  /* 0x000000ffe2e27207 */ /* 0x000fe40000800000 */
[----:B--2---:R-:W-:Y:S02]  /*1ddc0*/  PRMT R2, R3, 0x654, R2 ;  /* 0x0000065403027816 */ /* 0x004fe40000000002 */
[----:B---3--:R-:W-:Y:S02]  /*1ddd0*/  IADD3 R186, R186, 0x1, RZ ;  /* 0x00000001baba7810 */ /* 0x008fe40007ffe0ff */
[----:B------:R0:W-:Y:S03]  /*1dde0*/  SYNCS.ARRIVE.TRANS64.RED.A1T0 RZ, [R2+URZ], RZ ;  /* 0x000000ff02ff79a7 */ /* 0x0001e6000810043f */
[----:B------:R1:W-:Y:S01]  /*1ddf0*/  STL [R1+0x84], R186 ;  /* 0x000084ba01007387 */ /* 0x0003e20000100800 */
[-C--:B------:R-:W-:Y:S01]  /*1de00*/  FMUL.FTZ R3, R89, R23.reuse ;  /* 0x0000001759037220 */ /* 0x080fe20000410000 */
[-C--:B------:R-:W-:Y:S01]  /*1de10*/  FMUL.FTZ R89, R107, R0.reuse ;  /* 0x000000006b597220 */ /* 0x080fe20000410000 */
[----:B0-----:R-:W-:Y:S01]  /*1de20*/  FMUL.FTZ R2, R88, R23 ;  /* 0x0000001758027220 */ /* 0x001fe20000410000 */
[-C--:B------:R-:W-:Y:S01]  /*1de30*/  FMUL.FTZ R88, R106, R0.reuse ;  /* 0x000000006a587220 */ /* 0x080fe20000410000 */
[-C--:B------:R-:W-:Y:S01]  /*1de40*/  FMUL.FTZ R106, R142, R0.reuse ;  /* 0x000000008e6a7220 */ /* 0x080fe20000410000 */
[----:B------:R-:W-:Y:S01]  /*1de50*/  FMUL.FTZ R107, R143, R0 ;  /* 0x000000008f6b7220 */ /* 0x000fe20000410000 */
[----:B------:R-:W-:-:S04]  /*1de60*/  SEL R0, RZ, 0x1, P1 ;  /* 0x00000001ff007807 */ /* 0x000fc80000800000 */
[----:B-1----:R-:W-:-:S07]  /*1de70*/  LOP3.LUT R227, R227, R0, RZ, 0x3c, !PT ;  /* 0x00000000e3e37212 */ /* 0x002fce00078e3cff */
.L_x_566:
[----:B------:R-:W0:Y:S08]  /*1de80*/  S2UR UR4, SR_CgaCtaId ;  /* 0x00000000000479c3 */ /* 0x000e300000008800 */
[----:B------:R-:W-:Y:S01]  /*1de90*/  BAR.SYNC.DEFER_BLOCKING 0x5, 0x180 ;  /* 0x0146000000007b1d */ /* 0x000fe20000010000 */
[----:B------:R-:W-:-:S05]  /*1dea0*/  MOV R23, 0x400 ;  /* 0x0000040000177802 */ /* 0x000fca0000000f00 */
[----:B------:R-:W-:Y:S01]  /*1deb0*/  BSSY B0, `(.L_x_657) ;  /* 0x0000478000007945 */ /* 0x000fe20003800000 */
[----:B0-----:R-:W-:-:S05]  /*1dec0*/  IMAD.U32 R0, RZ, RZ, UR4 ;  /* 0x00000004ff007e24 */ /* 0x001fca000f8e00ff */
[----:B------:R0:W-:Y:S01]  /*1ded0*/  STL [R1+0x64], R0 ;  /* 0x0000640001007387 */ /* 0x0001e20000100800 */
[----:B------:R-:W-:-:S05]  /*1dee0*/  LEA R23, R0, R23, 0x18 ;  /* 0x0000001700177211 */ /* 0x000fca00078ec0ff */
[----:B------:R0:W1:Y:S01]  /*1def0*/  LDS.128 R128, [R23+0x388d0] ;  /* 0x0388d00017807984 */ /* 0x0000620000000c00 */
[----:B------:R-:W-:Y:S06]  /*1df00*/  BAR.ARV 0x4, 0x180 ;  /* 0x0106000000007b1d */ /* 0x000fec0000002000 */
[----:B------:R-:W-:Y:S05]  /*1df10*/  @P0 BRA `(.L_x_658) ;  /* 0x00000038001c0947 */ /* 0x000fea0003800000 */
[----:B------:R-:W2:Y:S01]  /*1df20*/  LDL R56, [R1+0x1c0] ;  /* 0x0001c00001387983 */ /* 0x000ea20000100800 */
[----:B0-----:R-:W0:Y:S01]  /*1df30*/  S2R R0, SR_SWINHI ;  /* 0x0000000000007919 */ /* 0x001e220000002f00 */
[----:B------:R-:W-:Y:S01]  /*1df40*/  F2FP.F16.F32.PACK_AB R58, R181, R180 ;  /* 0x000000b4b53a723e */ /* 0x000fe200000000ff */
[----:B------:R-:W-:Y:S01]  /*1df50*/  ULDC.64 UR6, c[0x0][0xc00] ;  /* 0x0003000000067ab9 */ /* 0x000fe20000000a00 */
[----:B------:R-:W-:Y:S01]  /*1df60*/  F2FP.F16.F32.PACK_AB R59, R31, R30 ;  /* 0x0000001e1f3b723e */ /* 0x000fe200000000ff */
[----:B------:R-:W3:Y:S01]  /*1df70*/  LDL.LU R118, [R1+0x7c] ;  /* 0x00007c0001767983 */ /* 0x000ee20000300800 */
[----:B------:R-:W-:Y:S01]  /*1df80*/  F2FP.F16.F32.PACK_AB R60, R179, R178 ;  /* 0x000000b2b33c723e */ /* 0x000fe200000000ff */
[----:B------:R-:W-:Y:S01]  /*1df90*/  ULDC.64 UR4, c[0x0][0xc08] ;  /* 0x0003020000047ab9 */ /* 0x000fe20000000a00 */
[----:B------:R-:W-:Y:S01]  /*1dfa0*/  F2FP.F16.F32.PACK_AB R61, R35, R34 ;  /* 0x00000022233d723e */ /* 0x000fe200000000ff */
[----:B------:R-:W4:Y:S01]  /*1dfb0*/  LDL.LU R117, [R1+0x80] ;  /* 0x0000800001757983 */ /* 0x000f220000300800 */
[----:B------:R-:W-:-:S02]  /*1dfc0*/  F2FP.F16.F32.PACK_AB R62, R177, R176 ;  /* 0x000000b0b13e723e */ /* 0x000fc400000000ff */
[----:B------:R-:W-:Y:S01]  /*1dfd0*/  F2FP.F16.F32.PACK_AB R63, R39, R38 ;  /* 0x00000026273f723e */ /* 0x000fe200000000ff */
[----:B------:R-:W4:Y:S01]  /*1dfe0*/  LDL.LU R116, [R1+0x74] ;  /* 0x0000740001747983 */ /* 0x000f220000300800 */
[----:B------:R-:W-:Y:S02]  /*1dff0*/  MOV R114, R23 ;  /* 0x0000001700727202 */ /* 0x000fe40000000f00 */
[----:B0-----:R-:W-:Y:S01]  /*1e000*/  MOV R115, R0 ;  /* 0x0000000000737202 */ /* 0x001fe20000000f00 */
[----:B------:R-:W-:Y:S02]  /*1e010*/  BAR.SYNC.DEFER_BLOCKING 0x1, 0x100 ;  /* 0x0044000000007b1d */ /* 0x000fe40000010000 */
[----:B--2---:R-:W-:-:S03]  /*1e020*/  IMAD.WIDE R112, R56, 0x2, R114 ;  /* 0x0000000238707825 */ /* 0x004fc600078e0272 */
[----:B------:R-:W-:Y:S01]  /*1e030*/  LOP3.LUT R0, R112, 0x380, RZ, 0xc0, !PT ;  /* 0x0000038070007812 */ /* 0x000fe200078ec0ff */
[----:B------:R-:W-:-:S03]  /*1e040*/  IMAD.MOV.U32 R57, RZ, RZ, R113 ;  /* 0x000000ffff397224 */ /* 0x000fc600078e0071 */
[----:B------:R-:W-:-:S04]  /*1e050*/  SHF.R.U64 R0, R0, 0x3, RZ ;  /* 0x0000000300007819 */ /* 0x000fc800000012ff */
[----:B------:R-:W-:-:S04]  /*1e060*/  LOP3.LUT R56, R0, R112, RZ, 0x3c, !PT ;  /* 0x0000007000387212 */ /* 0x000fc800078e3cff */
[----:B------:R-:W-:Y:S02]  /*1e070*/  MOV R0, R56 ;  /* 0x0000003800007202 */ /* 0x000fe40000000f00 */
[----:B------:R-:W-:Y:S02]  /*1e080*/  F2FP.F16.F32.PACK_AB R56, R183, R182 ;  /* 0x000000b6b738723e */ /* 0x000fe400000000ff */
[----:B------:R-:W-:-:S05]  /*1e090*/  F2FP.F16.F32.PACK_AB R57, R27, R26 ;  /* 0x0000001a1b39723e */ /* 0x000fca00000000ff */
[----:B------:R0:W-:Y:S02]  /*1e0a0*/  STSM.16.M88.4 [R0], R56 ;  /* 0x0000003800007844 */ /* 0x0001e40000000200 */
[----:B0-----:R-:W-:-:S04]  /*1e0b0*/  IADD3 R56, P0, R112, 0x20, RZ ;  /* 0x0000002070387810 */ /* 0x001fc80007f1e0ff */
[----:B------:R-:W-:-:S04]  /*1e0c0*/  LOP3.LUT R0, R56, 0x380, RZ, 0xc0, !PT ;  /* 0x0000038038007812 */ /* 0x000fc800078ec0ff */
[----:B------:R-:W-:Y:S02]  /*1e0d0*/  SHF.R.U64 R0, R0, 0x3, RZ ;  /* 0x0000000300007819 */ /* 0x000fe400000012ff */
[----:B------:R-:W-:Y:S02]  /*1e0e0*/  IADD3.X R57, RZ, R113, RZ, P0, !PT ;  /* 0x00000071ff397210 */ /* 0x000fe400007fe4ff */
[----:B------:R-:W-:-:S04]  /*1e0f0*/  LOP3.LUT R56, R0, R56, RZ, 0x3c, !PT ;  /* 0x0000003800387212 */ /* 0x000fc800078e3cff */
[----:B------:R-:W-:-:S05]  /*1e100*/  MOV R56, R56 ;  /* 0x0000003800387202 */ /* 0x000fca0000000f00 */
[----:B------:R0:W-:Y:S02]  /*1e110*/  STSM.16.M88.4 [R56], R60 ;  /* 0x0000003c38007844 */ /* 0x0001e40000000200 */
[----:B0-----:R-:W-:-:S04]  /*1e120*/  IADD3 R56, P0, R112, 0x40, RZ ;  /* 0x0000004070387810 */ /* 0x001fc80007f1e0ff */
[----:B------:R-:W-:Y:S01]  /*1e130*/  LOP3.LUT R0, R56, 0x380, RZ, 0xc0, !PT ;  /* 0x0000038038007812 */ /* 0x000fe200078ec0ff */
[----:B------:R-:W-:-:S03]  /*1e140*/  IMAD.X R57, RZ, RZ, R113, P0 ;  /* 0x000000ffff397224 */ /* 0x000fc600000e0671 */
[----:B------:R-:W-:-:S04]  /*1e150*/  SHF.R.U64 R0, R0, 0x3, RZ ;  /* 0x0000000300007819 */ /* 0x000fc800000012ff */
[----:B------:R-:W-:Y:S02]  /*1e160*/  LOP3.LUT R56, R0, R56, RZ, 0x3c, !PT ;  /* 0x0000003800387212 */ /* 0x000fe400078e3cff */
[----:B------:R-:W-:Y:S02]  /*1e170*/  F2FP.F16.F32.PACK_AB R58, R173, R172 ;  /* 0x000000acad3a723e */ /* 0x000fe400000000ff */
[----:B------:R-:W-:Y:S02]  /*1e180*/  MOV R0, R56 ;  /* 0x0000003800007202 */ /* 0x000fe40000000f00 */
[----:B------:R-:W-:Y:S02]  /*1e190*/  F2FP.F16.F32.PACK_AB R56, R175, R174 ;  /* 0x000000aeaf38723e */ /* 0x000fe400000000ff */
[----:B------:R-:W-:Y:S02]  /*1e1a0*/  F2FP.F16.F32.PACK_AB R57, R43, R42 ;  /* 0x0000002a2b39723e */ /* 0x000fe400000000ff */
[----:B------:R-:W-:-:S05]  /*1e1b0*/  F2FP.F16.F32.PACK_AB R59, R47, R46 ;  /* 0x0000002e2f3b723e */ /* 0x000fca00000000ff */
        /* <DEDUP_REMOVED lines=13> */
[----:B------:R-:W-:-:S04]  /*1e290*/  LOP3.LUT R0, R56, 0x380, RZ, 0xc0, !PT ;  /* 0x0000038038007812 */ /* 0x000fc800078ec0ff */
[----:B------:R-:W-:Y:S02]  /*1e2a0*/  SHF.R.U64 R0, R0, 0x3, RZ ;  /* 0x0000000300007819 */ /* 0x000fe400000012ff */
[----:B------:R-:W-:Y:S02]  /*1e2b0*/  IADD3.X R57, RZ, R113, RZ, P0, !PT ;  /* 0x00000071ff397210 */ /* 0x000fe400007fe4ff */
[----:B------:R-:W-:Y:S02]  /*1e2c0*/  LOP3.LUT R56, R0, R56, RZ, 0x3c, !PT ;  /* 0x0000003800387212 */ /* 0x000fe400078e3cff */
[----:B------:R-:W-:Y:S02]  /*1e2d0*/  F2FP.F16.F32.PACK_AB R58, R165, R164 ;  /* 0x000000a4a53a723e */ /* 0x000fe400000000ff */
[----:B------:R-:W-:Y:S02]  /*1e2e0*/  MOV R0, R56 ;  /* 0x0000003800007202 */ /* 0x000fe40000000f00 */
[----:B------:R-:W-:-:S02]  /*1e2f0*/  F2FP.F16.F32.PACK_AB R56, R167, R166 ;  /* 0x000000a6a738723e */ /* 0x000fc400000000ff */
        /* <DEDUP_REMOVED lines=123> */
[----:B------:R3:W-:Y:S01]  /*1eab0*/  STSM.16.M88.4 [R112], R60 ;  /* 0x0000003c70007844 */ /* 0x0007e20000000200 */
[----:B------:R-:W-:Y:S01]  /*1eac0*/  BAR.SYNC.DEFER_BLOCKING 0x1, 0x100 ;  /* 0x0044000000007b1d */ /* 0x000fe20000010000 */
[----:B---3--:R-:W-:-:S04]  /*1ead0*/  IADD3 R62, P0, R118, UR6, RZ ;  /* 0x00000006763e7c10 */ /* 0x008fc8000ff1e0ff */
[----:B----4-:R-:W-:Y:S02]  /*1eae0*/  IADD3.X R63, R117, UR7, RZ, P0, !PT ;  /* 0x00000007753f7c10 */ /* 0x010fe400087fe4ff */
[----:B------:R-:W-:-:S04]  /*1eaf0*/  ISETP.NE.U32.AND P0, PT, RZ, UR4, PT ;  /* 0x00000004ff007c0c */ /* 0x000fc8000bf05070 */
[----:B------:R-:W-:Y:S01]  /*1eb00*/  ISETP.NE.AND.EX P0, PT, RZ, UR5, PT, P0 ;  /* 0x00000005ff007c0c */ /* 0x000fe2000bf05300 */
[----:B------:R-:W-:-:S12]  /*1eb10*/  IMAD.MOV.U32 R112, RZ, RZ, 0x9b8 ;  /* 0x000009b8ff707424 */ /* 0x000fd800078e00ff */
[----:B------:R-:W-:Y:S01]  /*1eb20*/  @P0 IADD3 R58, P2, R118, UR4, RZ ;  /* 0x00000004763a0c10 */ /* 0x000fe2000ff5e0ff */
[----:B------:R-:W-:-:S03]  /*1eb30*/  ULDC UR4, c[0x0][0xa88] ;  /* 0x0002a20000047ab9 */ /* 0x000fc60000000800 */
[----:B------:R-:W-:Y:S01]  /*1eb40*/  @P0 IADD3.X R59, R117, UR5, RZ, P2, !PT ;  /* 0x00000005753b0c10 */ /* 0x000fe200097fe4ff */
[----:B------:R-:W-:Y:S01]  /*1eb50*/  IMAD.U32 R0, RZ, RZ, UR4 ;  /* 0x00000004ff007e24 */ /* 0x000fe2000f8e00ff */
[----:B------:R-:W-:Y:S01]  /*1eb60*/  ISETP.NE.AND P2, PT, R116, RZ, PT ;  /* 0x000000ff7400720c */ /* 0x000fe20003f45270 */
[----:B------:R-:W-:-:S03]  /*1eb70*/  ULDC UR4, c[0x0][0xad4] ;  /* 0x0002b50000047ab9 */ /* 0x000fc60000000800 */
[----:B------:R-:W-:-:S04]  /*1eb80*/  SEL R56, R116, UR4, P2 ;  /* 0x0000000474387c07 */ /* 0x000fc80009000000 */
[----:B------:R-:W-:Y:S01]  /*1eb90*/  ISETP.GT.AND P2, PT, R56, 0x1, PT ;  /* 0x000000013800780c */ /* 0x000fe20003f44270 */
[----:B------:R-:W-:Y:S02]  /*1eba0*/  ULDC.64 UR8, c[0x0][0x208] ;  /* 0x0000820000087ab9 */ /* 0x000fe40000000a00 */
[----:B------:R0:W5:Y:S01]  /*1ebb0*/  @P0 LDG.E R0, desc[UR8][R58.64] ;  /* 0x000000083a000981 */ /* 0x000162000c1e1900 */
[----:B------:R-:W-:-:S04]  /*1ebc0*/  SEL R112, R112, 0x978, P2 ;  /* 0x0000097870707807 */ /* 0x000fc80001000000 */
[----:B------:R2:W3:Y:S08]  /*1ebd0*/  LDC.64 R60, c[0x0][R112+0x220] ;  /* 0x00008800703c7b82 */ /* 0x0004f00000000a00 */
[----:B0-----:R2:W0:Y:S01]  /*1ebe0*/  LDC.64 R58, c[0x0][R112+0x218] ;  /* 0x00008600703a7b82 */ /* 0x0014220000000a00 */
[----:B------:R-:W-:-:S04]  /*1ebf0*/  ISETP.NE.U32.AND P1, PT, RZ, UR6, PT ;  /* 0x00000006ff007c0c */ /* 0x000fc8000bf25070 */
[----:B------:R-:W-:Y:S02]  /*1ec00*/  ISETP.NE.AND.EX P1, PT, RZ, UR7, PT, P1 ;  /* 0x00000007ff007c0c */ /* 0x000fe4000bf25310 */
[----:B------:R-:W-:-:S11]  /*1ec10*/  MOV R57, RZ ;  /* 0x000000ff00397202 */ /* 0x000fd60000000f00 */
[----:B------:R2:W5:Y:S01]  /*1ec20*/  @P1 LDG.E R57, desc[UR8][R62.64] ;  /* 0x000000083e391981 */ /* 0x000562000c1e1900 */
[----:B------:R-:W-:Y:S05]  /*1ec30*/  @P0 BRA `(.L_x_659) ;  /* 0x0000000000140947 */ /* 0x000fea0003800000 */
[----:B------:R-:W-:Y:S05]  /*1ec40*/  @!P1 BRA `(.L_x_659) ;  /* 0x0000000000109947 */ /* 0x000fea0003800000 */
[----:B------:R-:W-:Y:S02]  /*1ec50*/  ULDC.64 UR4, c[0x0][0x208] ;  /* 0x0000820000047ab9 */ /* 0x000fe40000000a00 */
[----:B-----5:R-:W4:Y:S04]  /*1ec60*/  LDG.E R0, desc[UR4][R62.64] ;  /* 0x000000043e007981 */ /* 0x020f28000c1e1900 */
[----:B--2---:R-:W4:Y:S02]  /*1ec70*/  LDG.E R62, desc[UR4][R62.64+0x4] ;  /* 0x000004043e3e7981 */ /* 0x004f24000c1e1900 */
[----:B----4-:R-:W-:-:S07]  /*1ec80*/  IADD3 R0, -R0, R62, RZ ;  /* 0x0000003e00007210 */ /* 0x010fce0007ffe1ff */
.L_x_659:
[----:B------:R-:W4:Y:S01]  /*1ec90*/  LDL.LU R56, [R1+0x78] ;  /* 0x0000780001387983 */ /* 0x000f220000300800 */
[----:B------:R-:W1:Y:S03]  /*1eca0*/  LDC R119, c[0x0][0xbe8] ;  /* 0x0002fa00ff777b82 */ /* 0x000e660000000800 */
[----:B------:R-:W3:Y:S04]  /*1ecb0*/  LDL.LU R113, [R1+0x110] ;  /* 0x0001100001717983 */ /* 0x000ee80000300800 */
[----:B------:R-:W3:Y:S04]  /*1ecc0*/  LDL R120, [R1+0x8c] ;  /* 0x00008c0001787983 */ /* 0x000ee80000100800 */
[----:B------:R-:W3:Y:S04]  /*1ecd0*/  LDL R124, [R1+0x1bc] ;  /* 0x0001bc00017c7983 */ /* 0x000ee80000100800 */
[----:B------:R-:W3:Y:S04]  /*1ece0*/  LDL R121, [R1+0x88] ;  /* 0x0000880001797983 */ /* 0x000ee80000100800 */
[----:B------:R-:W3:Y:S04]  /*1ecf0*/  LDL R123, [R1+0x1b8] ;  /* 0x0001b800017b7983 */ /* 0x000ee80000100800 */
[----:B------:R-:W3:Y:S01]  /*1ed00*/  LDL R122, [R1+0x120] ;  /* 0x00012000017a7983 */ /* 0x000ee20000100800 */
[----:B--2---:R-:W2:Y:S01]  /*1ed10*/  LDC.64 R62, c[0x0][R112+0x228] ;  /* 0x00008a00703e7b82 */ /* 0x004ea20000000a00 */
[----:B------:R-:W-:-:S02]  /*1ed20*/  ISETP.NE.U32.AND P0, PT, RZ, UR6, PT ;  /* 0x00000006ff007c0c */ /* 0x000fc4000bf05070 */
[----:B-1----:R-:W-:Y:S02]  /*1ed30*/  ISETP.NE.AND P1, PT, R119, 0x1, PT ;  /* 0x000000017700780c */ /* 0x002fe40003f25270 */
[----:B------:R-:W-:Y:S01]  /*1ed40*/  ISETP.NE.AND.EX P0, PT, RZ, UR7, PT, P0 ;  /* 0x00000007ff007c0c */ /* 0x000fe2000bf05300 */
[-C--:B0-----:R-:W-:Y:S02]  /*1ed50*/  IMAD R116, R59, R223.reuse, RZ ;  /* 0x000000df3b747224 */ /* 0x081fe400078e02ff */
[----:B------:R-:W-:-:S08]  /*1ed60*/  IMAD.WIDE.U32 R58, R58, R223, RZ ;  /* 0x000000df3a3a7225 */ /* 0x000fd000078e00ff */
[----:B------:R-:W0:Y:S01]  /*1ed70*/  @P1 LDC R118, c[0x0][0xbec] ;  /* 0x0002fb00ff761b82 */ /* 0x000e220000000800 */
[----:B------:R-:W-:Y:S02]  /*1ed80*/  IMAD.IADD R116, R59, 0x1, R116 ;  /* 0x000000013b747824 */ /* 0x000fe400078e0274 */
[----:B-----5:R-:W-:Y:S01]  /*1ed90*/  IMAD R0, R0, R119, RZ ;  /* 0x0000007700007224 */ /* 0x020fe200078e02ff */
[----:B------:R-:W-:Y:S01]  /*1eda0*/  ULDC.64 UR4, c[0x0][0x208] ;  /* 0x0000820000047ab9 */ /* 0x000fe20000000a00 */
[----:B----4-:R-:W-:Y:S02]  /*1edb0*/  SEL R56, R56, RZ, !P0 ;  /* 0x000000ff38387207 */ /* 0x010fe40004000000 */
[----:B---3--:R-:W-:-:S03]  /*1edc0*/  SEL R113, R113, RZ, !P0 ;  /* 0x000000ff71717207 */ /* 0x008fc60004000000 */
[----:B------:R-:W-:-:S04]  /*1edd0*/  IMAD R61, R61, R56, RZ ;  /* 0x000000383d3d7224 */ /* 0x000fc800078e02ff */
[C---:B------:R-:W-:Y:S02]  /*1ede0*/  IMAD R113, R60.reuse, R113, R61 ;  /* 0x000000713c717224 */ /* 0x040fe400078e023d */
[----:B------:R-:W-:-:S04]  /*1edf0*/  IMAD.WIDE.U32 R60, R60, R56, RZ ;  /* 0x000000383c3c7225 */ /* 0x000fc800078e00ff */
[----:B------:R-:W-:Y:S01]  /*1ee00*/  IMAD.IADD R61, R61, 0x1, R113 ;  /* 0x000000013d3d7824 */ /* 0x000fe200078e0271 */
[----:B------:R-:W-:Y:S02]  /*1ee10*/  IADD3 R113, P0, P3, R60, R58, R57 ;  /* 0x0000003a3c717210 */ /* 0x000fe40007b1e039 */
[----:B------:R-:W1:Y:S01]  /*1ee20*/  @P1 LDC R60, c[0x0][0xbf0] ;  /* 0x0002fc00ff3c1b82 */ /* 0x000e620000000800 */
[----:B------:R-:W-:-:S05]  /*1ee30*/  SEL R58, R120, RZ, P2 ;  /* 0x000000ff783a7207 */ /* 0x000fca0001000000 */
[-C--:B--2---:R-:W-:Y:S02]  /*1ee40*/  IMAD R59, R63, R58.reuse, RZ ;  /* 0x0000003a3f3b7224 */ /* 0x084fe400078e02ff */
[----:B------:R-:W-:Y:S01]  /*1ee50*/  IMAD.WIDE.U32 R62, R62, R58, RZ ;  /* 0x0000003a3e3e7225 */ /* 0x000fe200078e00ff */
[----:B------:R-:W-:-:S04]  /*1ee60*/  SHF.R.S32.HI R58, RZ, 0x1f, R57 ;  /* 0x0000001fff3a7819 */ /* 0x000fc80000011439 */
[----:B------:R-:W-:Y:S02]  /*1ee70*/  IADD3.X R117, R61, R116, R58, P0, P3 ;  /* 0x000000743d757210 */ /* 0x000fe400007e643a */
[----:B------:R-:W-:-:S05]  /*1ee80*/  LEA R116, R121, R124, 0x7 ;  /* 0x0000007c79747211 */ /* 0x000fca00078e38ff */
[----:B0-----:R-:W-:-:S04]  /*1ee90*/  @P1 IMAD.HI.U32 R61, R116, R118, RZ ;  /* 0x00000076743d1227 */ /* 0x001fc800078e00ff */
[----:B------:R-:W-:Y:S01]  /*1eea0*/  IMAD.MOV.U32 R118, RZ, RZ, R116 ;  /* 0x000000ffff767224 */ /* 0x000fe200078e0074 */
[----:B-1----:R-:W-:Y:S02]  /*1eeb0*/  @P1 SHF.R.U32.HI R118, RZ, R60, R61 ;  /* 0x0000003cff761219 */ /* 0x002fe4000001163d */
[----:B------:R0:W1:Y:S02]  /*1eec0*/  LDC.64 R60, c[0x0][R112+0x210] ;  /* 0x00008400703c7b82 */ /* 0x0000640000000a00 */
[----:B------:R-:W-:-:S06]  /*1eed0*/  IADD3 R62, P0, P3, R118, R113, R62 ;  /* 0x00000071763e7210 */ /* 0x000fcc0007b1e03e */
[----:B0-----:R-:W0:Y:S01]  /*1eee0*/  LDC.64 R112, c[0x0][0xba8] ;  /* 0x0002ea00ff707b82 */ /* 0x001e220000000a00 */
[----:B------:R-:W-:Y:S01]  /*1eef0*/  IMAD.IADD R59, R63, 0x1, R59 ;  /* 0x000000013f3b7824 */ /* 0x000fe200078e023b */
[----:B------:R-:W-:-:S04]  /*1ef00*/  SHF.R.S32.HI R63, RZ, 0x1f, R118 ;  /* 0x0000001fff3f7819 */ /* 0x000fc80000011476 */
[----:B------:R-:W-:Y:S02]  /*1ef10*/  IADD3.X R63, R63, R117, R59, P0, P3 ;  /* 0x000000753f3f7210 */ /* 0x000fe400007e643b */
[----:B------:R-:W-:-:S05]  /*1ef20*/  IADD3 R117, -R118, RZ, RZ ;  /* 0x000000ff76757210 */ /* 0x000fca0007ffe1ff */
[----:B------:R-:W-:Y:S01]  /*1ef30*/  IMAD R117, R119, R117, R116 ;  /* 0x0000007577757224 */ /* 0x000fe200078e0274 */
[----:B0-----:R-:W0:Y:S08]  /*1ef40*/  @!P2 LDC R112, c[0x0][0xb50] ;  /* 0x0002d400ff70ab82 */ /* 0x001e300000000800 */
[----:B------:R-:W2:Y:S01]  /*1ef50*/  @!P2 LDC R113, c[0x0][0xb54] ;  /* 0x0002d500ff71ab82 */ /* 0x000ea20000000800 */
[----:B------:R-:W-:Y:S01]  /*1ef60*/  SHF.R.S32.HI R59, RZ, 0x1f, R117 ;  /* 0x0000001fff3b7819 */ /* 0x000fe20000011475 */
[----:B-1----:R-:W-:-:S02]  /*1ef70*/  IMAD R61, R61, R117, RZ ;  /* 0x000000753d3d7224 */ /* 0x002fc400078e02ff */
[----:B------:R-:W-:-:S04]  /*1ef80*/  IMAD.WIDE.U32 R62, R60, R117, R62 ;  /* 0x000000753c3e7225 */ /* 0x000fc800078e003e */
[----:B------:R-:W-:Y:S01]  /*1ef90*/  IMAD R59, R60, R59, R61 ;  /* 0x0000003b3c3b7224 */ /* 0x000fe200078e023d */
[----:B0-----:R-:W-:-:S03]  /*1efa0*/  LEA R112, P0, R62, R112, 0x2 ;  /* 0x000000703e707211 */ /* 0x001fc600078010ff */
[----:B------:R-:W-:-:S05]  /*1efb0*/  IMAD.IADD R59, R63, 0x1, R59 ;  /* 0x000000013f3b7824 */ /* 0x000fca00078e023b */
[----:B--2---:R-:W-:Y:S01]  /*1efc0*/  LEA.HI.X R59, R62, R113, R59, 0x2, P0 ;  /* 0x000000713e3b7211 */ /* 0x004fe200000f143b */
[----:B------:R-:W-:Y:S01]  /*1efd0*/  SHFL.IDX PT, R60, R112, RZ, 0x1c1f ;  /* 0x001c1fff703c7589 */ /* 0x000fe200000e0000 */
[----:B------:R-:W-:-:S03]  /*1efe0*/  IMAD R113, R121, 0x80, R123 ;  /* 0x0000008079717824 */ /* 0x000fc600078e027b */
[----:B------:R-:W0:Y:S04]  /*1eff0*/  SHFL.IDX PT, R61, R59, RZ, 0x1c1f ;  /* 0x001c1fff3b3d7589 */ /* 0x000e2800000e0000 */
[----:B------:R1:W-:Y:S04]  /*1f000*/  SHFL.IDX PT, R62, R112, 0x1, 0x1c1f ;  /* 0x003c1f00703e7f89 */ /* 0x0003e800000e0000 */
[----:B------:R-:W2:Y:S01]  /*1f010*/  SHFL.IDX PT, R63, R59, 0x1, 0x1c1f ;  /* 0x003c1f003b3f7f89 */ /* 0x000ea200000e0000 */
[----:B------:R-:W-:Y:S02]  /*1f020*/  LOP3.LUT P0, RZ, R122, 0x3, RZ, 0xc0, !PT ;  /* 0x000000037aff7812 */ /* 0x000fe4000780c0ff */
[----:B-1----:R-:W-:-:S02]  /*1f030*/  IADD3 R112, R113, 0x8, RZ ;  /* 0x0000000871707810 */ /* 0x002fc40007ffe0ff */
[-C--:B------:R-:W-:Y:S02]  /*1f040*/  ISETP.GE.OR P3, PT, R113, R0.reuse, P0 ;  /* 0x000000007100720c */ /* 0x080fe40000766670 */
[----:B------:R-:W-:-:S11]  /*1f050*/  ISETP.GE.OR P0, PT, R112, R0, P0 ;  /* 0x000000007000720c */ /* 0x000fd60000706670 */
[----:B0-----:R0:W-:Y:S04]  /*1f060*/  @!P3 ST.E desc[UR4][R60.64], R184 ;  /* 0x000000b83c00b985 */ /* 0x0011e8000c101904 */
[----:B--2---:R0:W-:Y:S01]  /*1f070*/  @!P0 ST.E desc[UR4][R62.64], R185 ;  /* 0x000000b93e008985 */ /* 0x0041e2000c101904 */
[----:B------:R-:W-:Y:S05]  /*1f080*/  @P2 BRA `(.L_x_660) ;  /* 0x0000000c00e02947 */ /* 0x000fea0003800000 */
[----:B------:R-:W2:Y:S01]  /*1f090*/  LDL R122, [R1+0x70] ;  /* 0x00007000017a7983 */ /* 0x000ea20000100800 */
[----:B------:R-:W1:Y:S01]  /*1f0a0*/  @P1 LDC R59, c[0x0][0xbec] ;  /* 0x0002fb00ff3b1b82 */ /* 0x000e620000000800 */
[----:B------:R-:W-:-:S07]  /*1f0b0*/  ULDC.64 UR4, c[0x0][0x208] ;  /* 0x0000820000047ab9 */ /* 0x000fce0000000a00 */
[----:B------:R-:W3:Y:S01]  /*1f0c0*/  @P1 LDC R81, c[0x0][0xbf0] ;  /* 0x0002fc00ff511b82 */ /* 0x000ee20000000800 */
[----:B------:R-:W-:Y:S01]  /*1f0d0*/  IMAD R80, R121, 0x80, R224 ;  /* 0x0000008079507824 */ /* 0x000fe200078e02e0 */
[----:B------:R-:W-:Y:S01]  /*1f0e0*/  BSSY B1, `(.L_x_661) ;  /* 0x00000aa000017945 */ /* 0x000fe20003800000 */
[----:B--2---:R-:W-:-:S04]  /*1f0f0*/  IMAD R3, R224, 0x8, R122 ;  /* 0x00000008e0037824 */ /* 0x004fc800078e027a */
[----:B------:R-:W-:-:S04]  /*1f100*/  IMAD.SHL.U32 R3, R3, 0x8, RZ ;  /* 0x0000000803037824 */ /* 0x000fc800078e00ff */
[----:B------:R-:W-:-:S03]  /*1f110*/  IMAD.WIDE R114, R3, 0x2, R114 ;  /* 0x0000000203727825 */ /* 0x000fc600078e0272 */
        /* <DEDUP_REMOVED lines=9> */
[----:B------:R-:W-:Y:S02]  /*1f1b0*/  LOP3.LUT R8, R8, R9, RZ, 0x3c, !PT ;  /* 0x0000000908087212 */ /* 0x000fe400078e3cff */
[----:B------:R-:W-:Y:S01]  /*1f1c0*/  LOP3.LUT R12, R12, R13, RZ, 0x3c, !PT ;  /* 0x0000000d0c0c7212 */ /* 0x000fe200078e3cff */
[--C-:B------:R-:W-:Y:S01]  /*1f1d0*/  IMAD.X R13, RZ, RZ, R115.reuse, P3 ;  /* 0x000000ffff0d7224 */ /* 0x100fe200018e0673 */
[----:B------:R-:W-:Y:S01]  /*1f1e0*/  LOP3.LUT R24, R24, R25, RZ, 0x3c, !PT ;  /* 0x0000001918187212 */ /* 0x000fe200078e3cff */
[----:B------:R-:W-:Y:S01]  /*1f1f0*/  IMAD.X R25, RZ, RZ, R115, P2 ;  /* 0x000000ffff197224 */ /* 0x000fe200010e0673 */
[----:B------:R-:W-:-:S02]  /*1f200*/  IADD3.X R9, RZ, R115, RZ, P4, !PT ;  /* 0x00000073ff097210 */ /* 0x000fc400027fe4ff */
[C---:B------:R-:W-:Y:S01]  /*1f210*/  IADD3 R29, P0, R114.reuse, 0x4000, RZ ;  /* 0x00004000721d7810 */ /* 0x040fe20007f1e0ff */
[----:B------:R-:W5:Y:S01]  /*1f220*/  LD.E.128 R12, desc[UR4][R12.64] ;  /* 0x000000040c0c7980 */ /* 0x000f62000c101d00 */
[C---:B------:R-:W-:Y:S02]  /*1f230*/  IADD3 R33, P6, R114.reuse, 0x5000, RZ ;  /* 0x0000500072217810 */ /* 0x040fe40007fde0ff */
[C---:B------:R-:W-:Y:S01]  /*1f240*/  IADD3 R37, P5, R114.reuse, 0x6000, RZ ;  /* 0x0000600072257810 */ /* 0x040fe20007fbe0ff */
[----:B------:R-:W5:Y:S01]  /*1f250*/  LD.E.128 R8, desc[UR4][R8.64] ;  /* 0x0000000408087980 */ /* 0x000f62000c101d00 */
[C---:B------:R-:W-:Y:S02]  /*1f260*/  IADD3 R41, P4, R114.reuse, 0x7000, RZ ;  /* 0x0000700072297810 */ /* 0x040fe40007f9e0ff */
[C---:B------:R-:W-:Y:S01]  /*1f270*/  IADD3 R45, P3, R114.reuse, 0x8000, RZ ;  /* 0x00008000722d7810 */ /* 0x040fe20007f7e0ff */
[----:B------:R-:W5:Y:S01]  /*1f280*/  LD.E.128 R24, desc[UR4][R24.64] ;  /* 0x0000000418187980 */ /* 0x000f62000c101d00 */
[----:B------:R-:W-:-:S02]  /*1f290*/  IADD3 R49, P2, R114, 0x9000, RZ ;  /* 0x0000900072317810 */ /* 0x000fc40007f5e0ff */
[----:B------:R-:W-:Y:S02]  /*1f2a0*/  LOP3.LUT R28, R29, 0x380, RZ, 0xc0, !PT ;  /* 0x000003801d1c7812 */ /* 0x000fe400078ec0ff */
[----:B------:R-:W-:Y:S02]  /*1f2b0*/  LOP3.LUT R32, R33, 0x380, RZ, 0xc0, !PT ;  /* 0x0000038021207812 */ /* 0x000fe400078ec0ff */
[----:B------:R-:W-:Y:S02]  /*1f2c0*/  LOP3.LUT R36, R37, 0x380, RZ, 0xc0, !PT ;  /* 0x0000038025247812 */ /* 0x000fe400078ec0ff */
[----:B------:R-:W-:Y:S02]  /*1f2d0*/  LOP3.LUT R40, R41, 0x380, RZ, 0xc0, !PT ;  /* 0x0000038029287812 */ /* 0x000fe400078ec0ff */
[----:B------:R-:W-:Y:S02]  /*1f2e0*/  LOP3.LUT R44, R45, 0x380, RZ, 0xc0, !PT ;  /* 0x000003802d2c7812 */ /* 0x000fe400078ec0ff */
[----:B------:R-:W-:-:S02]  /*1f2f0*/  LOP3.LUT R48, R49, 0x380, RZ, 0xc0, !PT ;  /* 0x0000038031307812 */ /* 0x000fc400078ec0ff */
[----:B------:R-:W-:Y:S02]  /*1f300*/  SHF.R.U64 R28, R28, 0x3, RZ ;  /* 0x000000031c1c7819 */ /* 0x000fe400000012ff */
[----:B------:R-:W-:Y:S02]  /*1f310*/  SHF.R.U64 R32, R32, 0x3, RZ ;  /* 0x0000000320207819 */ /* 0x000fe400000012ff */
[----:B------:R-:W-:Y:S02]  /*1f320*/  SHF.R.U64 R36, R36, 0x3, RZ ;  /* 0x0000000324247819 */ /* 0x000fe400000012ff */
[----:B------:R-:W-:Y:S02]  /*1f330*/  SHF.R.U64 R40, R40, 0x3, RZ ;  /* 0x0000000328287819 */ /* 0x000fe400000012ff */
[----:B------:R-:W-:Y:S02]  /*1f340*/  SHF.R.U64 R44, R44, 0x3, RZ ;  /* 0x000000032c2c7819 */ /* 0x000fe400000012ff */
[----:B------:R-:W-:-:S02]  /*1f350*/  SHF.R.U64 R48, R48, 0x3, RZ ;  /* 0x0000000330307819 */ /* 0x000fc400000012ff */
[----:B------:R-:W-:Y:S02]  /*1f360*/  LOP3.LUT R28, R28, R29, RZ, 0x3c, !PT ;  /* 0x0000001d1c1c7212 */ /* 0x000fe400078e3cff */
[----:B------:R-:W-:Y:S01]  /*1f370*/  LOP3.LUT R32, R32, R33, RZ, 0x3c, !PT ;  /* 0x0000002120207212 */ /* 0x000fe200078e3cff */
[--C-:B------:R-:W-:Y:S01]  /*1f380*/  IMAD.X R33, RZ, RZ, R115.reuse, P6 ;  /* 0x000000ffff217224 */ /* 0x100fe200030e0673 */
[----:B------:R-:W-:Y:S01]  /*1f390*/  LOP3.LUT R36, R36, R37, RZ, 0x3c, !PT ;  /* 0x0000002524247212 */ /* 0x000fe200078e3cff */
[--C-:B------:R-:W-:Y:S01]  /*1f3a0*/  IMAD.X R37, RZ, RZ, R115.reuse, P5 ;  /* 0x000000ffff257224 */ /* 0x100fe200028e0673 */
[----:B------:R-:W-:Y:S02]  /*1f3b0*/  LOP3.LUT R40, R40, R41, RZ, 0x3c, !PT ;  /* 0x0000002928287212 */ /* 0x000fe400078e3cff */
[----:B------:R-:W-:Y:S01]  /*1f3c0*/  LOP3.LUT R44, R44, R45, RZ, 0x3c, !PT ;  /* 0x0000002d2c2c7212 */ /* 0x000fe200078e3cff */
[--C-:B------:R-:W-:Y:S01]  /*1f3d0*/  IMAD.X R45, RZ, RZ, R115.reuse, P3 ;  /* 0x000000ffff2d7224 */ /* 0x100fe200018e0673 */
[----:B------:R-:W-:Y:S01]  /*1f3e0*/  IADD3.X R29, RZ, R115, RZ, P0, !PT ;  /* 0x00000073ff1d7210 */ /* 0x000fe200007fe4ff */
[----:B------:R-:W5:Y:S01]  /*1f3f0*/  LD.E.128 R32, desc[UR4][R32.64] ;  /* 0x0000000420207980 */ /* 0x000f62000c101d00 */
[----:B------:R-:W-:Y:S01]  /*1f400*/  LOP3.LUT R48, R48, R49, RZ, 0x3c, !PT ;  /* 0x0000003130307212 */ /* 0x000fe200078e3cff */
[----:B------:R-:W-:Y:S01]  /*1f410*/  IMAD.X R49, RZ, RZ, R115, P2 ;  /* 0x000000ffff317224 */ /* 0x000fe200010e0673 */
[----:B------:R-:W-:Y:S01]  /*1f420*/  IADD3.X R41, RZ, R115, RZ, P4, !PT ;  /* 0x00000073ff297210 */ /* 0x000fe200027fe4ff */
[----:B------:R-:W5:Y:S01]  /*1f430*/  LD.E.128 R36, desc[UR4][R36.64] ;  /* 0x0000000424247980 */ /* 0x000f62000c101d00 */
[----:B------:R-:W-:-:S02]  /*1f440*/  IADD3 R53, P0, R114, 0xa000, RZ ;  /* 0x0000a00072357810 */ /* 0x000fc40007f1e0ff */
[C---:B0-----:R-:W-:Y:S01]  /*1f450*/  IADD3 R61, P6, R114.reuse, 0xb000, RZ ;  /* 0x0000b000723d7810 */ /* 0x041fe20007fde0ff */
[----:B------:R-:W5:Y:S01]  /*1f460*/  LD.E.128 R28, desc[UR4][R28.64] ;  /* 0x000000041c1c7980 */ /* 0x000f62000c101d00 */
[C---:B------:R-:W-:Y:S02]  /*1f470*/  IADD3 R65, P5, R114.reuse, 0xc000, RZ ;  /* 0x0000c00072417810 */ /* 0x040fe40007fbe0ff */
[C---:B------:R-:W-:Y:S01]  /*1f480*/  IADD3 R69, P4, R114.reuse, 0xd000, RZ ;  /* 0x0000d00072457810 */ /* 0x040fe20007f9e0ff */
[----:B------:R-:W5:Y:S01]  /*1f490*/  LD.E.128 R40, desc[UR4][R40.64] ;  /* 0x0000000428287980 */ /* 0x000f62000c101d00 */
[C---:B------:R-:W-:Y:S02]  /*1f4a0*/  IADD3 R73, P3, R114.reuse, 0xe000, RZ ;  /* 0x0000e00072497810 */ /* 0x040fe40007f7e0ff */
[----:B------:R-:W-:Y:S01]  /*1f4b0*/  IADD3 R3, P2, R114, 0xf000, RZ ;  /* 0x0000f00072037810 */ /* 0x000fe20007f5e0ff */
[----:B------:R-:W5:Y:S01]  /*1f4c0*/  LD.E.128 R44, desc[UR4][R44.64] ;  /* 0x000000042c2c7980 */ /* 0x000f62000c101d00 */
[----:B------:R-:W-:-:S02]  /*1f4d0*/  LOP3.LUT R52, R53, 0x380, RZ, 0xc0, !PT ;  /* 0x0000038035347812 */ /* 0x000fc400078ec0ff */
[----:B------:R-:W-:Y:S01]  /*1f4e0*/  LOP3.LUT R60, R61, 0x380, RZ, 0xc0, !PT ;  /* 0x000003803d3c7812 */ /* 0x000fe200078ec0ff */
[----:B------:R-:W-:Y:S01]  /*1f4f0*/  IMAD.X R77, RZ, RZ, R115, P2 ;  /* 0x000000ffff4d7224 */ /* 0x000fe200010e0673 */
[----:B------:R-:W-:Y:S01]  /*1f500*/  LOP3.LUT R64, R65, 0x380, RZ, 0xc0, !PT ;  /* 0x0000038041407812 */ /* 0x000fe200078ec0ff */
[----:B------:R-:W5:Y:S01]  /*1f510*/  LD.E.128 R48, desc[UR4][R48.64] ;  /* 0x0000000430307980 */ /* 0x000f62000c101d00 */
        /* <DEDUP_REMOVED lines=10> */
[----:B------:R-:W-:Y:S02]  /*1f5c0*/  SHF.R.U64 R2, R2, 0x3, RZ ;  /* 0x0000000302027819 */ /* 0x000fe400000012ff */
[----:B------:R-:W-:Y:S02]  /*1f5d0*/  LOP3.LUT R52, R52, R53, RZ, 0x3c, !PT ;  /* 0x0000003534347212 */ /* 0x000fe400078e3cff */
[----:B------:R-:W-:Y:S01]  /*1f5e0*/  LOP3.LUT R60, R60, R61, RZ, 0x3c, !PT ;  /* 0x0000003d3c3c7212 */ /* 0x000fe200078e3cff */
[--C-:B------:R-:W-:Y:S01]  /*1f5f0*/  IMAD.X R61, RZ, RZ, R115.reuse, P6 ;  /* 0x000000ffff3d7224 */ /* 0x100fe200030e0673 */
[----:B------:R-:W-:Y:S01]  /*1f600*/  LOP3.LUT R64, R64, R65, RZ, 0x3c, !PT ;  /* 0x0000004140407212 */ /* 0x000fe200078e3cff */
[--C-:B------:R-:W-:Y:S01]  /*1f610*/  IMAD.X R65, RZ, RZ, R115.reuse, P5 ;  /* 0x000000ffff417224 */ /* 0x100fe200028e0673 */
[----:B------:R-:W-:Y:S02]  /*1f620*/  LOP3.LUT R68, R68, R69, RZ, 0x3c, !PT ;  /* 0x0000004544447212 */ /* 0x000fe400078e3cff */
[----:B------:R-:W-:Y:S01]  /*1f630*/  LOP3.LUT R72, R72, R73, RZ, 0x3c, !PT ;  /* 0x0000004948487212 */ /* 0x000fe200078e3cff */
[----:B------:R-:W-:Y:S01]  /*1f640*/  IMAD.X R73, RZ, RZ, R115, P3 ;  /* 0x000000ffff497224 */ /* 0x000fe200018e0673 */
[----:B------:R-:W-:Y:S01]  /*1f650*/  LOP3.LUT R4, R5, R114, RZ, 0x3c, !PT ;  /* 0x0000007205047212 */ /* 0x000fe200078e3cff */
[----:B------:R-:W5:Y:S01]  /*1f660*/  LD.E.128 R60, desc[UR4][R60.64] ;  /* 0x000000043c3c7980 */ /* 0x000f62000c101d00 */
[----:B------:R-:W-:-:S02]  /*1f670*/  IADD3.X R53, RZ, R115, RZ, P0, !PT ;  /* 0x00000073ff357210 */ /* 0x000fc400007fe4ff */
[-C--:B------:R-:W-:Y:S01]  /*1f680*/  IADD3.X R69, RZ, R115.reuse, RZ, P4, !PT ;  /* 0x00000073ff457210 */ /* 0x080fe200027fe4ff */
[----:B------:R-:W5:Y:S01]  /*1f690*/  LD.E.128 R64, desc[UR4][R64.64] ;  /* 0x0000000440407980 */ /* 0x000f62000c101d00 */
[----:B------:R-:W-:Y:S02]  /*1f6a0*/  MOV R5, R115 ;  /* 0x0000007300057202 */ /* 0x000fe40000000f00 */
[----:B------:R-:W-:Y:S01]  /*1f6b0*/  LOP3.LUT R76, R2, R3, RZ, 0x3c, !PT ;  /* 0x00000003024c7212 */ /* 0x000fe200078e3cff */
[----:B------:R-:W5:Y:S04]  /*1f6c0*/  LD.E.128 R52, desc[UR4][R52.64] ;  /* 0x0000000434347980 */ /* 0x000f68000c101d00 */
[----:B------:R-:W5:Y:S04]  /*1f6d0*/  LD.E.128 R4, desc[UR4][R4.64] ;  /* 0x0000000404047980 */ /* 0x000f68000c101d00 */
[----:B------:R-:W5:Y:S04]  /*1f6e0*/  LD.E.128 R68, desc[UR4][R68.64] ;  /* 0x0000000444447980 */ /* 0x000f68000c101d00 */
[----:B------:R-:W5:Y:S04]  /*1f6f0*/  LD.E.128 R72, desc[UR4][R72.64] ;  /* 0x0000000448487980 */ /* 0x000f68000c101d00 */
[----:B------:R-:W5:Y:S01]  /*1f700*/  LD.E.128 R76, desc[UR4][R76.64] ;  /* 0x000000044c4c7980 */ /* 0x000f62000c101d00 */
[----:B------:R-:W-:-:S02]  /*1f710*/  ULDC.64 UR4, c[0x0][0xaa0] ;  /* 0x0002a80000047ab9 */ /* 0x000fc40000000a00 */
[----:B------:R-:W-:Y:S01]  /*1f720*/  IMAD R58, R58, UR4, RZ ;  /* 0x000000043a3a7c24 */ /* 0x000fe2000f8e02ff */
[----:B------:R-:W-:Y:S01]  /*1f730*/  @!PT LDS RZ, [RZ] ;  /* 0x00000000fffff984 */ /* 0x000fe20000000800 */
[----:B------:R-:W-:Y:S01]  /*1f740*/  @!PT LDS RZ, [RZ] ;  /* 0x00000000fffff984 */ /* 0x000fe20000000800 */
[----:B------:R-:W-:Y:S01]  /*1f750*/  @!PT LDS RZ, [RZ] ;  /* 0x00000000fffff984 */ /* 0x000fe20000000800 */
[----:B------:R-:W-:Y:S01]  /*1f760*/  @!PT LDS RZ, [RZ] ;  /* 0x00000000fffff984 */ /* 0x000fe20000000800 */
[----:B------:R0:W-:Y:S06]  /*1f770*/  MEMBAR.ALL.CTA ;  /* 0x0000000000007992 */ /* 0x0001ec0000008000 */
[----:B0-----:R-:W0:Y:S01]  /*1f780*/  FENCE.VIEW.ASYNC.S ;  /* 0x00000000000073c6 */ /* 0x001e220000000000 */
[----:B------:R-:W-:-:S04]  /*1f790*/  IMAD.WIDE.U32 R2, R57, UR4, RZ ;  /* 0x0000000439027c25 */ /* 0x000fc8000f8e00ff */
[----:B------:R-:W-:Y:S01]  /*1f7a0*/  IMAD R21, R57, UR5, R58 ;  /* 0x0000000539157c24 */ /* 0x000fe2000f8e023a */
[----:B------:R-:W-:Y:S01]  /*1f7b0*/  ULDC.64 UR4, c[0x0][0xae8] ;  /* 0x0002ba0000047ab9 */ /* 0x000fe20000000a00 */
[----:B------:R-:W-:Y:S02]  /*1f7c0*/  IMAD R58, R122, 0x20, R224 ;  /* 0x000000207a3a7824 */ /* 0x000fe400078e02e0 */
[----:B------:R-:W-:-:S03]  /*1f7d0*/  IMAD.IADD R3, R3, 0x1, R21 ;  /* 0x0000000103037824 */ /* 0x000fc600078e0215 */
[----:B------:R-:W-:Y:S01]  /*1f7e0*/  LEA R58, R121, R58, 0x7 ;  /* 0x0000003a793a7211 */ /* 0x000fe200078e38ff */
[----:B------:R-:W-:Y:S01]  /*1f7f0*/  IMAD.WIDE.U32 R2, R223, UR4, R2 ;  /* 0x00000004df027c25 */ /* 0x000fe2000f8e0002 */
[----:B------:R-:W-:-:S03]  /*1f800*/  SHF.R.S32.HI R57, RZ, 0x1f, R56 ;  /* 0x0000001fff397819 */ /* 0x000fc60000011438 */
[----:B-1----:R-:W-:-:S04]  /*1f810*/  @P1 IMAD.HI.U32 R20, R58, R59, RZ ;  /* 0x0000003b3a141227 */ /* 0x002fc800078e00ff */
[----:B------:R-:W-:Y:S01]  /*1f820*/  IMAD R3, R223, UR5, R3 ;  /* 0x00000005df037c24 */ /* 0x000fe2000f8e0203 */
[----:B------:R-:W-:Y:S01]  /*1f830*/  ULDC.64 UR4, c[0x0][0xaf0] ;  /* 0x0002bc0000047ab9 */ /* 0x000fe20000000a00 */
[----:B------:R-:W-:Y:S01]  /*1f840*/  IMAD.MOV.U32 R21, RZ, RZ, R58 ;  /* 0x000000ffff157224 */ /* 0x000fe200078e003a */
[----:B---3--:R-:W-:Y:S01]  /*1f850*/  @P1 SHF.R.U32.HI R21, RZ, R81, R20 ;  /* 0x00000051ff151219 */ /* 0x008fe20000011614 */
[----:B------:R-:W-:Y:S02]  /*1f860*/  IMAD R57, R57, UR4, RZ ;  /* 0x0000000439397c24 */ /* 0x000fe4000f8e02ff */
[----:B------:R-:W-:Y:S01]  /*1f870*/  IMAD.WIDE.U32 R2, R56, UR4, R2 ;  /* 0x0000000438027c25 */ /* 0x000fe2000f8e0002 */
[----:B------:R-:W-:-:S03]  /*1f880*/  SHF.R.S32.HI R20, RZ, 0x1f, R21 ;  /* 0x0000001fff147819 */ /* 0x000fc60000011415 */
[----:B------:R-:W-:Y:S01]  /*1f890*/  IMAD R57, R56, UR5, R57 ;  /* 0x0000000538397c24 */ /* 0x000fe2000f8e0239 */
[----:B------:R-:W-:Y:S01]  /*1f8a0*/  ULDC.64 UR4, c[0x0][0xae0] ;  /* 0x0002b80000047ab9 */ /* 0x000fe20000000a00 */
[----:B------:R-:W-:Y:S02]  /*1f8b0*/  IMAD.MOV R56, RZ, RZ, -R21 ;  /* 0x000000ffff387224 */ /* 0x000fe400078e0a15 */
[----:B------:R-:W-:Y:S01]  /*1f8c0*/  IMAD R20, R20, UR4, RZ ;  /* 0x0000000414147c24 */ /* 0x000fe2000f8e02ff */
[----:B------:R-:W-:Y:S01]  /*1f8d0*/  IADD3 R3, R3, R57, RZ ;  /* 0x0000003903037210 */ /* 0x000fe20007ffe0ff */
[----:B------:R-:W-:Y:S02]  /*1f8e0*/  IMAD R119, R119, R56, R58 ;  /* 0x0000003877777224 */ /* 0x000fe400078e023a */
[C---:B------:R-:W-:Y:S02]  /*1f8f0*/  IMAD R57, R21.reuse, UR5, R20 ;  /* 0x0000000515397c24 */ /* 0x040fe4000f8e0214 */
[----:B------:R-:W-:Y:S01]  /*1f900*/  IMAD.WIDE.U32 R2, R21, UR4, R2 ;  /* 0x0000000415027c25 */ /* 0x000fe2000f8e0002 */
[----:B------:R-:W-:Y:S01]  /*1f910*/  SHF.R.S32.HI R20, RZ, 0x1f, R119 ;  /* 0x0000001fff147819 */ /* 0x000fe20000011477 */
[----:B------:R-:W-:-:S02]  /*1f920*/  ULDC.64 UR4, c[0x0][0xad8] ;  /* 0x0002b60000047ab9 */ /* 0x000fc40000000a00 */
[----:B------:R-:W-:Y:S02]  /*1f930*/  IMAD.IADD R3, R3, 0x1, R57 ;  /* 0x0000000103037824 */ /* 0x000fe400078e0239 */
[----:B------:R-:W-:Y:S02]  /*1f940*/  IMAD R20, R20, UR4, RZ ;  /* 0x0000000414147c24 */ /* 0x000fe4000f8e02ff */
[----:B------:R-:W-:Y:S01]  /*1f950*/  IMAD.WIDE.U32 R2, R119, UR4, R2 ;  /* 0x0000000477027c25 */ /* 0x000fe2000f8e0002 */
[----:B------:R-:W-:-:S03]  /*1f960*/  ISETP.GE.AND P2, PT, R80, R0, PT ;  /* 0x000000005000720c */ /* 0x000fc60003f46270 */
[----:B------:R-:W-:Y:S01]  /*1f970*/  IMAD R57, R119, UR5, R20 ;  /* 0x0000000577397c24 */ /* 0x000fe2000f8e0214 */
[----:B------:R-:W-:Y:S01]  /*1f980*/  ULDC.64 UR4, c[0x0][0xa80] ;  /* 0x0002a00000047ab9 */ /* 0x000fe20000000a00 */
[----:B------:R-:W-:Y:S01]  /*1f990*/  VIADD R20, R23, 0x38820 ;  /* 0x0003882017147836 */ /* 0x000fe20000000000 */
[----:B------:R-:W-:Y:S02]  /*1f9a0*/  LEA R81, P3, R2, UR4, 0x1 ;  /* 0x0000000402517c11 */ /* 0x000fe4000f8608ff */
[----:B------:R-:W-:Y:S02]  /*1f9b0*/  IADD3 R3, R3, R57, RZ ;  /* 0x0000003903037210 */ /* 0x000fe40007ffe0ff */
[----:B------:R-:W-:Y:S02]  /*1f9c0*/  IADD3 R21, R80, 0x20, RZ ;  /* 0x0000002050157810 */ /* 0x000fe40007ffe0ff */
[----:B------:R-:W-:Y:S02]  /*1f9d0*/  LEA.HI.X R82, R2, UR5, R3, 0x1, P3 ;  /* 0x0000000502527c11 */ /* 0x000fe400098f0c03 */
[----:B------:R-:W-:-:S02]  /*1f9e0*/  PRMT R20, RZ, 0x654, R20 ;  /* 0x00000654ff147816 */ /* 0x000fc40000000014 */
[-C--:B------:R-:W-:Y:S01]  /*1f9f0*/  ISETP.GE.AND P1, PT, R21, R0.reuse, PT ;  /* 0x000000001500720c */ /* 0x080fe20003f26270 */
[----:B------:R-:W-:Y:S01]  /*1fa00*/  VIADD R21, R80, 0x40 ;  /* 0x0000004050157836 */ /* 0x000fe20000000000 */
[----:B0-----:R0:W-:Y:S01]  /*1fa10*/  SYNCS.ARRIVE.TRANS64.RED.A1T0 RZ, [R20+URZ], RZ ;  /* 0x000000ff14ff79a7 */ /* 0x0011e2000810043f */
[----:B------:R0:W1:Y:S04]  /*1fa20*/  SHFL.IDX PT, R83, R81, RZ, 0x181f ;  /* 0x00181fff51537589 */ /* 0x00006800000e0000 */
[----:B------:R0:W2:Y:S01]  /*1fa30*/  SHFL.IDX PT, R59, R82, RZ, 0x181f ;  /* 0x00181fff523b7589 */ /* 0x0000a200000e0000 */
[----:B------:R-:W-:Y:S01]  /*1fa40*/  ISETP.GE.AND P0, PT, R21, R0, PT ;  /* 0x000000001500720c */ /* 0x000fe20003f06270 */
[----:B------:R-:W-:-:S12]  /*1fa50*/  @P2 BRA `(.L_x_662) ;  /* 0x0000000000482947 */ /* 0x000fd80003800000 */
[----:B------:R-:W-:Y:S01]  /*1fa60*/  ULDC UR4, c[0x0][0xac8] ;  /* 0x0002b20000047ab9 */ /* 0x000fe20000000800 */
[----:B------:R-:W-:Y:S01]  /*1fa70*/  ULDC.64 UR6, c[0x0][0x208] ;  /* 0x0000820000067ab9 */ /* 0x000fe20000000a00 */
[----:B------:R-:W-:Y:S02]  /*1fa80*/  ISETP.GE.AND P5, PT, R16, UR4, PT ;  /* 0x0000000410007c0c */ /* 0x000fe4000bfa6270 */
[----:B------:R-:W-:Y:S02]  /*1fa90*/  ISETP.GE.AND P4, PT, R214, UR4, PT ;  /* 0x00000004d6007c0c */ /* 0x000fe4000bf86270 */
[----:B------:R-:W-:Y:S02]  /*1faa0*/  ISETP.GE.AND P3, PT, R19, UR4, PT ;  /* 0x0000000413007c0c */ /* 0x000fe4000bf66270 */
[----:B------:R-:W-:-:S07]  /*1fab0*/  ISETP.GE.AND P2, PT, R22, UR4, PT ;  /* 0x0000000416007c0c */ /* 0x000fce000bf46270 */
[----:B-1----:R-:W-:-:S04]  /*1fac0*/  @!P5 LEA R2, P6, R16, R83, 0x1 ;  /* 0x000000531002d211 */ /* 0x002fc800078c08ff */
[----:B--2---:R-:W-:Y:S02]  /*1fad0*/  @!P5 LEA.HI.X R3, R16, R59, R17, 0x1, P6 ;  /* 0x0000003b1003d211 */ /* 0x004fe400030f0c11 */
[----:B0-----:R-:W-:-:S03]  /*1fae0*/  @!P4 LEA R20, P6, R212, R83, 0x1 ;  /* 0x00000053d414c211 */ /* 0x001fc600078c08ff */
        /* <DEDUP_REMOVED lines=9> */
.L_x_662:
[----:B------:R-:W-:Y:S05]  /*1fb80*/  BSYNC B1 ;  /* 0x0000000000017941 */ /* 0x000fea0003800000 */
.L_x_661:
[----:B---3--:R3:W4:Y:S01]  /*1fb90*/  SHFL.IDX PT, R21, R82, 0x1, 0x181f ;  /* 0x00381f0052157f89 */ /* 0x00872200000e0000 */
[----:B------:R-:W-:Y:S03]  /*1fba0*/  BSSY B1, `(.L_x_663) ;  /* 0x0000015000017945 */ /* 0x000fe60003800000 */
[----:B-----5:R3:W0:Y:S01]  /*1fbb0*/  SHFL.IDX PT, R7, R81, 0x1, 0x181f ;  /* 0x00381f0051077f89 */ /* 0x02062200000e0000 */
[----:B------:R-:W-:Y:S05]  /*1fbc0*/  @P1 BRA `(.L_x_664) ;  /* 0x0000000000481947 */ /* 0x000fea0003800000 */
[----:B------:R-:W-:Y:S01]  /*1fbd0*/  ULDC UR4, c[0x0][0xac8] ;  /* 0x0002b20000047ab9 */ /* 0x000fe20000000800 */
[----:B------:R-:W-:Y:S01]  /*1fbe0*/  ULDC.64 UR6, c[0x0][0x208] ;  /* 0x0000820000067ab9 */ /* 0x000fe20000000a00 */
[----:B------:R-:W-:Y:S02]  /*1fbf0*/  ISETP.GE.AND P4, PT, R16, UR4, PT ;  /* 0x0000000410007c0c */ /* 0x000fe4000bf86270 */
[----:B------:R-:W-:Y:S02]  /*1fc00*/  ISETP.GE.AND P3, PT, R214, UR4, PT ;  /* 0x00000004d6007c0c */ /* 0x000fe4000bf66270 */
[----:B------:R-:W-:Y:S02]  /*1fc10*/  ISETP.GE.AND P2, PT, R19, UR4, PT ;  /* 0x0000000413007c0c */ /* 0x000fe4000bf46270 */
[----:B------:R-:W-:-:S07]  /*1fc20*/  ISETP.GE.AND P1, PT, R22, UR4, PT ;  /* 0x0000000416007c0c */ /* 0x000fce000bf26270 */
[-C--:B0-----:R-:W-:Y:S02]  /*1fc30*/  @!P4 LEA R2, P6, R16, R7.reuse, 0x1 ;  /* 0x000000071002c211 */ /* 0x081fe400078c08ff */
[----:B------:R-:W-:Y:S02]  /*1fc40*/  @!P3 LEA R4, P5, R212, R7, 0x1 ;  /* 0x00000007d404b211 */ /* 0x000fe400078a08ff */
[----:B----4-:R-:W-:Y:S02]  /*1fc50*/  @!P4 LEA.HI.X R3, R16, R21, R17, 0x1, P6 ;  /* 0x000000151003c211 */ /* 0x010fe400030f0c11 */
        /* <DEDUP_REMOVED lines=9> */
.L_x_664:
[----:B------:R-:W-:Y:S05]  /*1fcf0*/  BSYNC B1 ;  /* 0x0000000000017941 */ /* 0x000fea0003800000 */
.L_x_663:
[----:B0-----:R0:W0:Y:S01]  /*1fd00*/  SHFL.IDX PT, R9, R82, 0x2, 0x181f ;  /* 0x00581f0052097f89 */ /* 0x00102200000e0000 */
[----:B------:R-:W-:Y:S03]  /*1fd10*/  BSSY B1, `(.L_x_665) ;  /* 0x0000015000017945 */ /* 0x000fe60003800000 */
[----:B------:R0:W0:Y:S01]  /*1fd20*/  SHFL.IDX PT, R5, R81, 0x2, 0x181f ;  /* 0x00581f0051057f89 */ /* 0x00002200000e0000 */
        /* <DEDUP_REMOVED lines=8> */
[-C--:B------:R-:W-:Y:S02]  /*1fdb0*/  @!P2 LEA R4, P5, R212, R5.reuse, 0x1 ;  /* 0x00000005d404a211 */ /* 0x080fe400078a08ff */
[C---:B------:R-:W-:Y:S02]  /*1fdc0*/  @!P1 LEA R6, P4, R19.reuse, R5, 0x1 ;  /* 0x0000000513069211 */ /* 0x040fe400078808ff */
[----:B------:R-:W-:Y:S02]  /*1fdd0*/  @!P3 LEA.HI.X R3, R16, R9, R17, 0x1, P6 ;  /* 0x000000091003b211 */ /* 0x000fe400030f0c11 */
[----:B------:R-:W-:Y:S02]  /*1fde0*/  @!P0 LEA R8, P6, R22, R5, 0x1 ;  /* 0x0000000516088211 */ /* 0x000fe400078c08ff */
[-C--:B------:R-:W-:Y:S01]  /*1fdf0*/  @!P2 LEA.HI.X R5, R212, R9.reuse, R215, 0x1, P5 ;  /* 0x00000009d405a211 */ /* 0x080fe200028f0cd7 */
[----:B------:R0:W-:Y:S01]  /*1fe00*/  @!P3 ST.E.128 desc[UR6][R2.64], R12 ;  /* 0x0000000c0200b985 */ /* 0x0001e2000c101d06 */
[----:B------:R-:W-:-:S02]  /*1fe10*/  @!P1 LEA.HI.X R7, R19, R9, R219, 0x1, P4 ;  /* 0x0000000913079211 */ /* 0x000fc400020f0cdb */
[----:B------:R-:W-:Y:S01]  /*1fe20*/  @!P0 LEA.HI.X R9, R22, R9, R218, 0x1, P6 ;  /* 0x0000000916098211 */ /* 0x000fe200030f0cda */
[----:B------:R0:W-:Y:S04]  /*1fe30*/  @!P2 ST.E.128 desc[UR6][R4.64], R36 ;  /* 0x000000240400a985 */ /* 0x0001e8000c101d06 */
[----:B------:R0:W-:Y:S04]  /*1fe40*/  @!P1 ST.E.128 desc[UR6][R6.64], R52 ;  /* 0x0000003406009985 */ /* 0x0001e8000c101d06 */
[----:B------:R0:W-:Y:S02]  /*1fe50*/  @!P0 ST.E.128 desc[UR6][R8.64], R72 ;  /* 0x0000004808008985 */ /* 0x0001e4000c101d06 */
.L_x_666:
[----:B------:R-:W-:Y:S05]  /*1fe60*/  BSYNC B1 ;  /* 0x0000000000017941 */ /* 0x000fea0003800000 */
.L_x_665:
[----:B0-----:R-:W-:Y:S01]  /*1fe70*/  VIADD R3, R80, 0x60 ;  /* 0x0000006050037836 */ /* 0x001fe20000000000 */
[----:B------:R0:W0:Y:S04]  /*1fe80*/  SHFL.IDX PT, R9, R82, 0x3, 0x181f ;  /* 0x00781f0052097f89 */ /* 0x00002800000e0000 */
[----:B------:R-:W-:Y:S01]  /*1fe90*/  ISETP.GE.AND P0, PT, R3, R0, PT ;  /* 0x000000000300720c */ /* 0x000fe20003f06270 */
[----:B---3--:R-:W3:-:S12]  /*1fea0*/  SHFL.IDX PT, R81, R81, 0x3, 0x181f ;  /* 0x00781f0051517f89 */ /* 0x008ed800000e0000 */
[----:B------:R-:W-:Y:S05]  /*1feb0*/  @P0 BRA `(.L_x_667) ;  /* 0x0000002400dc0947 */ /* 0x000fea0003800000 */
[----:B------:R-:W-:Y:S01]  /*1fec0*/  ULDC UR4, c[0x0][0xac8] ;  /* 0x0002b20000047ab9 */ /* 0x000fe20000000800 */
[----:B------:R-:W-:Y:S01]  /*1fed0*/  ULDC.64 UR6, c[0x0][0x208] ;  /* 0x0000820000067ab9 */ /* 0x000fe20000000a00 */
[----:B------:R-:W-:Y:S02]  /*1fee0*/  ISETP.GE.AND P3, PT, R16, UR4, PT ;  /* 0x0000000410007c0c */ /* 0x000fe4000bf66270 */
[----:B------:R-:W-:Y:S02]  /*1fef0*/  ISETP.GE.AND P4, PT, R214, UR4, PT ;  /* 0x00000004d6007c0c */ /* 0x000fe4000bf86270 */
[----:B------:R-:W-:-:S09]  /*1ff00*/  ISETP.GE.AND P5, PT, R19, UR4, PT ;  /* 0x0000000413007c0c */ /* 0x000fd2000bfa6270 */
[-C--:B---3--:R-:W-:Y:S02]  /*1ff10*/  @!P3 LEA R2, P0, R16, R81.reuse, 0x1 ;  /* 0x000000511002b211 */ /* 0x088fe400078008ff */
[----:B------:R-:W-:Y:S02]  /*1ff20*/  @!P4 LEA R4, P1, R212, R81, 0x1 ;  /* 0x00000051d404c211 */ /* 0x000fe400078208ff */
[----:B0-----:R-:W-:Y:S02]  /*1ff30*/  @!P3 LEA.HI.X R3, R16, R9, R17, 0x1, P0 ;  /* 0x000000091003b211 */ /* 0x001fe400000f0c11 */
[----:B------:R-:W-:Y:S02]  /*1ff40*/  ISETP.GE.AND P0, PT, R22, UR4, PT ;  /* 0x0000000416007c0c */ /* 0x000fe4000bf06270 */
[----:B------:R-:W-:Y:S01]  /*1ff50*/  @!P5 LEA R6, P2, R19, R81, 0x1 ;  /* 0x000000511306d211 */ /* 0x000fe200078408ff */
[----:B------:R0:W-:Y:S01]  /*1ff60*/  @!P3 ST.E.128 desc[UR6][R2.64], R24 ;  /* 0x000000180200b985 */ /* 0x0001e2000c101d06 */
[----:B------:R-:W-:-:S02]  /*1ff70*/  @!P4 LEA.HI.X R5, R212, R9, R215, 0x1, P1 ;  /* 0x00000009d405c211 */ /* 0x000fc400008f0cd7 */
[----:B------:R-:W-:-:S03]  /*1ff80*/  @!P5 LEA.HI.X R7, R19, R9, R219, 0x1, P2 ;  /* 0x000000091307d211 */ /* 0x000fc600010f0cdb */
[----:B------:R0:W-:Y:S04]  /*1ff90*/  @!P4 ST.E.128 desc[UR6][R4.64], R40 ;  /* 0x000000280400c985 */ /* 0x0001e8000c101d06 */
[----:B------:R0:W-:Y:S01]  /*1ffa0*/  @!P5 ST.E.128 desc[UR6][R6.64], R60 ;  /* 0x0000003c0600d985 */ /* 0x0001e2000c101d06 */
[----:B------:R-:W-:Y:S05]  /*1ffb0*/  @P0 BRA `(.L_x_667) ;  /* 0x00000024009c0947 */ /* 0x000fea0003800000 */
[----:B0-----:R-:W-:Y:S01]  /*1ffc0*/  LEA R2, P0, R22, R81, 0x1 ;  /* 0x0000005116027211 */ /* 0x001fe200078008ff */
[----:B------:R-:W-:-:S03]  /*1ffd0*/  ULDC.64 UR4, c[0x0][0x208] ;  /* 0x0000820000047ab9 */ /* 0x000fc60000000a00 */
[----:B------:R-:W-:-:S05]  /*1ffe0*/  LEA.HI.X R3, R22, R9, R218, 0x1, P0 ;  /* 0x0000000916037211 */ /* 0x000fca00000f0cda */
[----:B------:R0:W-:Y:S01]  /*1fff0*/  ST.E.128 desc[UR4][R2.64], R76 ;  /* 0x0000004c02007985 */ /* 0x0001e2000c101d04 */
[----:B------:R-:W-:Y:S05]  /*20000*/  BRA `(.L_x_667) ;  /* 0x0000002400887947 */ /* 0x000fea0003800000 */
.L_x_660:
[----:B0-----:R-:W0:Y:S01]  /*20010*/  @P1 LDC R61, c[0x0][0xbec] ;  /* 0x0002fb00ff3d1b82 */ /* 0x001e220000000800 */
[----:B------:R-:W-:Y:S01]  /*20020*/  IMAD.MOV.U32 R60, RZ, RZ, R116 ;  /* 0x000000ffff3c7224 */ /* 0x000fe200078e0074 */
[----:B------:R-:W-:Y:S01]  /*20030*/  ULDC.64 UR4, c[0x0][0xb08] ;  /* 0x0002c20000047ab9 */ /* 0x000fe20000000a00 */
[----:B------:R1:W5:Y:S04]  /*20040*/  LDL R211, [R1+0x10c] ;  /* 0x00010c0001d37983 */ /* 0x0003680000100800 */
[----:B------:R1:W5:Y:S01]  /*20050*/  LDL R210, [R1+0x198] ;  /* 0x0001980001d27983 */ /* 0x0003620000100800 */
[----:B------:R-:W2:Y:S03]  /*20060*/  @P1 LDC R59, c[0x0][0xbf0] ;  /* 0x0002fc00ff3b1b82 */ /* 0x000ea60000000800 */
[----:B------:R1:W5:Y:S04]  /*20070*/  LDL R209, [R1+0x108] ;  /* 0x0001080001d17983 */ /* 0x0003680000100800 */
[----:B------:R1:W5:Y:S04]  /*20080*/  LDL R208, [R1+0x194] ;  /* 0x0001940001d07983 */ /* 0x0003680000100800 */
[----:B------:R1:W5:Y:S04]  /*20090*/  LDL R207, [R1+0x104] ;  /* 0x0001040001cf7983 */ /* 0x0003680000100800 */
[----:B------:R1:W5:Y:S01]  /*200a0*/  LDL R206, [R1+0x190] ;  /* 0x0001900001ce7983 */ /* 0x0003620000100800 */
[----:B0-----:R-:W-:-:S03]  /*200b0*/  @P1 IMAD.HI.U32 R61, R116, R61, RZ ;  /* 0x0000003d743d1227 */ /* 0x001fc600078e00ff */
[----:B------:R1:W5:Y:S04]  /*200c0*/  LDL R205, [R1+0x100] ;  /* 0x0001000001cd7983 */ /* 0x0003680000100800 */
[----:B------:R1:W5:Y:S01]  /*200d0*/  LDL R204, [R1+0x18c] ;  /* 0x00018c0001cc7983 */ /* 0x0003620000100800 */
[----:B--2---:R-:W-:Y:S01]  /*200e0*/  @P1 SHF.R.U32.HI R60, RZ, R59, R61 ;  /* 0x0000003bff3c1219 */ /* 0x004fe2000001163d */
[----:B------:R-:W-:Y:S02]  /*200f0*/  IMAD R61, R58, UR4, RZ ;  /* 0x000000043a3d7c24 */ /* 0x000fe4000f8e02ff */
[C---:B------:R-:W-:Y:S01]  /*20100*/  IMAD.WIDE.U32 R58, R57.reuse, UR4, RZ ;  /* 0x00000004393a7c25 */ /* 0x040fe2000f8e00ff */
[----:B------:R1:W5:Y:S03]  /*20110*/  LDL R203, [R1+0xfc] ;  /* 0x0000fc0001cb7983 */ /* 0x0003660000100800 */
[----:B------:R-:W-:Y:S01]  /*20120*/  IMAD R61, R57, UR5, R61 ;  /* 0x00000005393d7c24 */ /* 0x000fe2000f8e023d */
[----:B------:R-:W-:Y:S01]  /*20130*/  ULDC.64 UR4, c[0x0][0xb38] ;  /* 0x0002ce0000047ab9 */ /* 0x000fe20000000a00 */
[----:B------:R-:W-:Y:S01]  /*20140*/  SHF.R.S32.HI R57, RZ, 0x1f, R56 ;  /* 0x0000001fff397819 */ /* 0x000fe20000011438 */
[----:B------:R1:W5:Y:S02]  /*20150*/  LDL R202, [R1+0x188] ;  /* 0x0001880001ca7983 */ /* 0x0003640000100800 */
[----:B------:R-:W-:-:S02]  /*20160*/  IADD3 R59, R59, R61, RZ ;  /* 0x0000003d3b3b7210 */ /* 0x000fc40007ffe0ff */
[----:B------:R1:W5:Y:S01]  /*20170*/  LDL R201, [R1+0xf8] ;  /* 0x0000f80001c97983 */ /* 0x0003620000100800 */
[----:B------:R-:W-:-:S03]  /*20180*/  IMAD.WIDE.U32 R58, R223, UR4, R58 ;  /* 0x00000004df3a7c25 */ /* 0x000fc6000f8e003a */
[----:B------:R1:W5:Y:S01]  /*20190*/  LDL R200, [R1+0x184] ;  /* 0x0001840001c87983 */ /* 0x0003620000100800 */
[----:B------:R-:W-:Y:S01]  /*201a0*/  IMAD R59, R223, UR5, R59 ;  /* 0x00000005df3b7c24 */ /* 0x000fe2000f8e023b */
[----:B------:R-:W-:Y:S02]  /*201b0*/  ULDC.64 UR4, c[0x0][0xb40] ;  /* 0x0002d00000047ab9 */ /* 0x000fe40000000a00 */
[----:B------:R1:W5:Y:S01]  /*201c0*/  LDL R223, [R1+0x19c] ;  /* 0x00019c0001df7983 */ /* 0x0003620000100800 */
[----:B------:R-:W-:Y:S02]  /*201d0*/  IMAD R57, R57, UR4, RZ ;  /* 0x0000000439397c24 */ /* 0x000fe4000f8e02ff */
[C---:B------:R-:W-:Y:S01]  /*201e0*/  IMAD.WIDE.U32 R58, R56.reuse, UR4, R58 ;  /* 0x00000004383a7c25 */ /* 0x040fe2000f8e003a */
[----:B------:R1:W5:Y:S03]  /*201f0*/  LDL R199, [R1+0xf4] ;  /* 0x0000f40001c77983 */ /* 0x0003660000100800 */
[----:B------:R-:W-:Y:S01]  /*20200*/  IMAD R57, R56, UR5, R57 ;  /* 0x0000000538397c24 */ /* 0x000fe2000f8e0239 */
[----:B------:R-:W-:Y:S01]  /*20210*/  ULDC.64 UR4, c[0x0][0xb48] ;  /* 0x0002d20000047ab9 */ /* 0x000fe20000000a00 */
[--C-:B------:R-:W-:Y:S01]  /*20220*/  IMAD.MOV R56, RZ, RZ, -R60.reuse ;  /* 0x000000ffff387224 */ /* 0x100fe200078e0a3c */
[----:B------:R1:W5:Y:S01]  /*20230*/  LDL R198, [R1+0x180] ;  /* 0x0001800001c67983 */ /* 0x0003620000100800 */
[----:B------:R-:W-:Y:S01]  /*20240*/  IMAD.IADD R59, R59, 0x1, R57 ;  /* 0x000000013b3b7824 */ /* 0x000fe200078e0239 */
[----:B------:R-:W-:Y:S01]  /*20250*/  SHF.R.S32.HI R57, RZ, 0x1f, R60 ;  /* 0x0000001fff397819 */ /* 0x000fe2000001143c */
[----:B------:R-:W-:Y:S01]  /*20260*/  IMAD R56, R119, R56, R116 ;  /* 0x0000003877387224 */ /* 0x000fe200078e0274 */
[----:B------:R1:W5:Y:S01]  /*20270*/  LDL R197, [R1+0xf0] ;  /* 0x0000f00001c57983 */ /* 0x0003620000100800 */
[----:B------:R-:W-:-:S03]  /*20280*/  IMAD.WIDE.U32 R58, R120, UR4, R58 ;  /* 0x00000004783a7c25 */ /* 0x000fc6000f8e003a */
[----:B------:R1:W5:Y:S01]  /*20290*/  LDL R196, [R1+0x17c] ;  /* 0x00017c0001c47983 */ /* 0x0003620000100800 */
[----:B------:R-:W-:Y:S01]  /*202a0*/  IMAD R59, R120, UR5, R59 ;  /* 0x00000005783b7c24 */ /* 0x000fe2000f8e023b */
[----:B------:R-:W-:Y:S02]  /*202b0*/  ULDC.64 UR4, c[0x0][0xb30] ;  /* 0x0002cc0000047ab9 */ /* 0x000fe40000000a00 */
[----:B------:R-:W-:Y:S01]  /*202c0*/  IMAD R57, R57, UR4, RZ ;  /* 0x0000000439397c24 */ /* 0x000fe2000f8e02ff */
[----:B------:R1:W5:Y:S01]  /*202d0*/  LDL R195, [R1+0xec] ;  /* 0x0000ec0001c37983 */ /* 0x0003620000100800 */
[----:B------:R-:W-:-:S03]  /*202e0*/  IMAD.WIDE.U32 R58, R60, UR4, R58 ;  /* 0x000000043c3a7c25 */ /* 0x000fc6000f8e003a */
[----:B------:R1:W5:Y:S01]  /*202f0*/  LDL R194, [R1+0x178] ;  /* 0x0001780001c27983 */ /* 0x0003620000100800 */
[----:B------:R-:W-:Y:S01]  /*20300*/  IMAD R57, R60, UR5, R57 ;  /* 0x000000053c397c24 */ /* 0x000fe2000f8e0239 */
[----:B------:R-:W-:Y:S01]  /*20310*/  SHF.R.S32.HI R60, RZ, 0x1f, R56 ;  /* 0x0000001fff3c7819 */ /* 0x000fe20000011438 */
[----:B------:R-:W-:Y:S01]  /*20320*/  ULDC.64 UR4, c[0x0][0xb28] ;  /* 0x0002ca0000047ab9 */ /* 0x000fe20000000a00 */
[----:B------:R1:W5:Y:S02]  /*20330*/  LDL R193, [R1+0xe8] ;  /* 0x0000e80001c17983 */ /* 0x0003640000100800 */
[----:B------:R-:W-:Y:S01]  /*20340*/  IADD3 R59, R59, R57, RZ ;  /* 0x000000393b3b7210 */ /* 0x000fe20007ffe0ff */
[----:B------:R-:W-:Y:S01]  /*20350*/  IMAD R60, R60, UR4, RZ ;  /* 0x000000043c3c7c24 */ /* 0x000fe2000f8e02ff */
[----:B------:R1:W5:Y:S03]  /*20360*/  LDL R192, [R1+0x174] ;  /* 0x0001740001c07983 */ /* 0x0003660000100800 */
[C---:B------:R-:W-:Y:S01]  /*20370*/  IMAD R60, R56.reuse, UR5, R60 ;  /* 0x00000005383c7c24 */ /* 0x040fe2000f8e023c */
[----:B------:R1:W5:Y:S01]  /*20380*/  LDL R191, [R1+0xe4] ;  /* 0x0000e40001bf7983 */ /* 0x0003620000100800 */
[----:B------:R-:W-:Y:S01]  /*20390*/  IMAD.WIDE.U32 R58, R56, UR4, R58 ;  /* 0x00000004383a7c25 */ /* 0x000fe2000f8e003a */
[----:B------:R-:W-:-:S02]  /*203a0*/  ULDC.64 UR4, c[0x0][0xb00] ;  /* 0x0002c00000047ab9 */ /* 0x000fc40000000a00 */
[----:B------:R1:W5:Y:S01]  /*203b0*/  LDL R190, [R1+0x170] ;  /* 0x0001700001be7983 */ /* 0x0003620000100800 */
[----:B------:R-:W-:Y:S01]  /*203c0*/  IMAD.IADD R61, R59, 0x1, R60 ;  /* 0x000000013b3d7824 */ /* 0x000fe200078e023c */
[C---:B------:R-:W-:Y:S02]  /*203d0*/  LEA R60, P0, R58.reuse, UR4, 0x2 ;  /* 0x000000043a3c7c11 */ /* 0x040fe4000f8010ff */
[----:B------:R1:W5:Y:S02]  /*203e0*/  LDL R189, [R1+0xe0] ;  /* 0x0000e00001bd7983 */ /* 0x0003640000100800 */
[----:B------:R-:W-:Y:S02]  /*203f0*/  LEA.HI.X R61, R58, UR5, R61, 0x2, P0 ;  /* 0x000000053a3d7c11 */ /* 0x000fe400080f143d */
[----:B------:R-:W-:Y:S01]  /*20400*/  ISETP.GE.AND P0, PT, R113, R0, PT ;  /* 0x000000007100720c */ /* 0x000fe20003f06270 */
[----:B------:R1:W5:Y:S04]  /*20410*/  LDL R188, [R1+0x16c] ;  /* 0x00016c0001bc7983 */ /* 0x0003680000100800 */
        /* <DEDUP_REMOVED lines=37> */
[----:B------:R1:W5:Y:S01]  /*20670*/  LDL R113, [R1+0x90] ;  /* 0x0000900001717983 */ /* 0x0003620000100800 */
[----:B------:R-:W-:-:S05]  /*20680*/  VIADD R56, R23, 0x38820 ;  /* 0x0003882017387836 */ /* 0x000fca0000000000 */
[----:B------:R-:W-:Y:S01]  /*20690*/  PRMT R56, RZ, 0x654, R56 ;  /* 0x00000654ff387816 */ /* 0x000fe20000000038 */
[----:B------:R1:W0:Y:S01]  /*206a0*/  SHFL.IDX PT, R57, R61, RZ, 0x1c1f ;  /* 0x001c1fff3d397589 */ /* 0x00022200000e0000 */
[----:B------:R-:W-:Y:S02]  /*206b0*/  BSSY B1, `(.L_x_668) ;  /* 0x0000085000017945 */ /* 0x000fe40003800000 */
[----:B------:R2:W-:Y:S02]  /*206c0*/  SYNCS.ARRIVE.TRANS64.RED.A1T0 RZ, [R56+URZ], RZ ;  /* 0x000000ff38ff79a7 */ /* 0x0005e4000810043f */
[----:B--2---:R1:W2:Y:S01]  /*206d0*/  SHFL.IDX PT, R56, R60, RZ, 0x1c1f ;  /* 0x001c1fff3c387589 */ /* 0x0042a200000e0000 */
[----:B------:R-:W-:Y:S05]  /*206e0*/  @P0 BRA `(.L_x_669) ;  /* 0x0000000800040947 */ /* 0x000fea0003800000 */
[----:B------:R-:W-:Y:S01]  /*206f0*/  ULDC UR4, c[0x0][0xac8] ;  /* 0x0002b20000047ab9 */ /* 0x000fe20000000800 */
[----:B------:R-:W-:Y:S01]  /*20700*/  ULDC.64 UR6, c[0x0][0x208] ;  /* 0x0000820000067ab9 */ /* 0x000fe20000000a00 */
[----:B-----5:R-:W-:Y:S02]  /*20710*/  ISETP.GE.AND P0, PT, R113, UR4, PT ;  /* 0x0000000471007c0c */ /* 0x020fe4000bf06270 */
[----:B------:R-:W-:Y:S02]  /*20720*/  ISETP.GE.AND P5, PT, R191, UR4, PT ;  /* 0x00000004bf007c0c */ /* 0x000fe4000bfa6270 */
[----:B------:R-:W-:Y:S02]  /*20730*/  ISETP.GE.AND P4, PT, R189, UR4, PT ;  /* 0x00000004bd007c0c */ /* 0x000fe4000bf86270 */
[----:B------:R-:W-:-:S07]  /*20740*/  ISETP.GE.AND P3, PT, R187, UR4, PT ;  /* 0x00000004bb007c0c */ /* 0x000fce000bf66270 */
[----:B0-2---:R-:W-:-:S05]  /*20750*/  @!P0 IMAD.WIDE R58, R113, 0x4, R56 ;  /* 0x00000004713a8825 */ /* 0x005fca00078e0238 */
[----:B------:R0:W-:Y:S01]  /*20760*/  @!P0 ST.E.64 desc[UR6][R58.64], R182 ;  /* 0x000000b63a008985 */ /* 0x0001e2000c101b06 */
[----:B------:R-:W-:-:S13]  /*20770*/  ISETP.GE.AND P0, PT, R211, UR4, PT ;  /* 0x00000004d3007c0c */ /* 0x000fda000bf06270 */
[----:B0-----:R-:W-:-:S04]  /*20780*/  @!P0 LEA R58, P1, R211, R56, 0x2 ;  /* 0x00000038d33a8211 */ /* 0x001fc800078210ff */
[----:B------:R-:W-:Y:S02]  /*20790*/  @!P0 LEA.HI.X R59, R211, R57, R223, 0x2, P1 ;  /* 0x00000039d33b8211 */ /* 0x000fe400008f14df */
[----:B------:R-:W-:-:S03]  /*207a0*/  ISETP.GE.AND P1, PT, R207, UR4, PT ;  /* 0x00000004cf007c0c */ /* 0x000fc6000bf26270 */
[----:B------:R0:W-:Y:S01]  /*207b0*/  @!P0 ST.E.64 desc[UR6][R58.64], R180 ;  /* 0x000000b43a008985 */ /* 0x0001e2000c101b06 */
[----:B------:R-:W-:-:S13]  /*207c0*/  ISETP.GE.AND P0, PT, R209, UR4, PT ;  /* 0x00000004d1007c0c */ /* 0x000fda000bf06270 */
[----:B0-----:R-:W-:-:S04]  /*207d0*/  @!P0 LEA R58, P2, R209, R56, 0x2 ;  /* 0x00000038d13a8211 */ /* 0x001fc800078410ff */
[----:B------:R-:W-:-:S05]  /*207e0*/  @!P0 LEA.HI.X R59, R209, R57, R210, 0x2, P2 ;  /* 0x00000039d13b8211 */ /* 0x000fca00010f14d2 */
[----:B------:R0:W-:Y:S01]  /*207f0*/  @!P0 ST.E.64 desc[UR6][R58.64], R178 ;  /* 0x000000b23a008985 */ /* 0x0001e2000c101b06 */
[----:B------:R-:W-:Y:S02]  /*20800*/  ISETP.GE.AND P0, PT, R205, UR4, PT ;  /* 0x00000004cd007c0c */ /* 0x000fe4000bf06270 */
        /* <DEDUP_REMOVED lines=25> */
[----:B------:R-:W-:Y:S02]  /*209a0*/  @!P1 LEA.HI.X R59, R195, R57, R196, 0x2, P2 ;  /* 0x00000039c33b9211 */ /* 0x000fe400010f14c4 */
[----:B------:R-:W-:-:S03]  /*209b0*/  @!P4 LEA R62, P2, R189, R56, 0x2 ;  /* 0x00000038bd3ec211 */ /* 0x000fc600078410ff */
[----:B------:R0:W-:Y:S01]  /*209c0*/  @!P1 ST.E.64 desc[UR6][R58.64], R164 ;  /* 0x000000a43a009985 */ /* 0x0001e2000c101b06 */
[----:B------:R-:W-:Y:S02]  /*209d0*/  @!P4 LEA.HI.X R63, R189, R57, R190, 0x2, P2 ;  /* 0x00000039bd3fc211 */ /* 0x000fe400010f14be */
[----:B------:R-:W-:Y:S02]  /*209e0*/  ISETP.GE.AND P2, PT, R149, UR4, PT ;  /* 0x0000000495007c0c */ /* 0x000fe4000bf46270 */
[----:B0-----:R-:W-:-:S04]  /*209f0*/  @!P0 LEA R58, P1, R193, R56, 0x2 ;  /* 0x00000038c13a8211 */ /* 0x001fc800078210ff */
[----:B------:R-:W-:Y:S02]  /*20a00*/  @!P0 LEA.HI.X R59, R193, R57, R194, 0x2, P1 ;  /* 0x00000039c13b8211 */ /* 0x000fe400008f14c2 */
[----:B------:R-:W-:-:S03]  /*20a10*/  ISETP.GE.AND P1, PT, R151, UR4, PT ;  /* 0x0000000497007c0c */ /* 0x000fc6000bf26270 */
[----:B------:R0:W-:Y:S01]  /*20a20*/  @!P0 ST.E.64 desc[UR6][R58.64], R162 ;  /* 0x000000a23a008985 */ /* 0x0001e2000c101b06 */
[----:B------:R-:W-:Y:S02]  /*20a30*/  ISETP.GE.AND P0, PT, R185, UR4, PT ;  /* 0x00000004b9007c0c */ /* 0x000fe4000bf06270 */
[----:B0-----:R-:W-:-:S04]  /*20a40*/  @!P5 LEA R58, P6, R191, R56, 0x2 ;  /* 0x00000038bf3ad211 */ /* 0x001fc800078c10ff */
[----:B------:R-:W-:Y:S02]  /*20a50*/  @!P5 LEA.HI.X R59, R191, R57, R192, 0x2, P6 ;  /* 0x00000039bf3bd211 */ /* 0x000fe400030f14c0 */
[----:B------:R-:W-:-:S03]  /*20a60*/  @!P3 LEA R114, P6, R187, R56, 0x2 ;  /* 0x00000038bb72b211 */ /* 0x000fc600078c10ff */
[----:B------:R0:W-:Y:S01]  /*20a70*/  @!P5 ST.E.64 desc[UR6][R58.64], R160 ;  /* 0x000000a03a00d985 */ /* 0x0001e2000c101b06 */
[----:B------:R-:W-:-:S03]  /*20a80*/  @!P3 LEA.HI.X R115, R187, R57, R188, 0x2, P6 ;  /* 0x00000039bb73b211 */ /* 0x000fc600030f14bc */
[----:B------:R2:W-:Y:S04]  /*20a90*/  @!P4 ST.E.64 desc[UR6][R62.64], R158 ;  /* 0x0000009e3e00c985 */ /* 0x0005e8000c101b06 */
[----:B------:R3:W-:Y:S01]  /*20aa0*/  @!P3 ST.E.64 desc[UR6][R114.64], R156 ;  /* 0x0000009c7200b985 */ /* 0x0007e2000c101b06 */
[----:B------:R-:W-:Y:S02]  /*20ab0*/  ISETP.GE.AND P3, PT, R147, UR4, PT ;  /* 0x0000000493007c0c */ /* 0x000fe4000bf66270 */
[----:B0-----:R-:W-:-:S04]  /*20ac0*/  @!P0 LEA R58, P4, R185, R56, 0x2 ;  /* 0x00000038b93a8211 */ /* 0x001fc800078810ff */
[-C--:B------:R-:W-:Y:S02]  /*20ad0*/  @!P0 LEA.HI.X R59, R185, R57.reuse, R186, 0x2, P4 ;  /* 0x00000039b93b8211 */ /* 0x080fe400020f14ba */
[----:B------:R-:W-:Y:S02]  /*20ae0*/  ISETP.GE.AND P4, PT, R145, UR4, PT ;  /* 0x0000000491007c0c */ /* 0x000fe4000bf86270 */
[-C--:B--2---:R-:W-:Y:S01]  /*20af0*/  @!P1 LEA R62, P5, R151, R56.reuse, 0x2 ;  /* 0x00000038973e9211 */ /* 0x084fe200078a10ff */
[----:B------:R0:W-:Y:S01]  /*20b00*/  @!P0 ST.E.64 desc[UR6][R58.64], R154 ;  /* 0x0000009a3a008985 */ /* 0x0001e2000c101b06 */
[----:B---3--:R-:W-:Y:S02]  /*20b10*/  @!P2 LEA R114, P6, R149, R56, 0x2 ;  /* 0x000000389572a211 */ /* 0x008fe400078c10ff */
[----:B------:R-:W-:Y:S02]  /*20b20*/  @!P1 LEA.HI.X R63, R151, R57, R184, 0x2, P5 ;  /* 0x00000039973f9211 */ /* 0x000fe400028f14b8 */
[----:B------:R-:W-:-:S02]  /*20b30*/  ISETP.GE.AND P5, PT, R143, UR4, PT ;  /* 0x000000048f007c0c */ /* 0x000fc4000bfa6270 */
[----:B------:R-:W-:Y:S01]  /*20b40*/  @!P2 LEA.HI.X R115, R149, R57, R150, 0x2, P6 ;  /* 0x000000399573a211 */ /* 0x000fe200030f1496 */
[----:B------:R-:W-:Y:S01]  /*20b50*/  @!P1 ST.E.64 desc[UR6][R62.64], R152 ;  /* 0x000000983e009985 */ /* 0x000fe2000c101b06 */
[----:B------:R-:W-:-:S03]  /*20b60*/  ISETP.GE.AND P1, PT, R139, UR4, PT ;  /* 0x000000048b007c0c */ /* 0x000fc6000bf26270 */
[----:B------:R2:W-:Y:S01]  /*20b70*/  @!P2 ST.E.64 desc[UR6][R114.64], R2 ;  /* 0x000000027200a985 */ /* 0x0005e2000c101b06 */
[----:B------:R-:W-:Y:S02]  /*20b80*/  ISETP.GE.AND P2, PT, R141, UR4, PT ;  /* 0x000000048d007c0c */ /* 0x000fe4000bf46270 */
[----:B0-----:R-:W-:-:S04]  /*20b90*/  @!P4 LEA R58, P0, R145, R56, 0x2 ;  /* 0x00000038913ac211 */ /* 0x001fc800078010ff */
[----:B------:R-:W-:Y:S02]  /*20ba0*/  @!P4 LEA.HI.X R59, R145, R57, R146, 0x2, P0 ;  /* 0x00000039913bc211 */ /* 0x000fe400000f1492 */
[----:B------:R-:W-:Y:S02]  /*20bb0*/  ISETP.GE.AND P0, PT, R137, UR4, PT ;  /* 0x0000000489007c0c */ /* 0x000fe4000bf06270 */
[----:B--2---:R-:W-:-:S04]  /*20bc0*/  @!P3 LEA R2, P6, R147, R56, 0x2 ;  /* 0x000000389302b211 */ /* 0x004fc800078c10ff */
[----:B------:R-:W-:Y:S02]  /*20bd0*/  @!P3 LEA.HI.X R3, R147, R57, R148, 0x2, P6 ;  /* 0x000000399303b211 */ /* 0x000fe400030f1494 */
[----:B------:R-:W-:-:S03]  /*20be0*/  @!P5 LEA R62, P6, R143, R56, 0x2 ;  /* 0x000000388f3ed211 */ /* 0x000fc600078c10ff */
[----:B------:R0:W-:Y:S01]  /*20bf0*/  @!P3 ST.E.64 desc[UR6][R2.64], R4 ;  /* 0x000000040200b985 */ /* 0x0001e2000c101b06 */
[----:B------:R-:W-:-:S03]  /*20c00*/  @!P5 LEA.HI.X R63, R143, R57, R144, 0x2, P6 ;  /* 0x000000398f3fd211 */ /* 0x000fc600030f1490 */
[----:B------:R2:W-:Y:S01]  /*20c10*/  @!P4 ST.E.64 desc[UR6][R58.64], R6 ;  /* 0x000000063a00c985 */ /* 0x0005e2000c101b06 */
[----:B------:R-:W-:-:S03]  /*20c20*/  ISETP.GE.AND P4, PT, R133, UR4, PT ;  /* 0x0000000485007c0c */ /* 0x000fc6000bf86270 */
[----:B------:R-:W-:Y:S01]  /*20c30*/  @!P5 ST.E.64 desc[UR6][R62.64], R8 ;  /* 0x000000083e00d985 */ /* 0x000fe2000c101b06 */
[----:B------:R-:W-:Y:S02]  /*20c40*/  ISETP.GE.AND P5, PT, R135, UR4, PT ;  /* 0x0000000487007c0c */ /* 0x000fe4000bfa6270 */
[-C--:B0-----:R-:W-:Y:S02]  /*20c50*/  @!P2 LEA R2, P6, R141, R56.reuse, 0x2 ;  /* 0x000000388d02a211 */ /* 0x081fe400078c10ff */
[-C--:B------:R-:W-:Y:S02]  /*20c60*/  @!P1 LEA R4, P3, R139, R56.reuse, 0x2 ;  /* 0x000000388b049211 */ /* 0x080fe400078610ff */
[-C--:B------:R-:W-:Y:S02]  /*20c70*/  @!P2 LEA.HI.X R3, R141, R57.reuse, R142, 0x2, P6 ;  /* 0x000000398d03a211 */ /* 0x080fe400030f148e */
[----:B--2---:R-:W-:Y:S02]  /*20c80*/  @!P0 LEA R6, P6, R137, R56, 0x2 ;  /* 0x0000003889068211 */ /* 0x004fe400078c10ff */
[----:B------:R-:W-:Y:S01]  /*20c90*/  @!P1 LEA.HI.X R5, R139, R57, R140, 0x2, P3 ;  /* 0x000000398b059211 */ /* 0x000fe200018f148c */
[----:B------:R0:W-:Y:S01]  /*20ca0*/  @!P2 ST.E.64 desc[UR6][R2.64], R10 ;  /* 0x0000000a0200a985 */ /* 0x0001e2000c101b06 */
[----:B------:R-:W-:-:S02]  /*20cb0*/  ISETP.GE.AND P3, PT, R128, UR4, PT ;  /* 0x0000000480007c0c */ /* 0x000fc4000bf66270 */
[----:B------:R-:W-:Y:S01]  /*20cc0*/  @!P0 LEA.HI.X R7, R137, R57, R138, 0x2, P6 ;  /* 0x0000003989078211 */ /* 0x000fe200030f148a */
[----:B------:R2:W-:Y:S04]  /*20cd0*/  @!P1 ST.E.64 desc[UR6][R4.64], R12 ;  /* 0x0000000c04009985 */ /* 0x0005e8000c101b06 */
[----:B------:R3:W-:Y:S01]  /*20ce0*/  @!P0 ST.E.64 desc[UR6][R6.64], R14 ;  /* 0x0000000e06008985 */ /* 0x0007e2000c101b06 */
[----:B------:R-:W-:Y:S02]  /*20cf0*/  ISETP.GE.AND P0, PT, R126, UR4, PT ;  /* 0x000000047e007c0c */ /* 0x000fe4000bf06270 */
[-C--:B0-----:R-:W-:Y:S02]  /*20d00*/  @!P5 LEA R2, P1, R135, R56.reuse, 0x2 ;  /* 0x000000388702d211 */ /* 0x081fe400078210ff */
[----:B--2---:R-:W-:-:S02]  /*20d10*/  @!P4 LEA R4, P2, R133, R56, 0x2 ;  /* 0x000000388504c211 */ /* 0x004fc400078410ff */
[-C--:B------:R-:W-:Y:S02]  /*20d20*/  @!P5 LEA.HI.X R3, R135, R57.reuse, R136, 0x2, P1 ;  /* 0x000000398703d211 */ /* 0x080fe400008f1488 */
[----:B---3--:R-:W-:Y:S02]  /*20d30*/  @!P3 LEA R6, P6, R128, R56, 0x2 ;  /* 0x000000388006b211 */ /* 0x008fe400078c10ff */
[----:B------:R-:W-:Y:S01]  /*20d40*/  ISETP.GE.AND P1, PT, R124, UR4, PT ;  /* 0x000000047c007c0c */ /* 0x000fe2000bf26270 */
[----:B------:R0:W-:Y:S01]  /*20d50*/  @!P5 ST.E.64 desc[UR6][R2.64], R20 ;  /* 0x000000140200d985 */ /* 0x0001e2000c101b06 */
[-C--:B------:R-:W-:Y:S02]  /*20d60*/  @!P4 LEA.HI.X R5, R133, R57.reuse, R134, 0x2, P2 ;  /* 0x000000398505c211 */ /* 0x080fe400010f1486 */
[----:B------:R-:W-:Y:S02]  /*20d70*/  @!P3 LEA.HI.X R7, R128, R57, R132, 0x2, P6 ;  /* 0x000000398007b211 */ /* 0x000fe400030f1484 */
[----:B------:R-:W-:Y:S01]  /*20d80*/  ISETP.GE.AND P2, PT, R118, UR4, PT ;  /* 0x0000000476007c0c */ /* 0x000fe2000bf46270 */
[----:B------:R2:W-:Y:S01]  /*20d90*/  @!P4 ST.E.64 desc[UR6][R4.64], R24 ;  /* 0x000000180400c985 */ /* 0x0005e2000c101b06 */
[----:B------:R-:W-:-:S03]  /*20da0*/  ISETP.GE.AND P4, PT, R122, UR4, PT ;  /* 0x000000047a007c0c */ /* 0x000fc6000bf86270 */
[----:B------:R3:W-:Y:S01]  /*20db0*/  @!P3 ST.E.64 desc[UR6][R6.64], R28 ;  /* 0x0000001c0600b985 */ /* 0x0007e2000c101b06 */
[----:B------:R-:W-:Y:S02]  /*20dc0*/  ISETP.GE.AND P3, PT, R120, UR4, PT ;  /* 0x0000000478007c0c */ /* 0x000fe4000bf66270 */
[----:B0-----:R-:W-:-:S04]  /*20dd0*/  @!P0 LEA R2, P5, R126, R56, 0x2 ;  /* 0x000000387e028211 */ /* 0x001fc800078a10ff */
[-C--:B------:R-:W-:Y:S02]  /*20de0*/  @!P0 LEA.HI.X R3, R126, R57.reuse, R127, 0x2, P5 ;  /* 0x000000397e038211 */ /* 0x080fe400028f147f */
[----:B------:R-:W-:Y:S02]  /*20df0*/  ISETP.GE.AND P5, PT, R116, UR4, PT ;  /* 0x0000000474007c0c */ /* 0x000fe4000bfa6270 */
[CC--:B--2---:R-:W-:Y:S01]  /*20e00*/  @!P1 LEA R4, P6, R124.reuse, R56.reuse, 0x2 ;  /* 0x000000387c049211 */ /* 0x0c4fe200078c10ff */
[----:B------:R0:W-:Y:S03]  /*20e10*/  @!P0 ST.E.64 desc[UR6][R2.64], R32 ;  /* 0x0000002002008985 */ /* 0x0001e6000c101b06 */
[----:B------:R-:W-:Y:S02]  /*20e20*/  @!P1 LEA.HI.X R5, R124, R57, R125, 0x2, P6 ;  /* 0x000000397c059211 */ /* 0x000fe400030f147d */
[----:B---3--:R-:W-:-:S03]  /*20e30*/  @!P3 LEA R6, P6, R120, R56, 0x2 ;  /* 0x000000387806b211 */ /* 0x008fc600078c10ff */
[----:B------:R2:W-:Y:S01]  /*20e40*/  @!P1 ST.E.64 desc[UR6][R4.64], R36 ;  /* 0x0000002404009985 */ /* 0x0005e2000c101b06 */
[----:B------:R-:W-:Y:S02]  /*20e50*/  @!P3 LEA.HI.X R7, R120, R57, R121, 0x2, P6 ;  /* 0x000000397807b211 */ /* 0x000fe400030f1479 */
[----:B0-----:R-:W-:-:S04]  /*20e60*/  @!P4 LEA R2, P0, R122, R56, 0x2 ;  /* 0x000000387a02c211 */ /* 0x001fc800078010ff */
[-C--:B------:R-:W-:Y:S02]  /*20e70*/  @!P4 LEA.HI.X R3, R122, R57.reuse, R123, 0x2, P0 ;  /* 0x000000397a03c211 */ /* 0x080fe400000f147b */
[-C--:B------:R-:W-:Y:S02]  /*20e80*/  @!P5 LEA R8, P0, R116, R56.reuse, 0x2 ;  /* 0x000000387408d211 */ /* 0x080fe400078010ff */
[----:B--2---:R-:W-:Y:S01]  /*20e90*/  @!P2 LEA R4, P1, R118, R56, 0x2 ;  /* 0x000000387604a211 */ /* 0x004fe200078210ff */
[----:B------:R3:W-:Y:S01]  /*20ea0*/  @!P4 ST.E.64 desc[UR6][R2.64], R40 ;  /* 0x000000280200c985 */ /* 0x0007e2000c101b06 */
[-C--:B------:R-:W-:Y:S02]  /*20eb0*/  @!P5 LEA.HI.X R9, R116, R57.reuse, R117, 0x2, P0 ;  /* 0x000000397409d211 */ /* 0x080fe400000f1475 */
[----:B------:R-:W-:Y:S01]  /*20ec0*/  @!P2 LEA.HI.X R5, R118, R57, R119, 0x2, P1 ;  /* 0x000000397605a211 */ /* 0x000fe200008f1477 */
[----:B------:R3:W-:Y:S04]  /*20ed0*/  @!P3 ST.E.64 desc[UR6][R6.64], R44 ;  /* 0x0000002c0600b985 */ /* 0x0007e8000c101b06 */
[----:B------:R3:W-:Y:S04]  /*20ee0*/  @!P2 ST.E.64 desc[UR6][R4.64], R48 ;  /* 0x000000300400a985 */ /* 0x0007e8000c101b06 */
[----:B------:R3:W-:Y:S02]  /*20ef0*/  @!P5 ST.E.64 desc[UR6][R8.64], R52 ;  /* 0x000000340800d985 */ /* 0x0007e4000c101b06 */
.L_x_669:
[----:B------:R-:W-:Y:S05]  /*20f00*/  BSYNC B1 ;  /* 0x0000000000017941 */ /* 0x000fea0003800000 */
.L_x_668:
[----:B------:R-:W-:Y:S01]  /*20f10*/  ISETP.GE.AND P0, PT, R112, R0, PT ;  /* 0x000000007000720c */ /* 0x000fe20003f06270 */
[----:B---3--:R3:W4:Y:S04]  /*20f20*/  SHFL.IDX PT, R3, R61, 0x1, 0x1c1f ;  /* 0x003c1f003d037f89 */ /* 0x00872800000e0000 */
[----:B------:R3:W0:Y:S08]  /*20f30*/  SHFL.IDX PT, R2, R60, 0x1, 0x1c1f ;  /* 0x003c1f003c027f89 */ /* 0x00063000000e0000 */
[----:B---3--:R-:W-:Y:S05]  /*20f40*/  @P0 BRA `(.L_x_667) ;  /* 0x0000001400b80947 */ /* 0x008fea0003800000 */
[----:B------:R-:W-:Y:S01]  /*20f50*/  ULDC UR4, c[0x0][0xac8] ;  /* 0x0002b20000047ab9 */ /* 0x000fe20000000800 */
[----:B------:R-:W-:Y:S01]  /*20f60*/  ULDC.64 UR6, c[0x0][0x208] ;  /* 0x0000820000067ab9 */ /* 0x000fe20000000a00 */
[----:B-----5:R-:W-:Y:S02]  /*20f70*/  ISETP.GE.AND P3, PT, R113, UR4, PT ;  /* 0x0000000471007c0c */ /* 0x020fe4000bf66270 */
[----:B------:R-:W-:Y:S02]  /*20f80*/  ISETP.GE.AND P2, PT, R211, UR4, PT ;  /* 0x00000004d3007c0c */ /* 0x000fe4000bf46270 */
[----:B------:R-:W-:Y:S02]  /*20f90*/  ISETP.GE.AND P1, PT, R209, UR4, PT ;  /* 0x00000004d1007c0c */ /* 0x000fe4000bf26270 */
[----:B------:R-:W-:Y:S02]  /*20fa0*/  ISETP.GE.AND P0, PT, R207, UR4, PT ;  /* 0x00000004cf007c0c */ /* 0x000fe4000bf06270 */
[----:B------:R-:W-:-:S05]  /*20fb0*/  ISETP.GE.AND P4, PT, R203, UR4, PT ;  /* 0x00000004cb007c0c */ /* 0x000fca000bf86270 */
[----:B0---4-:R-:W-:-:S04]  /*20fc0*/  @!P3 IMAD.WIDE R4, R113, 0x4, R2 ;  /* 0x000000047104b825 */ /* 0x011fc800078e0202 */
[-C--:B------:R-:W-:Y:S01]  /*20fd0*/  @!P1 LEA R6, P5, R209, R2.reuse, 0x2 ;  /* 0x00000002d1069211 */ /* 0x080fe200078a10ff */
[----:B------:R0:W-:Y:S01]  /*20fe0*/  @!P3 ST.E.64 desc[UR6][R4.64], R26 ;  /* 0x0000001a0400b985 */ /* 0x0001e2000c101b06 */
[----:B------:R-:W-:Y:S02]  /*20ff0*/  ISETP.GE.AND P3, PT, R205, UR4, PT ;  /* 0x00000004cd007c0c */ /* 0x000fe4000bf66270 */
[----:B------:R-:W-:Y:S02]  /*21000*/  @!P1 LEA.HI.X R7, R209, R3, R210, 0x2, P5 ;  /* 0x00000003d1079211 */ /* 0x000fe400028f14d2 */
        /* <DEDUP_REMOVED lines=9> */
[-C--:B0-----:R-:W-:Y:S02]  /*210a0*/  @!P3 LEA R4, P1, R205, R2.reuse, 0x2 ;  /* 0x00000002cd04b211 */ /* 0x081fe400078210ff */
[----:B---3--:R-:W-:Y:S02]  /*210b0*/  @!P4 LEA R6, P2, R203, R2, 0x2 ;  /* 0x00000002cb06c211 */ /* 0x008fe400078410ff */
[----:B------:R-:W-:-:S02]  /*210c0*/  @!P3 LEA.HI.X R5, R205, R3, R206, 0x2, P1 ;  /* 0x00000003cd05b211 */ /* 0x000fc400008f14ce */
[----:B------:R-:W-:Y:S02]  /*210d0*/  ISETP.GE.AND P1, PT, R197, UR4, PT ;  /* 0x00000004c5007c0c */ /* 0x000fe4000bf26270 */
[-C--:B------:R-:W-:Y:S01]  /*210e0*/  @!P4 LEA.HI.X R7, R203, R3.reuse, R204, 0x2, P2 ;  /* 0x00000003cb07c211 */ /* 0x080fe200010f14cc */
[----:B------:R0:W-:Y:S01]  /*210f0*/  @!P3 ST.E.64 desc[UR6][R4.64], R42 ;  /* 0x0000002a0400b985 */ /* 0x0001e2000c101b06 */
[----:B------:R-:W-:Y:S02]  /*21100*/  ISETP.GE.AND P2, PT, R195, UR4, PT ;  /* 0x00000004c3007c0c */ /* 0x000fe4000bf46270 */
[----:B----4-:R-:W-:Y:S01]  /*21110*/  @!P5 LEA R8, P6, R201, R2, 0x2 ;  /* 0x00000002c908d211 */ /* 0x010fe200078c10ff */
[----:B------:R3:W-:Y:S01]  /*21120*/  @!P4 ST.E.64 desc[UR6][R6.64], R46 ;  /* 0x0000002e0600c985 */ /* 0x0007e2000c101b06 */
[----:B------:R-:W-:Y:S02]  /*21130*/  ISETP.GE.AND P3, PT, R193, UR4, PT ;  /* 0x00000004c1007c0c */ /* 0x000fe4000bf66270 */
[----:B------:R-:W-:-:S02]  /*21140*/  @!P5 LEA.HI.X R9, R201, R3, R202, 0x2, P6 ;  /* 0x00000003c909d211 */ /* 0x000fc400030f14ca */
[----:B------:R-:W-:-:S03]  /*21150*/  ISETP.GE.AND P4, PT, R191, UR4, PT ;  /* 0x00000004bf007c0c */ /* 0x000fc6000bf86270 */
[----:B------:R4:W-:Y:S01]  /*21160*/  @!P5 ST.E.64 desc[UR6][R8.64], R50 ;  /* 0x000000320800d985 */ /* 0x0009e2000c101b06 */
[-C--:B0-----:R-:W-:Y:S02]  /*21170*/  @!P0 LEA R4, P6, R199, R2.reuse, 0x2 ;  /* 0x00000002c7048211 */ /* 0x081fe400078c10ff */
[-C--:B---3--:R-:W-:Y:S02]  /*21180*/  @!P1 LEA R6, P5, R197, R2.reuse, 0x2 ;  /* 0x00000002c5069211 */ /* 0x088fe400078a10ff */
[-C--:B------:R-:W-:Y:S02]  /*21190*/  @!P0 LEA.HI.X R5, R199, R3.reuse, R200, 0x2, P6 ;  /* 0x00000003c7058211 */ /* 0x080fe400030f14c8 */
[----:B------:R-:W-:Y:S02]  /*211a0*/  @!P1 LEA.HI.X R7, R197, R3, R198, 0x2, P5 ;  /* 0x00000003c5079211 */ /* 0x000fe400028f14c6 */
[----:B------:R-:W-:Y:S01]  /*211b0*/  ISETP.GE.AND P5, PT, R189, UR4, PT ;  /* 0x00000004bd007c0c */ /* 0x000fe2000bfa6270 */
[----:B------:R0:W-:Y:S01]  /*211c0*/  @!P0 ST.E.64 desc[UR6][R4.64], R54 ;  /* 0x0000003604008985 */ /* 0x0001e2000c101b06 */
[----:B----4-:R-:W-:-:S02]  /*211d0*/  @!P2 LEA R8, P6, R195, R2, 0x2 ;  /* 0x00000002c308a211 */ /* 0x010fc400078c10ff */
[----:B------:R-:W-:Y:S01]  /*211e0*/  ISETP.GE.AND P0, PT, R187, UR4, PT ;  /* 0x00000004bb007c0c */ /* 0x000fe2000bf06270 */
[----:B------:R3:W-:Y:S01]  /*211f0*/  @!P1 ST.E.64 desc[UR6][R6.64], R64 ;  /* 0x0000004006009985 */ /* 0x0007e2000c101b06 */
[----:B------:R-:W-:Y:S02]  /*21200*/  @!P2 LEA.HI.X R9, R195, R3, R196, 0x2, P6 ;  /* 0x00000003c309a211 */ /* 0x000fe400030f14c4 */
        /* <DEDUP_REMOVED lines=8> */
[----:B----4-:R-:W-:-:S03]  /*21290*/  @!P5 LEA R8, P6, R189, R2, 0x2 ;  /* 0x00000002bd08d211 */ /* 0x010fc600078c10ff */
[----:B------:R3:W-:Y:S01]  /*212a0*/  @!P4 ST.E.64 desc[UR6][R6.64], R70 ;  /* 0x000000460600c985 */ /* 0x0007e2000c101b06 */
[----:B------:R-:W-:-:S05]  /*212b0*/  @!P5 LEA.HI.X R9, R189, R3, R190, 0x2, P6 ;  /* 0x00000003bd09d211 */ /* 0x000fca00030f14be */
[----:B------:R4:W-:Y:S01]  /*212c0*/  @!P5 ST.E.64 desc[UR6][R8.64], R74 ;  /* 0x0000004a0800d985 */ /* 0x0009e2000c101b06 */
[----:B------:R-:W-:Y:S02]  /*212d0*/  ISETP.GE.AND P5, PT, R149, UR4, PT ;  /* 0x0000000495007c0c */ /* 0x000fe4000bfa6270 */
[----:B0-----:R-:W-:-:S04]  /*212e0*/  @!P0 LEA R4, P4, R187, R2, 0x2 ;  /* 0x00000002bb048211 */ /* 0x001fc800078810ff */
[-C--:B------:R-:W-:Y:S02]  /*212f0*/  @!P0 LEA.HI.X R5, R187, R3.reuse, R188, 0x2, P4 ;  /* 0x00000003bb058211 */ /* 0x080fe400020f14bc */
[----:B------:R-:W-:Y:S02]  /*21300*/  ISETP.GE.AND P4, PT, R147, UR4, PT ;  /* 0x0000000493007c0c */ /* 0x000fe4000bf86270 */
[-C--:B---3--:R-:W-:Y:S01]  /*21310*/  @!P1 LEA R6, P3, R185, R2.reuse, 0x2 ;  /* 0x00000002b9069211 */ /* 0x088fe200078610ff */
[----:B------:R0:W-:Y:S01]  /*21320*/  @!P0 ST.E.64 desc[UR6][R4.64], R72 ;  /* 0x0000004804008985 */ /* 0x0001e2000c101b06 */
[----:B----4-:R-:W-:Y:S02]  /*21330*/  @!P2 LEA R8, P6, R151, R2, 0x2 ;  /* 0x000000029708a211 */ /* 0x010fe400078c10ff */
[----:B------:R-:W-:Y:S02]  /*21340*/  @!P1 LEA.HI.X R7, R185, R3, R186, 0x2, P3 ;  /* 0x00000003b9079211 */ /* 0x000fe400018f14ba */
[----:B------:R-:W-:-:S02]  /*21350*/  ISETP.GE.AND P3, PT, R145, UR4, PT ;  /* 0x0000000491007c0c */ /* 0x000fc4000bf66270 */
[----:B------:R-:W-:Y:S01]  /*21360*/  @!P2 LEA.HI.X R9, R151, R3, R184, 0x2, P6 ;  /* 0x000000039709a211 */ /* 0x000fe200030f14b8 */
[----:B------:R3:W-:Y:S01]  /*21370*/  @!P1 ST.E.64 desc[UR6][R6.64], R76 ;  /* 0x0000004c06009985 */ /* 0x0007e2000c101b06 */
[----:B------:R-:W-:-:S03]  /*21380*/  ISETP.GE.AND P1, PT, R141, UR4, PT ;  /* 0x000000048d007c0c */ /* 0x000fc6000bf26270 */
[----:B------:R4:W-:Y:S01]  /*21390*/  @!P2 ST.E.64 desc[UR6][R8.64], R78 ;  /* 0x0000004e0800a985 */ /* 0x0009e2000c101b06 */
[----:B------:R-:W-:Y:S02]  /*213a0*/  ISETP.GE.AND P2, PT, R143, UR4, PT ;  /* 0x000000048f007c0c */ /* 0x000fe4000bf46270 */
[----:B0-----:R-:W-:-:S04]  /*213b0*/  @!P5 LEA R4, P6, R149, R2, 0x2 ;  /* 0x000000029504d211 */ /* 0x001fc800078c10ff */
[----:B------:R-:W-:Y:S02]  /*213c0*/  @!P5 LEA.HI.X R5, R149, R3, R150, 0x2, P6 ;  /* 0x000000039505d211 */ /* 0x000fe400030f1496 */
[----:B---3--:R-:W-:-:S03]  /*213d0*/  @!P4 LEA R6, P0, R147, R2, 0x2 ;  /* 0x000000029306c211 */ /* 0x008fc600078010ff */
[----:B------:R0:W-:Y:S01]  /*213e0*/  @!P5 ST.E.64 desc[UR6][R4.64], R80 ;  /* 0x000000500400d985 */ /* 0x0001e2000c101b06 */
[----:B------:R-:W-:Y:S02]  /*213f0*/  ISETP.GE.AND P5, PT, R137, UR4, PT ;  /* 0x0000000489007c0c */ /* 0x000fe4000bfa6270 */
[-C--:B------:R-:W-:Y:S02]  /*21400*/  @!P4 LEA.HI.X R7, R147, R3.reuse, R148, 0x2, P0 ;  /* 0x000000039307c211 */ /* 0x080fe400000f1494 */
[----:B------:R-:W-:Y:S02]  /*21410*/  ISETP.GE.AND P0, PT, R139, UR4, PT ;  /* 0x000000048b007c0c */ /* 0x000fe4000bf06270 */
[----:B----4-:R-:W-:Y:S01]  /*21420*/  @!P3 LEA R8, P6, R145, R2, 0x2 ;  /* 0x000000029108b211 */ /* 0x010fe200078c10ff */
[----:B------:R3:W-:Y:S01]  /*21430*/  @!P4 ST.E.64 desc[UR6][R6.64], R82 ;  /* 0x000000520600c985 */ /* 0x0007e2000c101b06 */
[----:B------:R-:W-:Y:S02]  /*21440*/  ISETP.GE.AND P4, PT, R135, UR4, PT ;  /* 0x0000000487007c0c */ /* 0x000fe4000bf86270 */
[----:B------:R-:W-:-:S02]  /*21450*/  @!P3 LEA.HI.X R9, R145, R3, R146, 0x2, P6 ;  /* 0x000000039109b211 */ /* 0x000fc400030f1492 */
[----:B0-----:R-:W-:-:S03]  /*21460*/  @!P2 LEA R4, P6, R143, R2, 0x2 ;  /* 0x000000028f04a211 */ /* 0x001fc600078c10ff */
[----:B------:R0:W-:Y:S01]  /*21470*/  @!P3 ST.E.64 desc[UR6][R8.64], R84 ;  /* 0x000000540800b985 */ /* 0x0001e2000c101b06 */
[----:B------:R-:W-:Y:S02]  /*21480*/  @!P2 LEA.HI.X R5, R143, R3, R144, 0x2, P6 ;  /* 0x000000038f05a211 */ /* 0x000fe400030f1490 */
[----:B---3--:R-:W-:-:S03]  /*21490*/  @!P1 LEA R6, P3, R141, R2, 0x2 ;  /* 0x000000028d069211 */ /* 0x008fc600078610ff */
[----:B------:R3:W-:Y:S01]  /*214a0*/  @!P2 ST.E.64 desc[UR6][R4.64], R86 ;  /* 0x000000560400a985 */ /* 0x0007e2000c101b06 */
[-C--:B------:R-:W-:Y:S02]  /*214b0*/  @!P1 LEA.HI.X R7, R141, R3.reuse, R142, 0x2, P3 ;  /* 0x000000038d079211 */ /* 0x080fe400018f148e */
[----:B------:R-:W-:Y:S02]  /*214c0*/  ISETP.GE.AND P3, PT, R133, UR4, PT ;  /* 0x0000000485007c0c */ /* 0x000fe4000bf66270 */
[CC--:B0-----:R-:W-:Y:S01]  /*214d0*/  @!P0 LEA R8, P6, R139.reuse, R2.reuse, 0x2 ;  /* 0x000000028b088211 */ /* 0x0c1fe200078c10ff */
[----:B------:R0:W-:Y:S03]  /*214e0*/  @!P1 ST.E.64 desc[UR6][R6.64], R88 ;  /* 0x0000005806009985 */ /* 0x0001e6000c101b06 */
[----:B------:R-:W-:Y:S02]  /*214f0*/  @!P0 LEA.HI.X R9, R139, R3, R140, 0x2, P6 ;  /* 0x000000038b098211 */ /* 0x000fe400030f148c */
[----:B---3--:R-:W-:-:S03]  /*21500*/  @!P5 LEA R4, P1, R137, R2, 0x2 ;  /* 0x000000028904d211 */ /* 0x008fc600078210ff */
[----:B------:R3:W-:Y:S01]  /*21510*/  @!P0 ST.E.64 desc[UR6][R8.64], R90 ;  /* 0x0000005a08008985 */ /* 0x0007e2000c101b06 */
[----:B------:R-:W-:Y:S02]  /*21520*/  ISETP.GE.AND P0, PT, R128, UR4, PT ;  /* 0x0000000480007c0c */ /* 0x000fe4000bf06270 */
[-C--:B------:R-:W-:Y:S02]  /*21530*/  @!P5 LEA.HI.X R5, R137, R3.reuse, R138, 0x2, P1 ;  /* 0x000000038905d211 */ /* 0x080fe400008f148a */
[----:B------:R-:W-:Y:S02]  /*21540*/  ISETP.GE.AND P1, PT, R126, UR4, PT ;  /* 0x000000047e007c0c */ /* 0x000fe4000bf26270 */
[C---:B0-----:R-:W-:Y:S01]  /*21550*/  @!P4 LEA R6, P2, R135.reuse, R2, 0x2 ;  /* 0x000000028706c211 */ /* 0x041fe200078410ff */
[----:B------:R0:W-:Y:S03]  /*21560*/  @!P5 ST.E.64 desc[UR6][R4.64], R92 ;  /* 0x0000005c0400d985 */ /* 0x0001e6000c101b06 */
[----:B------:R-:W-:-:S02]  /*21570*/  @!P4 LEA.HI.X R7, R135, R3, R136, 0x2, P2 ;  /* 0x000000038707c211 */ /* 0x000fc400010f1488 */
[----:B------:R-:W-:Y:S02]  /*21580*/  ISETP.GE.AND P2, PT, R120, UR4, PT ;  /* 0x0000000478007c0c */ /* 0x000fe4000bf46270 */
[CC--:B---3--:R-:W-:Y:S01]  /*21590*/  @!P3 LEA R8, P6, R133.reuse, R2.reuse, 0x2 ;  /* 0x000000028508b211 */ /* 0x0c8fe200078c10ff */
[----:B------:R3:W-:Y:S01]  /*215a0*/  @!P4 ST.E.64 desc[UR6][R6.64], R94 ;  /* 0x0000005e0600c985 */ /* 0x0007e2000c101b06 */
[----:B------:R-:W-:Y:S02]  /*215b0*/  ISETP.GE.AND P4, PT, R124, UR4, PT ;  /* 0x000000047c007c0c */ /* 0x000fe4000bf86270 */
[----:B------:R-:W-:Y:S02]  /*215c0*/  @!P3 LEA.HI.X R9, R133, R3, R134, 0x2, P6 ;  /* 0x000000038509b211 */ /* 0x000fe400030f1486 */
[----:B0-----:R-:W-:-:S03]  /*215d0*/  @!P1 LEA R4, P6, R126, R2, 0x2 ;  /* 0x000000027e049211 */ /* 0x001fc600078c10ff */
[----:B------:R0:W-:Y:S01]  /*215e0*/  @!P3 ST.E.64 desc[UR6][R8.64], R96 ;  /* 0x000000600800b985 */ /* 0x0001e2000c101b06 */
[----:B------:R-:W-:Y:S02]  /*215f0*/  ISETP.GE.AND P3, PT, R122, UR4, PT ;  /* 0x000000047a007c0c */ /* 0x000fe4000bf66270 */
[----:B------:R-:W-:Y:S02]  /*21600*/  @!P1 LEA.HI.X R5, R126, R3, R127, 0x2, P6 ;  /* 0x000000037e059211 */ /* 0x000fe400030f147f */
[----:B---3--:R-:W-:-:S04]  /*21610*/  @!P0 LEA R6, P5, R128, R2, 0x2 ;  /* 0x0000000280068211 */ /* 0x008fc800078a10ff */
[----:B------:R-:W-:Y:S02]  /*21620*/  @!P0 LEA.HI.X R7, R128, R3, R132, 0x2, P5 ;  /* 0x0000000380078211 */ /* 0x000fe400028f1484 */
[----:B------:R-:W-:-:S03]  /*21630*/  ISETP.GE.AND P5, PT, R118, UR4, PT ;  /* 0x0000000476007c0c */ /* 0x000fc6000bfa6270 */
[----:B------:R3:W-:Y:S04]  /*21640*/  @!P0 ST.E.64 desc[UR6][R6.64], R98 ;  /* 0x0000006206008985 */ /* 0x0007e8000c101b06 */
[----:B------:R4:W-:Y:S01]  /*21650*/  @!P1 ST.E.64 desc[UR6][R4.64], R100 ;  /* 0x0000006404009985 */ /* 0x0009e2000c101b06 */
[----:B0-----:R-:W-:-:S04]  /*21660*/  @!P2 LEA R8, P1, R120, R2, 0x2 ;  /* 0x000000027808a211 */ /* 0x001fc800078210ff */
[----:B------:R-:W-:Y:S02]  /*21670*/  @!P2 LEA.HI.X R9, R120, R3, R121, 0x2, P1 ;  /* 0x000000037809a211 */ /* 0x000fe400008f1479 */
[----:B---3--:R-:W-:-:S04]  /*21680*/  @!P4 LEA R6, P0, R124, R2, 0x2 ;  /* 0x000000027c06c211 */ /* 0x008fc800078010ff */
[-C--:B------:R-:W-:Y:S02]  /*21690*/  @!P4 LEA.HI.X R7, R124, R3.reuse, R125, 0x2, P0 ;  /* 0x000000037c07c211 */ /* 0x080fe400000f147d */
[-C--:B------:R-:W-:Y:S02]  /*216a0*/  @!P5 LEA R10, P0, R118, R2.reuse, 0x2 ;  /* 0x00000002760ad211 */ /* 0x080fe400078010ff */
[----:B----4-:R-:W-:Y:S01]  /*216b0*/  @!P3 LEA R4, P6, R122, R2, 0x2 ;  /* 0x000000027a04b211 */ /* 0x010fe200078c10ff */
[----:B------:R0:W-:Y:S01]  /*216c0*/  @!P4 ST.E.64 desc[UR6][R6.64], R102 ;  /* 0x000000660600c985 */ /* 0x0001e2000c101b06 */
[-C--:B------:R-:W-:Y:S02]  /*216d0*/  @!P5 LEA.HI.X R11, R118, R3.reuse, R119, 0x2, P0 ;  /* 0x00000003760bd211 */ /* 0x080fe400000f1477 */
[----:B------:R-:W-:Y:S02]  /*216e0*/  ISETP.GE.AND P0, PT, R116, UR4, PT ;  /* 0x0000000474007c0c */ /* 0x000fe4000bf06270 */
[----:B------:R-:W-:-:S05]  /*216f0*/  @!P3 LEA.HI.X R5, R122, R3, R123, 0x2, P6 ;  /* 0x000000037a05b211 */ /* 0x000fca00030f147b */
[----:B------:R0:W-:Y:S04]  /*21700*/  @!P3 ST.E.64 desc[UR6][R4.64], R104 ;  /* 0x000000680400b985 */ /* 0x0001e8000c101b06 */
[----:B------:R0:W-:Y:S04]  /*21710*/  @!P2 ST.E.64 desc[UR6][R8.64], R106 ;  /* 0x0000006a0800a985 */ /* 0x0001e8000c101b06 */
[----:B------:R0:W-:Y:S01]  /*21720*/  @!P5 ST.E.64 desc[UR6][R10.64], R108 ;  /* 0x0000006c0a00d985 */ /* 0x0001e2000c101b06 */
[----:B------:R-:W-:Y:S05]  /*21730*/  @P0 BRA `(.L_x_667) ;  /* 0x0000000c00bc0947 */ /* 0x000fea0003800000 */
[----:B------:R-:W-:Y:S01]  /*21740*/  LEA R2, P0, R116, R2, 0x2 ;  /* 0x0000000274027211 */ /* 0x000fe200078010ff */
[----:B------:R-:W-:-:S03]  /*21750*/  ULDC.64 UR4, c[0x0][0x208] ;  /* 0x0000820000047ab9 */ /* 0x000fc60000000a00 */
[----:B------:R-:W-:-:S05]  /*21760*/  LEA.HI.X R3, R116, R3, R117, 0x2, P0 ;  /* 0x0000000374037211 */ /* 0x000fca00000f1475 */
[----:B------:R3:W-:Y:S01]  /*21770*/  ST.E.64 desc[UR4][R2.64], R110 ;  /* 0x0000006e02007985 */ /* 0x0007e2000c101b04 */
[----:B------:R-:W-:Y:S05]  /*21780*/  BRA `(.L_x_667) ;  /* 0x0000000c00a87947 */ /* 0x000fea0003800000 */
.L_x_658:
[----:B------:R-:W2:Y:S01]  /*21790*/  LDL.LU R4, [R1+0x7c] ;  /* 0x00007c0001047983 */ /* 0x000ea20000300800 */
[----:B------:R-:W-:Y:S01]  /*217a0*/  ULDC.64 UR6, c[0x0][0xc08] ;  /* 0x0003020000067ab9 */ /* 0x000fe20000000a00 */
[----:B------:R-:W-:Y:S02]  /*217b0*/  ULDC.64 UR4, c[0x0][0xc00] ;  /* 0x0003000000047ab9 */ /* 0x000fe40000000a00 */
[----:B0-----:R-:W3:Y:S04]  /*217c0*/  LDL.LU R0, [R1+0x80] ;  /* 0x0000800001007983 */ /* 0x001ee80000300800 */
[----:B------:R-:W4:Y:S01]  /*217d0*/  LDL R8, [R1+0x74] ;  /* 0x0000740001087983 */ /* 0x000f220000100800 */
[----:B------:R-:W-:Y:S01]  /*217e0*/  ISETP.NE.U32.AND P1, PT, RZ, UR6, PT ;  /* 0x00000006ff007c0c */ /* 0x000fe2000bf25070 */
[----:B------:R-:W-:Y:S01]  /*217f0*/  ULDC.64 UR8, c[0x0][0x208] ;  /* 0x0000820000087ab9 */ /* 0x000fe20000000a00 */
[----:B------:R-:W-:-:S02]  /*21800*/  ISETP.NE.U32.AND P0, PT, RZ, UR4, PT ;  /* 0x00000004ff007c0c */ /* 0x000fc4000bf05070 */
[----:B------:R-:W-:Y:S01]  /*21810*/  ISETP.NE.AND.EX P1, PT, RZ, UR7, PT, P1 ;  /* 0x00000007ff007c0c */ /* 0x000fe2000bf25310 */
[----:B------:R-:W0:Y:S01]  /*21820*/  S2R R6, SR_TID.X ;  /* 0x0000000000067919 */ /* 0x000e220000002100 */
[----:B------:R-:W-:Y:S02]  /*21830*/  ISETP.NE.AND.EX P0, PT, RZ, UR5, PT, P0 ;  /* 0x00000005ff007c0c */ /* 0x000fe4000bf05300 */
[----:B------:R-:W-:Y:S01]  /*21840*/  MOV R15, RZ ;  /* 0x000000ff000f7202 */ /* 0x000fe20000000f00 */
[----:B0-----:R-:W-:-:S05]  /*21850*/  VIADD R7, R6, 0xffffff80 ;  /* 0xffffff8006077836 */ /* 0x001fca0000000000 */
[----:B------:R-:W-:Y:S02]  /*21860*/  ISETP.GT.AND P3, PT, R7, 0x7f, PT ;  /* 0x0000007f0700780c */ /* 0x000fe40003f64270 */
[----:B--2---:R-:W-:-:S04]  /*21870*/  IADD3 R2, P2, R4, UR4, RZ ;  /* 0x0000000404027c10 */ /* 0x004fc8000ff5e0ff */
[----:B---3--:R-:W-:Y:S02]  /*21880*/  IADD3.X R3, R0, UR5, RZ, P2, !PT ;  /* 0x0000000500037c10 */ /* 0x008fe400097fe4ff */
[----:B------:R-:W-:Y:S01]  /*21890*/  @P1 IADD3 R4, P2, R4, UR6, RZ ;  /* 0x0000000604041c10 */ /* 0x000fe2000ff5e0ff */
[----:B------:R-:W-:Y:S02]  /*218a0*/  ULDC UR4, c[0x0][0xa88] ;  /* 0x0002a20000047ab9 */ /* 0x000fe40000000800 */
[----:B------:R0:W5:Y:S01]  /*218b0*/  @P0 LDG.E R15, desc[UR8][R2.64] ;  /* 0x00000008020f0981 */ /* 0x000162000c1e1900 */
[----:B------:R-:W-:Y:S01]  /*218c0*/  @P1 IADD3.X R5, R0, UR7, RZ, P2, !PT ;  /* 0x0000000700051c10 */ /* 0x000fe200097fe4ff */
[----:B------:R-:W-:Y:S01]  /*218d0*/  IMAD.U32 R0, RZ, RZ, UR4 ;  /* 0x00000004ff007e24 */ /* 0x000fe2000f8e00ff */
[----:B----4-:R-:W-:-:S05]  /*218e0*/  ISETP.NE.AND P2, PT, R8, RZ, PT ;  /* 0x000000ff0800720c */ /* 0x010fca0003f45270 */
[----:B------:R0:W5:Y:S08]  /*218f0*/  @P1 LDG.E R0, desc[UR8][R4.64] ;  /* 0x0000000804001981 */ /* 0x000170000c1e1900 */
[----:B------:R-:W2:Y:S02]  /*21900*/  @!P2 LDC R8, c[0x0][0xad4] ;  /* 0x0002b500ff08ab82 */ /* 0x000ea40000000800 */
[----:B--2---:R0:W-:Y:S01]  /*21910*/  @!P2 STL [R1+0x74], R8 ;  /* 0x000074080100a387 */ /* 0x0041e20000100800 */
[----:B------:R-:W-:Y:S01]  /*21920*/  ISETP.GT.AND P2, PT, R8, 0x1, PT ;  /* 0x000000010800780c */ /* 0x000fe20003f44270 */
[----:B------:R-:W-:-:S12]  /*21930*/  @P1 BRA `(.L_x_670) ;  /* 0x0000000000141947 */ /* 0x000fd80003800000 */
[----:B------:R-:W-:Y:S05]  /*21940*/  @!P0 BRA `(.L_x_670) ;  /* 0x0000000000108947 */ /* 0x000fea0003800000 */
[----:B------:R-:W-:Y:S02]  /*21950*/  ULDC.64 UR4, c[0x0][0x208] ;  /* 0x0000820000047ab9 */ /* 0x000fe40000000a00 */
[----:B0-----:R-:W2:Y:S04]  /*21960*/  LDG.E R5, desc[UR4][R2.64] ;  /* 0x0000000402057981 */ /* 0x001ea8000c1e1900 */
[----:B-----5:R-:W2:Y:S02]  /*21970*/  LDG.E R0, desc[UR4][R2.64+0x4] ;  /* 0x0000040402007981 */ /* 0x020ea4000c1e1900 */
[----:B--2---:R-:W-:-:S07]  /*21980*/  IADD3 R0, -R5, R0, RZ ;  /* 0x0000000005007210 */ /* 0x004fce0007ffe1ff */
.L_x_670:
[----:B0-----:R-:W2:Y:S04]  /*21990*/  LDL.LU R3, [R1+0x78] ;  /* 0x0000780001037983 */ /* 0x001ea80000300800 */
[----:B------:R-:W3:Y:S01]  /*219a0*/  LDL.LU R2, [R1+0x110] ;  /* 0x0001100001027983 */ /* 0x000ee20000300800 */
[----:B------:R-:W-:Y:S01]  /*219b0*/  BSSY B1, `(.L_x_671) ;  /* 0x0000039000017945 */ /* 0x000fe20003800000 */
[----:B-----5:R-:W-:Y:S02]  /*219c0*/  SHF.R.S32.HI R24, RZ, 0x1f, R15 ;  /* 0x0000001fff187819 */ /* 0x020fe4000001140f */
[----:B--2---:R-:W-:Y:S02]  /*219d0*/  SEL R29, R3, RZ, !P0 ;  /* 0x000000ff031d7207 */ /* 0x004fe40004000000 */
[----:B---3--:R-:W-:Y:S01]  /*219e0*/  SEL R26, R2, RZ, !P0 ;  /* 0x000000ff021a7207 */ /* 0x008fe20004000000 */
[----:B------:R-:W-:Y:S06]  /*219f0*/  @P3 BRA `(.L_x_672) ;  /* 0x0000000000d03947 */ /* 0x000fec0003800000 */
[----:B------:R-:W2:Y:S01]  /*21a00*/  LDL R2, [R1+0x88] ;  /* 0x0000880001027983 */ /* 0x000ea20000100800 */
[----:B------:R-:W0:Y:S02]  /*21a10*/  LDC R31, c[0x0][0xbe8] ;  /* 0x0002fa00ff1f7b82 */ /* 0x000e240000000800 */
[----:B0-----:R-:W-:Y:S02]  /*21a20*/  IMAD R3, R0, R31, RZ ;  /* 0x0000001f00037224 */ /* 0x001fe400078e02ff */
[----:B--2---:R-:W-:-:S04]  /*21a30*/  IMAD R2, R2, 0x80, R6 ;  /* 0x0000008002027824 */ /* 0x004fc800078e0206 */
[----:B------:R-:W-:-:S05]  /*21a40*/  VIADD R28, R2, 0xffffff80 ;  /* 0xffffff80021c7836 */ /* 0x000fca0000000000 */
[----:B------:R-:W-:-:S13]  /*21a50*/  ISETP.GE.AND P0, PT, R28, R3, PT ;  /* 0x000000031c00720c */ /* 0x000fda0003f06270 */
[----:B------:R-:W-:Y:S05]  /*21a60*/  @P0 BRA `(.L_x_672) ;  /* 0x0000000000b40947 */ /* 0x000fea0003800000 */
[----:B------:R-:W2:Y:S01]  /*21a70*/  LDL.LU R30, [R1+0x8c] ;  /* 0x00008c00011e7983 */ /* 0x000ea20000300800 */
[----:B------:R-:W-:Y:S01]  /*21a80*/  ISETP.GT.AND P0, PT, R8, 0x1, PT ;  /* 0x000000010800780c */ /* 0x000fe20003f04270 */
[----:B------:R-:W-:Y:S01]  /*21a90*/  IMAD.MOV.U32 R21, RZ, RZ, R28 ;  /* 0x000000ffff157224 */ /* 0x000fe200078e001c */
[----:B------:R-:W-:Y:S01]  /*21aa0*/  MOV R20, 0x9b8 ;  /* 0x000009b800147802 */ /* 0x000fe20000000f00 */
[----:B------:R-:W0:Y:S01]  /*21ab0*/  LDC.64 R8, c[0x0][0xba8] ;  /* 0x0002ea00ff087b82 */ /* 0x000e220000000a00 */
[----:B------:R-:W-:Y:S01]  /*21ac0*/  ISETP.NE.AND P1, PT, R31, 0x1, PT ;  /* 0x000000011f00780c */ /* 0x000fe20003f25270 */
[----:B------:R-:W-:Y:S01]  /*21ad0*/  ULDC.64 UR4, c[0x0][0x208] ;  /* 0x0000820000047ab9 */ /* 0x000fe20000000a00 */
[----:B------:R-:W-:-:S05]  /*21ae0*/  SEL R20, R20, 0x978, P0 ;  /* 0x0000097814147807 */ /* 0x000fca0000000000 */
[----:B------:R-:W3:Y:S08]  /*21af0*/  LDC.64 R2, c[0x0][R20+0x220] ;  /* 0x0000880014027b82 */ /* 0x000ef00000000a00 */
[----:B------:R-:W4:Y:S08]  /*21b00*/  LDC.64 R10, c[0x0][R20+0x218] ;  /* 0x00008600140a7b82 */ /* 0x000f300000000a00 */
[----:B------:R-:W5:Y:S08]  /*21b10*/  LDC.64 R4, c[0x0][R20+0x228] ;  /* 0x00008a0014047b82 */ /* 0x000f700000000a00 */
[----:B------:R-:W1:Y:S08]  /*21b20*/  @P1 LDC R13, c[0x0][0xbec] ;  /* 0x0002fb00ff0d1b82 */ /* 0x000e700000000800 */
[----:B------:R-:W5:Y:S08]  /*21b30*/  LDC.64 R6, c[0x0][R20+0x210] ;  /* 0x0000840014067b82 */ /* 0x000f700000000a00 */
[----:B------:R-:W5:Y:S01]  /*21b40*/  @P1 LDC R27, c[0x0][0xbf0] ;  /* 0x0002fc00ff1b1b82 */ /* 0x000f620000000800 */
[----:B-1----:R-:W-:-:S07]  /*21b50*/  @P1 IMAD.HI.U32 R14, R28, R13, RZ ;  /* 0x0000000d1c0e1227 */ /* 0x002fce00078e00ff */
[----:B0-----:R-:W0:Y:S01]  /*21b60*/  @!P0 LDC R8, c[0x0][0xb50] ;  /* 0x0002d400ff088b82 */ /* 0x001e220000000800 */
[-C--:B---3--:R-:W-:Y:S02]  /*21b70*/  IMAD R3, R3, R29.reuse, RZ ;  /* 0x0000001d03037224 */ /* 0x088fe400078e02ff */
[----:B------:R-:W-:-:S05]  /*21b80*/  IMAD.WIDE.U32 R12, R2, R29, RZ ;  /* 0x0000001d020c7225 */ /* 0x000fca00078e00ff */
[----:B------:R-:W1:Y:S01]  /*21b90*/  @!P0 LDC R9, c[0x0][0xb54] ;  /* 0x0002d500ff098b82 */ /* 0x000e620000000800 */
[-C--:B----4-:R-:W-:Y:S02]  /*21ba0*/  IMAD R25, R11, R223.reuse, RZ ;  /* 0x000000df0b197224 */ /* 0x090fe400078e02ff */
[----:B------:R-:W-:Y:S01]  /*21bb0*/  IMAD.WIDE.U32 R10, R10, R223, RZ ;  /* 0x000000df0a0a7225 */ /* 0x000fe200078e00ff */
[----:B-----5:R-:W-:-:S03]  /*21bc0*/  @P1 SHF.R.U32.HI R21, RZ, R27, R14 ;  /* 0x0000001bff151219 */ /* 0x020fc6000001160e */
[----:B------:R-:W-:Y:S01]  /*21bd0*/  IMAD R27, R2, R26, R3 ;  /* 0x0000001a021b7224 */ /* 0x000fe200078e0203 */
[----:B------:R-:W-:Y:S01]  /*21be0*/  IADD3 R10, P1, P3, R12, R10, R15 ;  /* 0x0000000a0c0a7210 */ /* 0x000fe20007b3e00f */
[----:B------:R-:W-:Y:S01]  /*21bf0*/  IMAD.IADD R25, R11, 0x1, R25 ;  /* 0x000000010b197824 */ /* 0x000fe200078e0219 */
[----:B------:R-:W-:Y:S01]  /*21c00*/  IADD3 R2, -R21, RZ, RZ ;  /* 0x000000ff15027210 */ /* 0x000fe20007ffe1ff */
[----:B------:R-:W-:Y:S01]  /*21c10*/  IMAD.IADD R27, R13, 0x1, R27 ;  /* 0x000000010d1b7824 */ /* 0x000fe200078e021b */
[----:B--2---:R-:W-:-:S05]  /*21c20*/  SEL R3, R30, RZ, P0 ;  /* 0x000000ff1e037207 */ /* 0x004fca0000000000 */
[-C--:B------:R-:W-:Y:S02]  /*21c30*/  IMAD R11, R5, R3.reuse, RZ ;  /* 0x00000003050b7224 */ /* 0x080fe400078e02ff */
[----:B------:R-:W-:-:S04]  /*21c40*/  IMAD.WIDE.U32 R4, R4, R3, RZ ;  /* 0x0000000304047225 */ /* 0x000fc800078e00ff */
[----:B------:R-:W-:Y:S01]  /*21c50*/  IMAD R3, R31, R2, R28 ;  /* 0x000000021f037224 */ /* 0x000fe200078e021c */
[----:B------:R-:W-:Y:S01]  /*21c60*/  IADD3.X R2, R27, R25, R24, P1, P3 ;  /* 0x000000191b027210 */ /* 0x000fe20000fe6418 */
[----:B------:R-:W-:Y:S01]  /*21c70*/  IMAD.IADD R11, R5, 0x1, R11 ;  /* 0x00000001050b7824 */ /* 0x000fe200078e020b */
[----:B------:R-:W-:Y:S02]  /*21c80*/  IADD3 R4, P0, P1, R21, R10, R4 ;  /* 0x0000000a15047210 */ /* 0x000fe4000791e004 */
[----:B------:R-:W-:-:S04]  /*21c90*/  SHF.R.S32.HI R21, RZ, 0x1f, R21 ;  /* 0x0000001fff157819 */ /* 0x000fc80000011415 */
[----:B------:R-:W-:Y:S01]  /*21ca0*/  IADD3.X R5, R21, R2, R11, P0, P1 ;  /* 0x0000000215057210 */ /* 0x000fe200007e240b */
[-C--:B------:R-:W-:Y:S01]  /*21cb0*/  IMAD R2, R7, R3.reuse, RZ ;  /* 0x0000000307027224 */ /* 0x080fe200078e02ff */
[----:B------:R-:W-:Y:S01]  /*21cc0*/  SHF.R.S32.HI R11, RZ, 0x1f, R3 ;  /* 0x0000001fff0b7819 */ /* 0x000fe20000011403 */
[----:B------:R-:W-:-:S04]  /*21cd0*/  IMAD.WIDE.U32 R4, R6, R3, R4 ;  /* 0x0000000306047225 */ /* 0x000fc800078e0004 */
[----:B------:R-:W-:Y:S01]  /*21ce0*/  IMAD R11, R6, R11, R2 ;  /* 0x0000000b060b7224 */ /* 0x000fe200078e0202 */
[----:B0-----:R-:W-:Y:S01]  /*21cf0*/  LEA R8, P0, R4, R8, 0x2 ;  /* 0x0000000804087211 */ /* 0x001fe200078010ff */
[----:B------:R-:W-:-:S03]  /*21d00*/  IMAD.MOV.U32 R3, RZ, RZ, -0x800000 ;  /* 0xff800000ff037424 */ /* 0x000fc600078e00ff */
[----:B------:R-:W-:-:S04]  /*21d10*/  IADD3 R2, R5, R11, RZ ;  /* 0x0000000b05027210 */ /* 0x000fc80007ffe0ff */
[----:B-1----:R-:W-:-:S05]  /*21d20*/  LEA.HI.X R9, R4, R9, R2, 0x2, P0 ;  /* 0x0000000904097211 */ /* 0x002fca00000f1402 */
[----:B------:R0:W-:Y:S02]  /*21d30*/  STG.E desc[UR4][R8.64], R3 ;  /* 0x0000000308007986 */ /* 0x0001e4000c101904 */
.L_x_672:
[----:B------:R-:W-:Y:S05]  /*21d40*/  BSYNC B1 ;  /* 0x0000000000017941 */ /* 0x000fea0003800000 */
.L_x_671:
[----:B------:R-:W-:Y:S05]  /*21d50*/  @P2 BRA `(.L_x_667) ;  /* 0x0000000800342947 */ /* 0x000fea0003800000 */
[----:B------:R-:W0:Y:S01]  /*21d60*/  LDL.LU R2, [R1+0x88] ;  /* 0x0000880001027983 */ /* 0x000e220000300800 */
[----:B------:R-:W2:Y:S01]  /*21d70*/  LDC R11, c[0x0][0xbe8] ;  /* 0x0002fa00ff0b7b82 */ /* 0x000ea20000000800 */
[----:B------:R-:W-:Y:S01]  /*21d80*/  ULDC.64 UR4, c[0x0][0xaa0] ;  /* 0x0002a80000047ab9 */ /* 0x000fe20000000a00 */
[----:B------:R-:W-:Y:S01]  /*21d90*/  ULDC.64 UR6, c[0x0][0xaf0] ;  /* 0x0002bc0000067ab9 */ /* 0x000fe20000000a00 */
[----:B------:R-:W3:Y:S01]  /*21da0*/  LDL R4, [R1+0x70] ;  /* 0x0000700001047983 */ /* 0x000ee20000100800 */
[----:B------:R-:W-:Y:S01]  /*21db0*/  BSSY B1, `(.L_x_673) ;  /* 0x0000042000017945 */ /* 0x000fe20003800000 */
[----:B--2---:R-:W-:-:S13]  /*21dc0*/  ISETP.NE.AND P0, PT, R11, 0x1, PT ;  /* 0x000000010b00780c */ /* 0x004fda0003f05270 */
[----:B------:R-:W2:Y:S08]  /*21dd0*/  @P0 LDC R6, c[0x0][0xbec] ;  /* 0x0002fb00ff060b82 */ /* 0x000eb00000000800 */
[----:B------:R-:W4:Y:S01]  /*21de0*/  @P0 LDC R7, c[0x0][0xbf0] ;  /* 0x0002fc00ff070b82 */ /* 0x000f220000000800 */
[----:B0-----:R-:W-:Y:S02]  /*21df0*/  IMAD.MOV.U32 R8, RZ, RZ, R2 ;  /* 0x000000ffff087224 */ /* 0x001fe400078e0002 */
[----:B------:R-:W-:Y:S01]  /*21e00*/  IMAD R2, R24, UR4, RZ ;  /* 0x0000000418027c24 */ /* 0x000fe2000f8e02ff */
[----:B---3--:R-:W-:Y:S01]  /*21e10*/  LEA R4, R4, R224, 0x5 ;  /* 0x000000e004047211 */ /* 0x008fe200078e28ff */
[----:B------:R-:W-:-:S02]  /*21e20*/  IMAD R12, R8, 0x80, R224 ;  /* 0x00000080080c7824 */ /* 0x000fc400078e02e0 */
[C---:B------:R-:W-:Y:S02]  /*21e30*/  IMAD R5, R15.reuse, UR5, R2 ;  /* 0x000000050f057c24 */ /* 0x040fe4000f8e0202 */
[----:B------:R-:W-:Y:S01]  /*21e40*/  IMAD.WIDE.U32 R2, R15, UR4, RZ ;  /* 0x000000040f027c25 */ /* 0x000fe2000f8e00ff */
[----:B------:R-:W-:-:S03]  /*21e50*/  ULDC.64 UR4, c[0x0][0xae8] ;  /* 0x0002ba0000047ab9 */ /* 0x000fc60000000a00 */
[----:B------:R-:W-:Y:S02]  /*21e60*/  IMAD R9, R8, 0x80, R4 ;  /* 0x0000008008097824 */ /* 0x000fe400078e0204 */
[----:B------:R-:W-:Y:S02]  /*21e70*/  IMAD.IADD R3, R3, 0x1, R5 ;  /* 0x0000000103037824 */ /* 0x000fe400078e0205 */
[----:B--2---:R-:W-:Y:S01]  /*21e80*/  @P0 IMAD.HI.U32 R4, R9, R6, RZ ;  /* 0x0000000609040227 */ /* 0x004fe200078e00ff */
[----:B------:R-:W-:-:S03]  /*21e90*/  MOV R5, R9 ;  /* 0x0000000900057202 */ /* 0x000fc60000000f00 */
[----:B------:R-:W-:Y:S01]  /*21ea0*/  IMAD.WIDE.U32 R2, R223, UR4, R2 ;  /* 0x00000004df027c25 */ /* 0x000fe2000f8e0002 */
[----:B----4-:R-:W-:-:S03]  /*21eb0*/  @P0 SHF.R.U32.HI R5, RZ, R7, R4 ;  /* 0x00000007ff050219 */ /* 0x010fc60000011604 */
[----:B------:R-:W-:Y:S01]  /*21ec0*/  IMAD R6, R26, UR6, RZ ;  /* 0x000000061a067c24 */ /* 0x000fe2000f8e02ff */
[----:B------:R-:W-:Y:S01]  /*21ed0*/  SHF.R.S32.HI R4, RZ, 0x1f, R5 ;  /* 0x0000001fff047819 */ /* 0x000fe20000011405 */
[----:B------:R-:W-:Y:S01]  /*21ee0*/  IMAD R3, R223, UR5, R3 ;  /* 0x00000005df037c24 */ /* 0x000fe2000f8e0203 */
[----:B------:R-:W-:Y:S01]  /*21ef0*/  ULDC.64 UR4, c[0x0][0xae0] ;  /* 0x0002b80000047ab9 */ /* 0x000fe20000000a00 */
[C---:B------:R-:W-:Y:S02]  /*21f00*/  IMAD R7, R29.reuse, UR7, R6 ;  /* 0x000000071d077c24 */ /* 0x040fe4000f8e0206 */
[----:B------:R-:W-:-:S04]  /*21f10*/  IMAD.WIDE.U32 R2, R29, UR6, R2 ;  /* 0x000000061d027c25 */ /* 0x000fc8000f8e0002 */
[----:B------:R-:W-:Y:S02]  /*21f20*/  IMAD.MOV R6, RZ, RZ, -R5 ;  /* 0x000000ffff067224 */ /* 0x000fe400078e0a05 */
[----:B------:R-:W-:Y:S02]  /*21f30*/  IMAD.IADD R3, R3, 0x1, R7 ;  /* 0x0000000103037824 */ /* 0x000fe400078e0207 */
[----:B------:R-:W-:Y:S02]  /*21f40*/  IMAD R4, R4, UR4, RZ ;  /* 0x0000000404047c24 */ /* 0x000fe4000f8e02ff */
[----:B------:R-:W-:Y:S02]  /*21f50*/  IMAD R7, R11, R6, R9 ;  /* 0x000000060b077224 */ /* 0x000fe400078e0209 */
[C---:B------:R-:W-:Y:S02]  /*21f60*/  IMAD R9, R5.reuse, UR5, R4 ;  /* 0x0000000505097c24 */ /* 0x040fe4000f8e0204 */
[----:B------:R-:W-:Y:S01]  /*21f70*/  IMAD.WIDE.U32 R2, R5, UR4, R2 ;  /* 0x0000000405027c25 */ /* 0x000fe2000f8e0002 */
[----:B------:R-:W-:Y:S01]  /*21f80*/  SHF.R.S32.HI R4, RZ, 0x1f, R7 ;  /* 0x0000001fff047819 */ /* 0x000fe20000011407 */
[----:B------:R-:W-:-:S02]  /*21f90*/  ULDC.64 UR4, c[0x0][0xad8] ;  /* 0x0002b60000047ab9 */ /* 0x000fc40000000a00 */
[----:B------:R-:W-:Y:S01]  /*21fa0*/  IMAD R15, R0, R11, RZ ;  /* 0x0000000b000f7224 */ /* 0x000fe200078e02ff */
[----:B------:R-:W-:Y:S01]  /*21fb0*/  IADD3 R3, R3, R9, RZ ;  /* 0x0000000903037210 */ /* 0x000fe20007ffe0ff */
[----:B------:R-:W-:Y:S02]  /*21fc0*/  IMAD R4, R4, UR4, RZ ;  /* 0x0000000404047c24 */ /* 0x000fe4000f8e02ff */
[C---:B------:R-:W-:Y:S01]  /*21fd0*/  VIADD R0, R12.reuse, 0x20 ;  /* 0x000000200c007836 */ /* 0x040fe20000000000 */
[-C--:B------:R-:W-:Y:S01]  /*21fe0*/  ISETP.GE.AND P2, PT, R12, R15.reuse, PT ;  /* 0x0000000f0c00720c */ /* 0x080fe20003f46270 */
[C---:B------:R-:W-:Y:S02]  /*21ff0*/  IMAD R5, R7.reuse, UR5, R4 ;  /* 0x0000000507057c24 */ /* 0x040fe4000f8e0204 */
[----:B------:R-:W-:Y:S01]  /*22000*/  IMAD.WIDE.U32 R2, R7, UR4, R2 ;  /* 0x0000000407027c25 */ /* 0x000fe2000f8e0002 */
[----:B------:R-:W-:Y:S01]  /*22010*/  ULDC.64 UR4, c[0x0][0xa80] ;  /* 0x0002a00000047ab9 */ /* 0x000fe20000000a00 */
[----:B------:R-:W-:-:S02]  /*22020*/  ISETP.GE.AND P1, PT, R0, R15, PT ;  /* 0x0000000f0000720c */ /* 0x000fc40003f26270 */
[----:B------:R-:W-:Y:S01]  /*22030*/  IMAD.IADD R3, R3, 0x1, R5 ;  /* 0x0000000103037824 */ /* 0x000fe200078e0205 */
[----:B------:R-:W-:Y:S02]  /*22040*/  LEA R10, P3, R2, UR4, 0x1 ;  /* 0x00000004020a7c11 */ /* 0x000fe4000f8608ff */
[----:B------:R-:W-:Y:S02]  /*22050*/  IADD3 R0, R12, 0x40, RZ ;  /* 0x000000400c007810 */ /* 0x000fe40007ffe0ff */
[----:B------:R-:W-:Y:S01]  /*22060*/  LEA.HI.X R11, R2, UR5, R3, 0x1, P3 ;  /* 0x00000005020b7c11 */ /* 0x000fe200098f0c03 */
[----:B------:R0:W2:Y:S01]  /*22070*/  SHFL.IDX PT, R13, R10, RZ, 0x181f ;  /* 0x00181fff0a0d7589 */ /* 0x0000a200000e0000 */
[----:B------:R-:W-:-:S03]  /*22080*/  ISETP.GE.AND P0, PT, R0, R15, PT ;  /* 0x0000000f0000720c */ /* 0x000fc60003f06270 */
[----:B------:R0:W3:Y:S01]  /*22090*/  SHFL.IDX PT, R9, R11, RZ, 0x181f ;  /* 0x00181fff0b097589 */ /* 0x0000e200000e0000 */
[----:B------:R-:W-:Y:S09]  /*220a0*/  @P2 BRA `(.L_x_674) ;  /* 0x0000000000482947 */ /* 0x000ff20003800000 */
[----:B------:R-:W-:Y:S01]  /*220b0*/  ULDC UR4, c[0x0][0xac8] ;  /* 0x0002b20000047ab9 */ /* 0x000fe20000000800 */
[----:B------:R-:W-:Y:S01]  /*220c0*/  ULDC.64 UR6, c[0x0][0x208] ;  /* 0x0000820000067ab9 */ /* 0x000fe20000000a00 */
[----:B------:R-:W-:Y:S02]  /*220d0*/  ISETP.GE.AND P5, PT, R16, UR4, PT ;  /* 0x0000000410007c0c */ /* 0x000fe4000bfa6270 */
[----:B------:R-:W-:Y:S02]  /*220e0*/  ISETP.GE.AND P4, PT, R214, UR4, PT ;  /* 0x00000004d6007c0c */ /* 0x000fe4000bf86270 */
[----:B------:R-:W-:Y:S02]  /*220f0*/  ISETP.GE.AND P3, PT, R19, UR4, PT ;  /* 0x0000000413007c0c */ /* 0x000fe4000bf66270 */
[----:B------:R-:W-:-:S07]  /*22100*/  ISETP.GE.AND P2, PT, R22, UR4, PT ;  /* 0x0000000416007c0c */ /* 0x000fce000bf46270 */
[----:B--2---:R-:W-:-:S04]  /*22110*/  @!P5 LEA R2, P6, R16, R13, 0x1 ;  /* 0x0000000d1002d211 */ /* 0x004fc800078c08ff */
[----:B---3--:R-:W-:Y:S02]  /*22120*/  @!P5 LEA.HI.X R3, R16, R9, R17, 0x1, P6 ;  /* 0x000000091003d211 */ /* 0x008fe400030f0c11 */
        /* <DEDUP_REMOVED lines=10> */
.L_x_674:
[----:B------:R-:W-:Y:S05]  /*221d0*/  BSYNC B1 ;  /* 0x0000000000017941 */ /* 0x000fea0003800000 */
.L_x_673:
[----:B---34-:R3:W4:Y:S01]  /*221e0*/  SHFL.IDX PT, R9, R11, 0x1, 0x181f ;  /* 0x00381f000b097f89 */ /* 0x01872200000e0000 */
        /* <DEDUP_REMOVED lines=21> */
.L_x_676:
[----:B------:R-:W-:Y:S05]  /*22340*/  BSYNC B1 ;  /* 0x0000000000017941 */ /* 0x000fea0003800000 */
.L_x_675:
[----:B0---4-:R0:W4:Y:S01]  /*22350*/  SHFL.IDX PT, R9, R11, 0x2, 0x181f ;  /* 0x00581f000b097f89 */ /* 0x01112200000e0000 */
        /* <DEDUP_REMOVED lines=12> */
[----:B----4-:R-:W-:Y:S02]  /*22420*/  @!P3 LEA.HI.X R3, R16, R9, R17, 0x1, P6 ;  /* 0x000000091003b211 */ /* 0x010fe400030f0c11 */
        /* <DEDUP_REMOVED lines=8> */
.L_x_678:
[----:B------:R-:W-:Y:S05]  /*224b0*/  BSYNC B1 ;  /* 0x0000000000017941 */ /* 0x000fea0003800000 */
.L_x_677:
[----:B------:R-:W-:Y:S01]  /*224c0*/  VIADD R0, R12, 0x60 ;  /* 0x000000600c007836 */ /* 0x000fe20000000000 */
[----:B0--3--:R-:W0:Y:S04]  /*224d0*/  SHFL.IDX PT, R11, R11, 0x3, 0x181f ;  /* 0x00781f000b0b7f89 */ /* 0x009e2800000e0000 */
[----:B------:R-:W-:Y:S01]  /*224e0*/  ISETP.GE.AND P0, PT, R0, R15, PT ;  /* 0x0000000f0000720c */ /* 0x000fe20003f06270 */
[----:B----4-:R3:W4:-:S12]  /*224f0*/  SHFL.IDX PT, R9, R10, 0x3, 0x181f ;  /* 0x00781f000a097f89 */ /* 0x01071800000e0000 */
[----:B---3--:R-:W-:Y:S05]  /*22500*/  @P0 BRA `(.L_x_667) ;  /* 0x0000000000480947 */ /* 0x008fea0003800000 */
[----:B------:R-:W-:Y:S01]  /*22510*/  ULDC UR4, c[0x0][0xac8] ;  /* 0x0002b20000047ab9 */ /* 0x000fe20000000800 */
[----:B------:R-:W-:Y:S01]  /*22520*/  ULDC.64 UR6, c[0x0][0x208] ;  /* 0x0000820000067ab9 */ /* 0x000fe20000000a00 */
[----:B------:R-:W-:Y:S02]  /*22530*/  ISETP.GE.AND P3, PT, R16, UR4, PT ;  /* 0x0000000410007c0c */ /* 0x000fe4000bf66270 */
[----:B------:R-:W-:Y:S02]  /*22540*/  ISETP.GE.AND P2, PT, R214, UR4, PT ;  /* 0x00000004d6007c0c */ /* 0x000fe4000bf46270 */
[----:B------:R-:W-:Y:S02]  /*22550*/  ISETP.GE.AND P1, PT, R19, UR4, PT ;  /* 0x0000000413007c0c */ /* 0x000fe4000bf26270 */
[----:B------:R-:W-:-:S07]  /*22560*/  ISETP.GE.AND P0, PT, R22, UR4, PT ;  /* 0x0000000416007c0c */ /* 0x000fce000bf06270 */
[-C--:B----4-:R-:W-:Y:S02]  /*22570*/  @!P3 LEA R2, P6, R16, R9.reuse, 0x1 ;  /* 0x000000091002b211 */ /* 0x090fe400078c08ff */
[-C--:B------:R-:W-:Y:S02]  /*22580*/  @!P2 LEA R4, P5, R212, R9.reuse, 0x1 ;  /* 0x00000009d404a211 */ /* 0x080fe400078a08ff */
[C---:B------:R-:W-:Y:S02]  /*22590*/  @!P1 LEA R6, P4, R19.reuse, R9, 0x1 ;  /* 0x0000000913069211 */ /* 0x040fe400078808ff */
        /* <DEDUP_REMOVED lines=9> */
.L_x_667:
[----:B------:R-:W-:Y:S05]  /*22630*/  BSYNC B0 ;  /* 0x0000000000007941 */ /* 0x000fea0003800000 */
.L_x_657:
[----:B------:R-:W-:Y:S02]  /*22640*/  ULDC UR4, c[0x0][0xc3c] ;  /* 0x00030f0000047ab9 */ /* 0x000fe40000000800 */
[----:B-1----:R-:W-:-:S13]  /*22650*/  ISETP.GE.AND P0, PT, R131, UR4, PT ;  /* 0x0000000483007c0c */ /* 0x002fda000bf06270 */
[----:B------:R-:W-:Y:S05]  /*22660*/  @!P0 BRA `(.L_x_679) ;  /* 0xfffffdf400408947 */ /* 0x000fea000383ffff */
[----:B------:R-:W-:Y:S05]  /*22670*/  BRA `(.L_x_434) ;  /* 0x0000007800807947 */ /* 0x000fea0003800000 */
.L_x_432:
[----:B------:R-:W-:-:S08]  /*22680*/  NOP ;  /* 0x0000000000007918 */ /* 0x000fd00000000000 */
[----:B------:R-:W0:-:S00]  /*22690*/  USETMAXREG.DEALLOC.CTAPOOL 0x28 ;  /* 0x00000028000079c8 */ /* 0x000e0000080e0500 */
[----:B0-----:R-:W-:Y:S02]  /*226a0*/  LOP3.LUT R2, R2, 0x3, RZ, 0xc0, !PT ;  /* 0x0000000302027812 */ /* 0x001fe400078ec0ff */
[----:B------:R-:W-:Y:S02]  /*226b0*/  LOP3.LUT R18, R18, 0xffffffbf, RZ, 0xc0, !PT ;  /* 0xffffffbf12127812 */ /* 0x000fe400078ec0ff */
[----:B------:R-:W-:Y:S02]  /*226c0*/  MOV R6, RZ ;  /* 0x000000ff00067202 */ /* 0x000fe40000000f00 */
        /* <DEDUP_REMOVED lines=11> */
.L_x_680:
[----:B------:R-:W-:Y:S01]  /*22780*/  LOP3.LUT R7, R0, 0x1f, RZ, 0xc0, !PT ;  /* 0x0000001f00077812 */ /* 0x000fe200078ec0ff */
[----:B------:R-:W-:Y:S01]  /*22790*/  ULDC UR4, c[0x0][0xc3c] ;  /* 0x00030f0000047ab9 */ /* 0x000fe20000000800 */
[----:B------:R-:W-:Y:S01]  /*227a0*/  IMAD.MOV.U32 R9, RZ, RZ, RZ ;  /* 0x000000ffff097224 */ /* 0x000fe200078e00ff */
[----:B------:R-:W-:Y:S01]  /*227b0*/  ULDC.64 UR6, c[0x0][0x208] ;  /* 0x0000820000067ab9 */ /* 0x000fe20000000a00 */
[----:B------:R-:W-:Y:S01]  /*227c0*/  ISETP.NE.AND P0, PT, R7, 0x1f, PT ;  /* 0x0000001f0700780c */ /* 0x000fe20003f05270 */
[----:B------:R-:W-:-:S03]  /*227d0*/  ULDC UR5, c[0x0][0xc38] ;  /* 0x00030e0000057ab9 */ /* 0x000fc60000000800 */
[----:B------:R-:W-:-:S13]  /*227e0*/  ISETP.GE.OR P1, PT, R7, UR4, !P0 ;  /* 0x0000000407007c0c */ /* 0x000fda000c726670 */
[----:B------:R-:W0:Y:S08]  /*227f0*/  @!P1 LDC.64 R4, c[0x0][0xc80] ;  /* 0x00032000ff049b82 */ /* 0x000e300000000a00 */
[----:B------:R-:W1:Y:S01]  /*22800*/  @!P1 LDC.64 R2, c[0x0][0xc78] ;  /* 0x00031e00ff029b82 */ /* 0x000e620000000a00 */
[----:B0-----:R-:W-:-:S05]  /*22810*/  @!P1 IMAD.WIDE.U32 R4, R7, 0x4, R4 ;  /* 0x0000000407049825 */ /* 0x001fca00078e0004 */
[----:B------:R-:W2:Y:S01]  /*22820*/  @!P1 LDG.E R6, desc[UR6][R4.64] ;  /* 0x0000000604069981 */ /* 0x000ea2000c1e1900 */
[----:B-1----:R-:W-:-:S05]  /*22830*/  @!P1 IMAD.WIDE.U32 R2, R7, 0x4, R2 ;  /* 0x0000000407029825 */ /* 0x002fca00078e0002 */
[----:B------:R-:W2:Y:S01]  /*22840*/  @!P1 LDG.E R9, desc[UR6][R2.64] ;  /* 0x0000000602099981 */ /* 0x000ea2000c1e1900 */
[C---:B------:R-:W-:Y:S02]  /*22850*/  ISETP.NE.AND P1, PT, R7.reuse, RZ, PT ;  /* 0x000000ff0700720c */ /* 0x040fe40003f25270 */
[C---:B------:R-:W-:Y:S02]  /*22860*/  ISETP.GE.U32.AND P2, PT, R7.reuse, 0x2, PT ;  /* 0x000000020700780c */ /* 0x040fe40003f46070 */
[C---:B------:R-:W-:Y:S02]  /*22870*/  ISETP.GE.U32.AND P3, PT, R7.reuse, 0x4, PT ;  /* 0x000000040700780c */ /* 0x040fe40003f66070 */
[C---:B------:R-:W-:Y:S02]  /*22880*/  ISETP.GE.U32.AND P4, PT, R7.reuse, 0x8, PT ;  /* 0x000000080700780c */ /* 0x040fe40003f86070 */
[----:B------:R-:W-:Y:S01]  /*22890*/  ISETP.GE.U32.AND P5, PT, R7, 0x10, PT ;  /* 0x000000100700780c */ /* 0x000fe20003fa6070 */
[----:B------:R-:W0:Y:S01]  /*228a0*/  S2UR UR6, SR_CTAID.X ;  /* 0x00000000000679c3 */ /* 0x000e220000002500 */
[----:B------:R-:W-:Y:S01]  /*228b0*/  UMOV UR4, URZ ;  /* 0x0000003f00047c82 */ /* 0x000fe20008000000 */
[----:B--2---:R-:W-:-:S05]  /*228c0*/  IMAD R8, R6, R9, RZ ;  /* 0x0000000906087224 */ /* 0x004fca00078e02ff */
[----:B------:R-:W1:Y:S02]  /*228d0*/  SHFL.UP PT, R10, R8, 0x1, RZ ;  /* 0x04200000080a7989 */ /* 0x000e6400000e00ff */
[----:B-1----:R-:W-:-:S05]  /*228e0*/  SEL R11, R10, RZ, P1 ;  /* 0x000000ff0a0b7207 */ /* 0x002fca0000800000 */
[----:B------:R-:W-:-:S05]  /*228f0*/  IMAD.IADD R11, R8, 0x1, R11 ;  /* 0x00000001080b7824 */ /* 0x000fca00078e020b */
[----:B------:R-:W1:Y:S02]  /*22900*/  SHFL.UP PT, R10, R11, 0x2, RZ ;  /* 0x044000000b0a7989 */ /* 0x000e6400000e00ff */
[----:B-1----:R-:W-:-:S04]  /*22910*/  SEL R10, R10, RZ, P2 ;  /* 0x000000ff0a0a7207 */ /* 0x002fc80001000000 */
[----:B------:R-:W-:-:S05]  /*22920*/  IADD3 R10, R11, R10, RZ ;  /* 0x0000000a0b0a7210 */ /* 0x000fca0007ffe0ff */
[----:B------:R-:W1:Y:S02]  /*22930*/  SHFL.UP PT, R4, R10, 0x4, RZ ;  /* 0x048000000a047989 */ /* 0x000e6400000e00ff */
[----:B-1----:R-:W-:-:S05]  /*22940*/  SEL R3, R4, RZ, P3 ;  /* 0x000000ff04037207 */ /* 0x002fca0001800000 */
[----:B------:R-:W-:-:S05]  /*22950*/  IMAD.IADD R3, R10, 0x1, R3 ;  /* 0x000000010a037824 */ /* 0x000fca00078e0203 */
[----:B------:R-:W1:Y:S02]  /*22960*/  SHFL.UP PT, R2, R3, 0x8, RZ ;  /* 0x0500000003027989 */ /* 0x000e6400000e00ff */
[----:B-1----:R-:W-:-:S05]  /*22970*/  SEL R2, R2, RZ, P4 ;  /* 0x000000ff02027207 */ /* 0x002fca0002000000 */
[----:B------:R-:W-:-:S05]  /*22980*/  IMAD.IADD R2, R3, 0x1, R2 ;  /* 0x0000000103027824 */ /* 0x000fca00078e0202 */
[----:B------:R-:W1:Y:S02]  /*22990*/  SHFL.UP PT, R4, R2, 0x10, RZ ;  /* 0x0600000002047989 */ /* 0x000e6400000e00ff */
[----:B-1----:R-:W-:-:S04]  /*229a0*/  SEL R5, R4, RZ, P5 ;  /* 0x000000ff04057207 */ /* 0x002fc80002800000 */
[----:B------:R-:W-:-:S05]  /*229b0*/  IADD3 R5, R2, R5, RZ ;  /* 0x0000000502057210 */ /* 0x000fca0007ffe0ff */
        /* <DEDUP_REMOVED lines=8> */
.L_x_684:
[----:B------:R-:W0:Y:S01]  /*22a40*/  LDC R2, c[0x0][0xc3c] ;  /* 0x00030f00ff027b82 */ /* 0x000e220000000800 */
[----:B------:R-:W-:Y:S01]  /*22a50*/  UIADD3 UR4, UR4, 0x1f, URZ ;  /* 0x0000001f04047890 */ /* 0x000fe2000fffe03f */
[----:B------:R-:W-:Y:S02]  /*22a60*/  ULDC UR7, c[0x0][0xc3c] ;  /* 0x00030f0000077ab9 */ /* 0x000fe40000000800 */
[----:B------:R-:W-:-:S03]  /*22a70*/  MOV R27, UR7 ;  /* 0x00000007001b7c02 */ /* 0x000fc60008000f00 */
[----:B0-----:R-:W-:-:S13]  /*22a80*/  ISETP.LE.AND P6, PT, R2, UR4, PT ;  /* 0x0000000402007c0c */ /* 0x001fda000bfc3270 */
[----:B------:R-:W-:Y:S05]  /*22a90*/  @P6 BRA `(.L_x_683) ;  /* 0x0000000400b06947 */ /* 0x000fea0003800000 */
[----:B------:R-:W-:Y:S01]  /*22aa0*/  VIADD R9, R7, UR4 ;  /* 0x0000000407097c36 */ /* 0x000fe20008000000 */
[----:B------:R-:W-:Y:S01]  /*22ab0*/  ULDC.64 UR8, c[0x0][0x208] ;  /* 0x0000820000087ab9 */ /* 0x000fe20000000a00 */
[----:B------:R-:W-:-:S03]  /*22ac0*/  IMAD.MOV.U32 R6, RZ, RZ, RZ ;  /* 0x000000ffff067224 */ /* 0x000fc600078e00ff */
[----:B------:R-:W-:-:S13]  /*22ad0*/  ISETP.GE.OR P6, PT, R9, R2, !P0 ;  /* 0x000000020900720c */ /* 0x000fda00047c6670 */
[----:B------:R-:W0:Y:S08]  /*22ae0*/  @!P6 LDC.64 R4, c[0x0][0xc80] ;  /* 0x00032000ff04eb82 */ /* 0x000e300000000a00 */
[----:B------:R-:W1:Y:S01]  /*22af0*/  @!P6 LDC.64 R2, c[0x0][0xc78] ;  /* 0x00031e00ff02eb82 */ /* 0x000e620000000a00 */
[----:B0-----:R-:W-:-:S05]  /*22b00*/  @!P6 IMAD.WIDE R4, R9, 0x4, R4 ;  /* 0x000000040904e825 */ /* 0x001fca00078e0204 */
[----:B------:R-:W2:Y:S01]  /*22b10*/  @!P6 LDG.E R6, desc[UR8][R4.64] ;  /* 0x000000080406e981 */ /* 0x000ea2000c1e1900 */
[----:B-1----:R-:W-:Y:S01]  /*22b20*/  @!P6 IMAD.WIDE R2, R9, 0x4, R2 ;  /* 0x000000040902e825 */ /* 0x002fe200078e0202 */
[----:B------:R-:W-:-:S06]  /*22b30*/  MOV R9, RZ ;  /* 0x000000ff00097202 */ /* 0x000fcc0000000f00 */
        /* <DEDUP_REMOVED lines=9> */
[----:B0-----:R-:W-:-:S04]  /*22bd0*/  SEL R12, R12, RZ, P3 ;  /* 0x000000ff0c0c7207 */ /* 0x001fc80001800000 */
[----:B------:R-:W-:-:S05]  /*22be0*/  IADD3 R12, R11, R12, RZ ;  /* 0x0000000c0b0c7210 */ /* 0x000fca0007ffe0ff */
[----:B------:R-:W0:Y:S02]  /*22bf0*/  SHFL.UP PT, R2, R12, 0x8, RZ ;  /* 0x050000000c027989 */ /* 0x000e2400000e00ff */
[----:B0-----:R-:W-:-:S05]  /*22c00*/  SEL R3, R2, RZ, P4 ;  /* 0x000000ff02037207 */ /* 0x001fca0002000000 */
[----:B------:R-:W-:-:S05]  /*22c10*/  IMAD.IADD R3, R12, 0x1, R3 ;  /* 0x000000010c037824 */ /* 0x000fca00078e0203 */
[----:B------:R-:W0:Y:S02]  /*22c20*/  SHFL.UP PT, R2, R3, 0x10, RZ ;  /* 0x0600000003027989 */ /* 0x000e2400000e00ff */
[----:B0-----:R-:W-:-:S05]  /*22c30*/  SEL R2, R2, RZ, P5 ;  /* 0x000000ff02027207 */ /* 0x001fca0002800000 */
[----:B------:R-:W-:-:S05]  /*22c40*/  IMAD.IADD R5, R3, 0x1, R2 ;  /* 0x0000000103057824 */ /* 0x000fca00078e0202 */
[----:B------:R-:W0:Y:S02]  /*22c50*/  SHFL.IDX PT, R2, R5, 0x1f, 0x1f ;  /* 0x03e01f0005027f89 */ /* 0x000e2400000e0000 */
[----:B0-----:R-:W-:-:S05]  /*22c60*/  IMAD R3, R2, UR5, RZ ;  /* 0x0000000502037c24 */ /* 0x001fca000f8e02ff */
[----:B------:R-:W-:-:S04]  /*22c70*/  IADD3 R8, R3, R8, RZ ;  /* 0x0000000803087210 */ /* 0x000fc80007ffe0ff */
[----:B------:R-:W-:-:S13]  /*22c80*/  ISETP.GT.AND P6, PT, R8, UR6, PT ;  /* 0x0000000608007c0c */ /* 0x000fda000bfc4270 */
[----:B------:R-:W-:Y:S05]  /*22c90*/  @!P6 BRA `(.L_x_684) ;  /* 0xfffffffc0068e947 */ /* 0x000fea000383ffff */
.L_x_682:
        /* <DEDUP_REMOVED lines=14> */
[----:B0-----:R-:W-:Y:S01]  /*22d80*/  IADD3 R12, RZ, -R3, RZ ;  /* 0x80000003ff0c7210 */ /* 0x001fe20007ffe0ff */
[----:B-12---:R-:W-:Y:S06]  /*22d90*/  @!P0 BRA `(.L_x_685) ;  /* 0x0000000000088947 */ /* 0x006fec0003800000 */
[----:B------:R-:W-:-:S06]  /*22da0*/  VIADD R24, R27, 0xffffffff ;  /* 0xffffffff1b187836 */ /* 0x000fcc0000000000 */
[----:B------:R0:W1:Y:S02]  /*22db0*/  SHFL.IDX PT, R24, R5, R24, 0x1f ;  /* 0x00001f1805187589 */ /* 0x00006400000e0000 */
.L_x_685:
[----:B-1----:R-:W-:Y:S01]  /*22dc0*/  IMAD R24, R24, UR5, R11 ;  /* 0x0000000518187c24 */ /* 0x002fe2000f8e020b */
[----:B------:R-:W-:Y:S01]  /*22dd0*/  MOV R11, R12 ;  /* 0x0000000c000b7202 */ /* 0x000fe20000000f00 */
[----:B------:R-:W-:Y:S01]  /*22de0*/  IMAD.MOV.U32 R2, RZ, RZ, RZ ;  /* 0x000000ffff027224 */ /* 0x000fe200078e00ff */
[----:B------:R-:W-:Y:S01]  /*22df0*/  IABS R12, R6 ;  /* 0x00000006000c7213 */ /* 0x000fe20000000000 */
[----:B------:R-:W-:Y:S01]  /*22e00*/  VIADD R27, R27, UR4 ;  /* 0x000000041b1b7c36 */ /* 0x000fe20008000000 */
[----:B------:R-:W-:Y:S01]  /*22e10*/  IADD3 R25, -R24, UR6, RZ ;  /* 0x0000000618197c10 */ /* 0x000fe2000fffe1ff */
[----:B------:R-:W-:Y:S01]  /*22e20*/  IMAD R11, R11, R4, RZ ;  /* 0x000000040b0b7224 */ /* 0x000fe200078e02ff */
[----:B0-----:R-:W-:Y:S01]  /*22e30*/  IABS R5, R9 ;  /* 0x0000000900057213 */ /* 0x001fe20000000000 */
[----:B------:R-:W-:Y:S01]  /*22e40*/  IMAD.MOV R12, RZ, RZ, -R12 ;  /* 0x000000ffff0c7224 */ /* 0x000fe200078e0a0c */
[----:B------:R-:W-:Y:S01]  /*22e50*/  IABS R10, R25 ;  /* 0x00000019000a7213 */ /* 0x000fe20000000000 */
[----:B------:R-:W-:Y:S01]  /*22e60*/  IMAD.HI.U32 R2, R3, R11, R2 ;  /* 0x0000000b03027227 */ /* 0x000fe200078e0002 */
[----:B------:R-:W0:Y:S02]  /*22e70*/  I2F.RP R8, R5 ;  /* 0x0000000500087306 */ /* 0x000e240000209400 */
[----:B------:R-:W-:Y:S01]  /*22e80*/  MOV R3, R10 ;  /* 0x0000000a00037202 */ /* 0x000fe20000000f00 */
[----:B------:R-:W-:-:S04]  /*22e90*/  IMAD.MOV.U32 R10, RZ, RZ, R12 ;  /* 0x000000ffff0a7224 */ /* 0x000fc800078e000c */
[----:B------:R-:W-:-:S04]  /*22ea0*/  IMAD.HI.U32 R2, R2, R3, RZ ;  /* 0x0000000302027227 */ /* 0x000fc800078e00ff */
[----:B------:R-:W-:Y:S01]  /*22eb0*/  IMAD R3, R2, R10, R3 ;  /* 0x0000000a02037224 */ /* 0x000fe200078e0203 */
[----:B0-----:R-:W0:Y:S04]  /*22ec0*/  MUFU.RCP R8, R8 ;  /* 0x0000000800087308 */ /* 0x001e280000001000 */
[----:B------:R-:W-:-:S13]  /*22ed0*/  ISETP.GT.U32.AND P1, PT, R4, R3, PT ;  /* 0x000000030400720c */ /* 0x000fda0003f24070 */
[----:B------:R-:W-:Y:S02]  /*22ee0*/  @!P1 IMAD.IADD R3, R3, 0x1, -R4 ;  /* 0x0000000103039824 */ /* 0x000fe400078e0a04 */
[----:B------:R-:W-:Y:S01]  /*22ef0*/  @!P1 VIADD R2, R2, 0x1 ;  /* 0x0000000102029836 */ /* 0x000fe20000000000 */
[----:B0-----:R-:W-:Y:S02]  /*22f00*/  IADD3 R10, R8, 0xffffffe, RZ ;  /* 0x0ffffffe080a7810 */ /* 0x001fe40007ffe0ff */
[----:B------:R-:W-:Y:S02]  /*22f10*/  ISETP.GE.U32.AND P0, PT, R3, R4, PT ;  /* 0x000000040300720c */ /* 0x000fe40003f06070 */
[----:B------:R-:W-:Y:S01]  /*22f20*/  LOP3.LUT R4, R25, R6, RZ, 0x3c, !PT ;  /* 0x0000000619047212 */ /* 0x000fe200078e3cff */
[----:B------:R0:W1:Y:S01]  /*22f30*/  F2I.FTZ.U32.TRUNC.NTZ R3, R10 ;  /* 0x0000000a00037305 */ /* 0x000062000021f000 */
[----:B------:R-:W-:Y:S02]  /*22f40*/  ISETP.NE.AND P1, PT, R6, RZ, PT ;  /* 0x000000ff0600720c */ /* 0x000fe40003f25270 */
[----:B------:R-:W-:-:S02]  /*22f50*/  ISETP.GE.AND P2, PT, R4, RZ, PT ;  /* 0x000000ff0400720c */ /* 0x000fc40003f46270 */
[----:B0-----:R-:W-:-:S05]  /*22f60*/  IABS R10, R9 ;  /* 0x00000009000a7213 */ /* 0x001fca0000000000 */
[----:B------:R-:W-:Y:S01]  /*22f70*/  @P0 VIADD R2, R2, 0x1 ;  /* 0x0000000102020836 */ /* 0x000fe20000000000 */
[----:B------:R-:W-:-:S04]  /*22f80*/  IADD3 R10, RZ, -R10, RZ ;  /* 0x8000000aff0a7210 */ /* 0x000fc80007ffe0ff */
[----:B------:R-:W-:Y:S01]  /*22f90*/  MOV R8, R2 ;  /* 0x0000000200087202 */ /* 0x000fe20000000f00 */
[----:B-1----:R-:W-:-:S04]  /*22fa0*/  IMAD.MOV R2, RZ, RZ, -R3 ;  /* 0x000000ffff027224 */ /* 0x002fc800078e0a03 */
[----:B------:R-:W-:Y:S01]  /*22fb0*/  @!P2 IMAD.MOV R8, RZ, RZ, -R8 ;  /* 0x000000ffff08a224 */ /* 0x000fe200078e0a08 */
[----:B------:R-:W-:Y:S01]  /*22fc0*/  @!P1 LOP3.LUT R8, RZ, R6, RZ, 0x33, !PT ;  /* 0x00000006ff089212 */ /* 0x000fe200078e33ff */
[----:B------:R-:W-:Y:S02]  /*22fd0*/  IMAD R11, R2, R5, RZ ;  /* 0x00000005020b7224 */ /* 0x000fe400078e02ff */
[----:B------:R-:W-:Y:S01]  /*22fe0*/  IMAD.MOV.U32 R2, RZ, RZ, RZ ;  /* 0x000000ffff027224 */ /* 0x000fe200078e00ff */
[-C--:B------:R-:W-:Y:S01]  /*22ff0*/  IABS R4, R8.reuse ;  /* 0x0000000800047213 */ /* 0x080fe20000000000 */
[----:B------:R-:W-:Y:S02]  /*23000*/  IMAD R6, R6, R8, RZ ;  /* 0x0000000806067224 */ /* 0x000fe400078e02ff */
[----:B------:R-:W-:-:S04]  /*23010*/  IMAD.HI.U32 R2, R3, R11, R2 ;  /* 0x0000000b03027227 */ /* 0x000fc800078e0002 */
[----:B------:R-:W-:Y:S01]  /*23020*/  IMAD.MOV.U32 R3, RZ, RZ, R4 ;  /* 0x000000ffff037224 */ /* 0x000fe200078e0004 */
[----:B------:R-:W-:Y:S01]  /*23030*/  MOV R4, R10 ;  /* 0x0000000a00047202 */ /* 0x000fe20000000f00 */
[----:B------:R-:W-:Y:S02]  /*23040*/  IMAD.IADD R25, R25, 0x1, -R6 ;  /* 0x0000000119197824 */ /* 0x000fe400078e0a06 */
[----:B------:R-:W-:-:S04]  /*23050*/  IMAD.HI.U32 R2, R2, R3, RZ ;  /* 0x0000000302027227 */ /* 0x000fc800078e00ff */
[----:B------:R-:W-:Y:S01]  /*23060*/  IMAD R4, R2, R4, R3 ;  /* 0x0000000402047224 */ /* 0x000fe200078e0203 */
[----:B------:R-:W-:-:S04]  /*23070*/  LOP3.LUT R3, R8, R9, RZ, 0x3c, !PT ;  /* 0x0000000908037212 */ /* 0x000fc800078e3cff */
[----:B------:R-:W-:Y:S02]  /*23080*/  ISETP.GT.U32.AND P1, PT, R5, R4, PT ;  /* 0x000000040500720c */ /* 0x000fe40003f24070 */
[----:B------:R-:W-:-:S11]  /*23090*/  ISETP.GE.AND P2, PT, R3, RZ, PT ;  /* 0x000000ff0300720c */ /* 0x000fd60003f46270 */
[----:B------:R-:W-:Y:S02]  /*230a0*/  @!P1 IMAD.IADD R4, R4, 0x1, -R5 ;  /* 0x0000000104049824 */ /* 0x000fe400078e0a05 */
[----:B------:R-:W-:Y:S01]  /*230b0*/  @!P1 VIADD R2, R2, 0x1 ;  /* 0x0000000102029836 */ /* 0x000fe20000000000 */
[----:B------:R-:W-:Y:S02]  /*230c0*/  ISETP.NE.AND P1, PT, R9, RZ, PT ;  /* 0x000000ff0900720c */ /* 0x000fe40003f25270 */
[----:B------:R-:W-:-:S13]  /*230d0*/  ISETP.GE.U32.AND P0, PT, R4, R5, PT ;  /* 0x000000050400720c */ /* 0x000fda0003f06070 */
[----:B------:R-:W-:-:S05]  /*230e0*/  @P0 IADD3 R2, R2, 0x1, RZ ;  /* 0x0000000102020810 */ /* 0x000fca0007ffe0ff */
[----:B------:R-:W-:Y:S01]  /*230f0*/  @!P2 IMAD.MOV R2, RZ, RZ, -R2 ;  /* 0x000000ffff02a224 */ /* 0x000fe200078e0a02 */
[----:B------:R-:W-:-:S05]  /*23100*/  @!P1 LOP3.LUT R2, RZ, R9, RZ, 0x33, !PT ;  /* 0x00000009ff029212 */ /* 0x000fca00078e33ff */
[----:B------:R-:W-:-:S04]  /*23110*/  IMAD.MOV R26, RZ, RZ, -R2 ;  /* 0x000000ffff1a7224 */ /* 0x000fc800078e0a02 */
[C---:B------:R-:W-:Y:S01]  /*23120*/  IMAD R26, R9.reuse, R26, R8 ;  /* 0x0000001a091a7224 */ /* 0x040fe200078e0208 */
[----:B------:R-:W-:-:S04]  /*23130*/  LEA R9, R9, R2, 0x18 ;  /* 0x0000000209097211 */ /* 0x000fc800078ec0ff */
[----:B------:R-:W-:Y:S01]  /*23140*/  LEA R26, R26, R9, 0x10 ;  /* 0x000000091a1a7211 */ /* 0x000fe200078e80ff */
[----:B------:R-:W-:Y:S06]  /*23150*/  BRA `(.L_x_686) ;  /* 0x00000000000c7947 */ /* 0x000fec0003800000 */
.L_x_683:
[----:B------:R-:W-:Y:S01]  /*23160*/  IMAD.MOV.U32 R25, RZ, RZ, RZ ;  /* 0x000000ffff197224 */ /* 0x000fe200078e00ff */
[----:B------:R-:W-:Y:S01]  /*23170*/  MOV R26, RZ ;  /* 0x000000ff001a7202 */ /* 0x000fe20000000f00 */
[----:B------:R-:W-:-:S07]  /*23180*/  IMAD.U32 R24, RZ, RZ, UR6 ;  /* 0x00000006ff187e24 */ /* 0x000fce000f8e00ff */
.L_x_686:
[----:B------:R-:W-:-:S13]  /*23190*/  ISETP.NE.AND P0, PT, R7, RZ, PT ;  /* 0x000000ff0700720c */ /* 0x000fda0003f05270 */
[----:B------:R-:W0:Y:S01]  /*231a0*/  @!P0 S2R R3, SR_CgaCtaId ;  /* 0x0000000000038919 */ /* 0x000e220000008800 */
[----:B------:R-:W-:-:S04]  /*231b0*/  @!P0 MOV R2, 0x400 ;  /* 0x0000040000028802 */ /* 0x000fc80000000f00 */
[----:B0-----:R-:W-:-:S05]  /*231c0*/  @!P0 LEA R2, R3, R2, 0x18 ;  /* 0x0000000203028211 */ /* 0x001fca00078ec0ff */
[----:B------:R1:W-:Y:S01]  /*231d0*/  @!P0 STS.128 [R2+0x388d0], R24 ;  /* 0x0388d01802008388 */ /* 0x0003e20000000c00 */
[----:B------:R-:W-:Y:S06]  /*231e0*/  BAR.ARV 0x5, 0x180 ;  /* 0x0146000000007b1d */ /* 0x000fec0000002000 */
.L_x_681:
[----:B------:R2:W-:Y:S01]  /*231f0*/  STL [R1+0x2c], RZ ;  /* 0x00002cff01007387 */ /* 0x0005e20000100800 */
[----:B------:R-:W-:Y:S01]  /*23200*/  ULDC UR4, c[0x0][0xc3c] ;  /* 0x00030f0000047ab9 */ /* 0x000fe20000000800 */
[----:B------:R-:W-:Y:S01]  /*23210*/  IMAD.MOV.U32 R29, RZ, RZ, 0x1 ;  /* 0x00000001ff1d7424 */ /* 0x000fe200078e00ff */
[----:B0-----:R-:W-:Y:S01]  /*23220*/  ISETP.GE.AND P0, PT, R27, UR4, PT ;  /* 0x000000041b007c0c */ /* 0x001fe2000bf06270 */
[----:B------:R-:W-:-:S12]  /*23230*/  IMAD.MOV.U32 R23, RZ, RZ, RZ ;  /* 0x000000ffff177224 */ /* 0x000fd800078e00ff */
[----:B--2---:R-:W-:Y:S05]  /*23240*/  @P0 BRA `(.L_x_687) ;  /* 0x0000006800b00947 */ /* 0x004fea0003800000 */
[----:B------:R-:W0:Y:S01]  /*23250*/  S2UR UR5, SR_CgaCtaId ;  /* 0x00000000000579c3 */ /* 0x000e220000008800 */
[----:B------:R2:W-:Y:S01]  /*23260*/  STL [R1+0x2c], RZ ;  /* 0x00002cff01007387 */ /* 0x0005e20000100800 */
[C---:B------:R-:W-:Y:S01]  /*23270*/  SHF.L.U32 R34, R0.reuse, 0x3, RZ ;  /* 0x0000000300227819 */ /* 0x040fe200000006ff */
[----:B------:R-:W-:Y:S01]  /*23280*/  UMOV UR4, 0x400 ;  /* 0x0000040000047882 */ /* 0x000fe20000000000 */
[----:B------:R-:W-:Y:S01]  /*23290*/  LOP3.LUT R4, R0, 0x7f, RZ, 0xc0, !PT ;  /* 0x0000007f00047812 */ /* 0x000fe200078ec0ff */
[----:B------:R-:W-:Y:S01]  /*232a0*/  BSSY B8, `(.L_x_687) ;  /* 0x00006a6000087945 */ /* 0x000fe20003800000 */
[C---:B------:R-:W-:Y:S01]  /*232b0*/  LOP3.LUT R3, R34.reuse, 0x1f8, RZ, 0xc0, !PT ;  /* 0x000001f822037812 */ /* 0x040fe200078ec0ff */
[----:B------:R-:W-:Y:S01]  /*232c0*/  IMAD.MOV.U32 R28, RZ, RZ, RZ ;  /* 0x000000ffff1c7224 */ /* 0x000fe200078e00ff */
[----:B------:R-:W-:Y:S01]  /*232d0*/  LOP3.LUT R34, R34, 0x38, RZ, 0xc0, !PT ;  /* 0x0000003822227812 */ /* 0x000fe200078ec0ff */
[----:B------:R-:W-:Y:S01]  /*232e0*/  IMAD.SHL.U32 R33, R4, 0x8, RZ ;  /* 0x0000000804217824 */ /* 0x000fe200078e00ff */
[----:B-1----:R-:W-:Y:S01]  /*232f0*/  LOP3.LUT R2, R3, 0x38, R0, 0x78, !PT ;  /* 0x0000003803027812 */ /* 0x002fe200078e7800 */
[----:B------:R-:W-:Y:S01]  /*23300*/  IMAD.SHL.U32 R0, R0, 0x10, RZ ;  /* 0x0000001000007824 */ /* 0x000fe200078e00ff */
[----:B------:R-:W-:Y:S01]  /*23310*/  MOV R30, 0x1 ;  /* 0x00000001001e7802 */ /* 0x000fe20000000f00 */
[----:B------:R-:W-:Y:S01]  /*23320*/  IMAD.MOV.U32 R23, RZ, RZ, RZ ;  /* 0x000000ffff177224 */ /* 0x000fe200078e00ff */
[----:B------:R-:W-:Y:S01]  /*23330*/  LOP3.LUT R33, R2, 0x200, R33, 0xf8, !PT ;  /* 0x0000020002217812 */ /* 0x000fe200078ef821 */
[----:B------:R-:W-:Y:S01]  /*23340*/  ULDC.64 UR38, c[0x0][0x198] ;  /* 0x0000660000267ab9 */ /* 0x000fe20000000a00 */
[----:B------:R-:W-:Y:S01]  /*23350*/  SHF.R.U32.HI R2, RZ, 0x3, R4 ;  /* 0x00000003ff027819 */ /* 0x000fe20000011604 */
[----:B------:R-:W-:Y:S01]  /*23360*/  ULOP3.LUT UR37, UR60, 0x2, URZ, 0xfc, !UPT ;  /* 0x000000023c257892 */ /* 0x000fe2000f8efc3f */
[----:B------:R-:W-:Y:S01]  /*23370*/  MOV R29, 0x1 ;  /* 0x00000001001d7802 */ /* 0x000fe20000000f00 */
[----:B------:R-:W-:Y:S01]  /*23380*/  ULDC UR36, c[0x0][0xc] ;  /* 0x0000030000247ab9 */ /* 0x000fe20000000800 */
[----:B------:R-:W-:-:S02]  /*23390*/  LOP3.LUT R0, R2, 0x70, R0, 0xf8, !PT ;  /* 0x0000007002007812 */ /* 0x000fc400078ef800 */
[C---:B------:R-:W-:Y:S01]  /*233a0*/  LOP3.LUT R2, R34.reuse, 0x40, RZ, 0xfc, !PT ;  /* 0x0000004022027812 */ /* 0x040fe200078efcff */
[----:B0-----:R-:W-:Y:S01]  /*233b0*/  ULEA UR4, UR5, UR4, 0x18 ;  /* 0x0000000405047291 */ /* 0x001fe2000f8ec03f */
[C---:B------:R-:W-:Y:S02]  /*233c0*/  LOP3.LUT R0, R34.reuse, 0x80, RZ, 0xfc, !PT ;  /* 0x0000008022007812 */ /* 0x040fe400078efcff */
[----:B------:R-:W-:-:S03]  /*233d0*/  LOP3.LUT R37, R34, 0xc0, RZ, 0xfc, !PT ;  /* 0x000000c022257812 */ /* 0x000fc600078efcff */
[----:B------:R-:W-:-:S04]  /*233e0*/  IMAD.U32 R16, RZ, RZ, UR4 ;  /* 0x00000004ff107e24 */ /* 0x000fc8000f8e00ff */
[----:B--2---:R-:W-:-:S07]  /*233f0*/  IMAD R36, R33, 0x2, R16 ;  /* 0x0000000221247824 */ /* 0x004fce00078e0210 */
.L_x_798:
[----:B0-----:R-:W0:Y:S01]  /*23400*/  LDC.64 R2, c[0x0][0xc88] ;  /* 0x00032200ff027b82 */ /* 0x001e220000000a00 */
[----:B------:R-:W-:Y:S01]  /*23410*/  ULDC.64 UR4, c[0x0][0x208] ;  /* 0x0000820000047ab9 */ /* 0x000fe20000000a00 */
[----:B0-----:R-:W-:-:S05]  /*23420*/  IMAD.WIDE R2, R27, 0x4, R2 ;  /* 0x000000041b027825 */ /* 0x001fca00078e0202 */
[----:B--2---:R-:W2:Y:S01]  /*23430*/  LDG.E R31, desc[UR4][R2.64] ;  /* 0x00000004021f7981 */ /* 0x004ea2000c1e1900 */
[----:B------:R-:W-:Y:S05]  /*23440*/  YIELD ;  /* 0x0000000000007946 */ /* 0x000fea0003800000 */
[----:B------:R-:W-:Y:S01]  /*23450*/  ULDC.64 UR4, c[0x0][0xa28] ;  /* 0x00028a0000047ab9 */ /* 0x000fe20000000a00 */
[----:B------:R-:W-:Y:S01]  /*23460*/  ULDC.64 UR8, c[0x0][0xa18] ;  /* 0x0002860000087ab9 */ /* 0x000fe20000000a00 */
[----:B------:R-:W-:Y:S01]  /*23470*/  ISETP.NE.U32.AND P0, PT, RZ, UR4, PT ;  /* 0x00000004ff007c0c */ /* 0x000fe2000bf05070 */
[----:B------:R-:W-:Y:S01]  /*23480*/  ULDC.64 UR10, c[0x0][0x208] ;  /* 0x00008200000a7ab9 */ /* 0x000fe20000000a00 */
[----:B------:R-:W-:Y:S01]  /*23490*/  MOV R11, RZ ;  /* 0x000000ff000b7202 */ /* 0x000fe20000000f00 */
[----:B------:R-:W-:Y:S01]  /*234a0*/  ULDC.64 UR6, c[0x0][0xa10] ;  /* 0x0002840000067ab9 */ /* 0x000fe20000000a00 */
[----:B------:R-:W-:-:S02]  /*234b0*/  ISETP.NE.AND.EX P0, PT, RZ, UR5, PT, P0 ;  /* 0x00000005ff007c0c */ /* 0x000fc4000bf05300 */
[----:B--2---:R-:W-:-:S11]  /*234c0*/  SHF.R.S32.HI R0, RZ, 0x1f, R31 ;  /* 0x0000001fff007819 */ /* 0x004fd6000001141f */
[C---:B------:R-:W-:Y:S01]  /*234d0*/  @P0 LEA R2, P1, R31.reuse, UR4, 0x2 ;  /* 0x000000041f020c11 */ /* 0x040fe2000f8210ff */
[C---:B------:R-:W-:Y:S01]  /*234e0*/  IMAD.SHL.U32 R17, R31.reuse, 0x4, RZ ;  /* 0x000000041f117824 */ /* 0x040fe200078e00ff */
[C-C-:B------:R-:W-:Y:S01]  /*234f0*/  SHF.L.U64.HI R19, R31.reuse, 0x2, R0.reuse ;  /* 0x000000021f137819 */ /* 0x140fe20000010200 */
[----:B------:R0:W-:Y:S01]  /*23500*/  STL [R1+0x20], R0 ;  /* 0x0000200001007387 */ /* 0x0001e20000100800 */
[----:B------:R-:W-:Y:S01]  /*23510*/  @P0 LEA.HI.X R3, R31, UR5, R0, 0x2, P1 ;  /* 0x000000051f030c11 */ /* 0x000fe200088f1400 */
[----:B------:R-:W-:Y:S01]  /*23520*/  ULDC.64 UR4, c[0x0][0xa00] ;  /* 0x0002800000047ab9 */ /* 0x000fe20000000a00 */
[----:B------:R-:W-:-:S03]  /*23530*/  ISETP.NE.U32.AND P1, PT, RZ, UR8, PT ;  /* 0x00000008ff007c0c */ /* 0x000fc6000bf25070 */
[----:B------:R1:W2:Y:S01]  /*23540*/  @P0 LDG.E R11, desc[UR10][R2.64] ;  /* 0x0000000a020b0981 */ /* 0x0002a2000c1e1900 */
[----:B------:R-:W-:Y:S01]  /*23550*/  ISETP.NE.AND.EX P1, PT, RZ, UR9, PT, P1 ;  /* 0x00000009ff007c0c */ /* 0x000fe2000bf25310 */
[----:B------:R-:W-:Y:S01]  /*23560*/  IMAD.MOV.U32 R35, RZ, RZ, RZ ;  /* 0x000000ffff237224 */ /* 0x000fe200078e00ff */
[----:B------:R-:W-:Y:S02]  /*23570*/  ISETP.NE.U32.AND P0, PT, RZ, UR4, PT ;  /* 0x00000004ff007c0c */ /* 0x000fe4000bf05070 */
[----:B------:R-:W-:Y:S02]  /*23580*/  ISETP.NE.U32.AND P2, PT, RZ, UR6, PT ;  /* 0x00000006ff007c0c */ /* 0x000fe4000bf45070 */
[----:B------:R-:W-:Y:S02]  /*23590*/  ISETP.NE.AND.EX P0, PT, RZ, UR5, PT, P0 ;  /* 0x00000005ff007c0c */ /* 0x000fe4000bf05300 */
[----:B------:R-:W-:Y:S02]  /*235a0*/  ISETP.NE.AND.EX P2, PT, RZ, UR7, PT, P2 ;  /* 0x00000007ff007c0c */ /* 0x000fe4000bf45320 */
[C---:B-1----:R-:W-:Y:S01]  /*235b0*/  IADD3 R2, P3, R17.reuse, UR4, RZ ;  /* 0x0000000411027c10 */ /* 0x042fe2000ff7e0ff */
[----:B------:R-:W-:Y:S01]  /*235c0*/  ULDC UR4, c[0x0][0x288] ;  /* 0x0000a20000047ab9 */ /* 0x000fe20000000800 */
[----:B------:R-:W-:-:S02]  /*235d0*/  IADD3 R4, P4, R17, UR6, RZ ;  /* 0x0000000611047c10 */ /* 0x000fc4000ff9e0ff */
[----:B------:R-:W-:Y:S02]  /*235e0*/  IADD3.X R3, R19, UR5, RZ, P3, !PT ;  /* 0x0000000513037c10 */ /* 0x000fe40009ffe4ff */
[----:B------:R-:W-:Y:S01]  /*235f0*/  @P1 IADD3 R6, P3, R17, UR8, RZ ;  /* 0x0000000811061c10 */ /* 0x000fe2000ff7e0ff */
[----:B------:R-:W-:Y:S01]  /*23600*/  IMAD.U32 R8, RZ, RZ, UR4 ;  /* 0x00000004ff087e24 */ /* 0x000fe2000f8e00ff */
[----:B------:R-:W-:Y:S01]  /*23610*/  ULDC.64 UR4, c[0x0][0x418] ;  /* 0x0001060000047ab9 */ /* 0x000fe20000000a00 */
[----:B0-----:R-:W-:Y:S01]  /*23620*/  MOV R0, RZ ;  /* 0x000000ff00007202 */ /* 0x001fe20000000f00 */
[----:B------:R-:W5:Y:S01]  /*23630*/  @P0 LDG.E R35, desc[UR10][R2.64] ;  /* 0x0000000a02230981 */ /* 0x000f62000c1e1900 */
[C---:B------:R-:W-:Y:S02]  /*23640*/  @P1 IADD3.X R7, R19.reuse, UR9, RZ, P3, !PT ;  /* 0x0000000913071c10 */ /* 0x040fe40009ffe4ff */
[----:B------:R-:W-:-:S03]  /*23650*/  IADD3.X R5, R19, UR7, RZ, P4, !PT ;  /* 0x0000000713057c10 */ /* 0x000fc6000a7fe4ff */
[----:B------:R0:W3:Y:S01]  /*23660*/  @P1 LDG.E R8, desc[UR10][R6.64] ;  /* 0x0000000a06081981 */ /* 0x0000e2000c1e1900 */
[----:B------:R-:W-:-:S03]  /*23670*/  UISETP.NE.U32.AND UP0, UPT, UR4, URZ, UPT ;  /* 0x0000003f0400728c */ /* 0x000fc6000bf05070 */
[----:B------:R-:W-:Y:S01]  /*23680*/  ULDC UR4, c[0x0][0x424] ;  /* 0x0001090000047ab9 */ /* 0x000fe20000000800 */
[----:B------:R-:W-:Y:S01]  /*23690*/  UISETP.NE.AND.EX UP0, UPT, UR5, URZ, UPT, UP0 ;  /* 0x0000003f0500728c */ /* 0x000fe2000bf05300 */
[----:B------:R1:W5:Y:S02]  /*236a0*/  @P2 LDG.E R0, desc[UR10][R4.64] ;  /* 0x0000000a04002981 */ /* 0x000364000c1e1900 */
[----:B------:R-:W-:Y:S01]  /*236b0*/  ULDC UR5, c[0x0][0x2f0] ;  /* 0x0000bc0000057ab9 */ /* 0x000fe20000000800 */
[----:B------:R-:W-:-:S04]  /*236c0*/  USEL UR4, UR4, 0x1, UP0 ;  /* 0x0000000104047887 */ /* 0x000fc80008000000 */
[----:B------:R-:W-:-:S03]  /*236d0*/  UIMAD UR4, UR4, UR5, URZ ;  /* 0x00000005040472a4 */ /* 0x000fc6000f8e023f */
[----:B------:R-:W-:Y:S02]  /*236e0*/  ULDC UR5, c[0x0][0x348] ;  /* 0x0000d20000057ab9 */ /* 0x000fe40000000800 */
[----:B0-----:R-:W-:Y:S01]  /*236f0*/  IMAD.U32 R6, RZ, RZ, UR5 ;  /* 0x00000005ff067e24 */ /* 0x001fe2000f8e00ff */
[----:B------:R-:W-:Y:S01]  /*23700*/  MOV R9, UR4 ;  /* 0x0000000400097c02 */ /* 0x000fe20008000f00 */
[----:B--2---:R1:W-:Y:S04]  /*23710*/  STL [R1+0x10], R11 ;  /* 0x0000100b01007387 */ /* 0x0043e80000100800 */
[----:B---3--:R1:W-:Y:S01]  /*23720*/  STL [R1+0x28], R8 ;  /* 0x0000280801007387 */ /* 0x0083e20000100800 */
[----:B------:R-:W-:Y:S05]  /*23730*/  @P1 BRA `(.L_x_688) ;  /* 0x0000000000181947 */ /* 0x000fea0003800000 */
[----:B------:R-:W-:Y:S05]  /*23740*/  @!P0 BRA `(.L_x_688) ;  /* 0x0000000000148947 */ /* 0x000fea0003800000 */
[----:B------:R-:W-:Y:S02]  /*23750*/  ULDC.64 UR4, c[0x0][0x208] ;  /* 0x0000820000047ab9 */ /* 0x000fe40000000a00 */
[----:B-1----:R-:W2:Y:S04]  /*23760*/  LDG.E R8, desc[UR4][R2.64] ;  /* 0x0000000402087981 */ /* 0x002ea8000c1e1900 */
[----:B------:R-:W2:Y:S02]  /*23770*/  LDG.E R7, desc[UR4][R2.64+0x4] ;  /* 0x0000040402077981 */ /* 0x000ea4000c1e1900 */
[----:B--2---:R-:W-:-:S05]  /*23780*/  IMAD.IADD R2, R7, 0x1, -R8 ;  /* 0x0000000107027824 */ /* 0x004fca00078e0a08 */
[----:B------:R0:W-:Y:S02]  /*23790*/  STL [R1+0x28], R2 ;  /* 0x0000280201007387 */ /* 0x0001e40000100800 */
.L_x_688:
[----:B------:R-:W-:Y:S01]  /*237a0*/  ULDC.64 UR4, c[0x0][0xa20] ;  /* 0x0002880000047ab9 */ /* 0x000fe20000000a00 */
[C---:B0-----:R-:W-:Y:S01]  /*237b0*/  LOP3.LUT R2, R26.reuse, 0xff000000, RZ, 0xc0, !PT ;  /* 0xff0000001a027812 */ /* 0x041fe200078ec0ff */
[----:B------:R-:W-:Y:S01]  /*237c0*/  IMAD.MOV.U32 R32, RZ, RZ, R31 ;  /* 0x000000ffff207224 */ /* 0x000fe200078e001f */
[----:B------:R-:W-:Y:S02]  /*237d0*/  ISETP.NE.U32.AND P0, PT, RZ, UR4, PT ;  /* 0x00000004ff007c0c */ /* 0x000fe4000bf05070 */
[----:B------:R-:W-:Y:S02]  /*237e0*/  SHF.R.U32.HI R3, RZ, 0x8, R2 ;  /* 0x00000008ff037819 */ /* 0x000fe40000011602 */
[----:B------:R-:W-:Y:S02]  /*237f0*/  ISETP.NE.AND.EX P0, PT, RZ, UR5, PT, P0 ;  /* 0x00000005ff007c0c */ /* 0x000fe4000bf05300 */
[C---:B-1----:R-:W-:Y:S02]  /*23800*/  LOP3.LUT R8, R26.reuse, 0xff0000, RZ, 0xc0, !PT ;  /* 0x00ff00001a087812 */ /* 0x042fe400078ec0ff */
[----:B------:R-:W-:-:S02]  /*23810*/  LOP3.LUT R26, R26, 0xffff, RZ, 0xc0, !PT ;  /* 0x0000ffff1a1a7812 */ /* 0x000fc400078ec0ff */
[----:B------:R-:W-:-:S07]  /*23820*/  LEA.HI R8, R8, R3, RZ, 0x10 ;  /* 0x0000000308087211 */ /* 0x000fce00078f80ff */
[----:B------:R-:W-:Y:S05]  /*23830*/  @!P0 BRA `(.L_x_689) ;  /* 0x0000000000148947 */ /* 0x000fea0003800000 */
[----:B------:R-:W-:Y:S01]  /*23840*/  IADD3 R2, P0, R17, UR4, RZ ;  /* 0x0000000411027c10 */ /* 0x000fe2000ff1e0ff */
[----:B------:R-:W-:-:S03]  /*23850*/  ULDC.64 UR6, c[0x0][0x208] ;  /* 0x0000820000067ab9 */ /* 0x000fc60000000a00 */
[----:B------:R-:W-:-:S05]  /*23860*/  IADD3.X R3, R19, UR5, RZ, P0, !PT ;  /* 0x0000000513037c10 */ /* 0x000fca00087fe4ff */
[----:B------:R0:W5:Y:S01]  /*23870*/  LDG.E R9, desc[UR6][R2.64] ;  /* 0x0000000602097981 */ /* 0x000162000c1e1900 */
[----:B------:R-:W-:Y:S05]  /*23880*/  BRA `(.L_x_690) ;  /* 0x0000000000287947 */ /* 0x000fea0003800000 */
.L_x_689:
[----:B------:R-:W-:Y:S02]  /*23890*/  ULDC.64 UR4, c[0x0][0xa08] ;  /* 0x0002820000047ab9 */ /* 0x000fe40000000a00 */
[----:B------:R-:W-:-:S04]  /*238a0*/  ISETP.NE.U32.AND P0, PT, RZ, UR4, PT ;  /* 0x00000004ff007c0c */ /* 0x000fc8000bf05070 */
[----:B------:R-:W-:-:S13]  /*238b0*/  ISETP.NE.AND.EX P0, PT, RZ, UR5, PT, P0 ;  /* 0x00000005ff007c0c */ /* 0x000fda000bf05300 */
[----:B------:R-:W-:Y:S05]  /*238c0*/  @!P0 BRA `(.L_x_690) ;  /* 0x0000000000188947 */ /* 0x000fea0003800000 */
[----:B------:R-:W0:Y:S01]  /*238d0*/  LDC.64 R2, c[0x0][0xa08] ;  /* 0x00028200ff027b82 */ /* 0x000e220000000a00 */
[----:B------:R-:W-:Y:S01]  /*238e0*/  ULDC.64 UR4, c[0x0][0x208] ;  /* 0x0000820000047ab9 */ /* 0x000fe20000000a00 */
[----:B0-----:R-:W-:-:S05]  /*238f0*/  IMAD.WIDE R2, R32, 0x4, R2 ;  /* 0x0000000420027825 */ /* 0x001fca00078e0202 */
[----:B------:R-:W2:Y:S04]  /*23900*/  LDG.E R9, desc[UR4][R2.64] ;  /* 0x0000000402097981 */ /* 0x000ea8000c1e1900 */
[----:B------:R-:W2:Y:S02]  /*23910*/  LDG.E R10, desc[UR4][R2.64+0x4] ;  /* 0x00000404020a7981 */ /* 0x000ea4000c1e1900 */
[----:B--2---:R-:W-:-:S07]  /*23920*/  IADD3 R9, -R9, R10, RZ ;  /* 0x0000000a09097210 */ /* 0x004fce0007ffe1ff */
.L_x_690:
[----:B------:R-:W-:Y:S02]  /*23930*/  ULDC.64 UR4, c[0x0][0x208] ;  /* 0x0000820000047ab9 */ /* 0x000fe40000000a00 */
[----:B0-----:R-:W2:Y:S04]  /*23940*/  @P2 LDG.E R2, desc[UR4][R4.64] ;  /* 0x0000000404022981 */ /* 0x001ea8000c1e1900 */
[----:B------:R0:W2:Y:S01]  /*23950*/  @P2 LDG.E R3, desc[UR4][R4.64+0x4] ;  /* 0x0000040404032981 */ /* 0x0000a2000c1e1900 */
[----:B-----5:R-:W-:Y:S01]  /*23960*/  IMAD.IADD R9, R9, 0x1, -R11 ;  /* 0x0000000109097824 */ /* 0x020fe200078e0a0b */
[----:B------:R-:W-:Y:S01]  /*23970*/  BSSY B0, `(.L_x_691) ;  /* 0x000002a000007945 */ /* 0x000fe20003800000 */
[----:B------:R-:W-:Y:S02]  /*23980*/  LOP3.LUT R7, R8, 0xff, RZ, 0xc0, !PT ;  /* 0x000000ff08077812 */ /* 0x000fe400078ec0ff */
[----:B0-----:R-:W-:Y:S01]  /*23990*/  SHF.R.U32.HI R5, RZ, 0x10, R8 ;  /* 0x00000010ff057819 */ /* 0x001fe20000011608 */
[----:B--2---:R-:W-:-:S05]  /*239a0*/  @P2 IMAD.IADD R6, R3, 0x1, -R2 ;  /* 0x0000000103062824 */ /* 0x004fca00078e0a02 */
[----:B------:R-:W-:-:S04]  /*239b0*/  IADD3 R3, R9, R6, RZ ;  /* 0x0000000609037210 */ /* 0x000fc80007ffe0ff */
[C---:B------:R-:W-:Y:S01]  /*239c0*/  ISETP.GE.AND P1, PT, R3.reuse, 0x1, PT ;  /* 0x000000010300780c */ /* 0x040fe20003f26270 */
[----:B------:R-:W-:Y:S01]  /*239d0*/  VIADD R2, R3, 0x4f ;  /* 0x0000004f03027836 */ /* 0x000fe20000000000 */
[----:B------:R0:W-:Y:S03]  /*239e0*/  STL [R1+0x8], R3 ;  /* 0x0000080301007387 */ /* 0x0001e60000100800 */
[----:B------:R-:W-:-:S05]  /*239f0*/  IMAD.HI R2, R2, 0x66666667, RZ ;  /* 0x6666666702027827 */ /* 0x000fca00078e02ff */
[----:B0-----:R-:W-:-:S04]  /*23a00*/  SHF.R.U32.HI R3, RZ, 0x1f, R2 ;  /* 0x0000001fff037819 */ /* 0x001fc80000011602 */
[----:B------:R-:W-:Y:S01]  /*23a10*/  LEA.HI.SX32 R4, R2, R3, 0x1b ;  /* 0x0000000302047211 */ /* 0x000fe200078fdaff */
[----:B------:R-:W-:Y:S01]  /*23a20*/  IMAD.MOV.U32 R3, RZ, RZ, RZ ;  /* 0x000000ffff037224 */ /* 0x000fe200078e00ff */
[----:B------:R-:W-:Y:S06]  /*23a30*/  @!P1 BRA `(.L_x_692) ;  /* 0x0000000000749947 */ /* 0x000fec0003800000 */
[----:B------:R-:W-:Y:S01]  /*23a40*/  ISETP.NE.AND P0, PT, R5, RZ, PT ;  /* 0x000000ff0500720c */ /* 0x000fe20003f05270 */
[----:B------:R-:W-:-:S03]  /*23a50*/  ULDC UR4, c[0x0][0x9f0] ;  /* 0x00027c0000047ab9 */ /* 0x000fc60000000800 */
[----:B------:R-:W-:-:S04]  /*23a60*/  SEL R8, R5, UR4, P0 ;  /* 0x0000000405087c07 */ /* 0x000fc80008000000 */
[----:B------:R-:W-:Y:S02]  /*23a70*/  IABS R10, R8 ;  /* 0x00000008000a7213 */ /* 0x000fe40000000000 */
[----:B------:R-:W-:Y:S02]  /*23a80*/  IADD3 R11, R8, -0x1, R4 ;  /* 0xffffffff080b7810 */ /* 0x000fe40007ffe004 */
[----:B------:R-:W0:Y:S08]  /*23a90*/  I2F.RP R2, R10 ;  /* 0x0000000a00027306 */ /* 0x000e300000209400 */
[----:B0-----:R-:W0:Y:S02]  /*23aa0*/  MUFU.RCP R2, R2 ;  /* 0x0000000200027308 */ /* 0x001e240000001000 */
[----:B0-----:R-:W-:-:S06]  /*23ab0*/  IADD3 R2, R2, 0xffffffe, RZ ;  /* 0x0ffffffe02027810 */ /* 0x001fcc0007ffe0ff */
[----:B------:R0:W1:Y:S02]  /*23ac0*/  F2I.FTZ.U32.TRUNC.NTZ R3, R2 ;  /* 0x0000000200037305 */ /* 0x000064000021f000 */
[----:B0-----:R-:W-:-:S04]  /*23ad0*/  LOP3.LUT R2, R11, R8, RZ, 0x3c, !PT ;  /* 0x000000080b027212 */ /* 0x001fc800078e3cff */
[----:B------:R-:W-:Y:S01]  /*23ae0*/  ISETP.GE.AND P4, PT, R2, RZ, PT ;  /* 0x000000ff0200720c */ /* 0x000fe20003f86270 */
[----:B-1----:R-:W-:-:S04]  /*23af0*/  IMAD.MOV R2, RZ, RZ, -R3 ;  /* 0x000000ffff027224 */ /* 0x002fc800078e0a03 */
[----:B------:R-:W-:Y:S02]  /*23b00*/  IMAD R12, R2, R10, RZ ;  /* 0x0000000a020c7224 */ /* 0x000fe400078e02ff */
[----:B------:R-:W-:-:S04]  /*23b10*/  IMAD.MOV.U32 R2, RZ, RZ, RZ ;  /* 0x000000ffff027224 */ /* 0x000fc800078e00ff */
[----:B------:R-:W-:Y:S01]  /*23b20*/  IMAD.HI.U32 R2, R3, R12, R2 ;  /* 0x0000000c03027227 */ /* 0x000fe200078e0002 */
[----:B------:R-:W-:Y:S02]  /*23b30*/  IABS R3, R11 ;  /* 0x0000000b00037213 */ /* 0x000fe40000000000 */
[----:B------:R-:W-:-:S03]  /*23b40*/  IABS R11, R8 ;  /* 0x00000008000b7213 */ /* 0x000fc60000000000 */
[----:B------:R-:W-:Y:S01]  /*23b50*/  IMAD.HI.U32 R2, R2, R3, RZ ;  /* 0x0000000302027227 */ /* 0x000fe200078e00ff */
[----:B------:R-:W-:-:S05]  /*23b60*/  IADD3 R11, RZ, -R11, RZ ;  /* 0x8000000bff0b7210 */ /* 0x000fca0007ffe0ff */
        /* <DEDUP_REMOVED lines=8> */
[----:B------:R-:W-:-:S05]  /*23bf0*/  @!P3 LOP3.LUT R2, RZ, R8, RZ, 0x33, !PT ;  /* 0x00000008ff02b212 */ /* 0x000fca00078e33ff */
[----:B------:R-:W-:-:S07]  /*23c00*/  IMAD.MOV.U32 R3, RZ, RZ, R2 ;  /* 0x000000ffff037224 */ /* 0x000fce00078e0002 */
.L_x_692:
[----:B------:R-:W-:Y:S05]  /*23c10*/  BSYNC B0 ;  /* 0x0000000000007941 */ /* 0x000fea0003800000 */
.L_x_691:
[-C--:B------:R-:W-:Y:S01]  /*23c20*/  IMAD R2, R7, R3.reuse, RZ ;  /* 0x0000000307027224 */ /* 0x080fe200078e02ff */
[----:B------:R-:W-:Y:S04]  /*23c30*/  BSSY B0, `(.L_x_693) ;  /* 0x0000191000007945 */ /* 0x000fe80003800000 */
[C---:B------:R-:W-:Y:S01]  /*23c40*/  VIADDMNMX R3, R2.reuse, R3, R4, PT ;  /* 0x0000000302037246 */ /* 0x040fe20003800104 */
[----:B------:R-:W-:-:S04]  /*23c50*/  IMAD R2, R2, 0x50, -R9 ;  /* 0x0000005002027824 */ /* 0x000fc800078e0a09 */
[----:B------:R-:W-:Y:S01]  /*23c60*/  IMAD R3, R3, 0x50, -R9 ;  /* 0x0000005003037824 */ /* 0x000fe200078e0a09 */
[----:B------:R-:W-:-:S04]  /*23c70*/  VIMNMX R2, RZ, R2, !PT ;  /* 0x00000002ff027248 */ /* 0x000fc80007fe0100 */
[----:B------:R-:W-:-:S04]  /*23c80*/  VIMNMX R3, R3, R6, PT ;  /* 0x0000000603037248 */ /* 0x000fc80003fe0100 */
[----:B------:R-:W-:-:S13]  /*23c90*/  ISETP.GT.AND P0, PT, R3, R2, PT ;  /* 0x000000020300720c */ /* 0x000fda0003f04270 */
[----:B------:R-:W-:Y:S01]  /*23ca0*/  @P0 IADD3 R8, R3, 0x4f, RZ ;  /* 0x0000004f03080810 */ /* 0x000fe20007ffe0ff */
[----:B------:R-:W-:-:S04]  /*23cb0*/  IMAD.WIDE.U32 R2, R2, -0x33333333, RZ ;  /* 0xcccccccd02027825 */ /* 0x000fc800078e00ff */
[----:B------:R-:W-:Y:S01]  /*23cc0*/  @P0 IMAD.HI R8, R8, 0x66666667, RZ ;  /* 0x6666666708080827 */ /* 0x000fe200078e02ff */
[----:B------:R-:W-:-:S04]  /*23cd0*/  SHF.R.U32.HI R6, RZ, 0x6, R3 ;  /* 0x00000006ff067819 */ /* 0x000fc80000011603 */
[----:B------:R-:W-:Y:S01]  /*23ce0*/  @P0 SHF.R.U32.HI R2, RZ, 0x1f, R8 ;  /* 0x0000001fff020819 */ /* 0x000fe20000011608 */
[----:B------:R-:W-:-:S03]  /*23cf0*/  IMAD.MOV.U32 R3, RZ, RZ, R6 ;  /* 0x000000ffff037224 */ /* 0x000fc600078e0006 */
[----:B------:R-:W-:Y:S02]  /*23d00*/  @P0 LEA.HI.SX32 R3, R8, R2, 0x1b ;  /* 0x0000000208030211 */ /* 0x000fe400078fdaff */
[----:B------:R-:W-:Y:S02]  /*23d10*/  PLOP3.LUT P0, PT, PT, PT, PT, 0x80, 0x0 ;  /* 0x000000000000781c */ /* 0x000fe40003f0f070 */
[----:B------:R-:W-:-:S13]  /*23d20*/  ISETP.GT.AND P3, PT, R3, R6, PT ;  /* 0x000000060300720c */ /* 0x000fda0003f64270 */
[----:B------:R-:W-:Y:S05]  /*23d30*/  @!P3 BRA `(.L_x_694) ;  /* 0x000000180000b947 */ /* 0x000fea0003800000 */
[----:B------:R-:W-:Y:S01]  /*23d40*/  UMOV UR4, 0xffffffff ;  /* 0xffffffff00047882 */ /* 0x000fe20000000000 */
[----:B------:R-:W-:Y:S02]  /*23d50*/  SEL R2, R32, RZ, !P2 ;  /* 0x000000ff20027207 */ /* 0x000fe40005000000 */
[----:B------:R-:W-:Y:S05]  /*23d60*/  BRA.DIV UR4, `(.L_x_695) ;  /* 0x0000007604287947 */ /* 0x000fea000b800000 */
[----:B------:R-:W0:Y:S02]  /*23d70*/  S2R R8, SR_TID.X ;  /* 0x0000000000087919 */ /* 0x000e240000002100 */
[----:B0-----:R-:W-:-:S04]  /*23d80*/  SHF.R.U32.HI R8, RZ, 0x5, R8 ;  /* 0x00000005ff087819 */ /* 0x001fc80000011608 */
[----:B------:R-:W-:-:S05]  /*23d90*/  LOP3.LUT R8, R8, 0x3, RZ, 0xc0, !PT ;  /* 0x0000000308087812 */ /* 0x000fca00078ec0ff */
[----:B------:R0:W1:Y:S02]  /*23da0*/  SHFL.IDX PT, R14, R8, RZ, 0x1f ;  /* 0x00001fff080e7589 */ /* 0x00006400000e0000 */
.L_x_866:
[----:B-1----:R-:W-:Y:S02]  /*23db0*/  ISETP.NE.AND P0, PT, R14, RZ, PT ;  /* 0x000000ff0e00720c */ /* 0x002fe40003f05270 */
[----:B------:R-:W-:-:S11]  /*23dc0*/  PLOP3.LUT P6, PT, PT, PT, PT, 0x8, 0x0 ;  /* 0x000000000000781c */ /* 0x000fd60003fce170 */
[----:B------:R-:W-:Y:S05]  /*23dd0*/  @P0 BRA `(.L_x_696) ;  /* 0x00000000000c0947 */ /* 0x000fea0003800000 */
[----:B------:R-:W-:-:S03]  /*23de0*/  UMOV UR4, 0xffffffff ;  /* 0xffffffff00047882 */ /* 0x000fc60000000000 */
[----:B------:R-:W-:Y:S05]  /*23df0*/  BRA.DIV UR4, `(.L_x_697) ;  /* 0x0000007604387947 */ /* 0x000fea000b800000 */
[----:B------:R-:W-:-:S13]  /*23e00*/  ELECT P6, URZ, PT ;  /* 0x00000000003f782f */ /* 0x000fda00038c0000 */
.L_x_696:
[----:B0-----:R-:W2:Y:S01]  /*23e10*/  LDL R8, [R1+0x2c] ;  /* 0x00002c0001087983 */ /* 0x001ea20000100800 */
[----:B------:R-:W-:Y:S01]  /*23e20*/  BSSY B1, `(.L_x_698) ;  /* 0x0000008000017945 */ /* 0x000fe20003800000 */
[----:B--2---:R-:W-:-:S05]  /*23e30*/  VIADD R8, R8, 0x1 ;  /* 0x0000000108087836 */ /* 0x004fca0000000000 */
[----:B------:R-:W-:-:S04]  /*23e40*/  LEA.HI R9, R8, R8, RZ, 0x1 ;  /* 0x0000000808097211 */ /* 0x000fc800078f08ff */
[----:B------:R-:W-:-:S04]  /*23e50*/  LOP3.LUT R9, R9, 0xfffffffe, RZ, 0xc0, !PT ;  /* 0xfffffffe09097812 */ /* 0x000fc800078ec0ff */
[----:B------:R-:W-:-:S04]  /*23e60*/  IADD3 R8, R8, -R9, RZ ;  /* 0x8000000908087210 */ /* 0x000fc80007ffe0ff */
[----:B------:R-:W-:-:S04]  /*23e70*/  SHF.L.U32 R8, R8, 0x1f, RZ ;  /* 0x0000001f08087819 */ /* 0x000fc800000006ff */
[----:B------:R-:W0:Y:S02]  /*23e80*/  SYNCS.PHASECHK.TRANS64.TRYWAIT P0, [R16+URZ+0x38820], R8 ;  /* 0x03882008100075a7 */ /* 0x000e24000800017f */
[----:B0-----:R-:W-:Y:S05]  /*23e90*/  @!P0 BRA `(.L_x_699) ;  /* 0x0000007400308947 */ /* 0x001fea0003800000 */
.L_x_869:
[----:B------:R-:W-:Y:S05]  /*23ea0*/  BSYNC B1 ;  /* 0x0000000000017941 */ /* 0x000fea0003800000 */
.L_x_698:
[----:B------:R-:W-:Y:S04]  /*23eb0*/  BSSY B1, `(.L_x_700) ;  /* 0x00000ab000017945 */ /* 0x000fe80003800000 */
[----:B------:R-:W-:Y:S05]  /*23ec0*/  @!P6 BRA `(.L_x_701) ;  /* 0x0000000800a4e947 */ /* 0x000fea0003800000 */
[----:B------:R-:W-:Y:S01]  /*23ed0*/  IMAD R12, R28, 0x8, R16 ;  /* 0x000000081c0c7824 */ /* 0x000fe200078e0210 */
[----:B------:R-:W-:Y:S01]  /*23ee0*/  SHF.L.U32 R11, R30, 0x1f, RZ ;  /* 0x0000001f1e0b7819 */ /* 0x000fe200000006ff */
[----:B------:R-:W1:Y:S01]  /*23ef0*/  S2R R9, SR_TID.X ;  /* 0x0000000000097919 */ /* 0x000e620000002100 */
[----:B------:R-:W-:Y:S02]  /*23f00*/  BSSY B2, `(.L_x_702) ;  /* 0x0000005000027945 */ /* 0x000fe40003800000 */
[----:B------:R-:W2:Y:S01]  /*23f10*/  SYNCS.PHASECHK.TRANS64.TRYWAIT P0, [R12+URZ+0x388a0], R11 ;  /* 0x0388a00b0c0075a7 */ /* 0x000ea2000800017f */
[----:B-1----:R-:W-:-:S04]  /*23f20*/  LOP3.LUT R9, R9, 0x7f, RZ, 0xc0, !PT ;  /* 0x0000007f09097812 */ /* 0x002fc800078ec0ff */
[----:B------:R-:W-:Y:S01]  /*23f30*/  ISETP.NE.AND P2, PT, R9, RZ, PT ;  /* 0x000000ff0900720c */ /* 0x000fe20003f45270 */
[----:B--2---:R-:W-:-:S12]  /*23f40*/  @!P0 BRA `(.L_x_703) ;  /* 0x0000007400188947 */ /* 0x004fd80003800000 */
.L_x_870:
[----:B------:R-:W-:Y:S05]  /*23f50*/  BSYNC B2 ;  /* 0x0000000000027941 */ /* 0x000fea0003800000 */
.L_x_702:
[----:B------:R-:W-:Y:S04]  /*23f60*/  BSSY B2, `(.L_x_704) ;  /* 0x0000009000027945 */ /* 0x000fe80003800000 */
[----:B------:R-:W-:Y:S05]  /*23f70*/  @P2 BRA `(.L_x_705) ;  /* 0x00000000001c2947 */ /* 0x000fea0003800000 */
[----:B------:R-:W2:Y:S01]  /*23f80*/  S2R R9, SR_TID.X ;  /* 0x0000000000097919 */ /* 0x000ea20000002100 */
[----:B0-----:R-:W-:-:S04]  /*23f90*/  IMAD.MOV.U32 R8, RZ, RZ, 0xa000 ;  /* 0x0000a000ff087424 */ /* 0x001fc800078e00ff */
[----:B------:R3:W-:Y:S01]  /*23fa0*/  SYNCS.ARRIVE.TRANS64 RZ, [R12+URZ+0x38890], R8 ;  /* 0x038890080cff79a7 */ /* 0x0007e2000800003f */
[----:B--2---:R-:W-:-:S04]  /*23fb0*/  LOP3.LUT R9, R9, 0x1f, RZ, 0xc0, !PT ;  /* 0x0000001f09097812 */ /* 0x004fc800078ec0ff */
[----:B------:R-:W-:-:S13]  /*23fc0*/  ISETP.NE.AND P0, PT, R9, RZ, PT ;  /* 0x000000ff0900720c */ /* 0x000fda0003f05270 */
[----:B---3--:R-:W-:Y:S05]  /*23fd0*/  @!P0 BRA `(.L_x_705) ;  /* 0x0000000000048947 */ /* 0x008fea0003800000 */
[----:B------:R-:W-:Y:S01]  /*23fe0*/  BPT.TRAP 0x1 ;  /* 0x000000040000795c */ /* 0x000fe20000300000 */
.L_x_705:
[----:B------:R-:W-:Y:S05]  /*23ff0*/  BSYNC B2 ;  /* 0x0000000000027941 */ /* 0x000fea0003800000 */
.L_x_704:
[----:B0-----:R-:W-:Y:S01]  /*24000*/  MOV R8, RZ ;  /* 0x000000ff00087202 */ /* 0x001fe20000000f00 */
[----:B------:R-:W-:Y:S01]  /*24010*/  IMAD R10, R28, 0xa000, R16 ;  /* 0x0000a0001c0a7824 */ /* 0x000fe200078e0210 */
[----:B------:R-:W-:Y:S01]  /*24020*/  UIADD3 UR4, UP0, UR38, 0x570, URZ ;  /* 0x0000057026047890 */ /* 0x000fe2000ff1e03f */
[----:B------:R-:W-:Y:S01]  /*24030*/  IMAD R9, R3, 0x50, R0 ;  /* 0x0000005003097824 */ /* 0x000fe200078e0200 */
[----:B------:R-:W-:Y:S01]  /*24040*/  R2UR UR10, R8 ;  /* 0x00000000080a72ca */ /* 0x000fe200000e0000 */
[----:B------:R-:W-:Y:S01]  /*24050*/  VIADD R8, R12, 0x38890 ;  /* 0x000388900c087836 */ /* 0x000fe20000000000 */
[----:B------:R-:W-:Y:S01]  /*24060*/  PLOP3.LUT P0, PT, PT, PT, PT, 0x80, 0x0 ;  /* 0x000000000000781c */ /* 0x000fe20003f0f070 */
[----:B------:R-:W-:Y:S01]  /*24070*/  VIADD R9, R9, 0xffffffb0 ;  /* 0xffffffb009097836 */ /* 0x000fe20000000000 */
[----:B------:R-:W-:Y:S01]  /*24080*/  IADD3 R13, R10, 0x24400, RZ ;  /* 0x000244000a0d7810 */ /* 0x000fe20007ffe0ff */
[----:B------:R-:W-:Y:S01]  /*24090*/  UIADD3.X UR5, URZ, UR39, URZ, UP0, !UPT ;  /* 0x000000273f057290 */ /* 0x000fe200087fe43f */
[----:B------:R-:W-:Y:S01]  /*240a0*/  UMOV UR6, 0x0 ;  /* 0x0000000000067882 */ /* 0x000fe20000000000 */
[----:B------:R-:W-:-:S10]  /*240b0*/  UMOV UR7, 0x12f00000 ;  /* 0x12f0000000077882 */ /* 0x000fd40000000000 */
.L_x_706:
[----:B------:R-:W-:-:S13]  /*240c0*/  @P0 ELECT P3, URZ, PT ;  /* 0x00000000003f082f */ /* 0x000fda0003860000 */
[----:B------:R-:W-:Y:S02]  /*240d0*/  @P3 R2UR UR13, R2 ;  /* 0x00000000020d32ca */ /* 0x000fe400000e0000 */
[----:B------:R-:W-:Y:S02]  /*240e0*/  @P3 R2UR UR12, R26 ;  /* 0x000000001a0c32ca */ /* 0x000fe400000e0000 */
[----:B------:R-:W-:Y:S02]  /*240f0*/  @P3 R2UR UR11, R9 ;  /* 0x00000000090b32ca */ /* 0x000fe400000e0000 */
[----:B------:R-:W-:Y:S02]  /*24100*/  @P3 R2UR UR9, R8 ;  /* 0x00000000080932ca */ /* 0x000fe400000e0000 */
[----:B------:R-:W-:Y:S02]  /*24110*/  @P3 R2UR UR8, R13 ;  /* 0x000000000d0832ca */ /* 0x000fe400000e0000 */
[----:B------:R-:W-:-:S02]  /*24120*/  @P3 PLOP3.LUT P0, PT, P3, PT, PT, 0x8, 0x0 ;  /* 0x000000000000381c */ /* 0x000fc40001f0e170 */
[----:B------:R-:W-:-:S09]  /*24130*/  PLOP3.LUT P3, PT, PT, PT, PT, 0x8, 0x0 ;  /* 0x000000000000781c */ /* 0x000fd20003f6e170 */
[----:B------:R0:W-:Y:S02]  /*24140*/  UTMALDG.4D [UR8], [UR4], desc[UR6] ;  /* 0x00000608040075b4 */ /* 0x0001e40008019000 */
[----:B0-----:R-:W-:Y:S05]  /*24150*/  @P0 BRA.U.ANY `(.L_x_706) ;  /* 0xfffffffd00d80947 */ /* 0x001fea000393ffff */
[----:B------:R-:W-:Y:S01]  /*24160*/  IMAD.MOV.U32 R22, RZ, RZ, 0x40 ;  /* 0x00000040ff167424 */ /* 0x000fe200078e00ff */
[----:B------:R-:W-:Y:S01]  /*24170*/  PLOP3.LUT P0, PT, PT, PT, PT, 0x80, 0x0 ;  /* 0x000000000000781c */ /* 0x000fe20003f0f070 */
[----:B------:R-:W-:Y:S01]  /*24180*/  VIADD R13, R10, 0x26c00 ;  /* 0x00026c000a0d7836 */ /* 0x000fe20000000000 */
[----:B------:R-:W-:Y:S01]  /*24190*/  UMOV UR6, 0x0 ;  /* 0x0000000000067882 */ /* 0x000fe20000000000 */
[----:B------:R-:W-:Y:S01]  /*241a0*/  UMOV UR7, 0x12f00000 ;  /* 0x12f0000000077882 */ /* 0x000fe20000000000 */
[----:B------:R-:W-:-:S15]  /*241b0*/  R2UR UR10, R22 ;  /* 0x00000000160a72ca */ /* 0x000fde00000e0000 */
.L_x_707:
        /* <DEDUP_REMOVED lines=10> */
[----:B------:R-:W-:Y:S01]  /*24260*/  MOV R21, 0x80 ;  /* 0x0000008000157802 */ /* 0x000fe20000000f00 */
[----:B------:R-:W-:Y:S01]  /*24270*/  VIADD R13, R10, 0x29400 ;  /* 0x000294000a0d7836 */ /* 0x000fe20000000000 */
[----:B------:R-:W-:Y:S01]  /*24280*/  PLOP3.LUT P0, PT, PT, PT, PT, 0x80, 0x0 ;  /* 0x000000000000781c */ /* 0x000fe20003f0f070 */
[----:B------:R-:W-:Y:S01]  /*24290*/  UMOV UR6, 0x0 ;  /* 0x0000000000067882 */ /* 0x000fe20000000000 */
[----:B------:R-:W-:Y:S01]  /*242a0*/  R2UR UR10, R21 ;  /* 0x00000000150a72ca */ /* 0x000fe200000e0000 */
[----:B------:R-:W-:-:S14]  /*242b0*/  UMOV UR7, 0x12f00000 ;  /* 0x12f0000000077882 */ /* 0x000fdc0000000000 */
.L_x_708:
        /* <DEDUP_REMOVED lines=12> */
[----:B------:R-:W-:Y:S01]  /*24380*/  UMOV UR6, 0x0 ;  /* 0x0000000000067882 */ /* 0x000fe20000000000 */
[----:B------:R-:W-:Y:S01]  /*24390*/  IADD3 R13, R10, 0x2bc00, RZ ;  /* 0x0002bc000a0d7810 */ /* 0x000fe20007ffe0ff */
[----:B------:R-:W-:Y:S01]  /*243a0*/  UMOV UR7, 0x12f00000 ;  /* 0x12f0000000077882 */ /* 0x000fe20000000000 */
[----:B------:R-:W-:-:S15]  /*243b0*/  R2UR UR10, R20 ;  /* 0x00000000140a72ca */ /* 0x000fde00000e0000 */
.L_x_709:
        /* <DEDUP_REMOVED lines=10> */
[----:B------:R-:W0:Y:S01]  /*24460*/  SYNCS.PHASECHK.TRANS64.TRYWAIT P0, [R12+URZ+0x388c0], R11 ;  /* 0x0388c00b0c0075a7 */ /* 0x000e22000800017f */
[----:B------:R-:W-:Y:S04]  /*24470*/  BSSY B2, `(.L_x_710) ;  /* 0x0000002000027945 */ /* 0x000fe80003800000 */
[----:B0-----:R-:W-:Y:S05]  /*24480*/  @!P0 BRA `(.L_x_711) ;  /* 0x0000006c00dc8947 */ /* 0x001fea0003800000 */
.L_x_871:
[----:B------:R-:W-:Y:S05]  /*24490*/  BSYNC B2 ;  /* 0x0000000000027941 */ /* 0x000fea0003800000 */
.L_x_710:
[----:B------:R-:W-:Y:S01]  /*244a0*/  BSSY B2, `(.L_x_712) ;  /* 0x000000b000027945 */ /* 0x000fe20003800000 */
[----:B------:R-:W-:Y:S02]  /*244b0*/  IMAD.MOV.U32 R14, RZ, RZ, 0x0 ;  /* 0x00000000ff0e7424 */ /* 0x000fe400078e00ff */
[----:B------:R-:W-:Y:S01]  /*244c0*/  IMAD.MOV.U32 R15, RZ, RZ, 0x12f00000 ;  /* 0x12f00000ff0f7424 */ /* 0x000fe200078e00ff */
[----:B------:R-:W-:Y:S06]  /*244d0*/  @P2 BRA `(.L_x_713) ;  /* 0x00000000001c2947 */ /* 0x000fec0003800000 */
[----:B------:R-:W2:Y:S01]  /*244e0*/  S2R R13, SR_TID.X ;  /* 0x00000000000d7919 */ /* 0x000ea20000002100 */
[----:B------:R-:W-:-:S04]  /*244f0*/  MOV R8, 0xa000 ;  /* 0x0000a00000087802 */ /* 0x000fc80000000f00 */
[----:B------:R3:W-:Y:S01]  /*24500*/  SYNCS.ARRIVE.TRANS64 RZ, [R12+URZ+0x388b0], R8 ;  /* 0x0388b0080cff79a7 */ /* 0x0007e2000800003f */
[----:B--2---:R-:W-:-:S04]  /*24510*/  LOP3.LUT R13, R13, 0x1f, RZ, 0xc0, !PT ;  /* 0x0000001f0d0d7812 */ /* 0x004fc800078ec0ff */
[----:B------:R-:W-:-:S13]  /*24520*/  ISETP.NE.AND P0, PT, R13, RZ, PT ;  /* 0x000000ff0d00720c */ /* 0x000fda0003f05270 */
[----:B---3--:R-:W-:Y:S05]  /*24530*/  @!P0 BRA `(.L_x_713) ;  /* 0x0000000000048947 */ /* 0x008fea0003800000 */
[----:B------:R-:W-:Y:S01]  /*24540*/  BPT.TRAP 0x1 ;  /* 0x000000040000795c */ /* 0x000fe20000300000 */
.L_x_713:
[----:B------:R-:W-:Y:S05]  /*24550*/  BSYNC B2 ;  /* 0x0000000000027941 */ /* 0x000fea0003800000 */
.L_x_712:
[----:B------:R-:W-:Y:S01]  /*24560*/  R2UR UR6, R14 ;  /* 0x000000000e0672ca */ /* 0x000fe200000e0000 */
[----:B------:R-:W-:Y:S01]  /*24570*/  IMAD.MOV.U32 R8, RZ, RZ, RZ ;  /* 0x000000ffff087224 */ /* 0x000fe200078e00ff */
[----:B------:R-:W-:Y:S01]  /*24580*/  R2UR UR7, R15 ;  /* 0x000000000f0772ca */ /* 0x000fe200000e0000 */
[----:B------:R-:W-:Y:S01]  /*24590*/  UIADD3 UR4, UP0, UR38, 0x670, URZ ;  /* 0x0000067026047890 */ /* 0x000fe2000ff1e03f */
[----:B------:R-:W-:Y:S01]  /*245a0*/  PLOP3.LUT P0, PT, PT, PT, PT, 0x80, 0x0 ;  /* 0x000000000000781c */ /* 0x000fe20003f0f070 */
[----:B01----:R-:W-:Y:S01]  /*245b0*/  VIADD R12, R12, 0x388b0 ;  /* 0x000388b00c0c7836 */ /* 0x003fe20000000000 */
[----:B------:R-:W-:Y:S01]  /*245c0*/  R2UR UR10, R8 ;  /* 0x00000000080a72ca */ /* 0x000fe200000e0000 */
[----:B------:R-:W-:Y:S01]  /*245d0*/  UIADD3.X UR5, URZ, UR39, URZ, UP0, !UPT ;  /* 0x000000273f057290 */ /* 0x000fe200087fe43f */
[----:B------:R-:W-:-:S13]  /*245e0*/  IADD3 R8, R10, 0x400, RZ ;  /* 0x000004000a087810 */ /* 0x000fda0007ffe0ff */
.L_x_714:
        /* <DEDUP_REMOVED lines=10> */
[----:B------:R-:W-:Y:S01]  /*24690*/  R2UR UR10, R22 ;  /* 0x00000000160a72ca */ /* 0x000fe200000e0000 */
[----:B------:R-:W-:Y:S01]  /*246a0*/  VIADD R8, R10, 0x2c00 ;  /* 0x00002c000a087836 */ /* 0x000fe20000000000 */
[----:B------:R-:W-:Y:S02]  /*246b0*/  R2UR UR6, R14 ;  /* 0x000000000e0672ca */ /* 0x000fe400000e0000 */
[----:B------:R-:W-:Y:S02]  /*246c0*/  R2UR UR7, R15 ;  /* 0x000000000f0772ca */ /* 0x000fe400000e0000 */
[----:B------:R-:W-:-:S13]  /*246d0*/  PLOP3.LUT P0, PT, PT, PT, PT, 0x80, 0x0 ;  /* 0x000000000000781c */ /* 0x000fda0003f0f070 */
.L_x_715:
        /* <DEDUP_REMOVED lines=15> */
.L_x_716:
        /* <DEDUP_REMOVED lines=10> */
[----:B------:R-:W-:Y:S02]  /*24870*/  R2UR UR10, R20 ;  /* 0x00000000140a72ca */ /* 0x000fe400000e0000 */
[----:B------:R-:W-:Y:S02]  /*24880*/  R2UR UR6, R14 ;  /* 0x000000000e0672ca */ /* 0x000fe400000e0000 */
[----:B------:R-:W-:Y:S02]  /*24890*/  R2UR UR7, R15 ;  /* 0x000000000f0772ca */ /* 0x000fe400000e0000 */
[----:B------:R-:W-:Y:S02]  /*248a0*/  PLOP3.LUT P0, PT, PT, PT, PT, 0x80, 0x0 ;  /* 0x000000000000781c */ /* 0x000fe40003f0f070 */
[----:B------:R-:W-:-:S11]  /*248b0*/  IADD3 R10, R10, 0x7c00, RZ ;  /* 0x00007c000a0a7810 */ /* 0x000fd60007ffe0ff */
.L_x_717:
        /* <DEDUP_REMOVED lines=9> */
[----:B-1----:R-:W-:Y:S05]  /*24950*/  @P0 BRA.U.ANY `(.L_x_717) ;  /* 0xfffffffd00d80947 */ /* 0x002fea000393ffff */
.L_x_701:
[----:B------:R-:W-:Y:S05]  /*24960*/  BSYNC B1 ;  /* 0x0000000000017941 */ /* 0x000fea0003800000 */
.L_x_700:
[----:B------:R-:W-:Y:S01]  /*24970*/  VIADD R12, R3, 0xfffffffe ;  /* 0xfffffffe030c7836 */ /* 0x000fe20000000000 */
[----:B------:R-:W-:Y:S01]  /*24980*/  PLOP3.LUT P0, PT, PT, PT, PT, 0x8, 0x0 ;  /* 0x000000000000781c */ /* 0x000fe20003f0e170 */
[----:B------:R-:W-:-:S03]  /*24990*/  VIADD R28, R28, 0x1 ;  /* 0x000000011c1c7836 */ /* 0x000fc60000000000 */
[----:B------:R-:W-:Y:S02]  /*249a0*/  ISETP.GE.AND P3, PT, R12, R6, PT ;  /* 0x000000060c00720c */ /* 0x000fe40003f66270 */
[----:B------:R-:W-:-:S04]  /*249b0*/  ISETP.NE.AND P2, PT, R28, 0x2, PT ;  /* 0x000000021c00780c */ /* 0x000fc80003f45270 */
[----:B------:R-:W-:Y:S02]  /*249c0*/  SEL R3, RZ, 0x1, P2 ;  /* 0x00000001ff037807 */ /* 0x000fe40001000000 */
[----:B------:R-:W-:Y:S02]  /*249d0*/  SEL R28, R28, RZ, P2 ;  /* 0x000000ff1c1c7207 */ /* 0x000fe40001000000 */
[----:B------:R-:W-:-:S03]  /*249e0*/  LOP3.LUT R30, R30, R3, RZ, 0x3c, !PT ;  /* 0x000000031e1e7212 */ /* 0x000fc600078e3cff */
[----:B------:R-:W-:Y:S05]  /*249f0*/  @!P3 BRA `(.L_x_694) ;  /* 0x0000000800d0b947 */ /* 0x000fea0003800000 */
.L_x_736:
[----:B------:R-:W-:Y:S05]  /*24a00*/  YIELD ;  /* 0x0000000000007946 */ /* 0x000fea0003800000 */
[----:B------:R-:W-:Y:S04]  /*24a10*/  BSSY B1, `(.L_x_718) ;  /* 0x00000aa000017945 */ /* 0x000fe80003800000 */
[----:B------:R-:W-:Y:S05]  /*24a20*/  @!P6 BRA `(.L_x_719) ;  /* 0x0000000800a0e947 */ /* 0x000fea0003800000 */
[----:B------:R-:W-:Y:S01]  /*24a30*/  LEA R11, R28, R16, 0x3 ;  /* 0x000000101c0b7211 */ /* 0x000fe200078e18ff */
[----:B------:R-:W1:Y:S01]  /*24a40*/  S2R R3, SR_TID.X ;  /* 0x0000000000037919 */ /* 0x000e620000002100 */
[----:B------:R-:W-:Y:S01]  /*24a50*/  SHF.L.U32 R10, R30, 0x1f, RZ ;  /* 0x0000001f1e0a7819 */ /* 0x000fe200000006ff */
[----:B------:R-:W-:Y:S03]  /*24a60*/  BSSY B2, `(.L_x_720) ;  /* 0x0000005000027945 */ /* 0x000fe60003800000 */
[----:B------:R-:W2:Y:S01]  /*24a70*/  SYNCS.PHASECHK.TRANS64.TRYWAIT P2, [R11+URZ+0x388a0], R10 ;  /* 0x0388a00a0b0075a7 */ /* 0x000ea2000804017f */
[----:B-1----:R-:W-:-:S04]  /*24a80*/  LOP3.LUT R3, R3, 0x7f, RZ, 0xc0, !PT ;  /* 0x0000007f03037812 */ /* 0x002fc800078ec0ff */
[----:B------:R-:W-:Y:S01]  /*24a90*/  ISETP.NE.AND P3, PT, R3, RZ, PT ;  /* 0x000000ff0300720c */ /* 0x000fe20003f65270 */
[----:B--2---:R-:W-:-:S12]  /*24aa0*/  @!P2 BRA `(.L_x_721) ;  /* 0x000000680068a947 */ /* 0x004fd80003800000 */
.L_x_872:
[----:B------:R-:W-:Y:S05]  /*24ab0*/  BSYNC B2 ;  /* 0x0000000000027941 */ /* 0x000fea0003800000 */
.L_x_720:
[----:B------:R-:W-:Y:S04]  /*24ac0*/  BSSY B2, `(.L_x_722) ;  /* 0x0000009000027945 */ /* 0x000fe80003800000 */
[----:B------:R-:W-:Y:S05]  /*24ad0*/  @P3 BRA `(.L_x_723) ;  /* 0x00000000001c3947 */ /* 0x000fea0003800000 */
[----:B0-----:R-:W0:Y:S01]  /*24ae0*/  S2R R8, SR_TID.X ;  /* 0x0000000000087919 */ /* 0x001e220000002100 */
[----:B------:R-:W-:-:S04]  /*24af0*/  IMAD.MOV.U32 R3, RZ, RZ, 0xa000 ;  /* 0x0000a000ff037424 */ /* 0x000fc800078e00ff */
[----:B------:R2:W-:Y:S01]  /*24b00*/  SYNCS.ARRIVE.TRANS64 RZ, [R11+URZ+0x38890], R3 ;  /* 0x038890030bff79a7 */ /* 0x0005e2000800003f */
[----:B0-----:R-:W-:-:S04]  /*24b10*/  LOP3.LUT R8, R8, 0x1f, RZ, 0xc0, !PT ;  /* 0x0000001f08087812 */ /* 0x001fc800078ec0ff */
[----:B------:R-:W-:-:S13]  /*24b20*/  ISETP.NE.AND P2, PT, R8, RZ, PT ;  /* 0x000000ff0800720c */ /* 0x000fda0003f45270 */
[----:B--2---:R-:W-:Y:S05]  /*24b30*/  @!P2 BRA `(.L_x_723) ;  /* 0x000000000004a947 */ /* 0x004fea0003800000 */
[----:B------:R-:W-:Y:S01]  /*24b40*/  BPT.TRAP 0x1 ;  /* 0x000000040000795c */ /* 0x000fe20000300000 */
.L_x_723:
[----:B------:R-:W-:Y:S05]  /*24b50*/  BSYNC B2 ;  /* 0x0000000000027941 */ /* 0x000fea0003800000 */
.L_x_722:
[----:B------:R-:W-:Y:S01]  /*24b60*/  IMAD.MOV.U32 R20, RZ, RZ, RZ ;  /* 0x000000ffff147224 */ /* 0x000fe200078e00ff */
[----:B------:R-:W-:Y:S01]  /*24b70*/  UIADD3 UR4, UP0, UR38, 0x570, URZ ;  /* 0x0000057026047890 */ /* 0x000fe2000ff1e03f */
[----:B------:R-:W-:Y:S01]  /*24b80*/  IMAD R9, R28, 0xa000, R16 ;  /* 0x0000a0001c097824 */ /* 0x000fe200078e0210 */
[----:B------:R-:W-:Y:S01]  /*24b90*/  PLOP3.LUT P2, PT, PT, PT, PT, 0x80, 0x0 ;  /* 0x000000000000781c */ /* 0x000fe20003f4f070 */
[----:B0-----:R-:W-:Y:S01]  /*24ba0*/  IMAD R8, R12, 0x50, R0 ;  /* 0x000000500c087824 */ /* 0x001fe200078e0200 */
[----:B------:R-:W-:Y:S01]  /*24bb0*/  R2UR UR10, R20 ;  /* 0x00000000140a72ca */ /* 0x000fe200000e0000 */
[----:B------:R-:W-:Y:S01]  /*24bc0*/  VIADD R13, R9, 0x24400 ;  /* 0x00024400090d7836 */ /* 0x000fe20000000000 */
[----:B------:R-:W-:Y:S01]  /*24bd0*/  IADD3 R3, R11, 0x38890, RZ ;  /* 0x000388900b037810 */ /* 0x000fe20007ffe0ff */
[----:B------:R-:W-:Y:S01]  /*24be0*/  UIADD3.X UR5, URZ, UR39, URZ, UP0, !UPT ;  /* 0x000000273f057290 */ /* 0x000fe200087fe43f */
[----:B------:R-:W-:Y:S01]  /*24bf0*/  UMOV UR6, 0x0 ;  /* 0x0000000000067882 */ /* 0x000fe20000000000 */
[----:B------:R-:W-:-:S10]  /*24c00*/  UMOV UR7, 0x12f00000 ;  /* 0x12f0000000077882 */ /* 0x000fd40000000000 */
.L_x_724:
        /* <DEDUP_REMOVED lines=13> */
[----:B------:R-:W-:Y:S02]  /*24ce0*/  UMOV UR7, 0x12f00000 ;  /* 0x12f0000000077882 */ /* 0x000fe40000000000 */
[----:B------:R-:W-:Y:S02]  /*24cf0*/  R2UR UR10, R13 ;  /* 0x000000000d0a72ca */ /* 0x000fe400000e0000 */
[----:B------:R-:W-:-:S13]  /*24d00*/  IADD3 R13, R9, 0x26c00, RZ ;  /* 0x00026c00090d7810 */ /* 0x000fda0007ffe0ff */
.L_x_725:
        /* <DEDUP_REMOVED lines=16> */
.L_x_726:
        /* <DEDUP_REMOVED lines=16> */
.L_x_727:
        /* <DEDUP_REMOVED lines=13> */
.L_x_873:
[----:B------:R-:W-:Y:S05]  /*24fe0*/  BSYNC B2 ;  /* 0x0000000000027941 */ /* 0x000fea0003800000 */
.L_x_728:
[----:B------:R-:W-:Y:S01]  /*24ff0*/  BSSY B2, `(.L_x_730) ;  /* 0x000000b000027945 */ /* 0x000fe20003800000 */
[----:B------:R-:W-:Y:S01]  /*25000*/  IMAD.MOV.U32 R14, RZ, RZ, 0x0 ;  /* 0x00000000ff0e7424 */ /* 0x000fe200078e00ff */
[----:B------:R-:W-:Y:S02]  /*25010*/  MOV R15, 0x12f00000 ;  /* 0x12f00000000f7802 */ /* 0x000fe40000000f00 */
[----:B------:R-:W-:Y:S05]  /*25020*/  @P3 BRA `(.L_x_731) ;  /* 0x00000000001c3947 */ /* 0x000fea0003800000 */
[----:B------:R-:W2:Y:S01]  /*25030*/  S2R R13, SR_TID.X ;  /* 0x00000000000d7919 */ /* 0x000ea20000002100 */
[----:B------:R-:W-:-:S04]  /*25040*/  IMAD.MOV.U32 R3, RZ, RZ, 0xa000 ;  /* 0x0000a000ff037424 */ /* 0x000fc800078e00ff */
[----:B------:R3:W-:Y:S01]  /*25050*/  SYNCS.ARRIVE.TRANS64 RZ, [R11+URZ+0x388b0], R3 ;  /* 0x0388b0030bff79a7 */ /* 0x0007e2000800003f */
[----:B--2---:R-:W-:-:S04]  /*25060*/  LOP3.LUT R13, R13, 0x1f, RZ, 0xc0, !PT ;  /* 0x0000001f0d0d7812 */ /* 0x004fc800078ec0ff */
[----:B------:R-:W-:-:S13]  /*25070*/  ISETP.NE.AND P2, PT, R13, RZ, PT ;  /* 0x000000ff0d00720c */ /* 0x000fda0003f45270 */
[----:B---3--:R-:W-:Y:S05]  /*25080*/  @!P2 BRA `(.L_x_731) ;  /* 0x000000000004a947 */ /* 0x008fea0003800000 */
[----:B------:R-:W-:Y:S01]  /*25090*/  BPT.TRAP 0x1 ;  /* 0x000000040000795c */ /* 0x000fe20000300000 */
.L_x_731:
[----:B------:R-:W-:Y:S05]  /*250a0*/  BSYNC B2 ;  /* 0x0000000000027941 */ /* 0x000fea0003800000 */
.L_x_730:
[----:B------:R-:W-:Y:S01]  /*250b0*/  R2UR UR10, R20 ;  /* 0x00000000140a72ca */ /* 0x000fe200000e0000 */
[----:B------:R-:W-:Y:S01]  /*250c0*/  UIADD3 UR4, UP0, UR38, 0x670, URZ ;  /* 0x0000067026047890 */ /* 0x000fe2000ff1e03f */
[----:B------:R-:W-:Y:S01]  /*250d0*/  R2UR UR6, R14 ;  /* 0x000000000e0672ca */ /* 0x000fe200000e0000 */
[----:B01----:R-:W-:Y:S01]  /*250e0*/  VIADD R11, R11, 0x388b0 ;  /* 0x000388b00b0b7836 */ /* 0x003fe20000000000 */
[----:B------:R-:W-:Y:S01]  /*250f0*/  R2UR UR7, R15 ;  /* 0x000000000f0772ca */ /* 0x000fe200000e0000 */
[----:B------:R-:W-:Y:S01]  /*25100*/  UIADD3.X UR5, URZ, UR39, URZ, UP0, !UPT ;  /* 0x000000273f057290 */ /* 0x000fe200087fe43f */
[----:B------:R-:W-:Y:S02]  /*25110*/  PLOP3.LUT P2, PT, PT, PT, PT, 0x80, 0x0 ;  /* 0x000000000000781c */ /* 0x000fe40003f4f070 */
[----:B------:R-:W-:-:S11]  /*25120*/  IADD3 R3, R9, 0x400, RZ ;  /* 0x0000040009037810 */ /* 0x000fd60007ffe0ff */
.L_x_732:
        /* <DEDUP_REMOVED lines=11> */
[----:B------:R-:W-:Y:S01]  /*251e0*/  R2UR UR6, R14 ;  /* 0x000000000e0672ca */ /* 0x000fe200000e0000 */
[----:B------:R-:W-:Y:S01]  /*251f0*/  VIADD R3, R9, 0x2c00 ;  /* 0x00002c0009037836 */ /* 0x000fe20000000000 */
[----:B------:R-:W-:Y:S02]  /*25200*/  R2UR UR7, R15 ;  /* 0x000000000f0772ca */ /* 0x000fe400000e0000 */
[----:B------:R-:W-:Y:S02]  /*25210*/  R2UR UR10, R10 ;  /* 0x000000000a0a72ca */ /* 0x000fe400000e0000 */
[----:B------:R-:W-:-:S13]  /*25220*/  PLOP3.LUT P2, PT, PT, PT, PT, 0x80, 0x0 ;  /* 0x000000000000781c */ /* 0x000fda0003f4f070 */
.L_x_733:
        /* <DEDUP_REMOVED lines=15> */
.L_x_734:
        /* <DEDUP_REMOVED lines=15> */
.L_x_735:
        /* <DEDUP_REMOVED lines=10> */
.L_x_719:
[----:B------:R-:W-:Y:S05]  /*254b0*/  BSYNC B1 ;  /* 0x0000000000017941 */ /* 0x000fea0003800000 */
.L_x_718:
[----:B------:R-:W-:Y:S01]  /*254c0*/  ISETP.GT.AND P3, PT, R12, R6, PT ;  /* 0x000000060c00720c */ /* 0x000fe20003f64270 */
[----:B------:R-:W-:Y:S01]  /*254d0*/  VIADD R28, R28, 0x1 ;  /* 0x000000011c1c7836 */ /* 0x000fe20000000000 */
[----:B------:R-:W-:-:S04]  /*254e0*/  IADD3 R12, R12, -0x1, RZ ;  /* 0xffffffff0c0c7810 */ /* 0x000fc80007ffe0ff */
[----:B------:R-:W-:-:S04]  /*254f0*/  ISETP.NE.AND P2, PT, R28, 0x2, PT ;  /* 0x000000021c00780c */ /* 0x000fc80003f45270 */
[----:B------:R-:W-:Y:S02]  /*25500*/  SEL R3, RZ, 0x1, P2 ;  /* 0x00000001ff037807 */ /* 0x000fe40001000000 */
[----:B------:R-:W-:Y:S02]  /*25510*/  SEL R28, R28, RZ, P2 ;  /* 0x000000ff1c1c7207 */ /* 0x000fe40001000000 */
[----:B------:R-:W-:Y:S01]  /*25520*/  LOP3.LUT R30, R30, R3, RZ, 0x3c, !PT ;  /* 0x000000031e1e7212 */ /* 0x000fe200078e3cff */
[----:B------:R-:W-:Y:S06]  /*25530*/  @P3 BRA `(.L_x_736) ;  /* 0xfffffff400303947 */ /* 0x000fec000383ffff */
.L_x_694:
[----:B------:R-:W-:Y:S05]  /*25540*/  BSYNC B0 ;  /* 0x0000000000007941 */ /* 0x000fea0003800000 */
.L_x_693:
[----:B------:R-:W-:Y:S05]  /*25550*/  @!P0 WARPSYNC.ALL ;  /* 0x0000000000008948 */ /* 0x000fea0003800000 */
[----:B------:R-:W-:Y:S01]  /*25560*/  @!P0 BAR.SYNC.DEFER_BLOCKING 0xc, 0x180 ;  /* 0x0306000000008b1d */ /* 0x000fe20000010000 */
[----:B------:R-:W-:-:S05]  /*25570*/  IMAD.MOV.U32 R0, RZ, RZ, RZ ;  /* 0x000000ffff007224 */ /* 0x000fca00078e00ff */
[----:B------:R-:W-:Y:S04]  /*25580*/  BSSY B0, `(.L_x_737) ;  /* 0x000001e000007945 */ /* 0x000fe80003800000 */
[----:B------:R-:W-:Y:S05]  /*25590*/  @!P1 BRA `(.L_x_738) ;  /* 0x0000000000709947 */ /* 0x000fea0003800000 */
[----:B------:R-:W-:-:S13]  /*255a0*/  ISETP.NE.AND P0, PT, R5, RZ, PT ;  /* 0x000000ff0500720c */ /* 0x000fda0003f05270 */
[----:B------:R-:W1:Y:S02]  /*255b0*/  @!P0 LDC R5, c[0x0][0x9f0] ;  /* 0x00027c00ff058b82 */ /* 0x000e640000000800 */
[-C--:B-1----:R-:W-:Y:S02]  /*255c0*/  IABS R0, R5.reuse ;  /* 0x0000000500007213 */ /* 0x082fe40000000000 */
[----:B0-----:R-:W-:Y:S02]  /*255d0*/  IABS R8, R5 ;  /* 0x0000000500087213 */ /* 0x001fe40000000000 */
[----:B------:R-:W0:Y:S03]  /*255e0*/  I2F.RP R9, R0 ;  /* 0x0000000000097306 */ /* 0x000e260000209400 */
[----:B------:R-:W-:-:S05]  /*255f0*/  IMAD.MOV R8, RZ, RZ, -R8 ;  /* 0x000000ffff087224 */ /* 0x000fca00078e0a08 */
[----:B0-----:R-:W0:Y:S02]  /*25600*/  MUFU.RCP R9, R9 ;  /* 0x0000000900097308 */ /* 0x001e240000001000 */
[----:B0-----:R-:W-:-:S06]  /*25610*/  VIADD R10, R9, 0xffffffe ;  /* 0x0ffffffe090a7836 */ /* 0x001fcc0000000000 */
[----:B------:R-:W0:Y:S02]  /*25620*/  F2I.FTZ.U32.TRUNC.NTZ R3, R10 ;  /* 0x0000000a00037305 */ /* 0x000e24000021f000 */
[----:B0-----:R-:W-:-:S05]  /*25630*/  IADD3 R2, RZ, -R3, RZ ;  /* 0x80000003ff027210 */ /* 0x001fca0007ffe0ff */
[----:B------:R-:W-:Y:S02]  /*25640*/  IMAD R6, R2, R0, RZ ;  /* 0x0000000002067224 */ /* 0x000fe400078e02ff */
[----:B------:R-:W-:-:S04]  /*25650*/  IMAD.MOV.U32 R2, RZ, RZ, RZ ;  /* 0x000000ffff027224 */ /* 0x000fc800078e00ff */
[----:B------:R-:W-:Y:S01]  /*25660*/  IMAD.HI.U32 R6, R3, R6, R2 ;  /* 0x0000000603067227 */ /* 0x000fe200078e0002 */
[----:B------:R-:W-:-:S04]  /*25670*/  IADD3 R3, R4, -0x1, R5 ;  /* 0xffffffff04037810 */ /* 0x000fc80007ffe005 */
[----:B------:R-:W-:Y:S02]  /*25680*/  IABS R2, R3 ;  /* 0x0000000300027213 */ /* 0x000fe40000000000 */
[----:B------:R-:W-:-:S03]  /*25690*/  LOP3.LUT R3, R3, R5, RZ, 0x3c, !PT ;  /* 0x0000000503037212 */ /* 0x000fc600078e3cff */
[----:B------:R-:W-:Y:S01]  /*256a0*/  IMAD.HI.U32 R6, R6, R2, RZ ;  /* 0x0000000206067227 */ /* 0x000fe200078e00ff */
[----:B------:R-:W-:-:S03]  /*256b0*/  ISETP.GE.AND P2, PT, R3, RZ, PT ;  /* 0x000000ff0300720c */ /* 0x000fc60003f46270 */
[----:B------:R-:W-:-:S05]  /*256c0*/  IMAD R2, R6, R8, R2 ;  /* 0x0000000806027224 */ /* 0x000fca00078e0202 */
[----:B------:R-:W-:-:S13]  /*256d0*/  ISETP.GT.U32.AND P1, PT, R0, R2, PT ;  /* 0x000000020000720c */ /* 0x000fda0003f24070 */
[-C--:B------:R-:W-:Y:S01]  /*256e0*/  @!P1 IADD3 R2, R2, -R0.reuse, RZ ;  /* 0x8000000002029210 */ /* 0x080fe20007ffe0ff */
[----:B------:R-:W-:Y:S01]  /*256f0*/  @!P1 VIADD R6, R6, 0x1 ;  /* 0x0000000106069836 */ /* 0x000fe20000000000 */
[----:B------:R-:W-:Y:S02]  /*25700*/  ISETP.NE.AND P1, PT, R5, RZ, PT ;  /* 0x000000ff0500720c */ /* 0x000fe40003f25270 */
[----:B------:R-:W-:-:S13]  /*25710*/  ISETP.GE.U32.AND P0, PT, R2, R0, PT ;  /* 0x000000000200720c */ /* 0x000fda0003f06070 */
[----:B------:R-:W-:-:S05]  /*25720*/  @P0 VIADD R6, R6, 0x1 ;  /* 0x0000000106060836 */ /* 0x000fca0000000000 */
[----:B------:R-:W-:-:S05]  /*25730*/  MOV R0, R6 ;  /* 0x0000000600007202 */ /* 0x000fca0000000f00 */
[----:B------:R-:W-:Y:S01]  /*25740*/  @!P2 IMAD.MOV R0, RZ, RZ, -R0 ;  /* 0x000000ffff00a224 */ /* 0x000fe200078e0a00 */
[----:B------:R-:W-:-:S07]  /*25750*/  @!P1 LOP3.LUT R0, RZ, R5, RZ, 0x33, !PT ;  /* 0x00000005ff009212 */ /* 0x000fce00078e33ff */
.L_x_738:
[----:B------:R-:W-:Y:S05]  /*25760*/  BSYNC B0 ;  /* 0x0000000000007941 */ /* 0x000fea0003800000 */
.L_x_737:
[-C--:B------:R-:W-:Y:S01]  /*25770*/  IMAD R3, R7, R0.reuse, RZ ;  /* 0x0000000007037224 */ /* 0x080fe200078e02ff */
[----:B------:R-:W-:Y:S04]  /*25780*/  BSSY B7, `(.L_x_739) ;  /* 0x0000393000077945 */ /* 0x000fe80003800000 */
[----:B------:R-:W-:Y:S01]  /*25790*/  VIADDMNMX R2, R3, R0, R4, PT ;  /* 0x0000000003027246 */ /* 0x000fe20003800104 */
[----:B------:R1:W-:Y:S03]  /*257a0*/  STL [R1+0xc], R3 ;  /* 0x00000c0301007387 */ /* 0x0003e60000100800 */
[----:B------:R-:W-:Y:S01]  /*257b0*/  ISETP.GT.AND P0, PT, R2, R3, PT ;  /* 0x000000030200720c */ /* 0x000fe20003f04270 */
[----:B------:R1:W-:-:S12]  /*257c0*/  STL [R1+0x1c], R2 ;  /* 0x00001c0201007387 */ /* 0x0003d80000100800 */
[----:B-1----:R-:W-:Y:S05]  /*257d0*/  @P0 BRA `(.L_x_740) ;  /* 0x0000000000480947 */ /* 0x002fea0003800000 */
[----:B------:R-:W1:Y:S02]  /*257e0*/  S2R R2, SR_TID.X ;  /* 0x0000000000027919 */ /* 0x000e640000002100 */
[----:B-1----:R-:W-:-:S04]  /*257f0*/  LOP3.LUT R2, R2, 0x7f, RZ, 0xc0, !PT ;  /* 0x0000007f02027812 */ /* 0x002fc800078ec0ff */
[----:B------:R-:W-:-:S13]  /*25800*/  ISETP.NE.AND P0, PT, R2, RZ, PT ;  /* 0x000000ff0200720c */ /* 0x000fda0003f05270 */
[----:B------:R-:W-:Y:S05]  /*25810*/  @P0 BRA `(.L_x_741) ;  /* 0x0000003800240947 */ /* 0x000fea0003800000 */
[----:B------:R-:W1:Y:S01]  /*25820*/  S2R R5, SR_LANEID ;  /* 0x0000000000057919 */ /* 0x000e620000000000 */
[----:B------:R-:W-:Y:S01]  /*25830*/  VOTEU.ANY UR4, UPT, PT ;  /* 0x0000000000047886 */ /* 0x000fe200038e0100 */
[----:B------:R-:W2:Y:S01]  /*25840*/  LDC.64 R2, c[0x0][0xc60] ;  /* 0x00031800ff027b82 */ /* 0x000ea20000000a00 */
[----:B------:R-:W1:Y:S01]  /*25850*/  FLO.U32 R0, UR4 ;  /* 0x0000000400007d00 */ /* 0x000e6200080e0000 */
[----:B------:R-:W-:Y:S01]  /*25860*/  ULDC.64 UR6, c[0x0][0x208] ;  /* 0x0000820000067ab9 */ /* 0x000fe20000000a00 */
[----:B-1----:R-:W-:-:S06]  /*25870*/  ISETP.EQ.U32.AND P0, PT, R0, R5, PT ;  /* 0x000000050000720c */ /* 0x002fcc0003f02070 */
[----:B------:R-:W2:Y:S07]  /*25880*/  POPC R5, UR4 ;  /* 0x0000000400057d09 */ /* 0x000eae0008000000 */
[----:B--2---:R-:W2:Y:S01]  /*25890*/  @P0 ATOMG.E.ADD.STRONG.GPU PT, R3, desc[UR6][R2.64], R5 ;  /* 0x00000005020309a8 */ /* 0x004ea200081ee1c6 */
[----:B------:R-:W1:Y:S02]  /*258a0*/  S2R R4, SR_LTMASK ;  /* 0x0000000000047919 */ /* 0x000e640000003900 */
[----:B-1----:R-:W-:-:S04]  /*258b0*/  LOP3.LUT R4, R4, UR4, RZ, 0xc0, !PT ;  /* 0x0000000404047c12 */ /* 0x002fc8000f8ec0ff */
[----:B------:R-:W1:Y:S01]  /*258c0*/  POPC R7, R4 ;  /* 0x0000000400077309 */ /* 0x000e620000000000 */
[----:B--2---:R-:W1:Y:S02]  /*258d0*/  SHFL.IDX PT, R0, R3, R0, 0x1f ;  /* 0x00001f0003007589 */ /* 0x004e6400000e0000 */
[----:B-1----:R-:W-:Y:S01]  /*258e0*/  IADD3 R24, R0, UR36, R7 ;  /* 0x0000002400187c10 */ /* 0x002fe2000fffe007 */
[----:B------:R-:W-:Y:S06]  /*258f0*/  BRA `(.L_x_741) ;  /* 0x0000003400ec7947 */ /* 0x000fec0003800000 */
.L_x_740:
        /* <DEDUP_REMOVED lines=8> */
[----:B------:R-:W-:Y:S01]  /*25980*/  MOV R4, UR6 ;  /* 0x0000000600047c02 */ /* 0x000fe20008000f00 */
[----:B------:R-:W-:Y:S01]  /*25990*/  IMAD.U32 R5, RZ, RZ, UR7 ;  /* 0x00000007ff057e24 */ /* 0x000fe2000f8e00ff */
[----:B------:R-:W1:Y:S01]  /*259a0*/  LDC.64 R2, c[0x4][R2] ;  /* 0x0100000002027b82 */ /* 0x000e620000000a00 */
[----:B------:R-:W-:Y:S01]  /*259b0*/  IMAD.U32 R6, RZ, RZ, UR8 ;  /* 0x00000008ff067e24 */ /* 0x000fe2000f8e00ff */
[----:B------:R-:W-:Y:S01]  /*259c0*/  MOV R7, UR9 ;  /* 0x0000000900077c02 */ /* 0x000fe20008000f00 */
[----:B------:R-:W-:Y:S01]  /*259d0*/  IMAD.U32 R10, RZ, RZ, UR4 ;  /* 0x00000004ff0a7e24 */ /* 0x000fe2000f8e00ff */
[----:B0-----:R-:W-:Y:S01]  /*259e0*/  MOV R8, 0x70 ;  /* 0x0000007000087802 */ /* 0x001fe20000000f00 */
[----:B------:R-:W-:-:S02]  /*259f0*/  IMAD.U32 R11, RZ, RZ, UR5 ;  /* 0x00000005ff0b7e24 */ /* 0x000fc4000f8e00ff */
[----:B------:R-:W-:Y:S02]  /*25a00*/  IMAD.MOV.U32 R12, RZ, RZ, 0x1 ;  /* 0x00000001ff0c7424 */ /* 0x000fe400078e00ff */
[----:B------:R-:W-:-:S07]  /*25a10*/  IMAD.MOV.U32 R13, RZ, RZ, RZ ;  /* 0x000000ffff0d7224 */ /* 0x000fce00078e00ff */
[----:B------:R-:W-:-:S07]  /*25a20*/  LEPC R20, `(.L_x_743) ;  /* 0x000000001014794e */ /* 0x000fce0000000000 */
[----:B-1----:R-:W-:Y:S05]  /*25a30*/  CALL.ABS.NOINC R2 ;  /* 0x0000000002007343 */ /* 0x002fea0003c00000 */
.L_x_743:
[----:B------:R-:W-:Y:S05]  /*25a40*/  BSYNC B6 ;  /* 0x0000000000067941 */ /* 0x000fea0003800000 */
.L_x_742:
[----:B------:R-:W-:Y:S01]  /*25a50*/  IADD3 R0, R16, 0x400, RZ ;  /* 0x0000040010007810 */ /* 0x000fe20007ffe0ff */
[----:B------:R-:W-:Y:S03]  /*25a60*/  BSSY B6, `(.L_x_744) ;  /* 0x0000022000067945 */ /* 0x000fe60003800000 */
[----:B------:R-:W-:-:S13]  /*25a70*/  LOP3.LUT P0, RZ, R0, 0x3ff, RZ, 0xc0, !PT ;  /* 0x000003ff00ff7812 */ /* 0x000fda000780c0ff */
[----:B------:R-:W-:Y:S05]  /*25a80*/  @!P0 BRA `(.L_x_745) ;  /* 0x00000000007c8947 */ /* 0x000fea0003800000 */
[----:B------:R-:W-:Y:S01]  /*25a90*/  MOV R22, 0x0 ;  /* 0x0000000000167802 */ /* 0x000fe20000000f00 */
[----:B------:R-:W-:Y:S01]  /*25aa0*/  ULDC.64 UR6, c[0x4][0xa8] ;  /* 0x01002a0000067ab9 */ /* 0x000fe20000000a00 */
[----:B------:R-:W-:Y:S01]  /*25ab0*/  ULDC.64 UR8, c[0x4][0xb0] ;  /* 0x01002c0000087ab9 */ /* 0x000fe20000000a00 */
[----:B------:R-:W-:Y:S01]  /*25ac0*/  ULDC.64 UR4, c[0x4][0x10] ;  /* 0x0100040000047ab9 */ /* 0x000fe20000000a00 */
[----:B------:R1:W2:Y:S01]  /*25ad0*/  LDC.64 R2, c[0x4][R22] ;  /* 0x0100000016027b82 */ /* 0x0002a20000000a00 */
[----:B------:R-:W-:Y:S01]  /*25ae0*/  IMAD.U32 R4, RZ, RZ, UR6 ;  /* 0x00000006ff047e24 */ /* 0x000fe2000f8e00ff */
[----:B------:R-:W-:Y:S01]  /*25af0*/  MOV R6, UR8 ;  /* 0x0000000800067c02 */ /* 0x000fe20008000f00 */
[----:B------:R-:W-:Y:S01]  /*25b00*/  IMAD.U32 R5, RZ, RZ, UR7 ;  /* 0x00000007ff057e24 */ /* 0x000fe2000f8e00ff */
[----:B------:R-:W-:Y:S01]  /*25b10*/  MOV R11, UR5 ;  /* 0x00000005000b7c02 */ /* 0x000fe20008000f00 */
[----:B------:R-:W-:Y:S01]  /*25b20*/  IMAD.U32 R7, RZ, RZ, UR9 ;  /* 0x00000009ff077e24 */ /* 0x000fe2000f8e00ff */
[----:B------:R-:W-:Y:S01]  /*25b30*/  MOV R13, RZ ;  /* 0x000000ff000d7202 */ /* 0x000fe20000000f00 */
[----:B------:R-:W-:-:S02]  /*25b40*/  IMAD.U32 R10, RZ, RZ, UR4 ;  /* 0x00000004ff0a7e24 */ /* 0x000fc4000f8e00ff */
[----:B0-----:R-:W-:Y:S02]  /*25b50*/  IMAD.MOV.U32 R8, RZ, RZ, 0x70 ;  /* 0x00000070ff087424 */ /* 0x001fe400078e00ff */
[----:B-1----:R-:W-:-:S07]  /*25b60*/  IMAD.MOV.U32 R12, RZ, RZ, 0x1 ;  /* 0x00000001ff0c7424 */ /* 0x002fce00078e00ff */
[----:B------:R-:W-:-:S07]  /*25b70*/  LEPC R20, `(.L_x_746) ;  /* 0x000000001014794e */ /* 0x000fce0000000000 */
[----:B--2---:R-:W-:Y:S05]  /*25b80*/  CALL.ABS.NOINC R2 ;  /* 0x0000000002007343 */ /* 0x004fea0003c00000 */
.L_x_746:
[----:B------:R0:W1:Y:S01]  /*25b90*/  LDC.64 R2, c[0x4][R22] ;  /* 0x0100000016027b82 */ /* 0x0000620000000a00 */
[----:B------:R-:W-:Y:S01]  /*25ba0*/  ULDC.64 UR4, c[0x4][0xa8] ;  /* 0x01002a0000047ab9 */ /* 0x000fe20000000a00 */
[----:B------:R-:W-:Y:S01]  /*25bb0*/  ULDC.64 UR6, c[0x4][0xb0] ;  /* 0x01002c0000067ab9 */ /* 0x000fe20000000a00 */
[----:B------:R-:W-:Y:S01]  /*25bc0*/  ULDC.64 UR8, c[0x4][0x18] ;  /* 0x0100060000087ab9 */ /* 0x000fe20000000a00 */
[----:B------:R-:W-:Y:S01]  /*25bd0*/  IMAD.U32 R4, RZ, RZ, UR4 ;  /* 0x00000004ff047e24 */ /* 0x000fe2000f8e00ff */
[----:B------:R-:W-:Y:S01]  /*25be0*/  MOV R6, UR6 ;  /* 0x0000000600067c02 */ /* 0x000fe20008000f00 */
[----:B------:R-:W-:Y:S01]  /*25bf0*/  IMAD.U32 R5, RZ, RZ, UR5 ;  /* 0x00000005ff057e24 */ /* 0x000fe2000f8e00ff */
[----:B------:R-:W-:Y:S01]  /*25c00*/  MOV R11, UR9 ;  /* 0x00000009000b7c02 */ /* 0x000fe20008000f00 */
[----:B------:R-:W-:Y:S01]  /*25c10*/  IMAD.U32 R7, RZ, RZ, UR7 ;  /* 0x00000007ff077e24 */ /* 0x000fe2000f8e00ff */
[----:B------:R-:W-:Y:S01]  /*25c20*/  MOV R13, RZ ;  /* 0x000000ff000d7202 */ /* 0x000fe20000000f00 */
[----:B------:R-:W-:-:S02]  /*25c30*/  IMAD.U32 R10, RZ, RZ, UR8 ;  /* 0x00000008ff0a7e24 */ /* 0x000fc4000f8e00ff */
[----:B------:R-:W-:Y:S02]  /*25c40*/  IMAD.MOV.U32 R8, RZ, RZ, 0x70 ;  /* 0x00000070ff087424 */ /* 0x000fe400078e00ff */
[----:B0-----:R-:W-:-:S07]  /*25c50*/  IMAD.MOV.U32 R12, RZ, RZ, 0x1 ;  /* 0x00000001ff0c7424 */ /* 0x001fce00078e00ff */
[----:B------:R-:W-:-:S07]  /*25c60*/  LEPC R20, `(.L_x_745) ;  /* 0x000000001014794e */ /* 0x000fce0000000000 */
[----:B-1----:R-:W-:Y:S05]  /*25c70*/  CALL.ABS.NOINC R2 ;  /* 0x0000000002007343 */ /* 0x002fea0003c00000 */
.L_x_745:
[----:B------:R-:W-:Y:S05]  /*25c80*/  BSYNC B6 ;  /* 0x0000000000067941 */ /* 0x000fea0003800000 */
.L_x_744:
[----:B------:R-:W2:Y:S01]  /*25c90*/  LDL R22, [R1+0x1c] ;  /* 0x00001c0001167983 */ /* 0x000ea20000100800 */
[----:B------:R-:W-:-:S03]  /*25ca0*/  ULDC.64 UR4, c[0x0][0x9f8] ;  /* 0x00027e0000047ab9 */ /* 0x000fc60000000a00 */
[----:B------:R-:W3:Y:S01]  /*25cb0*/  LDL R7, [R1+0x8] ;  /* 0x0000080001077983 */ /* 0x000ee20000100800 */
[----:B------:R-:W-:-:S03]  /*25cc0*/  ISETP.NE.U32.AND P0, PT, RZ, UR4, PT ;  /* 0x00000004ff007c0c */ /* 0x000fc6000bf05070 */
[----:B------:R-:W4:Y:S01]  /*25cd0*/  LDL R21, [R1+0x10] ;  /* 0x0000100001157983 */ /* 0x000f220000100800 */
[----:B------:R-:W-:Y:S01]  /*25ce0*/  ISETP.NE.AND.EX P0, PT, RZ, UR5, PT, P0 ;  /* 0x00000005ff007c0c */ /* 0x000fe2000bf05300 */
[----:B------:R-:W-:Y:S01]  /*25cf0*/  ULDC.64 UR6, c[0x0][0x208] ;  /* 0x0000820000067ab9 */ /* 0x000fe20000000a00 */
[----:B------:R-:W1:Y:S01]  /*25d00*/  LDC R0, c[0x0][0x430] ;  /* 0x00010c00ff007b82 */ /* 0x000e620000000800 */
[----:B------:R-:W0:Y:S10]  /*25d10*/  S2R R20, SR_TID.X ;  /* 0x0000000000147919 */ /* 0x000e340000002100 */
[----:B------:R-:W-:Y:S01]  /*25d20*/  @P0 IADD3 R2, P1, R17, UR4, RZ ;  /* 0x0000000411020c10 */ /* 0x000fe2000ff3e0ff */
[----:B------:R-:W-:-:S03]  /*25d30*/  ULDC UR4, c[0x0][0x2f4] ;  /* 0x0000bd0000047ab9 */ /* 0x000fc60000000800 */
[----:B------:R-:W-:-:S05]  /*25d40*/  @P0 IADD3.X R3, R19, UR5, RZ, P1, !PT ;  /* 0x0000000513030c10 */ /* 0x000fca0008ffe4ff */
[----:B------:R4:W4:Y:S01]  /*25d50*/  @P0 LDG.E R32, desc[UR6][R2.64] ;  /* 0x0000000602200981 */ /* 0x000922000c1e1900 */
[----:B0-----:R-:W-:-:S04]  /*25d60*/  LOP3.LUT R20, R20, 0x7f, RZ, 0xc0, !PT ;  /* 0x0000007f14147812 */ /* 0x001fc800078ec0ff */
[----:B------:R-:W-:Y:S02]  /*25d70*/  SHF.R.U32.HI R4, RZ, 0x3, R20 ;  /* 0x00000003ff047819 */ /* 0x000fe40000011614 */
[----:B------:R-:W0:Y:S01]  /*25d80*/  S2R R20, SR_TID.X ;  /* 0x0000000000147919 */ /* 0x000e220000002100 */
[----:B-1----:R-:W-:-:S13]  /*25d90*/  ISETP.NE.AND P1, PT, R0, 0x1, PT ;  /* 0x000000010000780c */ /* 0x002fda0003f25270 */
[----:B------:R-:W1:Y:S01]  /*25da0*/  @P1 LDC R6, c[0x0][0x438] ;  /* 0x00010e00ff061b82 */ /* 0x000e620000000800 */
[----:B0-----:R-:W-:-:S05]  /*25db0*/  IMAD.SHL.U32 R20, R20, 0x10, RZ ;  /* 0x0000001014147824 */ /* 0x001fca00078e00ff */
[----:B------:R-:W-:Y:S02]  /*25dc0*/  LOP3.LUT R20, R4, 0x70, R20, 0xf8, !PT ;  /* 0x0000007004147812 */ /* 0x000fe400078ef814 */
[----:B------:R-:W0:Y:S01]  /*25dd0*/  @P1 LDC R4, c[0x0][0x434] ;  /* 0x00010d00ff041b82 */ /* 0x000e220000000800 */
[----:B------:R-:W-:Y:S02]  /*25de0*/  LOP3.LUT R18, R18, 0xfffffffe, RZ, 0xc0, !PT ;  /* 0xfffffffe12127812 */ /* 0x000fe400078ec0ff */
[----:B------:R-:W-:-:S04]  /*25df0*/  LOP3.LUT R9, R34, 0x40, RZ, 0xfc, !PT ;  /* 0x0000004022097812 */ /* 0x000fc800078efcff */
[----:B------:R-:W-:Y:S01]  /*25e00*/  ISETP.GE.AND P3, PT, R9, UR4, PT ;  /* 0x0000000409007c0c */ /* 0x000fe2000bf66270 */
[----:B------:R-:W-:Y:S01]  /*25e10*/  UMOV UR5, 0xffffffff ;  /* 0xffffffff00057882 */ /* 0x000fe20000000000 */
[----:B--2---:R-:W-:-:S04]  /*25e20*/  VIADD R22, R22, 0xffffffff ;  /* 0xffffffff16167836 */ /* 0x004fc80000000000 */
[----:B------:R-:W-:-:S05]  /*25e30*/  IMAD R5, R22, 0x50, R20 ;  /* 0x0000005016057824 */ /* 0x000fca00078e0214 */
[----:B---3--:R-:W-:-:S04]  /*25e40*/  ISETP.GE.AND P0, PT, R5, R7, PT ;  /* 0x000000070500720c */ /* 0x008fc80003f06270 */
[----:B------:R-:W-:Y:S02]  /*25e50*/  ISETP.GT.U32.OR P0, PT, R20, 0x4f, P0 ;  /* 0x0000004f1400780c */ /* 0x000fe40000704470 */
[----:B----4-:R-:W-:-:S11]  /*25e60*/  IADD3 R5, R5, R21, RZ ;  /* 0x0000001505057210 */ /* 0x010fd60007ffe0ff */
[----:B------:R-:W2:Y:S01]  /*25e70*/  @!P0 LDC.64 R2, c[0x0][0x428] ;  /* 0x00010a00ff028b82 */ /* 0x000ea20000000a00 */
[----:B0-----:R-:W-:-:S04]  /*25e80*/  @P1 IMAD.HI.U32 R7, R5, R4, RZ ;  /* 0x0000000405071227 */ /* 0x001fc800078e00ff */
[----:B------:R-:W-:Y:S01]  /*25e90*/  IMAD.MOV.U32 R4, RZ, RZ, R5 ;  /* 0x000000ffff047224 */ /* 0x000fe200078e0005 */
[----:B-1----:R-:W-:Y:S02]  /*25ea0*/  @P1 SHF.R.U32.HI R4, RZ, R6, R7 ;  /* 0x00000006ff041219 */ /* 0x002fe40000011607 */
[----:B------:R-:W-:-:S03]  /*25eb0*/  SHF.R.S32.HI R8, RZ, 0x1f, R32 ;  /* 0x0000001fff087819 */ /* 0x000fc60000011420 */
[----:B------:R-:W-:-:S04]  /*25ec0*/  IMAD.MOV R6, RZ, RZ, -R4 ;  /* 0x000000ffff067224 */ /* 0x000fc800078e0a04 */
[----:B------:R-:W-:Y:S01]  /*25ed0*/  IMAD R0, R0, R6, R5 ;  /* 0x0000000600007224 */ /* 0x000fe200078e0205 */
[--C-:B------:R-:W-:Y:S01]  /*25ee0*/  @!P0 SHF.R.S32.HI R5, RZ, 0x1f, R4.reuse ;  /* 0x0000001fff058819 */ /* 0x100fe20000011404 */
[-C--:B--2---:R-:W-:Y:S02]  /*25ef0*/  @!P0 IMAD R6, R8, R2.reuse, RZ ;  /* 0x0000000208068224 */ /* 0x084fe400078e02ff */
[----:B------:R-:W-:-:S04]  /*25f00*/  @!P0 IMAD.WIDE.U32 R4, R32, R2, R4 ;  /* 0x0000000220048225 */ /* 0x000fc800078e0004 */
[----:B------:R-:W-:Y:S02]  /*25f10*/  @!P0 IMAD R6, R32, R3, R6 ;  /* 0x0000000320068224 */ /* 0x000fe400078e0206 */
[----:B------:R-:W0:Y:S03]  /*25f20*/  @!P0 LDC.64 R2, c[0x0][0x418] ;  /* 0x00010600ff028b82 */ /* 0x000e260000000a00 */
[----:B------:R-:W-:Y:S01]  /*25f30*/  @!P0 IADD3 R6, R5, R6, RZ ;  /* 0x0000000605068210 */ /* 0x000fe20007ffe0ff */
[----:B------:R-:W-:Y:S01]  /*25f40*/  IMAD.U32 R7, RZ, RZ, UR37 ;  /* 0x00000025ff077e24 */ /* 0x000fe2000f8e00ff */
[----:B0-----:R-:W-:-:S04]  /*25f50*/  @!P0 LEA R2, P1, R4, R2, 0x2 ;  /* 0x0000000204028211 */ /* 0x001fc800078210ff */
[----:B------:R-:W-:Y:S01]  /*25f60*/  @!P0 LEA.HI.X R3, R4, R3, R6, 0x2, P1 ;  /* 0x0000000304038211 */ /* 0x000fe200008f1406 */
[----:B------:R-:W-:-:S06]  /*25f70*/  IMAD.MOV.U32 R4, RZ, RZ, RZ ;  /* 0x000000ffff047224 */ /* 0x000fcc00078e00ff */
[----:B------:R0:W5:Y:S01]  /*25f80*/  @!P0 LDG.E R4, desc[UR6][R2.64] ;  /* 0x0000000602048981 */ /* 0x000162000c1e1900 */
[----:B------:R-:W-:Y:S02]  /*25f90*/  ISETP.GT.U32.AND P0, PT, R20, 0x4f, PT ;  /* 0x0000004f1400780c */ /* 0x000fe40003f04070 */
[----:B------:R-:W-:-:S11]  /*25fa0*/  ISETP.NE.AND P2, PT, R7, 0x3, PT ;  /* 0x000000030700780c */ /* 0x000fd60003f45270 */
[----:B------:R-:W-:Y:S02]  /*25fb0*/  @P0 LOP3.LUT R18, R18, 0x1, RZ, 0xfc, !PT ;  /* 0x0000000112120812 */ /* 0x000fe400078efcff */
[----:B------:R-:W-:Y:S02]  /*25fc0*/  ISETP.GE.AND P0, PT, R34, UR4, PT ;  /* 0x0000000422007c0c */ /* 0x000fe4000bf06270 */
[----:B------:R-:W-:-:S04]  /*25fd0*/  LOP3.LUT R18, R18, 0xffffffdf, RZ, 0xc0, !PT ;  /* 0xffffffdf12127812 */ /* 0x000fc800078ec0ff */
[----:B------:R-:W-:-:S04]  /*25fe0*/  @P2 LOP3.LUT R18, R18, 0x20, RZ, 0xfc, !PT ;  /* 0x0000002012122812 */ /* 0x000fc800078efcff */
[----:B------:R-:W-:Y:S01]  /*25ff0*/  LOP3.LUT R18, R18, 0xffffffef, RZ, 0xc0, !PT ;  /* 0xffffffef12127812 */ /* 0x000fe200078ec0ff */
[----:B------:R1:W-:Y:S03]  /*26000*/  STL [R1+0x14], R8 ;  /* 0x0000140801007387 */ /* 0x0003e60000100800 */
[----:B------:R-:W-:-:S04]  /*26010*/  @P0 LOP3.LUT R18, R18, 0x10, RZ, 0xfc, !PT ;  /* 0x0000001012120812 */ /* 0x000fc800078efcff */
[----:B------:R-:W-:Y:S02]  /*26020*/  LOP3.LUT R18, R18, 0xfffffff7, RZ, 0xc0, !PT ;  /* 0xfffffff712127812 */ /* 0x000fe400078ec0ff */
[----:B-1----:R-:W-:Y:S02]  /*26030*/  LOP3.LUT R8, R34, 0x80, RZ, 0xfc, !PT ;  /* 0x0000008022087812 */ /* 0x002fe400078efcff */
[----:B------:R-:W-:Y:S02]  /*26040*/  @P3 LOP3.LUT R18, R18, 0x8, RZ, 0xfc, !PT ;  /* 0x0000000812123812 */ /* 0x000fe400078efcff */
[----:B------:R-:W-:Y:S02]  /*26050*/  ISETP.GE.AND P1, PT, R8, UR4, PT ;  /* 0x0000000408007c0c */ /* 0x000fe4000bf26270 */
[----:B------:R-:W-:Y:S02]  /*26060*/  ISETP.GE.AND P0, PT, R37, UR4, PT ;  /* 0x0000000425007c0c */ /* 0x000fe4000bf06270 */
[----:B------:R-:W-:-:S04]  /*26070*/  LOP3.LUT R18, R18, 0xfffffffd, RZ, 0xc0, !PT ;  /* 0xfffffffd12127812 */ /* 0x000fc800078ec0ff */
[----:B------:R-:W-:-:S05]  /*26080*/  LOP3.LUT R18, R18, 0xfffffffb, RZ, 0xc0, !PT ;  /* 0xfffffffb12127812 */ /* 0x000fca00078ec0ff */
[----:B------:R-:W-:-:S04]  /*26090*/  @P1 LOP3.LUT R18, R18, 0x4, RZ, 0xfc, !PT ;  /* 0x0000000412121812 */ /* 0x000fc800078efcff */
[----:B------:R-:W-:Y:S01]  /*260a0*/  @P0 LOP3.LUT R18, R18, 0x2, RZ, 0xfc, !PT ;  /* 0x0000000212120812 */ /* 0x000fe200078efcff */
[----:B0-----:R-:W-:Y:S06]  /*260b0*/  BRA.DIV UR5, `(.L_x_747) ;  /* 0x00000056050c7947 */ /* 0x001fec000b800000 */
.L_x_876:
[----:B------:R-:W-:Y:S05]  /*260c0*/  @!P2 BRA `(.L_x_748) ;  /* 0x000000000004a947 */ /* 0x000fea0003800000 */
[----:B------:R-:W-:Y:S01]  /*260d0*/  BPT.TRAP 0x1 ;  /* 0x000000040000795c */ /* 0x000fe20000300000 */
.L_x_748:
        /* <DEDUP_REMOVED lines=8> */
[----:B------:R-:W-:-:S04]  /*26160*/  ULDC.64 UR4, c[0x0][0x338] ;  /* 0x0000ce0000047ab9 */ /* 0x000fc80000000a00 */
[----:B------:R-:W-:Y:S01]  /*26170*/  IADD3 R3, R3, R5, RZ ;  /* 0x0000000503037210 */ /* 0x000fe20007ffe0ff */
[----:B------:R-:W-:-:S04]  /*26180*/  IMAD R5, R7, UR4, RZ ;  /* 0x0000000407057c24 */ /* 0x000fc8000f8e02ff */
[C---:B------:R-:W-:Y:S02]  /*26190*/  IMAD R5, R4.reuse, UR5, R5 ;  /* 0x0000000504057c24 */ /* 0x040fe4000f8e0205 */
[----:B------:R-:W-:Y:S01]  /*261a0*/  IMAD.WIDE.U32 R2, R4, UR4, R2 ;  /* 0x0000000404027c25 */ /* 0x000fe2000f8e0002 */
        /* <DEDUP_REMOVED lines=10> */
.L_x_877:
[----:B------:R-:W-:Y:S05]  /*26250*/  BSYNC B0 ;  /* 0x0000000000007941 */ /* 0x000fea0003800000 */
.L_x_749:
[----:B------:R-:W2:Y:S01]  /*26260*/  LDL R9, [R1+0x8] ;  /* 0x0000080001097983 */ /* 0x000ea20000100800 */
        /* <DEDUP_REMOVED lines=8> */
[----:B------:R-:W-:Y:S02]  /*262f0*/  IADD3 R3, R3, R6, RZ ;  /* 0x0000000603037210 */ /* 0x000fe40007ffe0ff */
        /* <DEDUP_REMOVED lines=8> */
[----:B------:R-:W-:Y:S02]  /*26380*/  LEA R0, P0, R2, UR6, 0x1 ;  /* 0x0000000602007c11 */ /* 0x000fe4000f8008ff */
[----:B-1----:R-:W-:Y:S02]  /*26390*/  LOP3.LUT R8, R8, 0x7f, RZ, 0xc0, !PT ;  /* 0x0000007f08087812 */ /* 0x002fe400078ec0ff */
[----:B------:R-:W-:Y:S02]  /*263a0*/  LEA.HI.X R6, R2, UR7, R6, 0x1, P0 ;  /* 0x0000000702067c11 */ /* 0x000fe400080f0c06 */
[----:B------:R-:W-:Y:S01]  /*263b0*/  SHF.R.U32.HI R8, RZ, 0x3, R8 ;  /* 0x00000003ff087819 */ /* 0x000fe20000011608 */
[----:B--2---:R-:W-:-:S04]  /*263c0*/  IMAD R4, R22, -0x50, R9 ;  /* 0xffffffb016047824 */ /* 0x004fc800078e0209 */
[----:B------:R-:W-:-:S05]  /*263d0*/  IMAD.IADD R4, R4, 0x1, -R8 ;  /* 0x0000000104047824 */ /* 0x000fca00078e0a08 */
[----:B------:R-:W-:Y:S01]  /*263e0*/  ISETP.GE.AND P0, PT, R4, 0x1, PT ;  /* 0x000000010400780c */ /* 0x000fe20003f06270 */
[----:B------:R-:W-:-:S12]  /*263f0*/  BRA.DIV UR4, `(.L_x_751) ;  /* 0x0000005204847947 */ /* 0x000fd8000b800000 */
[----:B------:R-:W0:Y:S01]  /*26400*/  SHFL.IDX PT, R3, R0, RZ, 0x181f ;  /* 0x00181fff00037589 */ /* 0x000e2200000e0000 */
[C---:B------:R-:W-:Y:S01]  /*26410*/  LOP3.LUT P5, RZ, R18.reuse, 0x10, RZ, 0xc0, !PT ;  /* 0x0000001012ff7812 */ /* 0x040fe200078ac0ff */
[----:B------:R-:W-:Y:S01]  /*26420*/  @P0 IMAD R9, R7, 0x2, R16 ;  /* 0x0000000207090824 */ /* 0x000fe200078e0210 */
[C---:B------:R-:W-:Y:S01]  /*26430*/  LOP3.LUT P4, RZ, R18.reuse, 0x8, RZ, 0xc0, !PT ;  /* 0x0000000812ff7812 */ /* 0x040fe2000788c0ff */
[----:B------:R-:W1:Y:S01]  /*26440*/  SHFL.IDX PT, R2, R6, RZ, 0x181f ;  /* 0x00181fff06027589 */ /* 0x000e6200000e0000 */
[C---:B------:R-:W-:Y:S01]  /*26450*/  LOP3.LUT P3, RZ, R18.reuse, 0x4, RZ, 0xc0, !PT ;  /* 0x0000000412ff7812 */ /* 0x040fe2000786c0ff */
[----:B------:R-:W-:Y:S01]  /*26460*/  ULDC.64 UR4, c[0x0][0x208] ;  /* 0x0000820000047ab9 */ /* 0x000fe20000000a00 */
[----:B------:R-:W-:Y:S01]  /*26470*/  LOP3.LUT P2, RZ, R18, 0x2, RZ, 0xc0, !PT ;  /* 0x0000000212ff7812 */ /* 0x000fe2000784c0ff */
[----:B------:R-:W-:Y:S01]  /*26480*/  SHFL.IDX PT, R8, R6, 0x1, 0x181f ;  /* 0x00381f0006087f89 */ /* 0x000fe200000e0000 */
[----:B0-----:R-:W-:-:S04]  /*26490*/  @P0 LEA R3, P1, R34, R3, 0x1 ;  /* 0x0000000322030211 */ /* 0x001fc800078208ff */
[----:B-1----:R-:W-:Y:S02]  /*264a0*/  @P0 IADD3.X R2, RZ, R2, RZ, P1, !PT ;  /* 0x00000002ff020210 */ /* 0x002fe40000ffe4ff */
[----:B------:R-:W-:Y:S02]  /*264b0*/  ISETP.GE.AND P1, PT, R4, 0x11, PT ;  /* 0x000000110400780c */ /* 0x000fe40003f26270 */
[----:B------:R-:W-:-:S04]  /*264c0*/  @P0 LOP3.LUT R3, R3, R2, RZ, 0x3c, !PT ;  /* 0x0000000203030212 */ /* 0x000fc800078e3cff */
[----:B------:R-:W-:-:S04]  /*264d0*/  @P0 LOP3.LUT R2, R3, R2, RZ, 0x3c, !PT ;  /* 0x0000000203020212 */ /* 0x000fc800078e3cff */
[----:B------:R-:W-:-:S03]  /*264e0*/  @P0 LOP3.LUT R3, R3, R2, RZ, 0x3c, !PT ;  /* 0x0000000203030212 */ /* 0x000fc600078e3cff */
[----:B------:R-:W-:Y:S02]  /*264f0*/  @P1 LEA R21, R7, R16, 0x1 ;  /* 0x0000001007151211 */ /* 0x000fe400078e08ff */
[----:B------:R-:W-:Y:S04]  /*26500*/  @P0 LDGSTS.E.BYPASS.LTC128B.128 [R9+0x24400], desc[UR4][R2.64], !P5 ;  /* 0x2440000002090fae */ /* 0x000fe8000e901d44 */
[----:B------:R-:W-:Y:S04]  /*26510*/  @P0 LDGSTS.E.BYPASS.LTC128B.128 [R9+0x26c00], desc[UR4][R2.64+0x80], !P4 ;  /* 0x26c0008002090fae */ /* 0x000fe8000e101d44 */
[----:B------:R-:W-:Y:S04]  /*26520*/  @P0 LDGSTS.E.BYPASS.LTC128B.128 [R9+0x29400], desc[UR4][R2.64+0x100], !P3 ;  /* 0x2940010002090fae */ /* 0x000fe8000d901d44 */
[----:B------:R0:W-:Y:S04]  /*26530*/  @P0 LDGSTS.E.BYPASS.LTC128B.128 [R9+0x2bc00], desc[UR4][R2.64+0x180], !P2 ;  /* 0x2bc0018002090fae */ /* 0x0001e8000d101d44 */
[----:B0-----:R-:W0:Y:S02]  /*26540*/  SHFL.IDX PT, R2, R0, 0x1, 0x181f ;  /* 0x00381f0000027f89 */ /* 0x001e2400000e0000 */
        /* <DEDUP_REMOVED lines=21> */
[----:B0-----:R-:W-:-:S04]  /*266a0*/  @P1 LEA R2, P0, R34, R2, 0x1 ;  /* 0x0000000222021211 */ /* 0x001fc800078008ff */
[----:B------:R-:W-:Y:S02]  /*266b0*/  @P1 IADD3.X R3, RZ, R8, RZ, P0, !PT ;  /* 0x00000008ff031210 */ /* 0x000fe400007fe4ff */
[----:B------:R0:W2:Y:S04]  /*266c0*/  SHFL.IDX PT, R8, R6, 0x4, 0x181f ;  /* 0x00981f0006087f89 */ /* 0x0000a800000e0000 */
[----:B------:R0:W-:Y:S04]  /*266d0*/  @P1 LDGSTS.E.BYPASS.LTC128B.128 [R21+0x25c00], desc[UR4][R2.64], !P5 ;  /* 0x25c0000002151fae */ /* 0x0001e8000e901d44 */
[----:B------:R0:W-:Y:S04]  /*266e0*/  @P1 LDGSTS.E.BYPASS.LTC128B.128 [R21+0x28400], desc[UR4][R2.64+0x80], !P4 ;  /* 0x2840008002151fae */ /* 0x0001e8000e101d44 */
[----:B------:R0:W-:Y:S04]  /*266f0*/  @P1 LDGSTS.E.BYPASS.LTC128B.128 [R21+0x2ac00], desc[UR4][R2.64+0x100], !P3 ;  /* 0x2ac0010002151fae */ /* 0x0001e8000d901d44 */
[----:B-1----:R0:W-:Y:S02]  /*26700*/  @P1 LDGSTS.E.BYPASS.LTC128B.128 [R21+0x2d400], desc[UR4][R2.64+0x180], !P2 ;  /* 0x2d40018002151fae */ /* 0x0021e4000d101d44 */
.L_x_889:
[----:B------:R-:W-:Y:S01]  /*26710*/  ISETP.GE.AND P0, PT, R4, 0x41, PT ;  /* 0x000000410400780c */ /* 0x000fe20003f06270 */
[----:B------:R-:W-:-:S12]  /*26720*/  BSSY B0, `(.L_x_752) ;  /* 0x0000011000007945 */ /* 0x000fd80003800000 */
[----:B------:R-:W-:Y:S05]  /*26730*/  @!P0 BRA `(.L_x_753) ;  /* 0x00000000003c8947 */ /* 0x000fea0003800000 */
[C---:B------:R-:W-:Y:S01]  /*26740*/  LOP3.LUT P4, RZ, R18.reuse, 0x10, RZ, 0xc0, !PT ;  /* 0x0000001012ff7812 */ /* 0x040fe2000788c0ff */
[----:B------:R-:W-:Y:S01]  /*26750*/  ULDC.64 UR4, c[0x0][0x208] ;  /* 0x0000820000047ab9 */ /* 0x000fe20000000a00 */
[C---:B------:R-:W-:Y:S02]  /*26760*/  LOP3.LUT P3, RZ, R18.reuse, 0x8, RZ, 0xc0, !PT ;  /* 0x0000000812ff7812 */ /* 0x040fe4000786c0ff */
[C---:B------:R-:W-:Y:S02]  /*26770*/  LOP3.LUT P2, RZ, R18.reuse, 0x4, RZ, 0xc0, !PT ;  /* 0x0000000412ff7812 */ /* 0x040fe4000784c0ff */
[----:B------:R-:W-:Y:S02]  /*26780*/  LOP3.LUT P1, RZ, R18, 0x2, RZ, 0xc0, !PT ;  /* 0x0000000212ff7812 */ /* 0x000fe4000782c0ff */
[----:B0-----:R-:W-:Y:S02]  /*26790*/  LEA R2, P0, R34, R0, 0x1 ;  /* 0x0000000022027211 */ /* 0x001fe400078008ff */
[----:B------:R-:W-:-:S03]  /*267a0*/  LEA R7, R7, R16, 0x1 ;  /* 0x0000001007077211 */ /* 0x000fc600078e08ff */
        /* <DEDUP_REMOVED lines=8> */
.L_x_753:
[----:B------:R-:W-:Y:S05]  /*26830*/  BSYNC B0 ;  /* 0x0000000000007941 */ /* 0x000fea0003800000 */
.L_x_752:
[----:B------:R-:W-:Y:S01]  /*26840*/  NOP ;  /* 0x0000000000007918 */ /* 0x000fe20000000000 */
[----:B------:R-:W-:-:S13]  /*26850*/  PLOP3.LUT P0, PT, PT, PT, PT, 0x80, 0x0 ;  /* 0x000000000000781c */ /* 0x000fda0003f0f070 */
.L_x_754:
[----:B------:R-:W-:Y:S02]  /*26860*/  PLOP3.LUT P1, PT, P1, P0, PT, 0xa2, 0x0 ;  /* 0x000000000000781c */ /* 0x000fe40000f21472 */
[----:B------:R-:W-:-:S08]  /*26870*/  @P0 R2UR P1, UR4, R5 ;  /* 0x00000000050402ca */ /* 0x000fd00000020000 */
[----:B------:R-:W-:-:S05]  /*26880*/  @P0 PLOP3.LUT P0, PT, P1, PT, PT, 0x80, 0x0 ;  /* 0x000000000000081c */ /* 0x000fca0000f0f070 */
[----:B------:R-:W-:Y:S01]  /*26890*/  @!P1 SYNCS.ARRIVE.TRANS64.RED.A0T1 RZ, [UR4+0x38830], RZ ;  /* 0x038830ffffff99a7 */ /* 0x000fe20008200404 */
[----:B------:R-:W-:Y:S07]  /*268a0*/  @!P1 ARRIVES.LDGSTSBAR.64.TRANSCNT [UR4+0x38830] ;  /* 0x03883000ff0099b0 */ /* 0x000fee0008000a84 */
[----:B------:R-:W-:Y:S05]  /*268b0*/  @P0 BRA.U.ANY `(.L_x_754) ;  /* 0xfffffffd00e80947 */ /* 0x000fea000393ffff */
[----:B------:R-:W-:Y:S01]  /*268c0*/  NOP ;  /* 0x0000000000007918 */ /* 0x000fe20000000000 */
[----:B------:R-:W-:-:S05]  /*268d0*/  IMAD.U32 R0, RZ, RZ, UR37 ;  /* 0x00000025ff007e24 */ /* 0x000fca000f8e00ff */
[----:B------:R-:W-:-:S13]  /*268e0*/  ISETP.NE.AND P2, PT, R0, 0x3, PT ;  /* 0x000000030000780c */ /* 0x000fda0003f45270 */
[----:B------:R-:W-:Y:S05]  /*268f0*/  @!P2 BRA `(.L_x_755) ;  /* 0x000000000004a947 */ /* 0x000fea0003800000 */
[----:B------:R-:W-:Y:S01]  /*26900*/  BPT.TRAP 0x1 ;  /* 0x000000040000795c */ /* 0x000fe20000300000 */
.L_x_755:
[----:B------:R3:W5:Y:S01]  /*26910*/  LDL.LU R0, [R1+0x20] ;  /* 0x0000200001007983 */ /* 0x0007620000300800 */
[----:B------:R3:W-:Y:S02]  /*26920*/  SYNCS.ARRIVE.TRANS64.A1T0 RZ, [R5+URZ+0x38830], RZ ;  /* 0x038830ff05ff79a7 */ /* 0x0007e4000810003f */
[----:B------:R-:W-:Y:S05]  /*26930*/  WARPSYNC.ALL ;  /* 0x0000000000007948 */ /* 0x000fea0003800000 */
[----:B------:R-:W-:Y:S01]  /*26940*/  ULDC.64 UR4, c[0x0][0xa00] ;  /* 0x0002800000047ab9 */ /* 0x000fe20000000a00 */
[----:B------:R-:W-:Y:S01]  /*26950*/  BSSY B6, `(.L_x_756) ;  /* 0x0000021000067945 */ /* 0x000fe20003800000 */
[----:B------:R-:W-:Y:S01]  /*26960*/  BAR.SYNC.DEFER_BLOCKING 0x8, 0x180 ;  /* 0x0206000000007b1d */ /* 0x000fe20000010000 */
[----:B------:R-:W-:-:S04]  /*26970*/  ISETP.NE.U32.AND P0, PT, RZ, UR4, PT ;  /* 0x00000004ff007c0c */ /* 0x000fc8000bf05070 */
[----:B------:R-:W-:Y:S01]  /*26980*/  ISETP.NE.AND.EX P0, PT, RZ, UR5, PT, P0 ;  /* 0x00000005ff007c0c */ /* 0x000fe2000bf05300 */
[----:B------:R-:W-:Y:S02]  /*26990*/  ULDC.64 UR4, c[0x0][0x298] ;  /* 0x0000a60000047ab9 */ /* 0x000fe40000000a00 */
[----:B---3--:R-:W-:Y:S01]  /*269a0*/  IMAD.WIDE.U32 R4, R35, UR4, RZ ;  /* 0x0000000423047c25 */ /* 0x008fe2000f8e00ff */
[----:B------:R-:W-:Y:S02]  /*269b0*/  SEL R31, R31, RZ, !P0 ;  /* 0x000000ff1f1f7207 */ /* 0x000fe40004000000 */
[----:B01---5:R-:W-:Y:S02]  /*269c0*/  SEL R2, R0, RZ, !P0 ;  /* 0x000000ff00027207 */ /* 0x023fe40004000000 */
[----:B------:R-:W-:-:S03]  /*269d0*/  SHF.R.S32.HI R0, RZ, 0x1f, R35 ;  /* 0x0000001fff007819 */ /* 0x000fc60000011423 */
[----:B------:R0:W-:Y:S02]  /*269e0*/  STL [R1+0x30], R2 ;  /* 0x0000300201007387 */ /* 0x0001e40000100800 */
[----:B------:R-:W-:Y:S02]  /*269f0*/  IMAD R0, R0, UR4, RZ ;  /* 0x0000000400007c24 */ /* 0x000fe4000f8e02ff */
[----:B------:R1:W-:Y:S02]  /*26a00*/  STL.64 [R1+0x20], R4 ;  /* 0x0000200401007387 */ /* 0x0003e40000100a00 */
[----:B------:R-:W-:Y:S02]  /*26a10*/  IMAD R0, R35, UR5, R0 ;  /* 0x0000000523007c24 */ /* 0x000fe4000f8e0200 */
[----:B0-----:R-:W-:-:S03]  /*26a20*/  VIADD R2, R16, 0x14400 ;  /* 0x0001440010027836 */ /* 0x001fc60000000000 */
[----:B------:R-:W-:Y:S02]  /*26a30*/  IADD3 R35, R5, R0, RZ ;  /* 0x0000000005237210 */ /* 0x000fe40007ffe0ff */
[----:B------:R-:W-:-:S13]  /*26a40*/  LOP3.LUT P0, RZ, R2, 0x3ff, RZ, 0xc0, !PT ;  /* 0x000003ff02ff7812 */ /* 0x000fda000780c0ff */
[----:B-1----:R-:W-:Y:S05]  /*26a50*/  @!P0 BRA `(.L_x_757) ;  /* 0x0000000000408947 */ /* 0x002fea0003800000 */
[----:B------:R-:W-:Y:S01]  /*26a60*/  MOV R2, 0x0 ;  /* 0x0000000000027802 */ /* 0x000fe20000000f00 */
[----:B------:R-:W-:Y:S01]  /*26a70*/  ULDC.64 UR4, c[0x4][0xa8] ;  /* 0x01002a0000047ab9 */ /* 0x000fe20000000a00 */
[----:B------:R-:W-:Y:S01]  /*26a80*/  ULDC.64 UR6, c[0x4][0xb0] ;  /* 0x01002c0000067ab9 */ /* 0x000fe20000000a00 */
[----:B------:R-:W-:Y:S01]  /*26a90*/  ULDC.64 UR8, c[0x4][0x20] ;  /* 0x0100080000087ab9 */ /* 0x000fe20000000a00 */
[----:B------:R-:W-:Y:S01]  /*26aa0*/  IMAD.U32 R4, RZ, RZ, UR4 ;  /* 0x00000004ff047e24 */ /* 0x000fe2000f8e00ff */
[----:B------:R-:W-:Y:S01]  /*26ab0*/  MOV R6, UR6 ;  /* 0x0000000600067c02 */ /* 0x000fe20008000f00 */
[----:B------:R-:W0:Y:S01]  /*26ac0*/  LDC.64 R2, c[0x4][R2] ;  /* 0x0100000002027b82 */ /* 0x000e220000000a00 */
[----:B------:R-:W-:Y:S01]  /*26ad0*/  IMAD.U32 R5, RZ, RZ, UR5 ;  /* 0x00000005ff057e24 */ /* 0x000fe2000f8e00ff */
[----:B------:R-:W-:Y:S01]  /*26ae0*/  MOV R11, UR9 ;  /* 0x00000009000b7c02 */ /* 0x000fe20008000f00 */
[----:B------:R-:W-:Y:S01]  /*26af0*/  IMAD.U32 R7, RZ, RZ, UR7 ;  /* 0x00000007ff077e24 */ /* 0x000fe2000f8e00ff */
[----:B------:R-:W-:Y:S01]  /*26b00*/  MOV R13, RZ ;  /* 0x000000ff000d7202 */ /* 0x000fe20000000f00 */
[----:B------:R-:W-:-:S02]  /*26b10*/  IMAD.U32 R10, RZ, RZ, UR8 ;  /* 0x00000008ff0a7e24 */ /* 0x000fc4000f8e00ff */
[----:B--2---:R-:W-:Y:S02]  /*26b20*/  IMAD.MOV.U32 R8, RZ, RZ, 0x70 ;  /* 0x00000070ff087424 */ /* 0x004fe400078e00ff */
[----:B------:R-:W-:-:S07]  /*26b30*/  IMAD.MOV.U32 R12, RZ, RZ, 0x1 ;  /* 0x00000001ff0c7424 */ /* 0x000fce00078e00ff */
[----:B------:R-:W-:-:S07]  /*26b40*/  LEPC R20, `(.L_x_757) ;  /* 0x000000001014794e */ /* 0x000fce0000000000 */
[----:B0-----:R-:W-:Y:S05]  /*26b50*/  CALL.ABS.NOINC R2 ;  /* 0x0000000002007343 */ /* 0x001fea0003c00000 */
.L_x_757:
[----:B------:R-:W-:Y:S05]  /*26b60*/  BSYNC B6 ;  /* 0x0000000000067941 */ /* 0x000fea0003800000 */
.L_x_756:
[----:B------:R-:W3:Y:S01]  /*26b70*/  LDL.LU R20, [R1+0x30] ;  /* 0x0000300001147983 */ /* 0x000ee20000300800 */
[----:B------:R-:W-:Y:S01]  /*26b80*/  ULDC.64 UR4, c[0x0][0x2d8] ;  /* 0x0000b60000047ab9 */ /* 0x000fe20000000a00 */
[----:B--2---:R-:W0:Y:S02]  /*26b90*/  LDC R8, c[0x0][0x448] ;  /* 0x00011200ff087b82 */ /* 0x004e240000000800 */
[----:B------:R-:W2:Y:S04]  /*26ba0*/  LDL.LU.64 R2, [R1+0x20] ;  /* 0x0000200001027983 */ /* 0x000ea80000300a00 */
[----:B------:R1:W5:Y:S01]  /*26bb0*/  LDL R10, [R1+0x28] ;  /* 0x00002800010a7983 */ /* 0x0003620000100800 */
[----:B0-----:R-:W-:-:S13]  /*26bc0*/  ISETP.NE.AND P0, PT, R8, 0x1, PT ;  /* 0x000000010800780c */ /* 0x001fda0003f05270 */
[----:B------:R-:W0:Y:S08]  /*26bd0*/  @P0 LDC R5, c[0x0][0x44c] ;  /* 0x00011300ff050b82 */ /* 0x000e300000000800 */
[----:B------:R-:W4:Y:S01]  /*26be0*/  @P0 LDC R4, c[0x0][0x450] ;  /* 0x00011400ff040b82 */ /* 0x000f220000000800 */
[C---:B------:R-:W-:Y:S02]  /*26bf0*/  LOP3.LUT R11, R34.reuse, 0x40, RZ, 0xfc, !PT ;  /* 0x00000040220b7812 */ /* 0x040fe400078efcff */
[----:B------:R-:W-:Y:S01]  /*26c00*/  LOP3.LUT R9, R34, 0x80, RZ, 0xfc, !PT ;  /* 0x0000008022097812 */ /* 0x000fe200078efcff */
[----:B--2---:R-:W-:-:S02]  /*26c10*/  IMAD.MOV.U32 R3, RZ, RZ, R35 ;  /* 0x000000ffff037224 */ /* 0x004fc400078e0023 */
[----:B------:R-:W-:-:S04]  /*26c20*/  IMAD.WIDE.U32 R2, R26, UR4, R2 ;  /* 0x000000041a027c25 */ /* 0x000fc8000f8e0002 */
[----:B------:R-:W-:Y:S01]  /*26c30*/  IMAD R3, R26, UR5, R3 ;  /* 0x000000051a037c24 */ /* 0x000fe2000f8e0203 */
[----:B------:R-:W-:Y:S02]  /*26c40*/  ULDC.64 UR4, c[0x0][0x2e0] ;  /* 0x0000b80000047ab9 */ /* 0x000fe40000000a00 */
[----:B---3--:R-:W-:Y:S02]  /*26c50*/  IMAD R0, R20, UR4, RZ ;  /* 0x0000000414007c24 */ /* 0x008fe4000f8e02ff */
        /* <DEDUP_REMOVED lines=9> */
[----:B--2---:R-:W-:-:S04]  /*26cf0*/  SHF.L.U32 R20, R20, 0x4, RZ ;  /* 0x0000000414147819 */ /* 0x004fc800000006ff */
[----:B------:R-:W-:-:S04]  /*26d00*/  LOP3.LUT R20, R21, 0x70, R20, 0xf8, !PT ;  /* 0x0000007015147812 */ /* 0x000fc800078ef814 */
[----:B------:R-:W-:-:S05]  /*26d10*/  LOP3.LUT R6, R20, R0, RZ, 0xfc, !PT ;  /* 0x0000000014067212 */ /* 0x000fca00078efcff */
[----:B0-----:R-:W-:-:S04]  /*26d20*/  @P0 IMAD.HI.U32 R7, R6, R5, RZ ;  /* 0x0000000506070227 */ /* 0x001fc800078e00ff */
[----:B------:R-:W-:Y:S01]  /*26d30*/  IMAD.MOV.U32 R5, RZ, RZ, R6 ;  /* 0x000000ffff057224 */ /* 0x000fe200078e0006 */
[----:B----4-:R-:W-:-:S04]  /*26d40*/  @P0 SHF.R.U32.HI R5, RZ, R4, R7 ;  /* 0x00000004ff050219 */ /* 0x010fc80000011607 */
[C---:B------:R-:W-:Y:S01]  /*26d50*/  IADD3 R4, -R5.reuse, RZ, RZ ;  /* 0x000000ff05047210 */ /* 0x040fe20007ffe1ff */
[----:B------:R-:W0:Y:S04]  /*26d60*/  S2R R20, SR_TID.X ;  /* 0x0000000000147919 */ /* 0x000e280000002100 */
        /* <DEDUP_REMOVED lines=25> */
[----:B-----5:R-:W-:Y:S01]  /*26f00*/  IMAD R6, R10, R8, RZ ;  /* 0x000000080a067224 */ /* 0x020fe200078e02ff */
[----:B------:R-:W-:Y:S01]  /*26f10*/  IADD3 R0, R9, R0, RZ ;  /* 0x0000000009007210 */ /* 0x000fe20007ffe0ff */
[----:B------:R-:W-:Y:S01]  /*26f20*/  ULDC.64 UR4, c[0x0][0x208] ;  /* 0x0000820000047ab9 */ /* 0x000fe20000000a00 */
[----:B------:R-:W1:Y:S02]  /*26f30*/  SHFL.IDX PT, R2, R4, RZ, 0x181f ;  /* 0x00181fff04027589 */ /* 0x000e6400000e0000 */
[----:B------:R-:W-:Y:S02]  /*26f40*/  ISETP.GE.AND P1, PT, R0, R6, PT ;  /* 0x000000060000720c */ /* 0x000fe40003f26270 */
[----:B------:R-:W-:Y:S11]  /*26f50*/  SHFL.IDX PT, R14, R5, 0x7, 0x181f ;  /* 0x00f81f00050e7f89 */ /* 0x000ff600000e0000 */
[----:B0-----:R-:W-:-:S05]  /*26f60*/  @!P1 LEA R7, P5, R34, R3, 0x1 ;  /* 0x0000000322079211 */ /* 0x001fca00078a08ff */
[----:B-1----:R-:W-:Y:S02]  /*26f70*/  @!P1 IMAD.X R3, RZ, RZ, R2, P5 ;  /* 0x000000ffff039224 */ /* 0x002fe400028e0602 */
[----:B------:R-:W-:Y:S01]  /*26f80*/  @!P1 IMAD.MOV.U32 R2, RZ, RZ, R7 ;  /* 0x000000ffff029224 */ /* 0x000fe200078e0007 */
[----:B------:R-:W-:-:S04]  /*26f90*/  IADD3 R7, R0, 0x10, RZ ;  /* 0x0000001000077810 */ /* 0x000fc80007ffe0ff */
[----:B------:R-:W-:Y:S04]  /*26fa0*/  @!P1 LDGSTS.E.BYPASS.LTC128B.128 [R36+0x14400], desc[UR4][R2.64], !P4 ;  /* 0x1440000002249fae */ /* 0x000fe8000e101d44 */
[----:B------:R-:W-:Y:S04]  /*26fb0*/  @!P1 LDGSTS.E.BYPASS.LTC128B.128 [R36+0x18400], desc[UR4][R2.64+0x80], !P3 ;  /* 0x1840008002249fae */ /* 0x000fe8000d901d44 */
[----:B------:R-:W-:Y:S04]  /*26fc0*/  @!P1 LDGSTS.E.BYPASS.LTC128B.128 [R36+0x1c400], desc[UR4][R2.64+0x100], !P2 ;  /* 0x1c40010002249fae */ /* 0x000fe8000d101d44 */
[----:B------:R0:W-:Y:S01]  /*26fd0*/  @!P1 LDGSTS.E.BYPASS.LTC128B.128 [R36+0x20400], desc[UR4][R2.64+0x180], !P0 ;  /* 0x2040018002249fae */ /* 0x0001e2000c101d44 */
[----:B------:R-:W-:-:S03]  /*26fe0*/  ISETP.GE.AND P1, PT, R7, R6, PT ;  /* 0x000000060700720c */ /* 0x000fc60003f26270 */
[----:B0-----:R-:W0:Y:S04]  /*26ff0*/  SHFL.IDX PT, R3, R5, 0x1, 0x181f ;  /* 0x00381f0005037f89 */ /* 0x001e2800000e0000 */
[----:B------:R-:W1:Y:S06]  /*27000*/  SHFL.IDX PT, R2, R4, 0x1, 0x181f ;  /* 0x00381f0004027f89 */ /* 0x000e6c00000e0000 */
[----:B0-----:R-:W-:-:S05]  /*27010*/  @!P1 LEA R7, P5, R34, R3, 0x1 ;  /* 0x0000000322079211 */ /* 0x001fca00078a08ff */
[----:B-1----:R-:W-:Y:S02]  /*27020*/  @!P1 IMAD.X R8, RZ, RZ, R2, P5 ;  /* 0x000000ffff089224 */ /* 0x002fe400028e0602 */
[----:B------:R-:W-:Y:S02]  /*27030*/  @!P1 IMAD.MOV.U32 R2, RZ, RZ, R7 ;  /* 0x000000ffff029224 */ /* 0x000fe400078e0007 */
[----:B------:R-:W-:Y:S01]  /*27040*/  VIADD R7, R0, 0x20 ;  /* 0x0000002000077836 */ /* 0x000fe20000000000 */
[----:B------:R-:W-:-:S05]  /*27050*/  @!P1 MOV R3, R8 ;  /* 0x0000000800039202 */ /* 0x000fca0000000f00 */
        /* <DEDUP_REMOVED lines=8> */
[----:B-1----:R-:W-:Y:S01]  /*270e0*/  @!P1 IMAD.X R8, RZ, RZ, R2, P5 ;  /* 0x000000ffff089224 */ /* 0x002fe200028e0602 */
[----:B------:R-:W-:Y:S01]  /*270f0*/  @!P1 MOV R2, R7 ;  /* 0x0000000700029202 */ /* 0x000fe20000000f00 */
[----:B------:R-:W-:Y:S02]  /*27100*/  VIADD R7, R0, 0x30 ;  /* 0x0000003000077836 */ /* 0x000fe40000000000 */
[----:B------:R-:W-:-:S05]  /*27110*/  @!P1 IMAD.MOV.U32 R3, RZ, RZ, R8 ;  /* 0x000000ffff039224 */ /* 0x000fca00078e0008 */
[----:B------:R-:W-:Y:S04]  /*27120*/  @!P1 LDGSTS.E.BYPASS.LTC128B.128 [R36+0x15400], desc[UR4][R2.64], !P4 ;  /* 0x1540000002249fae */ /* 0x000fe8000e101d44 */
[----:B------:R-:W-:Y:S04]  /*27130*/  @!P1 LDGSTS.E.BYPASS.LTC128B.128 [R36+0x19400], desc[UR4][R2.64+0x80], !P3 ;  /* 0x1940008002249fae */ /* 0x000fe8000d901d44 */
[----:B------:R-:W-:Y:S04]  /*27140*/  @!P1 LDGSTS.E.BYPASS.LTC128B.128 [R36+0x1d400], desc[UR4][R2.64+0x100], !P2 ;  /* 0x1d40010002249fae */ /* 0x000fe8000d101d44 */
[----:B------:R0:W-:Y:S01]  /*27150*/  @!P1 LDGSTS.E.BYPASS.LTC128B.128 [R36+0x21400], desc[UR4][R2.64+0x180], !P0 ;  /* 0x2140018002249fae */ /* 0x0001e2000c101d44 */
[----:B------:R-:W-:-:S03]  /*27160*/  ISETP.GE.AND P1, PT, R7, R6, PT ;  /* 0x000000060700720c */ /* 0x000fc60003f26270 */
[----:B0-----:R-:W0:Y:S04]  /*27170*/  SHFL.IDX PT, R3, R5, 0x3, 0x181f ;  /* 0x00781f0005037f89 */ /* 0x001e2800000e0000 */
[----:B------:R-:W1:Y:S06]  /*27180*/  SHFL.IDX PT, R2, R4, 0x3, 0x181f ;  /* 0x00781f0004027f89 */ /* 0x000e6c00000e0000 */
[----:B0-----:R-:W-:-:S04]  /*27190*/  @!P1 LEA R7, P5, R34, R3, 0x1 ;  /* 0x0000000322079211 */ /* 0x001fc800078a08ff */
[----:B-1----:R-:W-:Y:S01]  /*271a0*/  @!P1 IADD3.X R8, RZ, R2, RZ, P5, !PT ;  /* 0x00000002ff089210 */ /* 0x002fe20002ffe4ff */
[----:B------:R-:W-:Y:S01]  /*271b0*/  @!P1 IMAD.MOV.U32 R2, RZ, RZ, R7 ;  /* 0x000000ffff029224 */ /* 0x000fe200078e0007 */
[----:B------:R-:W-:-:S03]  /*271c0*/  IADD3 R7, R0, 0x40, RZ ;  /* 0x0000004000077810 */ /* 0x000fc60007ffe0ff */
        /* <DEDUP_REMOVED lines=34> */
[----:B------:R-:W-:Y:S02]  /*273f0*/  @!P1 IMAD.MOV.U32 R2, RZ, RZ, R7 ;  /* 0x000000ffff029224 */ /* 0x000fe400078e0007 */
[----:B------:R0:W1:Y:S02]  /*27400*/  SHFL.IDX PT, R7, R4, 0x7, 0x181f ;  /* 0x00f81f0004077f89 */ /* 0x00006400000e0000 */
[----:B------:R-:W-:-:S05]  /*27410*/  @!P1 IMAD.MOV.U32 R3, RZ, RZ, R8 ;  /* 0x000000ffff039224 */ /* 0x000fca00078e0008 */
[----:B------:R0:W-:Y:S04]  /*27420*/  @!P1 LDGSTS.E.BYPASS.LTC128B.128 [R36+0x17400], desc[UR4][R2.64], !P4 ;  /* 0x1740000002249fae */ /* 0x0001e8000e101d44 */
[----:B------:R0:W-:Y:S04]  /*27430*/  @!P1 LDGSTS.E.BYPASS.LTC128B.128 [R36+0x1b400], desc[UR4][R2.64+0x80], !P3 ;  /* 0x1b40008002249fae */ /* 0x0001e8000d901d44 */
[----:B------:R0:W-:Y:S04]  /*27440*/  @!P1 LDGSTS.E.BYPASS.LTC128B.128 [R36+0x1f400], desc[UR4][R2.64+0x100], !P2 ;  /* 0x1f40010002249fae */ /* 0x0001e8000d101d44 */
[----:B------:R0:W-:Y:S02]  /*27450*/  @!P1 LDGSTS.E.BYPASS.LTC128B.128 [R36+0x23400], desc[UR4][R2.64+0x180], !P0 ;  /* 0x2340018002249fae */ /* 0x0001e4000c101d44 */
.L_x_906:
[----:B0-----:R-:W-:Y:S01]  /*27460*/  IADD3 R3, R0, 0x70, RZ ;  /* 0x0000007000037810 */ /* 0x001fe20007ffe0ff */
[----:B------:R-:W-:Y:S03]  /*27470*/  BSSY B0, `(.L_x_759) ;  /* 0x000000d000007945 */ /* 0x000fe60003800000 */
[----:B------:R-:W-:-:S13]  /*27480*/  ISETP.GE.AND P1, PT, R3, R6, PT ;  /* 0x000000060300720c */ /* 0x000fda0003f26270 */
[----:B------:R-:W-:Y:S05]  /*27490*/  @P1 BRA `(.L_x_760) ;  /* 0x0000000000281947 */ /* 0x000fea0003800000 */
[----:B------:R-:W-:Y:S01]  /*274a0*/  LEA R2, P1, R34, R14, 0x1 ;  /* 0x0000000e22027211 */ /* 0x000fe200078208ff */
[----:B------:R-:W-:-:S04]  /*274b0*/  ULDC.64 UR4, c[0x0][0x208] ;  /* 0x0000820000047ab9 */ /* 0x000fc80000000a00 */
[----:B-1----:R-:W-:-:S05]  /*274c0*/  IMAD.X R3, RZ, RZ, R7, P1 ;  /* 0x000000ffff037224 */ /* 0x002fca00008e0607 */
[----:B------:R-:W-:Y:S01]  /*274d0*/  @!PT LDS RZ, [RZ] ;  /* 0x00000000fffff984 */ /* 0x000fe20000000800 */
[----:B------:R-:W-:Y:S01]  /*274e0*/  @!PT LDS RZ, [RZ] ;  /* 0x00000000fffff984 */ /* 0x000fe20000000800 */
[----:B------:R-:W-:Y:S01]  /*274f0*/  @!PT LDS RZ, [RZ] ;  /* 0x00000000fffff984 */ /* 0x000fe20000000800 */
[----:B------:R0:W-:Y:S04]  /*27500*/  LDGSTS.E.BYPASS.LTC128B.128 [R36+0x17c00], desc[UR4][R2.64], !P4 ;  /* 0x17c0000002247fae */ /* 0x0001e8000e101d44 */
[----:B------:R0:W-:Y:S04]  /*27510*/  LDGSTS.E.BYPASS.LTC128B.128 [R36+0x1bc00], desc[UR4][R2.64+0x80], !P3 ;  /* 0x1bc0008002247fae */ /* 0x0001e8000d901d44 */
[----:B------:R0:W-:Y:S04]  /*27520*/  LDGSTS.E.BYPASS.LTC128B.128 [R36+0x1fc00], desc[UR4][R2.64+0x100], !P2 ;  /* 0x1fc0010002247fae */ /* 0x0001e8000d101d44 */
[----:B------:R0:W-:Y:S02]  /*27530*/  LDGSTS.E.BYPASS.LTC128B.128 [R36+0x23c00], desc[UR4][R2.64+0x180], !P0 ;  /* 0x23c0018002247fae */ /* 0x0001e4000c101d44 */
.L_x_760:
[----:B------:R-:W-:Y:S05]  /*27540*/  BSYNC B0 ;  /* 0x0000000000007941 */ /* 0x000fea0003800000 */
.L_x_759:
[----:B------:R-:W-:Y:S01]  /*27550*/  NOP ;  /* 0x0000000000007918 */ /* 0x000fe20000000000 */
[----:B------:R-:W-:-:S13]  /*27560*/  PLOP3.LUT P0, PT, PT, PT, PT, 0x80, 0x0 ;  /* 0x000000000000781c */ /* 0x000fda0003f0f070 */
.L_x_761:
[----:B------:R-:W-:Y:S02]  /*27570*/  PLOP3.LUT P1, PT, P1, P0, PT, 0xa2, 0x0 ;  /* 0x000000000000781c */ /* 0x000fe40000f21472 */
[----:B------:R-:W-:-:S08]  /*27580*/  @P0 R2UR P1, UR4, R16 ;  /* 0x00000000100402ca */ /* 0x000fd00000020000 */
[----:B------:R-:W-:-:S05]  /*27590*/  @P0 PLOP3.LUT P0, PT, P1, PT, PT, 0x80, 0x0 ;  /* 0x000000000000081c */ /* 0x000fca0000f0f070 */
[----:B------:R-:W-:Y:S01]  /*275a0*/  @!P1 SYNCS.ARRIVE.TRANS64.RED.A0T1 RZ, [UR4+0x38800], RZ ;  /* 0x038800ffffff99a7 */ /* 0x000fe20008200404 */
[----:B------:R-:W-:Y:S07]  /*275b0*/  @!P1 ARRIVES.LDGSTSBAR.64.TRANSCNT [UR4+0x38800] ;  /* 0x03880000ff0099b0 */ /* 0x000fee0008000a84 */
[----:B------:R-:W-:Y:S05]  /*275c0*/  @P0 BRA.U.ANY `(.L_x_761) ;  /* 0xfffffffd00e80947 */ /* 0x000fea000393ffff */
[----:B0-----:R-:W2:Y:S04]  /*275d0*/  LDL.LU R3, [R1+0x2c] ;  /* 0x00002c0001037983 */ /* 0x001ea80000300800 */
[----:B------:R-:W3:Y:S01]  /*275e0*/  LDL.LU R2, [R1+0x1c] ;  /* 0x00001c0001027983 */ /* 0x000ee20000300800 */
[----:B--2---:R-:W-:-:S05]  /*275f0*/  VIADD R3, R3, 0x1 ;  /* 0x0000000103037836 */ /* 0x004fca0000000000 */
[----:B------:R-:W-:Y:S01]  /*27600*/  LEA.HI R0, R3, R3, RZ, 0x1 ;  /* 0x0000000303007211 */ /* 0x000fe200078f08ff */
[----:B------:R0:W-:Y:S03]  /*27610*/  STL [R1+0x2c], R3 ;  /* 0x00002c0301007387 */ /* 0x0001e60000100800 */
[----:B------:R-:W-:-:S04]  /*27620*/  LOP3.LUT R0, R0, 0xfffffffe, RZ, 0xc0, !PT ;  /* 0xfffffffe00007812 */ /* 0x000fc800078ec0ff */
[----:B0-----:R-:W-:Y:S01]  /*27630*/  IADD3 R3, R3, -R0, RZ ;  /* 0x8000000003037210 */ /* 0x001fe20007ffe0ff */
[----:B---3--:R-:W-:-:S03]  /*27640*/  VIADD R0, R2, 0xfffffffe ;  /* 0xfffffffe02007836 */ /* 0x008fc60000000000 */
[----:B------:R-:W-:Y:S01]  /*27650*/  SHF.L.U32 R3, R3, 0x1f, RZ ;  /* 0x0000001f03037819 */ /* 0x000fe200000006ff */
[----:B------:R-:W-:Y:S01]  /*27660*/  NOP ;  /* 0x0000000000007918 */ /* 0x000fe20000000000 */
[----:B------:R0:W-:Y:S01]  /*27670*/  SYNCS.ARRIVE.TRANS64.A1T0 RZ, [R16+URZ+0x38800], RZ ;  /* 0x038800ff10ff79a7 */ /* 0x0001e2000810003f */
[----:B------:R-:W-:Y:S01]  /*27680*/  BSSY B0, `(.L_x_762) ;  /* 0x0000003000007945 */ /* 0x000fe20003800000 */
[----:B------:R-:W2:Y:S03]  /*27690*/  SYNCS.PHASECHK.TRANS64.TRYWAIT P0, [R16+URZ+0x38820], R3 ;  /* 0x03882003100075a7 */ /* 0x000ea6000800017f */
[----:B0-2---:R-:W-:Y:S05]  /*276a0*/  @!P0 BRA `(.L_x_763) ;  /* 0x00000050009c8947 */ /* 0x005fea0003800000 */
.L_x_907:
[----:B------:R-:W-:Y:S05]  /*276b0*/  BSYNC B0 ;  /* 0x0000000000007941 */ /* 0x000fea0003800000 */
.L_x_762:
[----:B------:R-:W2:Y:S01]  /*276c0*/  LDL R2, [R1+0xc] ;  /* 0x00000c0001027983 */ /* 0x000ea20000100800 */
[----:B------:R-:W-:Y:S01]  /*276d0*/  BSSY B0, `(.L_x_764) ;  /* 0x000011a000007945 */ /* 0x000fe20003800000 */
[----:B--2---:R-:W-:-:S13]  /*276e0*/  ISETP.GE.AND P0, PT, R0, R2, PT ;  /* 0x000000020000720c */ /* 0x004fda0003f06270 */
[----:B------:R-:W-:Y:S05]  /*276f0*/  @!P0 BRA `(.L_x_765) ;  /* 0x00000010005c8947 */ /* 0x000fea0003800000 */
[C---:B------:R-:W-:Y:S01]  /*27700*/  LOP3.LUT R4, R34.reuse, 0x40, RZ, 0xfc, !PT ;  /* 0x0000004022047812 */ /* 0x040fe200078efcff */
[----:B------:R-:W-:Y:S01]  /*27710*/  ULDC UR4, c[0x0][0x2f4] ;  /* 0x0000bd0000047ab9 */ /* 0x000fe20000000800 */
[C---:B------:R-:W-:Y:S01]  /*27720*/  LOP3.LUT R2, R34.reuse, 0x80, RZ, 0xfc, !PT ;  /* 0x0000008022027812 */ /* 0x040fe200078efcff */
[----:B-1----:R-:W-:Y:S01]  /*27730*/  IMAD.MOV.U32 R7, RZ, RZ, R23 ;  /* 0x000000ffff077224 */ /* 0x002fe200078e0017 */
[----:B------:R-:W-:Y:S01]  /*27740*/  MOV R20, R29 ;  /* 0x0000001d00147202 */ /* 0x000fe20000000f00 */
[----:B------:R-:W-:Y:S01]  /*27750*/  IMAD.MOV.U32 R31, RZ, RZ, R22 ;  /* 0x000000ffff1f7224 */ /* 0x000fe200078e0016 */
[----:B------:R-:W-:Y:S02]  /*27760*/  ISETP.GE.AND P4, PT, R34, UR4, PT ;  /* 0x0000000422007c0c */ /* 0x000fe4000bf86270 */
[----:B------:R-:W-:Y:S02]  /*27770*/  ISETP.GE.AND P3, PT, R4, UR4, PT ;  /* 0x0000000404007c0c */ /* 0x000fe4000bf66270 */
[----:B------:R-:W-:-:S02]  /*27780*/  ISETP.GE.AND P2, PT, R2, UR4, PT ;  /* 0x0000000402007c0c */ /* 0x000fc4000bf46270 */
[----:B------:R-:W-:-:S13]  /*27790*/  ISETP.GE.AND P1, PT, R37, UR4, PT ;  /* 0x0000000425007c0c */ /* 0x000fda000bf26270 */
.L_x_778:
[----:B------:R-:W2:Y:S01]  /*277a0*/  LDL R5, [R1+0x10] ;  /* 0x0000100001057983 */ /* 0x000ea20000100800 */
[----:B------:R-:W1:Y:S03]  /*277b0*/  LDC R11, c[0x0][0x430] ;  /* 0x00010c00ff0b7b82 */ /* 0x000e660000000800 */
[----:B------:R-:W3:Y:S01]  /*277c0*/  LDL R8, [R1+0x14] ;  /* 0x0000140001087983 */ /* 0x000ee20000100800 */
[----:B------:R-:W4:Y:S01]  /*277d0*/  S2R R2, SR_TID.X ;  /* 0x0000000000027919 */ /* 0x000f220000002100 */
[----:B------:R-:W4:Y:S01]  /*277e0*/  S2R R4, SR_TID.X ;  /* 0x0000000000047919 */ /* 0x000f220000002100 */
[----:B-1----:R-:W-:-:S13]  /*277f0*/  ISETP.NE.AND P0, PT, R11, 0x1, PT ;  /* 0x000000010b00780c */ /* 0x002fda0003f05270 */
[----:B0-----:R-:W0:Y:S01]  /*27800*/  @P0 LDC R3, c[0x0][0x434] ;  /* 0x00010d00ff030b82 */ /* 0x001e220000000800 */
[----:B----4-:R-:W-:Y:S01]  /*27810*/  LOP3.LUT R2, R2, 0x7f, RZ, 0xc0, !PT ;  /* 0x0000007f02027812 */ /* 0x010fe200078ec0ff */
[----:B------:R-:W-:-:S03]  /*27820*/  IMAD.SHL.U32 R4, R4, 0x10, RZ ;  /* 0x0000001004047824 */ /* 0x000fc600078e00ff */
[----:B------:R-:W-:-:S04]  /*27830*/  SHF.R.U32.HI R2, RZ, 0x3, R2 ;  /* 0x00000003ff027819 */ /* 0x000fc80000011602 */
[----:B------:R-:W-:Y:S02]  /*27840*/  LOP3.LUT R4, R2, 0x70, R4, 0xf8, !PT ;  /* 0x0000007002047812 */ /* 0x000fe400078ef804 */
[----:B------:R-:W1:Y:S02]  /*27850*/  @P0 LDC R2, c[0x0][0x438] ;  /* 0x00010e00ff020b82 */ /* 0x000e640000000800 */
[----:B------:R-:W-:Y:S01]  /*27860*/  ISETP.GT.U32.AND P5, PT, R4, 0x4f, PT ;  /* 0x0000004f0400780c */ /* 0x000fe20003fa4070 */
[----:B------:R-:W-:Y:S01]  /*27870*/  ULDC.64 UR4, c[0x0][0x208] ;  /* 0x0000820000047ab9 */ /* 0x000fe20000000a00 */
[----:B------:R-:W-:Y:S01]  /*27880*/  MOV R12, UR37 ;  /* 0x00000025000c7c02 */ /* 0x000fe20008000f00 */
[----:B------:R-:W-:Y:S02]  /*27890*/  VIADD R23, R7, 0x1 ;  /* 0x0000000107177836 */ /* 0x000fe40000000000 */
[----:B------:R-:W-:Y:S02]  /*278a0*/  IMAD.MOV.U32 R22, RZ, RZ, R0 ;  /* 0x000000ffff167224 */ /* 0x000fe400078e0000 */
[----:B--2---:R-:W-:-:S05]  /*278b0*/  IMAD R6, R0, 0x50, R5 ;  /* 0x0000005000067824 */ /* 0x004fca00078e0205 */
[----:B------:R-:W-:Y:S02]  /*278c0*/  IADD3 R6, R4, R6, RZ ;  /* 0x0000000604067210 */ /* 0x000fe40007ffe0ff */
[----:B------:R-:W2:Y:S03]  /*278d0*/  @!P5 LDC.64 R4, c[0x0][0x428] ;  /* 0x00010a00ff04db82 */ /* 0x000ea60000000a00 */
[----:B0-----:R-:W-:-:S04]  /*278e0*/  @P0 IMAD.HI.U32 R3, R6, R3, RZ ;  /* 0x0000000306030227 */ /* 0x001fc800078e00ff */
[----:B------:R-:W-:Y:S01]  /*278f0*/  IMAD.MOV.U32 R10, RZ, RZ, R6 ;  /* 0x000000ffff0a7224 */ /* 0x000fe200078e0006 */
[----:B-1----:R-:W-:-:S04]  /*27900*/  @P0 SHF.R.U32.HI R10, RZ, R2, R3 ;  /* 0x00000002ff0a0219 */ /* 0x002fc80000011603 */
[--C-:B------:R-:W-:Y:S01]  /*27910*/  @!P5 SHF.R.S32.HI R3, RZ, 0x1f, R10.reuse ;  /* 0x0000001fff03d819 */ /* 0x100fe2000001140a */
[----:B------:R-:W-:-:S04]  /*27920*/  @!P5 IMAD.MOV.U32 R2, RZ, RZ, R10 ;  /* 0x000000ffff02d224 */ /* 0x000fc800078e000a */
[----:B--2---:R-:W-:-:S04]  /*27930*/  @!P5 IMAD.WIDE.U32 R2, R32, R4, R2 ;  /* 0x000000042002d225 */ /* 0x004fc800078e0002 */
[----:B---3--:R-:W-:Y:S02]  /*27940*/  @!P5 IMAD R4, R8, R4, RZ ;  /* 0x000000040804d224 */ /* 0x008fe400078e02ff */
[----:B------:R-:W0:Y:S02]  /*27950*/  @!P5 LDC.64 R8, c[0x0][0x418] ;  /* 0x00010600ff08db82 */ /* 0x000e240000000a00 */
[----:B------:R-:W-:Y:S02]  /*27960*/  @!P5 IMAD R5, R32, R5, R4 ;  /* 0x000000052005d224 */ /* 0x000fe400078e0204 */
[----:B------:R-:W-:-:S03]  /*27970*/  IMAD.MOV.U32 R4, RZ, RZ, RZ ;  /* 0x000000ffff047224 */ /* 0x000fc600078e00ff */
[----:B------:R-:W-:Y:S02]  /*27980*/  @!P5 IADD3 R3, R5, R3, RZ ;  /* 0x000000030503d210 */ /* 0x000fe40007ffe0ff */
[----:B0-----:R-:W-:-:S04]  /*27990*/  @!P5 LEA R8, P0, R2, R8, 0x2 ;  /* 0x000000080208d211 */ /* 0x001fc800078010ff */
[----:B------:R-:W-:-:S05]  /*279a0*/  @!P5 LEA.HI.X R9, R2, R9, R3, 0x2, P0 ;  /* 0x000000090209d211 */ /* 0x000fca00000f1403 */
[----:B------:R0:W5:Y:S01]  /*279b0*/  @!P5 LDG.E R4, desc[UR4][R8.64] ;  /* 0x000000040804d981 */ /* 0x000162000c1e1900 */
[----:B------:R-:W-:Y:S02]  /*279c0*/  ISETP.NE.AND P5, PT, R12, 0x3, PT ;  /* 0x000000030c00780c */ /* 0x000fe40003fa5270 */
[----:B------:R-:W-:Y:S01]  /*279d0*/  ISETP.NE.AND P0, PT, R23, 0x2, PT ;  /* 0x000000021700780c */ /* 0x000fe20003f05270 */
[----:B------:R-:W-:Y:S01]  /*279e0*/  IMAD.MOV R5, RZ, RZ, -R10 ;  /* 0x000000ffff057224 */ /* 0x000fe200078e0a0a */
[----:B------:R-:W-:Y:S05]  /*279f0*/  YIELD ;  /* 0x0000000000007946 */ /* 0x000fea0003800000 */
[----:B------:R-:W-:Y:S01]  /*27a00*/  SEL R29, RZ, 0x1, P0 ;  /* 0x00000001ff1d7807 */ /* 0x000fe20000000000 */
[----:B------:R-:W-:Y:S01]  /*27a10*/  IMAD R5, R11, R5, R6 ;  /* 0x000000050b057224 */ /* 0x000fe200078e0206 */
[----:B------:R-:W-:-:S02]  /*27a20*/  SEL R23, R23, RZ, P0 ;  /* 0x000000ff17177207 */ /* 0x000fc40000000000 */
[----:B------:R-:W-:Y:S01]  /*27a30*/  LOP3.LUT R29, R20, R29, RZ, 0x3c, !PT ;  /* 0x0000001d141d7212 */ /* 0x000fe200078e3cff */
[----:B0-----:R-:W-:Y:S06]  /*27a40*/  @!P5 BRA `(.L_x_766) ;  /* 0x000000000004d947 */ /* 0x001fec0003800000 */
[----:B------:R-:W-:Y:S01]  /*27a50*/  BPT.TRAP 0x1 ;  /* 0x000000040000795c */ /* 0x000fe20000300000 */
.L_x_766:
[----:B------:R-:W-:Y:S01]  /*27a60*/  LEA R6, R23, R16, 0x3 ;  /* 0x0000001017067211 */ /* 0x000fe200078e18ff */
[----:B------:R-:W-:Y:S01]  /*27a70*/  BSSY B1, `(.L_x_767) ;  /* 0x0000004000017945 */ /* 0x000fe20003800000 */
[----:B------:R-:W-:-:S04]  /*27a80*/  SHF.L.U32 R3, R29, 0x1f, RZ ;  /* 0x0000001f1d037819 */ /* 0x000fc800000006ff */
[----:B------:R-:W0:Y:S02]  /*27a90*/  SYNCS.PHASECHK.TRANS64.TRYWAIT P0, [R6+URZ+0x38840], R3 ;  /* 0x03884003060075a7 */ /* 0x000e24000800017f */
[----:B0-----:R-:W-:Y:S05]  /*27aa0*/  @!P0 BRA `(.L_x_768) ;  /* 0x0000004c00b08947 */ /* 0x001fea0003800000 */
.L_x_908:
[----:B------:R-:W-:Y:S05]  /*27ab0*/  BSYNC B1 ;  /* 0x0000000000017941 */ /* 0x000fea0003800000 */
.L_x_767:
        /* <DEDUP_REMOVED lines=24> */
[----:B------:R-:W-:Y:S01]  /*27c40*/  IMAD R9, R9, 0x2, R16 ;  /* 0x0000000209097824 */ /* 0x000fe200078e0210 */
[----:B------:R-:W-:Y:S01]  /*27c50*/  SHF.L.U32 R0, R34, 0x1, RZ ;  /* 0x0000000122007819 */ /* 0x000fe200000006ff */
[----:B------:R-:W1:Y:S01]  /*27c60*/  SHFL.IDX PT, R3, R10, RZ, 0x181f ;  /* 0x00181fff0a037589 */ /* 0x000e6200000e0000 */
[----:B------:R-:W-:Y:S01]  /*27c70*/  @P2 LOP3.LUT R18, R18, 0x100, RZ, 0xfc, !PT ;  /* 0x0000010012122812 */ /* 0x000fe200078efcff */
[----:B------:R-:W-:Y:S02]  /*27c80*/  ULDC.64 UR4, c[0x0][0x208] ;  /* 0x0000820000047ab9 */ /* 0x000fe40000000a00 */
        /* <DEDUP_REMOVED lines=13> */
[----:B0-----:R-:W-:-:S04]  /*27d60*/  IADD3 R2, P0, R2, R0, RZ ;  /* 0x0000000002027210 */ /* 0x001fc80007f1e0ff */
[----:B------:R-:W-:Y:S02]  /*27d70*/  IADD3.X R3, RZ, R35, RZ, P0, !PT ;  /* 0x00000023ff037210 */ /* 0x000fe400007fe4ff */
        /* <DEDUP_REMOVED lines=24> */
.L_x_920:
[----:B------:R-:W-:Y:S01]  /*27f00*/  LOP3.LUT R18, R18, 0xffffff7f, RZ, 0xc0, !PT ;  /* 0xffffff7f12127812 */ /* 0x000fe200078ec0ff */
[----:B------:R-:W-:Y:S01]  /*27f10*/  ULDC.64 UR4, c[0x0][0x208] ;  /* 0x0000820000047ab9 */ /* 0x000fe20000000a00 */
[----:B--2---:R-:W-:Y:S02]  /*27f20*/  IADD3 R2, P0, R2, R0, RZ ;  /* 0x0000000002027210 */ /* 0x004fe40007f1e0ff */
[----:B------:R-:W-:Y:S02]  /*27f30*/  @P1 LOP3.LUT R18, R18, 0x80, RZ, 0xfc, !PT ;  /* 0x0000008012121812 */ /* 0x000fe400078efcff */
[----:B------:R-:W-:Y:S02]  /*27f40*/  IADD3.X R3, RZ, R35, RZ, P0, !PT ;  /* 0x00000023ff037210 */ /* 0x000fe400007fe4ff */
[C---:B------:R-:W-:Y:S02]  /*27f50*/  LOP3.LUT P1, RZ, R18.reuse, 0x10, RZ, 0xc0, !PT ;  /* 0x0000001012ff7812 */ /* 0x040fe4000782c0ff */
[----:B------:R-:W-:-:S02]  /*27f60*/  LOP3.LUT P0, RZ, R18, 0x8, RZ, 0xc0, !PT ;  /* 0x0000000812ff7812 */ /* 0x000fc4000780c0ff */
        /* <DEDUP_REMOVED lines=11> */
.L_x_770:
[----:B------:R-:W-:Y:S02]  /*28020*/  PLOP3.LUT P5, PT, P5, P0, PT, 0xa2, 0x0 ;  /* 0x000000000000781c */ /* 0x000fe40002fa1472 */
[----:B------:R-:W-:-:S08]  /*28030*/  @P0 R2UR P5, UR4, R6 ;  /* 0x00000000060402ca */ /* 0x000fd000000a0000 */
[----:B------:R-:W-:-:S05]  /*28040*/  @P0 PLOP3.LUT P0, PT, P5, PT, PT, 0x80, 0x0 ;  /* 0x000000000000081c */ /* 0x000fca0002f0f070 */
[----:B------:R-:W-:Y:S01]  /*28050*/  @!P5 SYNCS.ARRIVE.TRANS64.RED.A0T1 RZ, [UR4+0x38830], RZ ;  /* 0x038830ffffffd9a7 */ /* 0x000fe20008200404 */
[----:B------:R-:W-:Y:S07]  /*28060*/  @!P5 ARRIVES.LDGSTSBAR.64.TRANSCNT [UR4+0x38830] ;  /* 0x03883000ff00d9b0 */ /* 0x000fee0008000a84 */
[----:B------:R-:W-:Y:S05]  /*28070*/  @P0 BRA.U.ANY `(.L_x_770) ;  /* 0xfffffffd00e80947 */ /* 0x000fea000393ffff */
[----:B------:R-:W-:Y:S01]  /*28080*/  NOP ;  /* 0x0000000000007918 */ /* 0x000fe20000000000 */
[----:B-1----:R-:W-:-:S05]  /*28090*/  IMAD.U32 R2, RZ, RZ, UR37 ;  /* 0x00000025ff027e24 */ /* 0x002fca000f8e00ff */
[----:B------:R-:W-:-:S13]  /*280a0*/  ISETP.NE.AND P6, PT, R2, 0x3, PT ;  /* 0x000000030200780c */ /* 0x000fda0003fc5270 */
[----:B------:R-:W-:Y:S05]  /*280b0*/  @!P6 BRA `(.L_x_771) ;  /* 0x000000000004e947 */ /* 0x000fea0003800000 */
[----:B------:R-:W-:Y:S01]  /*280c0*/  BPT.TRAP 0x1 ;  /* 0x000000040000795c */ /* 0x000fe20000300000 */
.L_x_771:
[----:B------:R1:W-:Y:S01]  /*280d0*/  SYNCS.ARRIVE.TRANS64.A1T0 RZ, [R6+URZ+0x38830], RZ ;  /* 0x038830ff06ff79a7 */ /* 0x0003e2000810003f */
[----:B------:R-:W-:Y:S05]  /*280e0*/  @!P6 BRA `(.L_x_772) ;  /* 0x000000000004e947 */ /* 0x000fea0003800000 */
[----:B------:R-:W-:Y:S01]  /*280f0*/  BPT.TRAP 0x1 ;  /* 0x000000040000795c */ /* 0x000fe20000300000 */
.L_x_772:
[----:B------:R-:W-:Y:S01]  /*28100*/  SHF.L.U32 R2, R20, 0x1f, RZ ;  /* 0x0000001f14027819 */ /* 0x000fe200000006ff */
[----:B-1----:R-:W-:Y:S01]  /*28110*/  IMAD R6, R7, 0x8, R16 ;  /* 0x0000000807067824 */ /* 0x002fe200078e0210 */
[----:B------:R-:W-:Y:S03]  /*28120*/  BSSY B1, `(.L_x_773) ;  /* 0x0000003000017945 */ /* 0x000fe60003800000 */
[----:B------:R-:W1:Y:S02]  /*28130*/  SYNCS.PHASECHK.TRANS64.TRYWAIT P0, [R6+URZ+0x38860], R2 ;  /* 0x03886002060075a7 */ /* 0x000e64000800017f */
[----:B-1----:R-:W-:Y:S05]  /*28140*/  @!P0 BRA `(.L_x_774) ;  /* 0x0000004c00f08947 */ /* 0x002fea0003800000 */
.L_x_921:
[----:B------:R-:W-:Y:S05]  /*28150*/  BSYNC B1 ;  /* 0x0000000000017941 */ /* 0x000fea0003800000 */
.L_x_773:
[----:B0-----:R-:W2:Y:S01]  /*28160*/  LDL R8, [R1+0x8] ;  /* 0x0000080001087983 */ /* 0x001ea20000100800 */
[----:B------:R-:W0:Y:S01]  /*28170*/  S2R R3, SR_TID.X ;  /* 0x0000000000037919 */ /* 0x000e220000002100 */
[----:B------:R-:W-:Y:S01]  /*28180*/  UMOV UR4, 0xffffffff ;  /* 0xffffffff00047882 */ /* 0x000fe20000000000 */
[----:B------:R-:W-:Y:S01]  /*28190*/  IMAD R7, R7, 0x5000, R33 ;  /* 0x0000500007077824 */ /* 0x000fe200078e0221 */
[----:B0-----:R-:W-:-:S04]  /*281a0*/  LOP3.LUT R3, R3, 0x7f, RZ, 0xc0, !PT ;  /* 0x0000007f03037812 */ /* 0x001fc800078ec0ff */
[----:B------:R-:W-:Y:S01]  /*281b0*/  SHF.R.U32.HI R3, RZ, 0x3, R3 ;  /* 0x00000003ff037819 */ /* 0x000fe20000011603 */
[----:B--2---:R-:W-:-:S05]  /*281c0*/  IMAD R8, R31, -0x50, R8 ;  /* 0xffffffb01f087824 */ /* 0x004fca00078e0208 */
[----:B------:R-:W-:Y:S01]  /*281d0*/  IADD3 R8, -R3, R8, RZ ;  /* 0x0000000803087210 */ /* 0x000fe20007ffe1ff */
[----:B------:R-:W-:Y:S06]  /*281e0*/  BRA.DIV UR4, `(.L_x_775) ;  /* 0x0000004e04dc7947 */ /* 0x000fec000b800000 */
[----:B-1----:R-:W0:Y:S01]  /*281f0*/  SHFL.IDX PT, R2, R17, RZ, 0x181f ;  /* 0x00181fff11027589 */ /* 0x002e2200000e0000 */
[----:B------:R-:W-:Y:S01]  /*28200*/  IMAD R7, R7, 0x2, R16 ;  /* 0x0000000207077824 */ /* 0x000fe200078e0210 */
[----:B------:R-:W-:Y:S02]  /*28210*/  ULDC.64 UR4, c[0x0][0x208] ;  /* 0x0000820000047ab9 */ /* 0x000fe40000000a00 */
[----:B------:R-:W1:Y:S01]  /*28220*/  SHFL.IDX PT, R3, R19, RZ, 0x181f ;  /* 0x00181fff13037589 */ /* 0x000e6200000e0000 */
[----:B0-----:R-:W-:-:S05]  /*28230*/  IADD3 R2, P0, R2, R0, RZ ;  /* 0x0000000002027210 */ /* 0x001fca0007f1e0ff */
[----:B-1----:R-:W-:Y:S01]  /*28240*/  IMAD.X R3, RZ, RZ, R3, P0 ;  /* 0x000000ffff037224 */ /* 0x002fe200000e0603 */
[----:B------:R-:W-:-:S13]  /*28250*/  ISETP.LT.OR P0, PT, R8, 0x1, P4 ;  /* 0x000000010800780c */ /* 0x000fda0002701670 */
[----:B------:R-:W-:Y:S01]  /*28260*/  @!PT LDS RZ, [RZ] ;  /* 0x00000000fffff984 */ /* 0x000fe20000000800 */
        /* <DEDUP_REMOVED lines=9> */
[----:B0-----:R-:W-:-:S04]  /*28300*/  IADD3 R2, P0, R2, R0, RZ ;  /* 0x0000000002027210 */ /* 0x001fc80007f1e0ff */
[----:B-1----:R-:W-:Y:S02]  /*28310*/  IADD3.X R3, RZ, R3, RZ, P0, !PT ;  /* 0x00000003ff037210 */ /* 0x002fe400007fe4ff */
        /* <DEDUP_REMOVED lines=33> */
[----:B0-2---:R0:W1:Y:S02]  /*28530*/  SHFL.IDX PT, R2, R17, 0x4, 0x181f ;  /* 0x00981f0011027f89 */ /* 0x00506400000e0000 */
.L_x_933:
[----:B-1----:R-:W-:Y:S01]  /*28540*/  IADD3 R2, P0, R2, R0, RZ ;  /* 0x0000000002027210 */ /* 0x002fe20007f1e0ff */
[----:B------:R-:W-:Y:S01]  /*28550*/  ULDC.64 UR4, c[0x0][0x208] ;  /* 0x0000820000047ab9 */ /* 0x000fe20000000a00 */
[----:B------:R-:W-:Y:S02]  /*28560*/  ULDC.64 UR6, c[0x0][0x318] ;  /* 0x0000c60000067ab9 */ /* 0x000fe40000000a00 */
[----:B------:R-:W-:Y:S02]  /*28570*/  IADD3.X R3, RZ, R19, RZ, P0, !PT ;  /* 0x00000013ff037210 */ /* 0x000fe400007fe4ff */
        /* <DEDUP_REMOVED lines=11> */
[----:B------:R-:W-:Y:S02]  /*28630*/  ULDC.64 UR4, c[0x0][0x328] ;  /* 0x0000ca0000047ab9 */ /* 0x000fe40000000a00 */
[----:B------:R-:W-:-:S04]  /*28640*/  IMAD R0, R21, UR4, RZ ;  /* 0x0000000415007c24 */ /* 0x000fc8000f8e02ff */
[C---:B------:R-:W-:Y:S01]  /*28650*/  IMAD R9, R5.reuse, UR5, R0 ;  /* 0x0000000505097c24 */ /* 0x040fe2000f8e0200 */
[----:B------:R-:W-:Y:S01]  /*28660*/  NOP ;  /* 0x0000000000007918 */ /* 0x000fe20000000000 */
[----:B-1----:R-:W-:Y:S01]  /*28670*/  IMAD.WIDE.U32 R2, R5, UR4, RZ ;  /* 0x0000000405027c25 */ /* 0x002fe2000f8e00ff */
        /* <DEDUP_REMOVED lines=9> */
[----:B0-----:R-:W-:-:S04]  /*28710*/  LEA R17, P0, R2, UR6, 0x1 ;  /* 0x0000000602117c11 */ /* 0x001fc8000f8008ff */
[----:B------:R-:W-:Y:S02]  /*28720*/  LEA.HI.X R19, R2, UR7, R3, 0x1, P0 ;  /* 0x0000000702137c11 */ /* 0x000fe400080f0c03 */
[----:B------:R-:W-:-:S13]  /*28730*/  PLOP3.LUT P0, PT, PT, PT, PT, 0x80, 0x0 ;  /* 0x000000000000781c */ /* 0x000fda0003f0f070 */
.L_x_776:
[----:B------:R-:W-:Y:S02]  /*28740*/  PLOP3.LUT P5, PT, P5, P0, PT, 0xa2, 0x0 ;  /* 0x000000000000781c */ /* 0x000fe40002fa1472 */
[----:B------:R-:W-:-:S08]  /*28750*/  @P0 R2UR P5, UR4, R6 ;  /* 0x00000000060402ca */ /* 0x000fd000000a0000 */
[----:B------:R-:W-:-:S05]  /*28760*/  @P0 PLOP3.LUT P0, PT, P5, PT, PT, 0x80, 0x0 ;  /* 0x000000000000081c */ /* 0x000fca0002f0f070 */
[----:B------:R-:W-:Y:S01]  /*28770*/  @!P5 SYNCS.ARRIVE.TRANS64.RED.A0T1 RZ, [UR4+0x38850], RZ ;  /* 0x038850ffffffd9a7 */ /* 0x000fe20008200404 */
[----:B------:R-:W-:Y:S07]  /*28780*/  @!P5 ARRIVES.LDGSTSBAR.64.TRANSCNT [UR4+0x38850] ;  /* 0x03885000ff00d9b0 */ /* 0x000fee0008000a84 */
[----:B------:R-:W-:Y:S05]  /*28790*/  @P0 BRA.U.ANY `(.L_x_776) ;  /* 0xfffffffd00e80947 */ /* 0x000fea000393ffff */
[----:B------:R-:W-:Y:S01]  /*287a0*/  NOP ;  /* 0x0000000000007918 */ /* 0x000fe20000000000 */
[----:B------:R-:W-:-:S04]  /*287b0*/  MOV R0, UR37 ;  /* 0x0000002500007c02 */ /* 0x000fc80008000f00 */
[----:B------:R-:W-:-:S13]  /*287c0*/  ISETP.NE.AND P6, PT, R0, 0x3, PT ;  /* 0x000000030000780c */ /* 0x000fda0003fc5270 */
[----:B------:R-:W-:Y:S05]  /*287d0*/  @!P6 BRA `(.L_x_777) ;  /* 0x000000000004e947 */ /* 0x000fea0003800000 */
[----:B------:R-:W-:Y:S01]  /*287e0*/  BPT.TRAP 0x1 ;  /* 0x000000040000795c */ /* 0x000fe20000300000 */
.L_x_777:
[----:B------:R-:W2:Y:S01]  /*287f0*/  LDL R2, [R1+0xc] ;  /* 0x00000c0001027983 */ /* 0x000ea20000100800 */
[----:B------:R3:W-:Y:S01]  /*28800*/  SYNCS.ARRIVE.TRANS64.A1T0 RZ, [R6+URZ+0x38850], RZ ;  /* 0x038850ff06ff79a7 */ /* 0x0007e2000810003f */
[C---:B------:R-:W-:Y:S01]  /*28810*/  VIADD R0, R22.reuse, 0xffffffff ;  /* 0xffffffff16007836 */ /* 0x040fe20000000000 */
[----:B------:R-:W-:Y:S01]  /*28820*/  MOV R20, R29 ;  /* 0x0000001d00147202 */ /* 0x000fe20000000f00 */
[----:B------:R-:W-:Y:S02]  /*28830*/  IMAD.MOV.U32 R7, RZ, RZ, R23 ;  /* 0x000000ffff077224 */ /* 0x000fe400078e0017 */
[----:B------:R-:W-:Y:S01]  /*28840*/  IMAD.MOV.U32 R31, RZ, RZ, R22 ;  /* 0x000000ffff1f7224 */ /* 0x000fe200078e0016 */
[----:B--2---:R-:W-:-:S13]  /*28850*/  ISETP.GT.AND P0, PT, R22, R2, PT ;  /* 0x000000021600720c */ /* 0x004fda0003f04270 */
[----:B---3--:R-:W-:Y:S05]  /*28860*/  @P0 BRA `(.L_x_778) ;  /* 0xffffffec00cc0947 */ /* 0x008fea000383ffff */
.L_x_765:
[----:B------:R-:W-:Y:S05]  /*28870*/  BSYNC B0 ;  /* 0x0000000000007941 */ /* 0x000fea0003800000 */
.L_x_764:
[----:B------:R-:W2:Y:S01]  /*28880*/  S2R R2, SR_TID.X ;  /* 0x0000000000027919 */ /* 0x000ea20000002100 */
[----:B------:R-:W-:Y:S01]  /*28890*/  BSSY B0, `(.L_x_779) ;  /* 0x0000011000007945 */ /* 0x000fe20003800000 */
[----:B--2---:R-:W-:-:S04]  /*288a0*/  LOP3.LUT R2, R2, 0x7f, RZ, 0xc0, !PT ;  /* 0x0000007f02027812 */ /* 0x004fc800078ec0ff */
[----:B------:R-:W-:-:S13]  /*288b0*/  ISETP.NE.AND P0, PT, R2, RZ, PT ;  /* 0x000000ff0200720c */ /* 0x000fda0003f05270 */
[----:B------:R-:W-:Y:S05]  /*288c0*/  @P0 BRA `(.L_x_780) ;  /* 0x0000000000340947 */ /* 0x000fea0003800000 */
[----:B------:R-:W2:Y:S01]  /*288d0*/  S2R R5, SR_LANEID ;  /* 0x0000000000057919 */ /* 0x000ea20000000000 */
[----:B------:R-:W-:Y:S01]  /*288e0*/  VOTEU.ANY UR4, UPT, PT ;  /* 0x0000000000047886 */ /* 0x000fe200038e0100 */
[----:B0-----:R-:W0:Y:S01]  /*288f0*/  LDC.64 R2, c[0x0][0xc60] ;  /* 0x00031800ff027b82 */ /* 0x001e220000000a00 */
[----:B------:R-:W2:Y:S01]  /*28900*/  FLO.U32 R0, UR4 ;  /* 0x0000000400007d00 */ /* 0x000ea200080e0000 */
[----:B------:R-:W-:Y:S01]  /*28910*/  ULDC.64 UR6, c[0x0][0x208] ;  /* 0x0000820000067ab9 */ /* 0x000fe20000000a00 */
[----:B--2---:R-:W-:-:S06]  /*28920*/  ISETP.EQ.U32.AND P0, PT, R0, R5, PT ;  /* 0x000000050000720c */ /* 0x004fcc0003f02070 */
[----:B------:R-:W0:Y:S07]  /*28930*/  POPC R5, UR4 ;  /* 0x0000000400057d09 */ /* 0x000e2e0008000000 */
[----:B0-----:R-:W2:Y:S01]  /*28940*/  @P0 ATOMG.E.ADD.STRONG.GPU PT, R3, desc[UR6][R2.64], R5 ;  /* 0x00000005020309a8 */ /* 0x001ea200081ee1c6 */
[----:B------:R-:W0:Y:S02]  /*28950*/  S2R R4, SR_LTMASK ;  /* 0x0000000000047919 */ /* 0x000e240000003900 */
[----:B0-----:R-:W-:-:S04]  /*28960*/  LOP3.LUT R4, R4, UR4, RZ, 0xc0, !PT ;  /* 0x0000000404047c12 */ /* 0x001fc8000f8ec0ff */
[----:B-1----:R-:W0:Y:S01]  /*28970*/  POPC R7, R4 ;  /* 0x0000000400077309 */ /* 0x002e220000000000 */
[----:B--2---:R-:W0:Y:S02]  /*28980*/  SHFL.IDX PT, R0, R3, R0, 0x1f ;  /* 0x00001f0003007589 */ /* 0x004e2400000e0000 */
[----:B0-----:R-:W-:-:S07]  /*28990*/  IADD3 R24, R0, UR36, R7 ;  /* 0x0000002400187c10 */ /* 0x001fce000fffe007 */
.L_x_780:
[----:B------:R-:W-:Y:S05]  /*289a0*/  BSYNC B0 ;  /* 0x0000000000007941 */ /* 0x000fea0003800000 */
.L_x_779:
[----:B------:R-:W-:-:S05]  /*289b0*/  IMAD.U32 R0, RZ, RZ, UR37 ;  /* 0x00000025ff007e24 */ /* 0x000fca000f8e00ff */
[----:B------:R-:W-:-:S13]  /*289c0*/  ISETP.NE.AND P0, PT, R0, 0x3, PT ;  /* 0x000000030000780c */ /* 0x000fda0003f05270 */
[----:B------:R-:W-:Y:S05]  /*289d0*/  @!P0 BRA `(.L_x_781) ;  /* 0x0000000000048947 */ /* 0x000fea0003800000 */
[----:B------:R-:W-:Y:S01]  /*289e0*/  BPT.TRAP 0x1 ;  /* 0x000000040000795c */ /* 0x000fe20000300000 */
.L_x_781:
[----:B------:R-:W2:Y:S01]  /*289f0*/  LDL.LU R0, [R1+0x8] ;  /* 0x0000080001007983 */ /* 0x000ea20000300800 */
[----:B------:R-:W-:Y:S01]  /*28a00*/  LEA R4, R23, R16, 0x3 ;  /* 0x0000001017047211 */ /* 0x000fe200078e18ff */
[----:B------:R-:W-:Y:S01]  /*28a10*/  BSSY B0, `(.L_x_782) ;  /* 0x0000005000007945 */ /* 0x000fe20003800000 */
[----:B0-----:R-:W-:-:S04]  /*28a20*/  SHF.L.U32 R3, R29, 0x1f, RZ ;  /* 0x0000001f1d037819 */ /* 0x001fc800000006ff */
[----:B------:R-:W0:Y:S01]  /*28a30*/  SYNCS.PHASECHK.TRANS64.TRYWAIT P0, [R4+URZ+0x38860], R3 ;  /* 0x03886003040075a7 */ /* 0x000e22000800017f */
[----:B--2---:R-:W-:Y:S01]  /*28a40*/  IMAD R5, R22, -0x50, R0 ;  /* 0xffffffb016057824 */ /* 0x004fe200078e0200 */
[----:B0-----:R-:W-:Y:S06]  /*28a50*/  @!P0 BRA `(.L_x_783) ;  /* 0x0000004c00a08947 */ /* 0x001fec0003800000 */
.L_x_934:
[----:B------:R-:W-:Y:S05]  /*28a60*/  BSYNC B0 ;  /* 0x0000000000007941 */ /* 0x000fea0003800000 */
.L_x_782:
[----:B------:R-:W2:Y:S01]  /*28a70*/  S2R R0, SR_TID.X ;  /* 0x0000000000007919 */ /* 0x000ea20000002100 */
[----:B------:R-:W-:Y:S01]  /*28a80*/  UMOV UR4, 0xffffffff ;  /* 0xffffffff00047882 */ /* 0x000fe20000000000 */
[----:B-1----:R-:W-:Y:S01]  /*28a90*/  IMAD R7, R23, 0x5000, R33 ;  /* 0x0000500017077824 */ /* 0x002fe200078e0221 */
[----:B--2---:R-:W-:-:S04]  /*28aa0*/  LOP3.LUT R0, R0, 0x7f, RZ, 0xc0, !PT ;  /* 0x0000007f00007812 */ /* 0x004fc800078ec0ff */
[----:B------:R-:W-:-:S05]  /*28ab0*/  SHF.R.U32.HI R0, RZ, 0x3, R0 ;  /* 0x00000003ff007819 */ /* 0x000fca0000011600 */
[----:B------:R-:W-:Y:S01]  /*28ac0*/  IMAD.IADD R5, R5, 0x1, -R0 ;  /* 0x0000000105057824 */ /* 0x000fe200078e0a00 */
[----:B------:R-:W-:Y:S06]  /*28ad0*/  BRA.DIV UR4, `(.L_x_784) ;  /* 0x0000004e04947947 */ /* 0x000fec000b800000 */
[----:B------:R-:W1:Y:S01]  /*28ae0*/  SHFL.IDX PT, R14, R17, RZ, 0x181f ;  /* 0x00181fff110e7589 */ /* 0x000e6200000e0000 */
[----:B------:R-:W-:Y:S01]  /*28af0*/  ULDC UR4, c[0x0][0x2f4] ;  /* 0x0000bd0000047ab9 */ /* 0x000fe20000000800 */
[C---:B------:R-:W-:Y:S01]  /*28b00*/  IMAD.SHL.U32 R8, R34.reuse, 0x2, RZ ;  /* 0x0000000222087824 */ /* 0x040fe200078e00ff */
[C---:B------:R-:W-:Y:S01]  /*28b10*/  ISETP.GE.AND P3, PT, R34.reuse, UR4, PT ;  /* 0x0000000422007c0c */ /* 0x040fe2000bf66270 */
[----:B0-----:R-:W0:Y:S01]  /*28b20*/  SHFL.IDX PT, R3, R19, RZ, 0x181f ;  /* 0x00181fff13037589 */ /* 0x001e2200000e0000 */
[----:B------:R-:W-:Y:S01]  /*28b30*/  LOP3.LUT R2, R34, 0x40, RZ, 0xfc, !PT ;  /* 0x0000004022027812 */ /* 0x000fe200078efcff */
[----:B------:R-:W-:Y:S01]  /*28b40*/  ULDC.64 UR6, c[0x0][0x208] ;  /* 0x0000820000067ab9 */ /* 0x000fe20000000a00 */
[----:B------:R-:W-:Y:S02]  /*28b50*/  ISETP.LT.OR P4, PT, R5, 0x1, P3 ;  /* 0x000000010500780c */ /* 0x000fe40001f81670 */
[----:B------:R-:W-:Y:S02]  /*28b60*/  ISETP.GE.AND P2, PT, R2, UR4, PT ;  /* 0x0000000402007c0c */ /* 0x000fe4000bf46270 */
[----:B------:R-:W-:-:S02]  /*28b70*/  LOP3.LUT R2, R34, 0x80, RZ, 0xfc, !PT ;  /* 0x0000008022027812 */ /* 0x000fc400078efcff */
[----:B------:R-:W-:Y:S02]  /*28b80*/  LEA R0, R7, R16, 0x1 ;  /* 0x0000001007007211 */ /* 0x000fe400078e08ff */
[----:B------:R-:W-:Y:S02]  /*28b90*/  ISETP.GE.AND P1, PT, R2, UR4, PT ;  /* 0x0000000402007c0c */ /* 0x000fe4000bf26270 */
[----:B-1----:R-:W-:Y:S02]  /*28ba0*/  IADD3 R6, P0, R14, R8, RZ ;  /* 0x000000080e067210 */ /* 0x002fe40007f1e0ff */
[----:B------:R-:W1:Y:S03]  /*28bb0*/  SHFL.IDX PT, R14, R17, 0x1, 0x181f ;  /* 0x00381f00110e7f89 */ /* 0x000e6600000e0000 */
[----:B0-----:R-:W-:Y:S01]  /*28bc0*/  IMAD.X R7, RZ, RZ, R3, P0 ;  /* 0x000000ffff077224 */ /* 0x001fe200000e0603 */
[C---:B------:R-:W-:Y:S01]  /*28bd0*/  ISETP.LT.OR P0, PT, R5.reuse, 0x1, P2 ;  /* 0x000000010500780c */ /* 0x040fe20001701670 */
[----:B------:R-:W0:Y:S04]  /*28be0*/  SHFL.IDX PT, R3, R19, 0x1, 0x181f ;  /* 0x00381f0013037f89 */ /* 0x000e2800000e0000 */
[----:B------:R-:W-:Y:S01]  /*28bf0*/  LDGSTS.E.BYPASS.LTC128B.128 [R0+0x400], desc[UR6][R6.64], !P4 ;  /* 0x0040000006007fae */ /* 0x000fe2000e101d46 */
[----:B------:R-:W-:-:S07]  /*28c00*/  ISETP.LT.OR P4, PT, R5, 0x1, P1 ;  /* 0x000000010500780c */ /* 0x000fce0000f81670 */
[----:B------:R-:W-:Y:S01]  /*28c10*/  LDGSTS.E.BYPASS.LTC128B.128 [R0+0x2c00], desc[UR6][R6.64+0x80], !P0 ;  /* 0x02c0008006007fae */ /* 0x000fe2000c101d46 */
[----:B------:R-:W-:-:S05]  /*28c20*/  ISETP.GE.AND P0, PT, R37, UR4, PT ;  /* 0x0000000425007c0c */ /* 0x000fca000bf06270 */
[----:B------:R-:W-:Y:S01]  /*28c30*/  LDGSTS.E.BYPASS.LTC128B.128 [R0+0x5400], desc[UR6][R6.64+0x100], !P4 ;  /* 0x0540010006007fae */ /* 0x000fe2000e101d46 */
[----:B------:R-:W-:-:S13]  /*28c40*/  ISETP.LT.OR P4, PT, R5, 0x1, P0 ;  /* 0x000000010500780c */ /* 0x000fda0000781670 */
[----:B------:R2:W-:Y:S01]  /*28c50*/  LDGSTS.E.BYPASS.LTC128B.128 [R0+0x7c00], desc[UR6][R6.64+0x180], !P4 ;  /* 0x07c0018006007fae */ /* 0x0005e2000e101d46 */
[----:B-1----:R-:W-:-:S03]  /*28c60*/  IADD3 R2, P4, R14, R8, RZ ;  /* 0x000000080e027210 */ /* 0x002fc60007f9e0ff */
[----:B------:R-:W1:Y:S02]  /*28c70*/  SHFL.IDX PT, R14, R17, 0x2, 0x181f ;  /* 0x00581f00110e7f89 */ /* 0x000e6400000e0000 */
[----:B0-----:R-:W-:Y:S01]  /*28c80*/  IMAD.X R3, RZ, RZ, R3, P4 ;  /* 0x000000ffff037224 */ /* 0x001fe200020e0603 */
[----:B------:R-:W-:Y:S01]  /*28c90*/  ISETP.LT.OR P4, PT, R5, 0x11, P3 ;  /* 0x000000110500780c */ /* 0x000fe20001f81670 */
[----:B--2---:R-:W0:-:S12]  /*28ca0*/  SHFL.IDX PT, R7, R19, 0x2, 0x181f ;  /* 0x00581f0013077f89 */ /* 0x004e1800000e0000 */
[----:B------:R-:W-:Y:S01]  /*28cb0*/  LDGSTS.E.BYPASS.LTC128B.128 [R0+0xc00], desc[UR6][R2.64], !P4 ;  /* 0x00c0000002007fae */ /* 0x000fe2000e101d46 */
[----:B------:R-:W-:-:S13]  /*28cc0*/  ISETP.LT.OR P4, PT, R5, 0x11, P2 ;  /* 0x000000110500780c */ /* 0x000fda0001781670 */
[----:B------:R-:W-:Y:S01]  /*28cd0*/  LDGSTS.E.BYPASS.LTC128B.128 [R0+0x3400], desc[UR6][R2.64+0x80], !P4 ;  /* 0x0340008002007fae */ /* 0x000fe2000e101d46 */
[----:B------:R-:W-:-:S13]  /*28ce0*/  ISETP.LT.OR P4, PT, R5, 0x11, P1 ;  /* 0x000000110500780c */ /* 0x000fda0000f81670 */
[----:B------:R-:W-:Y:S01]  /*28cf0*/  LDGSTS.E.BYPASS.LTC128B.128 [R0+0x5c00], desc[UR6][R2.64+0x100], !P4 ;  /* 0x05c0010002007fae */ /* 0x000fe2000e101d46 */
[----:B------:R-:W-:-:S13]  /*28d00*/  ISETP.LT.OR P4, PT, R5, 0x11, P0 ;  /* 0x000000110500780c */ /* 0x000fda0000781670 */
[----:B------:R2:W-:Y:S01]  /*28d10*/  LDGSTS.E.BYPASS.LTC128B.128 [R0+0x8400], desc[UR6][R2.64+0x180], !P4 ;  /* 0x0840018002007fae */ /* 0x0005e2000e101d46 */
[----:B-1----:R-:W-:-:S03]  /*28d20*/  IADD3 R6, P4, R14, R8, RZ ;  /* 0x000000080e067210 */ /* 0x002fc60007f9e0ff */
[----:B------:R-:W1:Y:S01]  /*28d30*/  SHFL.IDX PT, R14, R17, 0x3, 0x181f ;  /* 0x00781f00110e7f89 */ /* 0x000e6200000e0000 */
[----:B0-----:R-:W-:Y:S02]  /*28d40*/  IADD3.X R7, RZ, R7, RZ, P4, !PT ;  /* 0x00000007ff077210 */ /* 0x001fe400027fe4ff */
[C---:B------:R-:W-:Y:S01]  /*28d50*/  ISETP.LT.OR P4, PT, R5.reuse, 0x21, P3 ;  /* 0x000000210500780c */ /* 0x040fe20001f81670 */
[----:B--2---:R-:W0:Y:S04]  /*28d60*/  SHFL.IDX PT, R3, R19, 0x3, 0x181f ;  /* 0x00781f0013037f89 */ /* 0x004e2800000e0000 */
[----:B------:R-:W2:Y:S08]  /*28d70*/  SHFL.IDX PT, R19, R19, 0x4, 0x181f ;  /* 0x00981f0013137f89 */ /* 0x000eb000000e0000 */
[----:B------:R3:W-:Y:S01]  /*28d80*/  LDGSTS.E.BYPASS.LTC128B.128 [R0+0x1400], desc[UR6][R6.64], !P4 ;  /* 0x0140000006007fae */ /* 0x0007e2000e101d46 */
[----:B------:R-:W-:-:S13]  /*28d90*/  ISETP.LT.OR P4, PT, R5, 0x21, P2 ;  /* 0x000000210500780c */ /* 0x000fda0001781670 */
[----:B------:R3:W-:Y:S01]  /*28da0*/  LDGSTS.E.BYPASS.LTC128B.128 [R0+0x3c00], desc[UR6][R6.64+0x80], !P4 ;  /* 0x03c0008006007fae */ /* 0x0007e2000e101d46 */
[----:B------:R-:W-:-:S13]  /*28db0*/  ISETP.LT.OR P4, PT, R5, 0x21, P1 ;  /* 0x000000210500780c */ /* 0x000fda0000f81670 */
[----:B------:R3:W-:Y:S01]  /*28dc0*/  LDGSTS.E.BYPASS.LTC128B.128 [R0+0x6400], desc[UR6][R6.64+0x100], !P4 ;  /* 0x0640010006007fae */ /* 0x0007e2000e101d46 */
[----:B------:R-:W-:-:S13]  /*28dd0*/  ISETP.LT.OR P4, PT, R5, 0x21, P0 ;  /* 0x000000210500780c */ /* 0x000fda0000781670 */
[----:B------:R3:W-:Y:S01]  /*28de0*/  LDGSTS.E.BYPASS.LTC128B.128 [R0+0x8c00], desc[UR6][R6.64+0x180], !P4 ;  /* 0x08c0018006007fae */ /* 0x0007e2000e101d46 */
[----:B-1----:R-:W-:-:S03]  /*28df0*/  IADD3 R2, P4, R14, R8, RZ ;  /* 0x000000080e027210 */ /* 0x002fc60007f9e0ff */
[----:B------:R3:W1:Y:S02]  /*28e00*/  SHFL.IDX PT, R14, R17, 0x4, 0x181f ;  /* 0x00981f00110e7f89 */ /* 0x00066400000e0000 */
[----:B0-----:R-:W-:Y:S01]  /*28e10*/  IMAD.X R3, RZ, RZ, R3, P4 ;  /* 0x000000ffff037224 */ /* 0x001fe200020e0603 */
[----:B------:R-:W-:-:S13]  /*28e20*/  ISETP.LT.OR P4, PT, R5, 0x31, P3 ;  /* 0x000000310500780c */ /* 0x000fda0001f81670 */
[----:B------:R3:W-:Y:S01]  /*28e30*/  LDGSTS.E.BYPASS.LTC128B.128 [R0+0x1c00], desc[UR6][R2.64], !P4 ;  /* 0x01c0000002007fae */ /* 0x0007e2000e101d46 */
[----:B------:R-:W-:-:S13]  /*28e40*/  ISETP.LT.OR P4, PT, R5, 0x31, P2 ;  /* 0x000000310500780c */ /* 0x000fda0001781670 */
[----:B------:R3:W-:Y:S01]  /*28e50*/  LDGSTS.E.BYPASS.LTC128B.128 [R0+0x4400], desc[UR6][R2.64+0x80], !P4 ;  /* 0x0440008002007fae */ /* 0x0007e2000e101d46 */
[----:B------:R-:W-:-:S13]  /*28e60*/  ISETP.LT.OR P4, PT, R5, 0x31, P1 ;  /* 0x000000310500780c */ /* 0x000fda0000f81670 */
[----:B------:R3:W-:Y:S01]  /*28e70*/  LDGSTS.E.BYPASS.LTC128B.128 [R0+0x6c00], desc[UR6][R2.64+0x100], !P4 ;  /* 0x06c0010002007fae */ /* 0x0007e2000e101d46 */
[----:B------:R-:W-:-:S13]  /*28e80*/  ISETP.LT.OR P4, PT, R5, 0x31, P0 ;  /* 0x000000310500780c */ /* 0x000fda0000781670 */
[----:B-12---:R3:W-:Y:S02]  /*28e90*/  LDGSTS.E.BYPASS.LTC128B.128 [R0+0x9400], desc[UR6][R2.64+0x180], !P4 ;  /* 0x0940018002007fae */ /* 0x0067e4000e101d46 */
.L_x_946:
[C---:B------:R-:W-:Y:S01]  /*28ea0*/  ISETP.LT.OR P3, PT, R5.reuse, 0x41, P3 ;  /* 0x000000410500780c */ /* 0x040fe20001f61670 */
[----:B------:R-:W-:Y:S01]  /*28eb0*/  ULDC.64 UR4, c[0x0][0x208] ;  /* 0x0000820000047ab9 */ /* 0x000fe20000000a00 */
[C---:B------:R-:W-:Y:S02]  /*28ec0*/  ISETP.LT.OR P2, PT, R5.reuse, 0x41, P2 ;  /* 0x000000410500780c */ /* 0x040fe40001741670 */
[C---:B------:R-:W-:Y:S02]  /*28ed0*/  ISETP.LT.OR P1, PT, R5.reuse, 0x41, P1 ;  /* 0x000000410500780c */ /* 0x040fe40000f21670 */
[----:B---3--:R-:W-:Y:S02]  /*28ee0*/  IADD3 R2, P4, R14, R8, RZ ;  /* 0x000000080e027210 */ /* 0x008fe40007f9e0ff */
        /* <DEDUP_REMOVED lines=11> */
.L_x_785:
[----:B------:R-:W-:Y:S02]  /*28fa0*/  PLOP3.LUT P1, PT, P1, P0, PT, 0xa2, 0x0 ;  /* 0x000000000000781c */ /* 0x000fe40000f21472 */
[----:B------:R-:W-:-:S08]  /*28fb0*/  @P0 R2UR P1, UR4, R4 ;  /* 0x00000000040402ca */ /* 0x000fd00000020000 */
[----:B------:R-:W-:-:S05]  /*28fc0*/  @P0 PLOP3.LUT P0, PT, P1, PT, PT, 0x80, 0x0 ;  /* 0x000000000000081c */ /* 0x000fca0000f0f070 */
[----:B------:R-:W-:Y:S01]  /*28fd0*/  @!P1 SYNCS.ARRIVE.TRANS64.RED.A0T1 RZ, [UR4+0x38850], RZ ;  /* 0x038850ffffff99a7 */ /* 0x000fe20008200404 */
[----:B------:R-:W-:Y:S07]  /*28fe0*/  @!P1 ARRIVES.LDGSTSBAR.64.TRANSCNT [UR4+0x38850] ;  /* 0x03885000ff0099b0 */ /* 0x000fee0008000a84 */
[----:B------:R-:W-:Y:S05]  /*28ff0*/  @P0 BRA.U.ANY `(.L_x_785) ;  /* 0xfffffffd00e80947 */ /* 0x000fea000393ffff */
[----:B------:R-:W-:Y:S01]  /*29000*/  NOP ;  /* 0x0000000000007918 */ /* 0x000fe20000000000 */
[----:B0-----:R-:W-:-:S04]  /*29010*/  MOV R0, UR37 ;  /* 0x0000002500007c02 */ /* 0x001fc80008000f00 */
[----:B------:R-:W-:-:S13]  /*29020*/  ISETP.NE.AND P2, PT, R0, 0x3, PT ;  /* 0x000000030000780c */ /* 0x000fda0003f45270 */
[----:B------:R-:W-:Y:S05]  /*29030*/  @!P2 BRA `(.L_x_786) ;  /* 0x000000000004a947 */ /* 0x000fea0003800000 */
[----:B------:R-:W-:Y:S01]  /*29040*/  BPT.TRAP 0x1 ;  /* 0x000000040000795c */ /* 0x000fe20000300000 */
.L_x_786:
[----:B------:R0:W-:Y:S01]  /*29050*/  SYNCS.ARRIVE.TRANS64.A1T0 RZ, [R4+URZ+0x38850], RZ ;  /* 0x038850ff04ff79a7 */ /* 0x0001e2000810003f */
[----:B------:R-:W-:-:S05]  /*29060*/  VIADD R23, R23, 0x1 ;  /* 0x0000000117177836 */ /* 0x000fca0000000000 */
[----:B------:R-:W-:-:S04]  /*29070*/  ISETP.NE.AND P0, PT, R23, 0x2, PT ;  /* 0x000000021700780c */ /* 0x000fc80003f05270 */
[----:B------:R-:W-:Y:S02]  /*29080*/  SEL R0, RZ, 0x1, P0 ;  /* 0x00000001ff007807 */ /* 0x000fe40000000000 */
[----:B------:R-:W-:Y:S02]  /*29090*/  SEL R23, R23, RZ, P0 ;  /* 0x000000ff17177207 */ /* 0x000fe40000000000 */
[----:B0-----:R-:W-:-:S07]  /*290a0*/  LOP3.LUT R29, R29, R0, RZ, 0x3c, !PT ;  /* 0x000000001d1d7212 */ /* 0x001fce00078e3cff */
.L_x_741:
[----:B------:R-:W-:Y:S05]  /*290b0*/  BSYNC B7 ;  /* 0x0000000000077941 */ /* 0x000fea0003800000 */
.L_x_739:
[----:B------:R-:W-:-:S13]  /*290c0*/  LOP3.LUT P0, RZ, R18, 0x40, RZ, 0xc0, !PT ;  /* 0x0000004012ff7812 */ /* 0x000fda000780c0ff */
[----:B------:R-:W-:Y:S05]  /*290d0*/  @!P0 BRA `(.L_x_787) ;  /* 0x0000000000248947 */ /* 0x000fea0003800000 */
[----:B------:R-:W-:Y:S05]  /*290e0*/  WARPSYNC.ALL ;  /* 0x0000000000007948 */ /* 0x000fea0003800000 */
[----:B------:R-:W1:Y:S08]  /*290f0*/  S2UR UR5, SR_CgaCtaId ;  /* 0x00000000000579c3 */ /* 0x000e700000008800 */
[----:B------:R-:W-:Y:S06]  /*29100*/  BAR.SYNC.DEFER_BLOCKING 0x5, 0x180 ;  /* 0x0146000000007b1d */ /* 0x000fec0000010000 */
[----:B------:R-:W-:-:S02]  /*29110*/  UMOV UR4, 0x400 ;  /* 0x0000040000047882 */ /* 0x000fc40000000000 */
[----:B-1----:R-:W-:-:S06]  /*29120*/  ULEA UR4, UR5, UR4, 0x18 ;  /* 0x0000000405047291 */ /* 0x002fcc000f8ec03f */
[----:B0-----:R-:W-:-:S05]  /*29130*/  IMAD.U32 R16, RZ, RZ, UR4 ;  /* 0x00000004ff107e24 */ /* 0x001fca000f8e00ff */
[----:B------:R0:W1:Y:S01]  /*29140*/  LDS.128 R24, [R16+0x388d0] ;  /* 0x0388d00010187984 */ /* 0x0000620000000c00 */
[----:B------:R-:W-:Y:S06]  /*29150*/  BAR.ARV 0x4, 0x180 ;  /* 0x0106000000007b1d */ /* 0x000fec0000002000 */
[----:B------:R-:W-:Y:S05]  /*29160*/  BRA `(.L_x_788) ;  /* 0x0000000800d87947 */ /* 0x000fea0003800000 */
.L_x_787:
[----:B------:R-:W1:Y:S01]  /*29170*/  S2R R9, SR_TID.X ;  /* 0x0000000000097919 */ /* 0x000e620000002100 */
[----:B------:R-:W-:Y:S01]  /*29180*/  UMOV UR4, 0xffffffff ;  /* 0xffffffff00047882 */ /* 0x000fe20000000000 */
[----:B-1----:R-:W-:-:S04]  /*29190*/  LOP3.LUT R9, R9, 0x1f, RZ, 0xc0, !PT ;  /* 0x0000001f09097812 */ /* 0x002fc800078ec0ff */
[----:B------:R-:W-:Y:S01]  /*291a0*/  ISETP.NE.AND P0, PT, R9, 0x1f, PT ;  /* 0x0000001f0900780c */ /* 0x000fe20003f05270 */
[----:B------:R-:W-:-:S12]  /*291b0*/  BRA.DIV UR4, `(.L_x_789) ;  /* 0x0000004e04c87947 */ /* 0x000fd8000b800000 */
[----:B------:R-:W-:Y:S01]  /*291c0*/  IADD3 R7, R27, R9, RZ ;  /* 0x000000091b077210 */ /* 0x000fe20007ffe0ff */
[----:B------:R-:W-:Y:S01]  /*291d0*/  ULDC UR4, c[0x0][0xc3c] ;  /* 0x00030f0000047ab9 */ /* 0x000fe20000000800 */
[----:B------:R-:W-:Y:S02]  /*291e0*/  ULDC.64 UR6, c[0x0][0x208] ;  /* 0x0000820000067ab9 */ /* 0x000fe40000000a00 */
[----:B------:R-:W-:-:S13]  /*291f0*/  ISETP.GE.OR P1, PT, R7, UR4, !P0 ;  /* 0x0000000407007c0c */ /* 0x000fda000c726670 */
[----:B------:R-:W1:Y:S08]  /*29200*/  @!P1 LDC.64 R2, c[0x0][0xc80] ;  /* 0x00032000ff029b82 */ /* 0x000e700000000a00 */
[----:B------:R-:W2:Y:S01]  /*29210*/  @!P1 LDC.64 R4, c[0x0][0xc78] ;  /* 0x00031e00ff049b82 */ /* 0x000ea20000000a00 */
[----:B-1----:R-:W-:-:S05]  /*29220*/  @!P1 IMAD.WIDE R2, R7, 0x4, R2 ;  /* 0x0000000407029825 */ /* 0x002fca00078e0202 */
[----:B------:R2:W3:Y:S02]  /*29230*/  @!P1 LDG.E R6, desc[UR6][R2.64] ;  /* 0x0000000602069981 */ /* 0x0004e4000c1e1900 */
[----:B--2---:R-:W-:-:S05]  /*29240*/  @!P1 IMAD.WIDE R2, R7, 0x4, R4 ;  /* 0x0000000407029825 */ /* 0x004fca00078e0204 */
[----:B------:R-:W2:Y:S01]  /*29250*/  @!P1 LDG.E R5, desc[UR6][R2.64] ;  /* 0x0000000602059981 */ /* 0x000ea2000c1e1900 */
[----:B------:R-:W-:Y:S01]  /*29260*/  IMAD.MOV.U32 R7, RZ, RZ, RZ ;  /* 0x000000ffff077224 */ /* 0x000fe200078e00ff */
[----:B------:R-:W-:Y:S02]  /*29270*/  MOV R4, RZ ;  /* 0x000000ff00047202 */ /* 0x000fe40000000f00 */
[C---:B------:R-:W-:Y:S01]  /*29280*/  ISETP.GE.U32.AND P2, PT, R9.reuse, 0x2, PT ;  /* 0x000000020900780c */ /* 0x040fe20003f46070 */
[----:B------:R-:W-:Y:S01]  /*29290*/  SHFL.IDX PT, R0, R24, RZ, 0x1f ;  /* 0x00001fff18007589 */ /* 0x000fe200000e0000 */
[C---:B------:R-:W-:Y:S02]  /*292a0*/  ISETP.GE.U32.AND P3, PT, R9.reuse, 0x4, PT ;  /* 0x000000040900780c */ /* 0x040fe40003f66070 */
[C---:B------:R-:W-:Y:S01]  /*292b0*/  ISETP.GE.U32.AND P4, PT, R9.reuse, 0x8, PT ;  /* 0x000000080900780c */ /* 0x040fe20003f86070 */
[----:B0-----:R-:W-:Y:S01]  /*292c0*/  SHFL.IDX PT, R8, R24, 0x1, 0x1f ;  /* 0x00201f0018087f89 */ /* 0x001fe200000e0000 */
[----:B------:R-:W-:Y:S01]  /*292d0*/  ISETP.GE.U32.AND P5, PT, R9, 0x10, PT ;  /* 0x000000100900780c */ /* 0x000fe20003fa6070 */
[----:B---3--:R-:W-:-:S02]  /*292e0*/  @!P1 IMAD.MOV.U32 R7, RZ, RZ, R6 ;  /* 0x000000ffff079224 */ /* 0x008fc400078e0006 */
[----:B------:R-:W-:Y:S02]  /*292f0*/  IMAD.MOV.U32 R6, RZ, RZ, RZ ;  /* 0x000000ffff067224 */ /* 0x000fe400078e00ff */
[----:B--2---:R-:W-:Y:S01]  /*29300*/  @!P1 IMAD.MOV.U32 R4, RZ, RZ, R5 ;  /* 0x000000ffff049224 */ /* 0x004fe200078e0005 */
[----:B------:R-:W-:-:S03]  /*29310*/  ISETP.NE.AND P1, PT, R9, RZ, PT ;  /* 0x000000ff0900720c */ /* 0x000fc60003f25270 */
[----:B------:R-:W-:-:S05]  /*29320*/  IMAD R13, R4, R7, RZ ;  /* 0x00000007040d7224 */ /* 0x000fca00078e02ff */
        /* <DEDUP_REMOVED lines=15> */
[----:B------:R0:W1:Y:S02]  /*29420*/  SHFL.IDX PT, R14, R2, 0x1f, 0x1f ;  /* 0x03e01f00020e7f89 */ /* 0x00006400000e0000 */
.L_x_956:
[----:B------:R-:W-:Y:S02]  /*29430*/  ULDC UR4, c[0x0][0xc38] ;  /* 0x00030e0000047ab9 */ /* 0x000fe40000000800 */
[----:B------:R-:W-:-:S04]  /*29440*/  IMAD.U32 R5, RZ, RZ, UR4 ;  /* 0x00000004ff057e24 */ /* 0x000fc8000f8e00ff */
[----:B-1----:R-:W-:-:S05]  /*29450*/  IMAD R14, R14, R5, RZ ;  /* 0x000000050e0e7224 */ /* 0x002fca00078e02ff */
[----:B------:R-:W-:-:S04]  /*29460*/  IADD3 R9, R8, R14, RZ ;  /* 0x0000000e08097210 */ /* 0x000fc80007ffe0ff */
[----:B------:R-:W-:-:S13]  /*29470*/  ISETP.GT.AND P6, PT, R9, R0, PT ;  /* 0x000000000900720c */ /* 0x000fda0003fc4270 */
[----:B------:R-:W-:Y:S05]  /*29480*/  @P6 BRA `(.L_x_790) ;  /* 0x0000000000a86947 */ /* 0x000fea0003800000 */
.L_x_793:
[----:B0-----:R-:W0:Y:S01]  /*29490*/  LDC R2, c[0x0][0xc3c] ;  /* 0x00030f00ff027b82 */ /* 0x001e220000000800 */
[----:B------:R-:W-:-:S05]  /*294a0*/  VIADD R27, R27, 0x1f ;  /* 0x0000001f1b1b7836 */ /* 0x000fca0000000000 */
[----:B0-----:R-:W-:-:S13]  /*294b0*/  ISETP.GE.AND P6, PT, R27, R2, PT ;  /* 0x000000021b00720c */ /* 0x001fda0003fc6270 */
[----:B------:R-:W-:Y:S05]  /*294c0*/  @P6 BRA `(.L_x_791) ;  /* 0x0000000400bc6947 */ /* 0x000fea0003800000 */
[----:B------:R-:W0:Y:S01]  /*294d0*/  S2R R3, SR_TID.X ;  /* 0x0000000000037919 */ /* 0x000e220000002100 */
[----:B------:R-:W-:Y:S01]  /*294e0*/  MOV R7, RZ ;  /* 0x000000ff00077202 */ /* 0x000fe20000000f00 */
[----:B------:R-:W-:Y:S01]  /*294f0*/  ULDC.64 UR4, c[0x0][0x208] ;  /* 0x0000820000047ab9 */ /* 0x000fe20000000a00 */
        /* <DEDUP_REMOVED lines=29> */
.L_x_964:
[----:B------:R-:W-:Y:S02]  /*296d0*/  ULDC UR4, c[0x0][0xc38] ;  /* 0x00030e0000047ab9 */ /* 0x000fe40000000800 */
[----:B------:R-:W-:-:S04]  /*296e0*/  IMAD.U32 R5, RZ, RZ, UR4 ;  /* 0x00000004ff057e24 */ /* 0x000fc8000f8e00ff */
[----:B-1----:R-:W-:-:S04]  /*296f0*/  IMAD R14, R14, R5, RZ ;  /* 0x000000050e0e7224 */ /* 0x002fc800078e02ff */
[----:B------:R-:W-:-:S05]  /*29700*/  IMAD.IADD R9, R14, 0x1, R9 ;  /* 0x000000010e097824 */ /* 0x000fca00078e0209 */
[----:B------:R-:W-:-:S13]  /*29710*/  ISETP.GT.AND P6, PT, R9, R0, PT ;  /* 0x000000000900720c */ /* 0x000fda0003fc4270 */
[----:B------:R-:W-:Y:S05]  /*29720*/  @!P6 BRA `(.L_x_793) ;  /* 0xfffffffc0058e947 */ /* 0x000fea000383ffff */
.L_x_790:
[----:B------:R-:W-:Y:S01]  /*29730*/  IADD3 R9, -R14, R9, RZ ;  /* 0x000000090e097210 */ /* 0x000fe20007ffe1ff */
[----:B------:R-:W-:-:S04]  /*29740*/  UMOV UR4, 0xffffffff ;  /* 0xffffffff00047882 */ /* 0x000fc80000000000 */
[----:B------:R-:W-:-:S05]  /*29750*/  IMAD R3, R2, R5, R9 ;  /* 0x0000000502037224 */ /* 0x000fca00078e0209 */
[----:B------:R-:W-:Y:S01]  /*29760*/  ISETP.GT.AND P6, PT, R3, R0, PT ;  /* 0x000000000300720c */ /* 0x000fe20003fc4270 */
[----:B------:R-:W-:-:S12]  /*29770*/  BRA.DIV UR4, `(.L_x_794) ;  /* 0x0000005204507947 */ /* 0x000fd8000b800000 */
[----:B------:R-:W-:-:S04]  /*29780*/  VOTE.ANY R3, PT, !P6 ;  /* 0x0000000000037806 */ /* 0x000fc800070e0100 */
[----:B------:R-:W1:Y:S02]  /*29790*/  POPC R8, R3 ;  /* 0x0000000300087309 */ /* 0x000e640000000000 */
[----:B-1----:R1:W2:Y:S04]  /*297a0*/  SHFL.IDX PT, R7, R7, R8, 0x1f ;  /* 0x00001f0807077589 */ /* 0x0022a800000e0000 */
[----:B------:R1:W3:Y:S02]  /*297b0*/  SHFL.IDX PT, R4, R4, R8, 0x1f ;  /* 0x00001f0804047589 */ /* 0x0002e400000e0000 */
.L_x_969:
[----:B------:R-:W-:-:S13]  /*297c0*/  ISETP.NE.AND P0, PT, R3, RZ, PT ;  /* 0x000000ff0300720c */ /* 0x000fda0003f05270 */
[----:B------:R-:W-:Y:S05]  /*297d0*/  @!P0 BRA `(.L_x_795) ;  /* 0x0000000000108947 */ /* 0x000fea0003800000 */
[----:B------:R-:W-:Y:S01]  /*297e0*/  UMOV UR4, 0xffffffff ;  /* 0xffffffff00047882 */ /* 0x000fe20000000000 */
[----:B------:R-:W-:Y:S02]  /*297f0*/  VIADD R12, R8, 0xffffffff ;  /* 0xffffffff080c7836 */ /* 0x000fe40000000000 */
[----:B------:R-:W-:Y:S05]  /*29800*/  BRA.DIV UR4, `(.L_x_796) ;  /* 0x0000005204887947 */ /* 0x000fea000b800000 */
[----:B------:R4:W0:Y:S02]  /*29810*/  SHFL.IDX PT, R6, R2, R12, 0x1f ;  /* 0x00001f0c02067589 */ /* 0x00082400000e0000 */
.L_x_795:
[----:B--2---:R-:W-:Y:S01]  /*29820*/  IABS R10, R7 ;  /* 0x00000007000a7213 */ /* 0x004fe20000000000 */
[----:B0-----:R-:W-:Y:S01]  /*29830*/  IMAD R24, R6, R5, R9 ;  /* 0x0000000506187224 */ /* 0x001fe200078e0209 */
[----:B---3--:R-:W-:Y:S02]  /*29840*/  IABS R5, R4 ;  /* 0x0000000400057213 */ /* 0x008fe40000000000 */
[----:B------:R-:W0:Y:S01]  /*29850*/  I2F.RP R11, R10 ;  /* 0x0000000a000b7306 */ /* 0x000e220000209400 */
[----:B------:R-:W-:Y:S01]  /*29860*/  IMAD.IADD R0, R0, 0x1, -R24 ;  /* 0x0000000100007824 */ /* 0x000fe200078e0a18 */
[----:B------:R-:W-:-:S06]  /*29870*/  IADD3 R27, R8, R27, RZ ;  /* 0x0000001b081b7210 */ /* 0x000fcc0007ffe0ff */
[----:B----4-:R-:W2:Y:S08]  /*29880*/  I2F.RP R12, R5 ;  /* 0x00000005000c7306 */ /* 0x010eb00000209400 */
[----:B0-----:R-:W0:Y:S08]  /*29890*/  MUFU.RCP R11, R11 ;  /* 0x0000000b000b7308 */ /* 0x001e300000001000 */
[----:B--2---:R-:W-:Y:S01]  /*298a0*/  MUFU.RCP R12, R12 ;  /* 0x0000000c000c7308 */ /* 0x004fe20000001000 */
[----:B0-----:R-:W-:-:S07]  /*298b0*/  VIADD R2, R11, 0xffffffe ;  /* 0x0ffffffe0b027836 */ /* 0x001fce0000000000 */
[----:B------:R0:W2:Y:S02]  /*298c0*/  F2I.FTZ.U32.TRUNC.NTZ R3, R2 ;  /* 0x0000000200037305 */ /* 0x0000a4000021f000 */
[----:B0-----:R-:W-:Y:S01]  /*298d0*/  IMAD.MOV.U32 R2, RZ, RZ, RZ ;  /* 0x000000ffff027224 */ /* 0x001fe200078e00ff */
[----:B--2---:R-:W-:-:S05]  /*298e0*/  IADD3 R9, RZ, -R3, RZ ;  /* 0x80000003ff097210 */ /* 0x004fca0007ffe0ff */
[----:B------:R-:W-:-:S04]  /*298f0*/  IMAD R9, R9, R10, RZ ;  /* 0x0000000a09097224 */ /* 0x000fc800078e02ff */
[----:B------:R-:W-:Y:S01]  /*29900*/  IMAD.HI.U32 R3, R3, R9, R2 ;  /* 0x0000000903037227 */ /* 0x000fe200078e0002 */
[----:B------:R-:W-:Y:S02]  /*29910*/  IABS R2, R7 ;  /* 0x0000000700027213 */ /* 0x000fe40000000000 */
[----:B------:R-:W-:Y:S02]  /*29920*/  IABS R9, R0 ;  /* 0x0000000000097213 */ /* 0x000fe40000000000 */
[----:B------:R-:W-:-:S03]  /*29930*/  IADD3 R2, RZ, -R2, RZ ;  /* 0x80000002ff027210 */ /* 0x000fc60007ffe0ff */
[----:B------:R-:W-:-:S04]  /*29940*/  IMAD.HI.U32 R6, R3, R9, RZ ;  /* 0x0000000903067227 */ /* 0x000fc800078e00ff */
[----:B------:R-:W-:Y:S02]  /*29950*/  VIADD R3, R12, 0xffffffe ;  /* 0x0ffffffe0c037836 */ /* 0x000fe40000000000 */
[----:B------:R-:W-:-:S04]  /*29960*/  IMAD R9, R6, R2, R9 ;  /* 0x0000000206097224 */ /* 0x000fc800078e0209 */
[----:B------:R-:W0:Y:S01]  /*29970*/  F2I.FTZ.U32.TRUNC.NTZ R3, R3 ;  /* 0x0000000300037305 */ /* 0x000e22000021f000 */
[----:B------:R-:W-:-:S13]  /*29980*/  ISETP.GT.U32.AND P1, PT, R10, R9, PT ;  /* 0x000000090a00720c */ /* 0x000fda0003f24070 */
[----:B------:R-:W-:Y:S01]  /*29990*/  @!P1 IMAD.IADD R9, R9, 0x1, -R10 ;  /* 0x0000000109099824 */ /* 0x000fe200078e0a0a */
[----:B0-----:R-:W-:Y:S01]  /*299a0*/  IADD3 R2, RZ, -R3, RZ ;  /* 0x80000003ff027210 */ /* 0x001fe20007ffe0ff */
[----:B------:R-:W-:Y:S01]  /*299b0*/  @!P1 VIADD R6, R6, 0x1 ;  /* 0x0000000106069836 */ /* 0x000fe20000000000 */
[----:B------:R-:W-:Y:S02]  /*299c0*/  ISETP.NE.AND P1, PT, R7, RZ, PT ;  /* 0x000000ff0700720c */ /* 0x000fe40003f25270 */
[----:B------:R-:W-:Y:S01]  /*299d0*/  ISETP.GE.U32.AND P0, PT, R9, R10, PT ;  /* 0x0000000a0900720c */ /* 0x000fe20003f06070 */
[----:B------:R-:W-:Y:S02]  /*299e0*/  IMAD R9, R2, R5, RZ ;  /* 0x0000000502097224 */ /* 0x000fe400078e02ff */
[----:B------:R-:W-:-:S04]  /*299f0*/  IMAD.MOV.U32 R2, RZ, RZ, RZ ;  /* 0x000000ffff027224 */ /* 0x000fc800078e00ff */
[----:B------:R-:W-:Y:S01]  /*29a00*/  IMAD.HI.U32 R9, R3, R9, R2 ;  /* 0x0000000903097227 */ /* 0x000fe200078e0002 */
[----:B------:R-:W-:Y:S02]  /*29a10*/  LOP3.LUT R2, R0, R7, RZ, 0x3c, !PT ;  /* 0x0000000700027212 */ /* 0x000fe400078e3cff */
[----:B------:R-:W-:Y:S02]  /*29a20*/  IABS R3, R4 ;  /* 0x0000000400037213 */ /* 0x000fe40000000000 */
[----:B------:R-:W-:Y:S02]  /*29a30*/  ISETP.GE.AND P2, PT, R2, RZ, PT ;  /* 0x000000ff0200720c */ /* 0x000fe40003f46270 */
[----:B------:R-:W-:Y:S01]  /*29a40*/  @P0 IADD3 R6, R6, 0x1, RZ ;  /* 0x0000000106060810 */ /* 0x000fe20007ffe0ff */
        /* <DEDUP_REMOVED lines=9> */
[-C--:B------:R-:W-:Y:S01]  /*29ae0*/  @!P1 IADD3 R2, R2, -R5.reuse, RZ ;  /* 0x8000000502029210 */ /* 0x080fe20007ffe0ff */
[----:B------:R-:W-:Y:S01]  /*29af0*/  @!P1 VIADD R9, R9, 0x1 ;  /* 0x0000000109099836 */ /* 0x000fe20000000000 */
[----:B------:R-:W-:Y:S02]  /*29b00*/  ISETP.NE.AND P1, PT, R4, RZ, PT ;  /* 0x000000ff0400720c */ /* 0x000fe40003f25270 */
[----:B------:R-:W-:Y:S02]  /*29b10*/  ISETP.GE.U32.AND P0, PT, R2, R5, PT ;  /* 0x000000050200720c */ /* 0x000fe40003f06070 */
[----:B------:R-:W-:-:S04]  /*29b20*/  LOP3.LUT R2, R6, R4, RZ, 0x3c, !PT ;  /* 0x0000000406027212 */ /* 0x000fc800078e3cff */
[----:B------:R-:W-:-:S07]  /*29b30*/  ISETP.GE.AND P2, PT, R2, RZ, PT ;  /* 0x000000ff0200720c */ /* 0x000fce0003f46270 */
[----:B------:R-:W-:-:S06]  /*29b40*/  @P0 VIADD R9, R9, 0x1 ;  /* 0x0000000109090836 */ /* 0x000fcc0000000000 */
[----:B------:R-:W-:Y:S02]  /*29b50*/  @!P2 IADD3 R9, -R9, RZ, RZ ;  /* 0x000000ff0909a210 */ /* 0x000fe40007ffe1ff */
[----:B------:R-:W-:-:S05]  /*29b60*/  @!P1 LOP3.LUT R9, RZ, R4, RZ, 0x33, !PT ;  /* 0x00000004ff099212 */ /* 0x000fca00078e33ff */
[--C-:B------:R-:W-:Y:S02]  /*29b70*/  IMAD.MOV R3, RZ, RZ, -R9.reuse ;  /* 0x000000ffff037224 */ /* 0x100fe400078e0a09 */
[C---:B------:R-:W-:Y:S02]  /*29b80*/  IMAD R9, R4.reuse, 0x1000000, R9 ;  /* 0x0100000004097824 */ /* 0x040fe400078e0209 */
[----:B------:R-:W-:-:S04]  /*29b90*/  IMAD R6, R4, R3, R6 ;  /* 0x0000000304067224 */ /* 0x000fc800078e0206 */
[----:B------:R-:W-:Y:S01]  /*29ba0*/  IMAD R26, R6, 0x10000, R9 ;  /* 0x00010000061a7824 */ /* 0x000fe200078e0209 */
[----:B------:R-:W-:Y:S06]  /*29bb0*/  BRA `(.L_x_797) ;  /* 0x00000000001c7947 */ /* 0x000fec0003800000 */
.L_x_791:
[----:B------:R-:W-:Y:S01]  /*29bc0*/  UMOV UR4, URZ ;  /* 0x0000003f00047c82 */ /* 0x000fe20008000000 */
[----:B------:R-:W-:Y:S01]  /*29bd0*/  UMOV UR5, URZ ;  /* 0x0000003f00057c82 */ /* 0x000fe20008000000 */
[----:B------:R-:W-:Y:S01]  /*29be0*/  ULDC UR6, c[0x0][0xc3c] ;  /* 0x00030f0000067ab9 */ /* 0x000fe20000000800 */
[----:B------:R-:W-:Y:S01]  /*29bf0*/  MOV R24, R0 ;  /* 0x0000000000187202 */ /* 0x000fe20000000f00 */
[----:B------:R-:W-:Y:S01]  /*29c00*/  IMAD.U32 R25, RZ, RZ, UR4 ;  /* 0x00000004ff197e24 */ /* 0x000fe2000f8e00ff */
[----:B------:R-:W-:Y:S01]  /*29c10*/  MOV R27, UR6 ;  /* 0x00000006001b7c02 */ /* 0x000fe20008000f00 */
[----:B------:R-:W-:-:S07]  /*29c20*/  IMAD.U32 R26, RZ, RZ, UR5 ;  /* 0x00000005ff1a7e24 */ /* 0x000fce000f8e00ff */
.L_x_797:
        /* <DEDUP_REMOVED lines=10> */
.L_x_788:
[----:B------:R-:W-:Y:S02]  /*29cd0*/  ULDC UR4, c[0x0][0xc3c] ;  /* 0x00030f0000047ab9 */ /* 0x000fe40000000800 */
[----:B-1----:R-:W-:-:S13]  /*29ce0*/  ISETP.GE.AND P0, PT, R27, UR4, PT ;  /* 0x000000041b007c0c */ /* 0x002fda000bf06270 */
[----:B------:R-:W-:Y:S05]  /*29cf0*/  @!P0 BRA `(.L_x_798) ;  /* 0xffffff9400c08947 */ /* 0x000fea000383ffff */
[----:B------:R-:W-:Y:S05]  /*29d00*/  BSYNC B8 ;  /* 0x0000000000087941 */ /* 0x000fea0003800000 */
.L_x_687:
        /* <DEDUP_REMOVED lines=12> */
.L_x_972:
[----:B------:R-:W-:Y:S05]  /*29dd0*/  BSYNC B0 ;  /* 0x0000000000007941 */ /* 0x000fea0003800000 */
.L_x_799:
[----:B------:R-:W-:-:S03]  /*29de0*/  UMOV UR4, 0xffffffff ;  /* 0xffffffff00047882 */ /* 0x000fc60000000000 */
[----:B------:R-:W-:Y:S05]  /*29df0*/  BRA.DIV UR4, `(.L_x_801) ;  /* 0x0000004e04487947 */ /* 0x000fea000b800000 */
[----:B-1----:R-:W1:Y:S02]  /*29e00*/  S2R R0, SR_TID.X ;  /* 0x0000000000007919 */ /* 0x002e640000002100 */
[----:B-1----:R-:W-:-:S04]  /*29e10*/  SHF.R.U32.HI R0, RZ, 0x5, R0 ;  /* 0x00000005ff007819 */ /* 0x002fc80000011600 */
[----:B------:R-:W-:-:S05]  /*29e20*/  LOP3.LUT R0, R0, 0x3, RZ, 0xc0, !PT ;  /* 0x0000000300007812 */ /* 0x000fca00078ec0ff */
[----:B------:R1:W3:Y:S02]  /*29e30*/  SHFL.IDX PT, R14, R0, RZ, 0x1f ;  /* 0x00001fff000e7589 */ /* 0x0002e400000e0000 */
.L_x_975:
[----:B---3--:R-:W-:-:S13]  /*29e40*/  ISETP.NE.AND P0, PT, R14, RZ, PT ;  /* 0x000000ff0e00720c */ /* 0x008fda0003f05270 */
[----:B------:R-:W-:Y:S05]  /*29e50*/  @P0 BRA `(.L_x_434) ;  /* 0x0000000000880947 */ /* 0x000fea0003800000 */
[----:B------:R-:W-:-:S03]  /*29e60*/  UMOV UR4, 0xffffffff ;  /* 0xffffffff00047882 */ /* 0x000fc60000000000 */
[----:B------:R-:W-:Y:S05]  /*29e70*/  BRA.DIV UR4, `(.L_x_802) ;  /* 0x0000004e045c7947 */ /* 0x000fea000b800000 */
[----:B------:R-:W-:-:S13]  /*29e80*/  ELECT P6, URZ, PT ;  /* 0x00000000003f782f */ /* 0x000fda00038c0000 */
.L_x_978:
[----:B------:R-:W-:Y:S05]  /*29e90*/  @!P6 BRA `(.L_x_434) ;  /* 0x000000000078e947 */ /* 0x000fea0003800000 */
[----:B------:R-:W-:-:S06]  /*29ea0*/  ULOP3.LUT UR4, UR60, 0x2, URZ, 0xfc, !UPT ;  /* 0x000000023c047892 */ /* 0x000fcc000f8efc3f */
[----:B-1----:R-:W-:-:S04]  /*29eb0*/  MOV R0, UR4 ;  /* 0x0000000400007c02 */ /* 0x002fc80008000f00 */
[----:B------:R-:W-:-:S13]  /*29ec0*/  ISETP.NE.AND P0, PT, R0, 0x3, PT ;  /* 0x000000030000780c */ /* 0x000fda0003f05270 */
[----:B------:R-:W-:Y:S05]  /*29ed0*/  @!P0 BRA `(.L_x_803) ;  /* 0x0000000000048947 */ /* 0x000fea0003800000 */
[----:B------:R-:W-:Y:S01]  /*29ee0*/  BPT.TRAP 0x1 ;  /* 0x000000040000795c */ /* 0x000fe20000300000 */
.L_x_803:
[----:B------:R-:W-:Y:S01]  /*29ef0*/  IMAD R3, R23, 0x8, R5 ;  /* 0x0000000817037824 */ /* 0x000fe200078e0205 */
[----:B------:R-:W-:Y:S01]  /*29f00*/  SHF.L.U32 R2, R29, 0x1f, RZ ;  /* 0x0000001f1d027819 */ /* 0x000fe200000006ff */
[----:B------:R-:W-:-:S03]  /*29f10*/  VIADD R23, R23, 0x1 ;  /* 0x0000000117177836 */ /* 0x000fc60000000000 */
[----:B------:R-:W1:Y:S02]  /*29f20*/  SYNCS.PHASECHK.TRANS64.TRYWAIT P1, [R3+URZ+0x38840], R2 ;  /* 0x03884002030075a7 */ /* 0x000e64000802017f */
[----:B------:R-:W-:-:S04]  /*29f30*/  ISETP.NE.AND P2, PT, R23, 0x2, PT ;  /* 0x000000021700780c */ /* 0x000fc80003f45270 */
[----:B------:R-:W-:Y:S01]  /*29f40*/  SEL R0, RZ, 0x1, P2 ;  /* 0x00000001ff007807 */ /* 0x000fe20001000000 */
[----:B-1----:R-:W-:Y:S08]  /*29f50*/  @!P1 BRA `(.L_x_804) ;  /* 0x0000004c00449947 */ /* 0x002ff00003800000 */
.L_x_979:
[----:B------:R-:W-:Y:S02]  /*29f60*/  SEL R23, R23, RZ, P2 ;  /* 0x000000ff17177207 */ /* 0x000fe40001000000 */
[----:B------:R-:W-:Y:S01]  /*29f70*/  LOP3.LUT R0, R29, R0, RZ, 0x3c, !PT ;  /* 0x000000001d007212 */ /* 0x000fe200078e3cff */
[----:B------:R-:W-:Y:S06]  /*29f80*/  @!P0 BRA `(.L_x_805) ;  /* 0x0000000000048947 */ /* 0x000fec0003800000 */
[----:B------:R-:W-:Y:S01]  /*29f90*/  BPT.TRAP 0x1 ;  /* 0x000000040000795c */ /* 0x000fe20000300000 */
.L_x_805:
[----:B------:R-:W-:Y:S02]  /*29fa0*/  LEA R23, R23, R5, 0x3 ;  /* 0x0000000517177211 */ /* 0x000fe400078e18ff */
[----:B------:R-:W-:-:S04]  /*29fb0*/  SHF.L.U32 R0, R0, 0x1f, RZ ;  /* 0x0000001f00007819 */ /* 0x000fc800000006ff */
[----:B------:R-:W3:Y:S02]  /*29fc0*/  SYNCS.PHASECHK.TRANS64.TRYWAIT P1, [R23+URZ+0x38840], R0 ;  /* 0x03884000170075a7 */ /* 0x000ee4000802017f */
[----:B---3--:R-:W-:Y:S05]  /*29fd0*/  @!P1 BRA `(.L_x_806) ;  /* 0x0000004c00389947 */ /* 0x008fea0003800000 */
.L_x_980:
[----:B------:R-:W-:Y:S05]  /*29fe0*/  @!P0 BRA `(.L_x_807) ;  /* 0x0000000000048947 */ /* 0x000fea0003800000 */
[----:B------:R-:W-:Y:S01]  /*29ff0*/  BPT.TRAP 0x1 ;  /* 0x000000040000795c */ /* 0x000fe20000300000 */
.L_x_807:
[----:B------:R-:W4:Y:S02]  /*2a000*/  SYNCS.PHASECHK.TRANS64.TRYWAIT P1, [R3+URZ+0x38860], R2 ;  /* 0x03886002030075a7 */ /* 0x000f24000802017f */
[----:B----4-:R-:W-:Y:S05]  /*2a010*/  @!P1 BRA `(.L_x_808) ;  /* 0x0000004c003c9947 */ /* 0x010fea0003800000 */
.L_x_981:
[----:B------:R-:W-:Y:S05]  /*2a020*/  @!P0 BRA `(.L_x_809) ;  /* 0x0000000000048947 */ /* 0x000fea0003800000 */
[----:B------:R-:W-:Y:S01]  /*2a030*/  BPT.TRAP 0x1 ;  /* 0x000000040000795c */ /* 0x000fe20000300000 */
.L_x_809:
[----:B------:R0:W0:Y:S02]  /*2a040*/  SYNCS.PHASECHK.TRANS64.TRYWAIT P0, [R23+URZ+0x38860], R0 ;  /* 0x03886000170075a7 */ /* 0x000024000800017f */
[----:B0-----:R-:W-:Y:S05]  /*2a050*/  @!P0 NANOSLEEP.SYNCS 0x989680 ;  /* 0x009896800000895d */ /* 0x001fea0003900000 */
[----:B------:R-:W0:Y:S02]  /*2a060*/  @!P0 SYNCS.PHASECHK.TRANS64 P0, [R23+URZ+0x38860], R0 ;  /* 0x03886000170085a7 */ /* 0x000e24000800007f */
[----:B0-----:R-:W-:Y:S05]  /*2a070*/  @!P0 BRA `(.L_x_809) ;  /* 0xfffffffc00f08947 */ /* 0x001fea000383ffff */
.L_x_434:
[----:B------:R-:W-:Y:S05]  /*2a080*/  BSYNC B9 ;  /* 0x0000000000097941 */ /* 0x000fea0003800000 */
.L_x_431:
[----:B------:R-:W-:Y:S05]  /*2a090*/  EXIT ;  /* 0x000000000000794d */ /* 0x000fea0003800000 */
.L_x_456:
[----:B0-----:R0:W1:Y:S02]  /*2a0a0*/  SYNCS.PHASECHK.TRANS64.TRYWAIT P6, [R87+URZ+0x38890], R88 ;  /* 0x03889058570075a7 */ /* 0x00106400080c017f */
[----:B-1----:R-:W-:Y:S05]  /*2a0b0*/  @!P6 NANOSLEEP.SYNCS 0x989680 ;  /* 0x009896800000e95d */ /* 0x002fea0003900000 */
[----:B------:R-:W1:Y:S02]  /*2a0c0*/  @!P6 SYNCS.PHASECHK.TRANS64 P6, [R87+URZ+0x38890], R88 ;  /* 0x038890585700e5a7 */ /* 0x000e6400080c007f */
[----:B-1----:R-:W-:Y:S05]  /*2a0d0*/  @!P6 BRA `(.L_x_456) ;  /* 0xfffffffc00f0e947 */ /* 0x002fea000383ffff */
[----:B------:R-:W-:Y:S05]  /*2a0e0*/  BRA `(.L_x_810) ;  /* 0xfffffda000487947 */ /* 0x000fea000383ffff */
.L_x_457:
[----:B------:R-:W-:Y:S01]  /*2a0f0*/  BSSY B1, `(.L_x_811) ;  /* 0x0000008000017945 */ /* 0x000fe20003800000 */
[----:B------:R-:W-:Y:S01]  /*2a100*/  IMAD.MOV.U32 R13, RZ, RZ, R116 ;  /* 0x000000ffff0d7224 */ /* 0x000fe200078e0074 */
[----:B------:R-:W-:Y:S01]  /*2a110*/  MOV R11, 0x181f ;  /* 0x0000181f000b7802 */ /* 0x000fe20000000f00 */
[----:B------:R-:W-:Y:S02]  /*2a120*/  IMAD.MOV.U32 R12, RZ, RZ, RZ ;  /* 0x000000ffff0c7224 */ /* 0x000fe400078e00ff */
[----:B------:R-:W-:-:S07]  /*2a130*/  IMAD.MOV.U32 R15, RZ, RZ, -0x1 ;  /* 0xffffffffff0f7424 */ /* 0x000fce00078e00ff */
[----:B0-----:R-:W-:Y:S05]  /*2a140*/  WARPSYNC.COLLECTIVE R15, `(.L_x_812) ;  /* 0x000000000f087348 */ /* 0x001fea0003c00000 */
[----:B------:R1:W2:Y:S02]  /*2a150*/  SHFL.IDX P6, R14, R13, R12, R11 ;  /* 0x0000000c0d0e7389 */ /* 0x0002a400000c000b */
[----:B012---:R-:W-:Y:S01]  /*2a160*/  ENDCOLLECTIVE ;  /* 0x000000000000791b */ /* 0x007fe20003800000 */
.L_x_812:
[----:B------:R-:W-:Y:S05]  /*2a170*/  BSYNC B1 ;  /* 0x0000000000017941 */ /* 0x000fea0003800000 */
.L_x_811:
[----:B------:R-:W-:Y:S01]  /*2a180*/  MOV R13, R117 ;  /* 0x00000075000d7202 */ /* 0x000fe20000000f00 */
[----:B------:R-:W-:Y:S01]  /*2a190*/  IMAD.MOV.U32 R12, RZ, RZ, RZ ;  /* 0x000000ffff0c7224 */ /* 0x000fe200078e00ff */
[----:B------:R-:W-:Y:S01]  /*2a1a0*/  MOV R15, 0xffffffff ;  /* 0xffffffff000f7802 */ /* 0x000fe20000000f00 */
[----:B------:R-:W-:Y:S02]  /*2a1b0*/  IMAD.MOV.U32 R11, RZ, RZ, 0x181f ;  /* 0x0000181fff0b7424 */ /* 0x000fe400078e00ff */
[----:B------:R-:W-:-:S07]  /*2a1c0*/  IMAD.MOV.U32 R80, RZ, RZ, R14 ;  /* 0x000000ffff507224 */ /* 0x000fce00078e000e */
[----:B------:R-:W-:Y:S05]  /*2a1d0*/  WARPSYNC.COLLECTIVE R15, `(.L_x_813) ;  /* 0x000000000f087348 */ /* 0x000fea0003c00000 */
[----:B------:R0:W1:Y:S02]  /*2a1e0*/  SHFL.IDX P6, R14, R13, R12, R11 ;  /* 0x0000000c0d0e7389 */ /* 0x00006400000c000b */
[----:B01----:R-:W-:Y:S01]  /*2a1f0*/  ENDCOLLECTIVE ;  /* 0x000000000000791b */ /* 0x003fe20003800000 */
.L_x_813:
[----:B------:R-:W-:Y:S01]  /*2a200*/  IMAD.MOV.U32 R11, RZ, RZ, R14 ;  /* 0x000000ffff0b7224 */ /* 0x000fe200078e000e */
[----:B------:R-:W-:Y:S06]  /*2a210*/  BRA `(.L_x_814) ;  /* 0xfffffda000107947 */ /* 0x000fec000383ffff */
.L_x_474:
[----:B------:R-:W-:Y:S01]  /*2a220*/  BSSY B1, `(.L_x_815) ;  /* 0x0000008000017945 */ /* 0x000fe20003800000 */
[----:B0---4-:R-:W-:Y:S01]  /*2a230*/  IMAD.MOV.U32 R13, RZ, RZ, R116 ;  /* 0x000000ffff0d7224 */ /* 0x011fe200078e0074 */
[----:B------:R-:W-:Y:S01]  /*2a240*/  MOV R12, 0x1 ;  /* 0x00000001000c7802 */ /* 0x000fe20000000f00 */
[----:B---3--:R-:W-:Y:S02]  /*2a250*/  IMAD.MOV.U32 R11, RZ, RZ, 0x181f ;  /* 0x0000181fff0b7424 */ /* 0x008fe400078e00ff */
[----:B------:R-:W-:-:S07]  /*2a260*/  IMAD.MOV.U32 R15, RZ, RZ, -0x1 ;  /* 0xffffffffff0f7424 */ /* 0x000fce00078e00ff */
[----:B-12---:R-:W-:Y:S05]  /*2a270*/  WARPSYNC.COLLECTIVE R15, `(.L_x_816) ;  /* 0x000000000f087348 */ /* 0x006fea0003c00000 */
[----:B------:R0:W3:Y:S02]  /*2a280*/  SHFL.IDX P6, R14, R13, R12, R11 ;  /* 0x0000000c0d0e7389 */ /* 0x0000e400000c000b */
[----:B0123--:R-:W-:Y:S01]  /*2a290*/  ENDCOLLECTIVE ;  /* 0x000000000000791b */ /* 0x00ffe20003800000 */
.L_x_816:
[----:B------:R-:W-:Y:S05]  /*2a2a0*/  BSYNC B1 ;  /* 0x0000000000017941 */ /* 0x000fea0003800000 */
.L_x_815:
[----:B------:R-:W-:Y:S01]  /*2a2b0*/  IMAD.MOV.U32 R13, RZ, RZ, R117 ;  /* 0x000000ffff0d7224 */ /* 0x000fe200078e0075 */
[----:B------:R-:W-:Y:S01]  /*2a2c0*/  MOV R11, 0x181f ;  /* 0x0000181f000b7802 */ /* 0x000fe20000000f00 */
[----:B------:R-:W-:Y:S01]  /*2a2d0*/  IMAD.MOV.U32 R12, RZ, RZ, 0x1 ;  /* 0x00000001ff0c7424 */ /* 0x000fe200078e00ff */
[----:B------:R-:W-:Y:S01]  /*2a2e0*/  MOV R64, R14 ;  /* 0x0000000e00407202 */ /* 0x000fe20000000f00 */
[----:B------:R-:W-:-:S07]  /*2a2f0*/  IMAD.MOV.U32 R15, RZ, RZ, -0x1 ;  /* 0xffffffffff0f7424 */ /* 0x000fce00078e00ff */
[----:B------:R-:W-:Y:S05]  /*2a300*/  WARPSYNC.COLLECTIVE R15, `(.L_x_817) ;  /* 0x000000000f087348 */ /* 0x000fea0003c00000 */
[----:B------:R0:W1:Y:S02]  /*2a310*/  SHFL.IDX P6, R14, R13, R12, R11 ;  /* 0x0000000c0d0e7389 */ /* 0x00006400000c000b */
[----:B01----:R-:W-:Y:S01]  /*2a320*/  ENDCOLLECTIVE ;  /* 0x000000000000791b */ /* 0x003fe20003800000 */
.L_x_817:
[----:B------:R-:W-:Y:S01]  /*2a330*/  IMAD.MOV.U32 R11, RZ, RZ, R14 ;  /* 0x000000ffff0b7224 */ /* 0x000fe200078e000e */
[----:B------:R-:W-:Y:S06]  /*2a340*/  BRA `(.L_x_818) ;  /* 0xfffffdac004c7947 */ /* 0x000fec000383ffff */
.L_x_491:
[----:B------:R-:W-:Y:S01]  /*2a350*/  BSSY B1, `(.L_x_819) ;  /* 0x0000008000017945 */ /* 0x000fe20003800000 */
[----:B0---4-:R-:W-:Y:S01]  /*2a360*/  MOV R13, R116 ;  /* 0x00000074000d7202 */ /* 0x011fe20000000f00 */
[----:B------:R-:W-:Y:S01]  /*2a370*/  IMAD.MOV.U32 R12, RZ, RZ, 0x2 ;  /* 0x00000002ff0c7424 */ /* 0x000fe200078e00ff */
[----:B------:R-:W-:Y:S01]  /*2a380*/  MOV R15, 0xffffffff ;  /* 0xffffffff000f7802 */ /* 0x000fe20000000f00 */
[----:B------:R-:W-:-:S07]  /*2a390*/  IMAD.MOV.U32 R11, RZ, RZ, 0x181f ;  /* 0x0000181fff0b7424 */ /* 0x000fce00078e00ff */
[----:B-123--:R-:W-:Y:S05]  /*2a3a0*/  WARPSYNC.COLLECTIVE R15, `(.L_x_820) ;  /* 0x000000000f087348 */ /* 0x00efea0003c00000 */
[----:B------:R0:W4:Y:S02]  /*2a3b0*/  SHFL.IDX P6, R14, R13, R12, R11 ;  /* 0x0000000c0d0e7389 */ /* 0x00012400000c000b */
[----:B01234-:R-:W-:Y:S01]  /*2a3c0*/  ENDCOLLECTIVE ;  /* 0x000000000000791b */ /* 0x01ffe20003800000 */
.L_x_820:
[----:B------:R-:W-:Y:S05]  /*2a3d0*/  BSYNC B1 ;  /* 0x0000000000017941 */ /* 0x000fea0003800000 */
.L_x_819:
[----:B------:R-:W-:Y:S01]  /*2a3e0*/  IMAD.MOV.U32 R13, RZ, RZ, R117 ;  /* 0x000000ffff0d7224 */ /* 0x000fe200078e0075 */
[----:B------:R-:W-:Y:S01]  /*2a3f0*/  MOV R12, 0x2 ;  /* 0x00000002000c7802 */ /* 0x000fe20000000f00 */
[----:B------:R-:W-:Y:S02]  /*2a400*/  IMAD.MOV.U32 R11, RZ, RZ, 0x181f ;  /* 0x0000181fff0b7424 */ /* 0x000fe400078e00ff */
[----:B------:R-:W-:Y:S02]  /*2a410*/  IMAD.MOV.U32 R15, RZ, RZ, -0x1 ;  /* 0xffffffffff0f7424 */ /* 0x000fe400078e00ff */
[----:B------:R-:W-:-:S07]  /*2a420*/  IMAD.MOV.U32 R116, RZ, RZ, R14 ;  /* 0x000000ffff747224 */ /* 0x000fce00078e000e */
[----:B------:R-:W-:Y:S05]  /*2a430*/  WARPSYNC.COLLECTIVE R15, `(.L_x_821) ;  /* 0x000000000f087348 */ /* 0x000fea0003c00000 */
[----:B------:R0:W1:Y:S02]  /*2a440*/  SHFL.IDX P6, R14, R13, R12, R11 ;  /* 0x0000000c0d0e7389 */ /* 0x00006400000c000b */
[----:B01----:R-:W-:Y:S01]  /*2a450*/  ENDCOLLECTIVE ;  /* 0x000000000000791b */ /* 0x003fe20003800000 */
.L_x_821:
[----:B------:R-:W-:Y:S01]  /*2a460*/  MOV R117, R14 ;  /* 0x0000000e00757202 */ /* 0x000fe20000000f00 */
[----:B------:R-:W-:Y:S06]  /*2a470*/  BRA `(.L_x_822) ;  /* 0xfffffdb800a87947 */ /* 0x000fec000383ffff */
.L_x_515:
[----:B0-----:R0:W1:Y:S02]  /*2a480*/  SYNCS.PHASECHK.TRANS64.TRYWAIT P6, [R87+URZ+0x38890], R88 ;  /* 0x03889058570075a7 */ /* 0x00106400080c017f */
[----:B-1----:R-:W-:Y:S05]  /*2a490*/  @!P6 NANOSLEEP.SYNCS 0x989680 ;  /* 0x009896800000e95d */ /* 0x002fea0003900000 */
[----:B------:R-:W1:Y:S02]  /*2a4a0*/  @!P6 SYNCS.PHASECHK.TRANS64 P6, [R87+URZ+0x38890], R88 ;  /* 0x038890585700e5a7 */ /* 0x000e6400080c007f */
[----:B-1----:R-:W-:Y:S05]  /*2a4b0*/  @!P6 BRA `(.L_x_515) ;  /* 0xfffffffc00f0e947 */ /* 0x002fea000383ffff */
[----:B------:R-:W-:Y:S05]  /*2a4c0*/  BRA `(.L_x_823) ;  /* 0xfffffdd400447947 */ /* 0x000fea000383ffff */
.L_x_516:
        /* <DEDUP_REMOVED lines=8> */
.L_x_825:
[----:B------:R-:W-:Y:S05]  /*2a550*/  BSYNC B1 ;  /* 0x0000000000017941 */ /* 0x000fea0003800000 */
.L_x_824:
        /* <DEDUP_REMOVED lines=8> */
.L_x_826:
[----:B------:R-:W-:Y:S01]  /*2a5e0*/  IMAD.MOV.U32 R11, RZ, RZ, R14 ;  /* 0x000000ffff0b7224 */ /* 0x000fe200078e000e */
[----:B------:R-:W-:Y:S06]  /*2a5f0*/  BRA `(.L_x_827) ;  /* 0xfffffdd400147947 */ /* 0x000fec000383ffff */
.L_x_525:
[----:B------:R-:W-:Y:S01]  /*2a600*/  BSSY B1, `(.L_x_828) ;  /* 0x0000008000017945 */ /* 0x000fe20003800000 */
[----:B---34-:R-:W-:Y:S01]  /*2a610*/  IMAD.MOV.U32 R13, RZ, RZ, R116 ;  /* 0x000000ffff0d7224 */ /* 0x018fe200078e0074 */
[----:B------:R-:W-:Y:S01]  /*2a620*/  MOV R12, 0x1 ;  /* 0x00000001000c7802 */ /* 0x000fe20000000f00 */
[----:B------:R-:W-:Y:S02]  /*2a630*/  IMAD.MOV.U32 R11, RZ, RZ, 0x181f ;  /* 0x0000181fff0b7424 */ /* 0x000fe400078e00ff */
[----:B------:R-:W-:-:S07]  /*2a640*/  IMAD.MOV.U32 R15, RZ, RZ, -0x1 ;  /* 0xffffffffff0f7424 */ /* 0x000fce00078e00ff */
[----:B012---:R-:W-:Y:S05]  /*2a650*/  WARPSYNC.COLLECTIVE R15, `(.L_x_829) ;  /* 0x000000000f087348 */ /* 0x007fea0003c00000 */
[----:B------:R3:W4:Y:S02]  /*2a660*/  SHFL.IDX P6, R14, R13, R12, R11 ;  /* 0x0000000c0d0e7389 */ /* 0x00072400000c000b */
[----:B01234-:R-:W-:Y:S01]  /*2a670*/  ENDCOLLECTIVE ;  /* 0x000000000000791b */ /* 0x01ffe20003800000 */
.L_x_829:
[----:B------:R-:W-:Y:S05]  /*2a680*/  BSYNC B1 ;  /* 0x0000000000017941 */ /* 0x000fea0003800000 */
.L_x_828:
        /* <DEDUP_REMOVED lines=8> */
.L_x_830:
[----:B------:R-:W-:Y:S01]  /*2a710*/  IMAD.MOV.U32 R11, RZ, RZ, R14 ;  /* 0x000000ffff0b7224 */ /* 0x000fe200078e000e */
[----:B------:R-:W-:Y:S06]  /*2a720*/  BRA `(.L_x_831) ;  /* 0xfffffde000e07947 */ /* 0x000fec000383ffff */
.L_x_534:
[----:B------:R-:W-:Y:S01]  /*2a730*/  BSSY B1, `(.L_x_832) ;  /* 0x0000008000017945 */ /* 0x000fe20003800000 */
[----:B0--3--:R-:W-:Y:S01]  /*2a740*/  MOV R13, R116 ;  /* 0x00000074000d7202 */ /* 0x009fe20000000f00 */
[----:B------:R-:W-:Y:S01]  /*2a750*/  IMAD.MOV.U32 R12, RZ, RZ, 0x2 ;  /* 0x00000002ff0c7424 */ /* 0x000fe200078e00ff */
[----:B------:R-:W-:Y:S01]  /*2a760*/  MOV R15, 0xffffffff ;  /* 0xffffffff000f7802 */ /* 0x000fe20000000f00 */
[----:B------:R-:W-:-:S07]  /*2a770*/  IMAD.MOV.U32 R11, RZ, RZ, 0x181f ;  /* 0x0000181fff0b7424 */ /* 0x000fce00078e00ff */
[----:B-12-4-:R-:W-:Y:S05]  /*2a780*/  WARPSYNC.COLLECTIVE R15, `(.L_x_833) ;  /* 0x000000000f087348 */ /* 0x016fea0003c00000 */
[----:B------:R0:W3:Y:S02]  /*2a790*/  SHFL.IDX P6, R14, R13, R12, R11 ;  /* 0x0000000c0d0e7389 */ /* 0x0000e400000c000b */
[----:B01234-:R-:W-:Y:S01]  /*2a7a0*/  ENDCOLLECTIVE ;  /* 0x000000000000791b */ /* 0x01ffe20003800000 */
.L_x_833:
[----:B------:R-:W-:Y:S05]  /*2a7b0*/  BSYNC B1 ;  /* 0x0000000000017941 */ /* 0x000fea0003800000 */
.L_x_832:
        /* <DEDUP_REMOVED lines=8> */
.L_x_834:
[----:B------:R-:W-:Y:S01]  /*2a840*/  MOV R117, R14 ;  /* 0x0000000e00757202 */ /* 0x000fe20000000f00 */
[----:B------:R-:W-:Y:S06]  /*2a850*/  BRA `(.L_x_835) ;  /* 0xfffffdf000847947 */ /* 0x000fec000383ffff */
.L_x_543:
[----:B0-----:R0:W1:Y:S02]  /*2a860*/  SYNCS.PHASECHK.TRANS64.TRYWAIT P3, [R87+URZ+0x38890], R88 ;  /* 0x03889058570075a7 */ /* 0x001064000806017f */
[----:B-1----:R-:W-:Y:S05]  /*2a870*/  @!P3 NANOSLEEP.SYNCS 0x989680 ;  /* 0x009896800000b95d */ /* 0x002fea0003900000 */
[----:B------:R-:W1:Y:S02]  /*2a880*/  @!P3 SYNCS.PHASECHK.TRANS64 P3, [R87+URZ+0x38890], R88 ;  /* 0x038890585700b5a7 */ /* 0x000e64000806007f */
[----:B-1----:R-:W-:Y:S05]  /*2a890*/  @!P3 BRA `(.L_x_543) ;  /* 0xfffffffc00f0b947 */ /* 0x002fea000383ffff */
[----:B------:R-:W-:Y:S05]  /*2a8a0*/  BRA `(.L_x_836) ;  /* 0xfffffe0000787947 */ /* 0x000fea000383ffff */
.L_x_544:
        /* <DEDUP_REMOVED lines=8> */
.L_x_838:
[----:B------:R-:W-:Y:S05]  /*2a930*/  BSYNC B1 ;  /* 0x0000000000017941 */ /* 0x000fea0003800000 */
.L_x_837:
        /* <DEDUP_REMOVED lines=8> */
.L_x_839:
[----:B------:R-:W-:Y:S01]  /*2a9c0*/  IMAD.MOV.U32 R11, RZ, RZ, R14 ;  /* 0x000000ffff0b7224 */ /* 0x000fe200078e000e */
[----:B------:R-:W-:Y:S06]  /*2a9d0*/  BRA `(.L_x_840) ;  /* 0xfffffe0000947947 */ /* 0x000fec000383ffff */
.L_x_547:
[----:B------:R-:W-:Y:S01]  /*2a9e0*/  BSSY B1, `(.L_x_841) ;  /* 0x0000008000017945 */ /* 0x000fe20003800000 */
[----:B----4-:R-:W-:Y:S01]  /*2a9f0*/  IMAD.MOV.U32 R13, RZ, RZ, R35 ;  /* 0x000000ffff0d7224 */ /* 0x010fe200078e0023 */
[----:B------:R-:W-:Y:S01]  /*2aa00*/  MOV R12, 0x1 ;  /* 0x00000001000c7802 */ /* 0x000fe20000000f00 */
[----:B---3--:R-:W-:Y:S02]  /*2aa10*/  IMAD.MOV.U32 R11, RZ, RZ, 0x181f ;  /* 0x0000181fff0b7424 */ /* 0x008fe400078e00ff */
[----:B------:R-:W-:-:S07]  /*2aa20*/  IMAD.MOV.U32 R15, RZ, RZ, -0x1 ;  /* 0xffffffffff0f7424 */ /* 0x000fce00078e00ff */
[----:B012---:R-:W-:Y:S05]  /*2aa30*/  WARPSYNC.COLLECTIVE R15, `(.L_x_842) ;  /* 0x000000000f087348 */ /* 0x007fea0003c00000 */
[----:B------:R3:W4:Y:S02]  /*2aa40*/  SHFL.IDX P6, R14, R13, R12, R11 ;  /* 0x0000000c0d0e7389 */ /* 0x00072400000c000b */
[----:B01234-:R-:W-:Y:S01]  /*2aa50*/  ENDCOLLECTIVE ;  /* 0x000000000000791b */ /* 0x01ffe20003800000 */
.L_x_842:
[----:B------:R-:W-:Y:S05]  /*2aa60*/  BSYNC B1 ;  /* 0x0000000000017941 */ /* 0x000fea0003800000 */
.L_x_841:
        /* <DEDUP_REMOVED lines=8> */
.L_x_843:
[----:B------:R-:W-:Y:S01]  /*2aaf0*/  IMAD.MOV.U32 R11, RZ, RZ, R14 ;  /* 0x000000ffff0b7224 */ /* 0x000fe200078e000e */
[----:B------:R-:W-:Y:S06]  /*2ab00*/  BRA `(.L_x_844) ;  /* 0xfffffe0000bc7947 */ /* 0x000fec000383ffff */
.L_x_550:
[----:B------:R-:W-:Y:S01]  /*2ab10*/  BSSY B1, `(.L_x_845) ;  /* 0x0000008000017945 */ /* 0x000fe20003800000 */
[----:B0---4-:R-:W-:Y:S01]  /*2ab20*/  MOV R13, R35 ;  /* 0x00000023000d7202 */ /* 0x011fe20000000f00 */
[----:B------:R-:W-:Y:S01]  /*2ab30*/  IMAD.MOV.U32 R12, RZ, RZ, 0x2 ;  /* 0x00000002ff0c7424 */ /* 0x000fe200078e00ff */
[----:B------:R-:W-:Y:S01]  /*2ab40*/  MOV R15, 0xffffffff ;  /* 0xffffffff000f7802 */ /* 0x000fe20000000f00 */
[----:B---3--:R-:W-:-:S07]  /*2ab50*/  IMAD.MOV.U32 R11, RZ, RZ, 0x181f ;  /* 0x0000181fff0b7424 */ /* 0x008fce00078e00ff */
[----:B-12---:R-:W-:Y:S05]  /*2ab60*/  WARPSYNC.COLLECTIVE R15, `(.L_x_846) ;  /* 0x000000000f087348 */ /* 0x006fea0003c00000 */
[----:B------:R0:W3:Y:S02]  /*2ab70*/  SHFL.IDX P6, R14, R13, R12, R11 ;  /* 0x0000000c0d0e7389 */ /* 0x0000e400000c000b */
[----:B0123--:R-:W-:Y:S01]  /*2ab80*/  ENDCOLLECTIVE ;  /* 0x000000000000791b */ /* 0x00ffe20003800000 */
.L_x_846:
[----:B------:R-:W-:Y:S05]  /*2ab90*/  BSYNC B1 ;  /* 0x0000000000017941 */ /* 0x000fea0003800000 */
.L_x_845:
        /* <DEDUP_REMOVED lines=8> */
.L_x_847:
[----:B------:R-:W-:Y:S01]  /*2ac20*/  MOV R34, R14 ;  /* 0x0000000e00227202 */ /* 0x000fe20000000f00 */
[----:B------:R-:W-:Y:S06]  /*2ac30*/  BRA `(.L_x_848) ;  /* 0xfffffe0000e87947 */ /* 0x000fec000383ffff */
.L_x_554:
[----:B------:R0:W0:Y:S02]  /*2ac40*/  SYNCS.PHASECHK.TRANS64.TRYWAIT P0, [R87+URZ+0x388b0], R88 ;  /* 0x0388b058570075a7 */ /* 0x000024000800017f */
[----:B0-----:R-:W-:Y:S05]  /*2ac50*/  @!P0 NANOSLEEP.SYNCS 0x989680 ;  /* 0x009896800000895d */ /* 0x001fea0003900000 */
[----:B------:R-:W0:Y:S02]  /*2ac60*/  @!P0 SYNCS.PHASECHK.TRANS64 P0, [R87+URZ+0x388b0], R88 ;  /* 0x0388b058570085a7 */ /* 0x000e24000800007f */
[----:B0-----:R-:W-:Y:S05]  /*2ac70*/  @!P0 BRA `(.L_x_554) ;  /* 0xfffffffc00f08947 */ /* 0x001fea000383ffff */
[----:B------:R-:W-:Y:S05]  /*2ac80*/  BRA `(.L_x_849) ;  /* 0xfffffe0400907947 */ /* 0x000fea000383ffff */
.L_x_576:
        /* <DEDUP_REMOVED lines=8> */
.L_x_851:
[----:B------:R-:W-:Y:S05]  /*2ad10*/  BSYNC B1 ;  /* 0x0000000000017941 */ /* 0x000fea0003800000 */
.L_x_850:
        /* <DEDUP_REMOVED lines=8> */
.L_x_852:
[----:B------:R-:W-:Y:S02]  /*2ada0*/  IMAD.MOV.U32 R13, RZ, RZ, R29 ;  /* 0x000000ffff0d7224 */ /* 0x000fe400078e001d */
[----:B------:R-:W-:-:S07]  /*2adb0*/  IMAD.MOV.U32 R3, RZ, RZ, R14 ;  /* 0x000000ffff037224 */ /* 0x000fce00078e000e */
[----:B------:R-:W-:Y:S05]  /*2adc0*/  WARPSYNC.COLLECTIVE R15, `(.L_x_853) ;  /* 0x000000000f087348 */ /* 0x000fea0003c00000 */
[----:B------:R0:W1:Y:S02]  /*2add0*/  SHFL.IDX P6, R14, R13, R12, R11 ;  /* 0x0000000c0d0e7389 */ /* 0x00006400000c000b */
[----:B01----:R-:W-:Y:S01]  /*2ade0*/  ENDCOLLECTIVE ;  /* 0x000000000000791b */ /* 0x003fe20003800000 */
.L_x_853:
[----:B------:R-:W-:Y:S01]  /*2adf0*/  IMAD.MOV.U32 R13, RZ, RZ, R30 ;  /* 0x000000ffff0d7224 */ /* 0x000fe200078e001e */
[----:B------:R-:W-:-:S07]  /*2ae00*/  MOV R29, R14 ;  /* 0x0000000e001d7202 */ /* 0x000fce0000000f00 */
[----:B------:R-:W-:Y:S05]  /*2ae10*/  WARPSYNC.COLLECTIVE R15, `(.L_x_854) ;  /* 0x000000000f087348 */ /* 0x000fea0003c00000 */
[----:B------:R0:W1:Y:S02]  /*2ae20*/  SHFL.IDX P6, R14, R13, R12, R11 ;  /* 0x0000000c0d0e7389 */ /* 0x00006400000c000b */
[----:B01----:R-:W-:Y:S01]  /*2ae30*/  ENDCOLLECTIVE ;  /* 0x000000000000791b */ /* 0x003fe20003800000 */
.L_x_854:
[----:B------:R-:W-:Y:S01]  /*2ae40*/  IMAD.MOV.U32 R32, RZ, RZ, R14 ;  /* 0x000000ffff207224 */ /* 0x000fe200078e000e */
[----:B------:R-:W-:Y:S06]  /*2ae50*/  BRA `(.L_x_855) ;  /* 0xfffffe1800447947 */ /* 0x000fec000383ffff */
.L_x_580:
[----:B0-----:R0:W1:Y:S02]  /*2ae60*/  SYNCS.PHASECHK.TRANS64.TRYWAIT P0, [R23+URZ+0x38800], R4 ;  /* 0x03880004170075a7 */ /* 0x001064000800017f */
[----:B-1----:R-:W-:Y:S05]  /*2ae70*/  @!P0 NANOSLEEP.SYNCS 0x989680 ;  /* 0x009896800000895d */ /* 0x002fea0003900000 */
[----:B------:R-:W1:Y:S02]  /*2ae80*/  @!P0 SYNCS.PHASECHK.TRANS64 P0, [R23+URZ+0x38800], R4 ;  /* 0x03880004170085a7 */ /* 0x000e64000800007f */
[----:B-1----:R-:W-:Y:S05]  /*2ae90*/  @!P0 BRA `(.L_x_580) ;  /* 0xfffffffc00f08947 */ /* 0x002fea000383ffff */
[----:B------:R-:W-:Y:S05]  /*2aea0*/  BRA `(.L_x_856) ;  /* 0xfffffe2000147947 */ /* 0x000fea000383ffff */
.L_x_612:
[----:B------:R-:W-:Y:S01]  /*2aeb0*/  BSSY B1, `(.L_x_857) ;  /* 0x0000008000017945 */ /* 0x000fe20003800000 */
[----:B------:R-:W-:Y:S01]  /*2aec0*/  MOV R13, R24 ;  /* 0x00000018000d7202 */ /* 0x000fe20000000f00 */
[----:B------:R-:W-:Y:S01]  /*2aed0*/  IMAD.MOV.U32 R12, RZ, RZ, RZ ;  /* 0x000000ffff0c7224 */ /* 0x000fe200078e00ff */
[----:B------:R-:W-:Y:S01]  /*2aee0*/  MOV R15, 0xffffffff ;  /* 0xffffffff000f7802 */ /* 0x000fe20000000f00 */
[----:B------:R-:W-:-:S07]  /*2aef0*/  IMAD.MOV.U32 R11, RZ, RZ, 0x181f ;  /* 0x0000181fff0b7424 */ /* 0x000fce00078e00ff */
[----:B------:R-:W-:Y:S05]  /*2af00*/  WARPSYNC.COLLECTIVE R15, `(.L_x_858) ;  /* 0x000000000f087348 */ /* 0x000fea0003c00000 */
[----:B------:R0:W1:Y:S02]  /*2af10*/  SHFL.IDX P6, R14, R13, R12, R11 ;  /* 0x0000000c0d0e7389 */ /* 0x00006400000c000b */
[----:B01----:R-:W-:Y:S01]  /*2af20*/  ENDCOLLECTIVE ;  /* 0x000000000000791b */ /* 0x003fe20003800000 */
.L_x_858:
[----:B------:R-:W-:Y:S05]  /*2af30*/  BSYNC B1 ;  /* 0x0000000000017941 */ /* 0x000fea0003800000 */
.L_x_857:
[----:B------:R-:W-:Y:S01]  /*2af40*/  IMAD.MOV.U32 R13, RZ, RZ, R28 ;  /* 0x000000ffff0d7224 */ /* 0x000fe200078e001c */
[----:B------:R-:W-:Y:S01]  /*2af50*/  MOV R12, RZ ;  /* 0x000000ff000c7202 */ /* 0x000fe20000000f00 */
[----:B------:R-:W-:Y:S02]  /*2af60*/  IMAD.MOV.U32 R11, RZ, RZ, 0x181f ;  /* 0x0000181fff0b7424 */ /* 0x000fe400078e00ff */
[----:B------:R-:W-:Y:S02]  /*2af70*/  IMAD.MOV.U32 R15, RZ, RZ, -0x1 ;  /* 0xffffffffff0f7424 */ /* 0x000fe400078e00ff */
[----:B------:R-:W-:-:S07]  /*2af80*/  IMAD.MOV.U32 R0, RZ, RZ, R14 ;  /* 0x000000ffff007224 */ /* 0x000fce00078e000e */
[----:B------:R-:W-:Y:S05]  /*2af90*/  WARPSYNC.COLLECTIVE R15, `(.L_x_859) ;  /* 0x000000000f087348 */ /* 0x000fea0003c00000 */
[----:B------:R0:W1:Y:S02]  /*2afa0*/  SHFL.IDX P6, R14, R13, R12, R11 ;  /* 0x0000000c0d0e7389 */ /* 0x00006400000c000b */
[----:B01----:R-:W-:Y:S01]  /*2afb0*/  ENDCOLLECTIVE ;  /* 0x000000000000791b */ /* 0x003fe20003800000 */
.L_x_859:
[----:B------:R-:W-:Y:S01]  /*2afc0*/  IMAD.MOV.U32 R13, RZ, RZ, R29 ;  /* 0x000000ffff0d7224 */ /* 0x000fe200078e001d */
[----:B------:R-:W-:-:S07]  /*2afd0*/  MOV R28, R14 ;  /* 0x0000000e001c7202 */ /* 0x000fce0000000f00 */
[----:B------:R-:W-:Y:S05]  /*2afe0*/  WARPSYNC.COLLECTIVE R15, `(.L_x_860) ;  /* 0x000000000f087348 */ /* 0x000fea0003c00000 */
[----:B------:R0:W1:Y:S02]  /*2aff0*/  SHFL.IDX P6, R14, R13, R12, R11 ;  /* 0x0000000c0d0e7389 */ /* 0x00006400000c000b */
[----:B01----:R-:W-:Y:S01]  /*2b000*/  ENDCOLLECTIVE ;  /* 0x000000000000791b */ /* 0x003fe20003800000 */
.L_x_860:
[----:B------:R-:W-:Y:S01]  /*2b010*/  MOV R13, R30 ;  /* 0x0000001e000d7202 */ /* 0x000fe20000000f00 */
[----:B------:R-:W-:-:S07]  /*2b020*/  IMAD.MOV.U32 R3, RZ, RZ, R14 ;  /* 0x000000ffff037224 */ /* 0x000fce00078e000e */
[----:B------:R-:W-:Y:S05]  /*2b030*/  WARPSYNC.COLLECTIVE R15, `(.L_x_861) ;  /* 0x000000000f087348 */ /* 0x000fea0003c00000 */
[----:B------:R0:W1:Y:S02]  /*2b040*/  SHFL.IDX P6, R14, R13, R12, R11 ;  /* 0x0000000c0d0e7389 */ /* 0x00006400000c000b */
[----:B01----:R-:W-:Y:S01]  /*2b050*/  ENDCOLLECTIVE ;  /* 0x000000000000791b */ /* 0x003fe20003800000 */
.L_x_861:
[----:B------:R-:W-:Y:S01]  /*2b060*/  IMAD.MOV.U32 R30, RZ, RZ, R14 ;  /* 0x000000ffff1e7224 */ /* 0x000fe200078e000e */
[----:B------:R-:W-:Y:S06]  /*2b070*/  BRA `(.L_x_862) ;  /* 0xfffffe4800847947 */ /* 0x000fec000383ffff */
.L_x_616:
[----:B0-----:R0:W1:Y:S02]  /*2b080*/  SYNCS.PHASECHK.TRANS64.TRYWAIT P0, [R23+URZ+0x38800], R4 ;  /* 0x03880004170075a7 */ /* 0x001064000800017f */
[----:B-1----:R-:W-:Y:S05]  /*2b090*/  @!P0 NANOSLEEP.SYNCS 0x989680 ;  /* 0x009896800000895d */ /* 0x002fea0003900000 */
[----:B------:R-:W1:Y:S02]  /*2b0a0*/  @!P0 SYNCS.PHASECHK.TRANS64 P0, [R23+URZ+0x38800], R4 ;  /* 0x03880004170085a7 */ /* 0x000e64000800007f */
[----:B-1----:R-:W-:Y:S05]  /*2b0b0*/  @!P0 BRA `(.L_x_616) ;  /* 0xfffffffc00f08947 */ /* 0x002fea000383ffff */
[----:B------:R-:W-:Y:S05]  /*2b0c0*/  BRA `(.L_x_863) ;  /* 0xfffffe5000007947 */ /* 0x000fea000383ffff */
.L_x_634:
[----:B-1----:R1:W4:Y:S02]  /*2b0d0*/  SYNCS.PHASECHK.TRANS64.TRYWAIT P1, [R0+URZ+0x38830], R3 ;  /* 0x03883003000075a7 */ /* 0x002324000802017f */
[----:B----4-:R-:W-:Y:S05]  /*2b0e0*/  @!P1 NANOSLEEP.SYNCS 0x989680 ;  /* 0x009896800000995d */ /* 0x010fea0003900000 */
[----:B------:R-:W4:Y:S02]  /*2b0f0*/  @!P1 SYNCS.PHASECHK.TRANS64 P1, [R0+URZ+0x38830], R3 ;  /* 0x03883003000095a7 */ /* 0x000f24000802007f */
[----:B----4-:R-:W-:Y:S05]  /*2b100*/  @!P1 BRA `(.L_x_634) ;  /* 0xfffffffc00f09947 */ /* 0x010fea000383ffff */
[----:B------:R-:W-:Y:S05]  /*2b110*/  BRA `(.L_x_633) ;  /* 0xfffffe8000687947 */ /* 0x000fea000383ffff */
.L_x_642:
[----:B-1----:R1:W2:Y:S02]  /*2b120*/  SYNCS.PHASECHK.TRANS64.TRYWAIT P1, [R9+URZ+0x38830], R3 ;  /* 0x03883003090075a7 */ /* 0x0022a4000802017f */
[----:B--2---:R-:W-:Y:S05]  /*2b130*/  @!P1 NANOSLEEP.SYNCS 0x989680 ;  /* 0x009896800000995d */ /* 0x004fea0003900000 */
[----:B------:R-:W2:Y:S02]  /*2b140*/  @!P1 SYNCS.PHASECHK.TRANS64 P1, [R9+URZ+0x38830], R3 ;  /* 0x03883003090095a7 */ /* 0x000ea4000802007f */
[----:B--2---:R-:W-:Y:S05]  /*2b150*/  @!P1 BRA `(.L_x_642) ;  /* 0xfffffffc00f09947 */ /* 0x004fea000383ffff */
[----:B------:R-:W-:Y:S05]  /*2b160*/  BRA `(.L_x_641) ;  /* 0xfffffecc00e87947 */ /* 0x000fea000383ffff */
.L_x_647:
[----:B---3--:R3:W4:Y:S02]  /*2b170*/  SYNCS.PHASECHK.TRANS64.TRYWAIT P1, [R6+URZ+0x38850], R0 ;  /* 0x03885000060075a7 */ /* 0x008724000802017f */
[----:B----4-:R-:W-:Y:S05]  /*2b180*/  @!P1 NANOSLEEP.SYNCS 0x989680 ;  /* 0x009896800000995d */ /* 0x010fea0003900000 */
[----:B------:R-:W4:Y:S02]  /*2b190*/  @!P1 SYNCS.PHASECHK.TRANS64 P1, [R6+URZ+0x38850], R0 ;  /* 0x03885000060095a7 */ /* 0x000f24000802007f */
[----:B----4-:R-:W-:Y:S05]  /*2b1a0*/  @!P1 BRA `(.L_x_647) ;  /* 0xfffffffc00f09947 */ /* 0x010fea000383ffff */
[----:B------:R-:W-:Y:S05]  /*2b1b0*/  BRA `(.L_x_646) ;  /* 0xffffff0400a47947 */ /* 0x000fea000383ffff */
.L_x_655:
[----:B-1----:R1:W2:Y:S02]  /*2b1c0*/  SYNCS.PHASECHK.TRANS64.TRYWAIT P1, [R2+URZ+0x38850], R0 ;  /* 0x03885000020075a7 */ /* 0x0022a4000802017f */
[----:B--2---:R-:W-:Y:S05]  /*2b1d0*/  @!P1 NANOSLEEP.SYNCS 0x989680 ;  /* 0x009896800000995d */ /* 0x004fea0003900000 */
[----:B------:R-:W2:Y:S02]  /*2b1e0*/  @!P1 SYNCS.PHASECHK.TRANS64 P1, [R2+URZ+0x38850], R0 ;  /* 0x03885000020095a7 */ /* 0x000ea4000802007f */
[----:B--2---:R-:W-:Y:S05]  /*2b1f0*/  @!P1 BRA `(.L_x_655) ;  /* 0xfffffffc00f09947 */ /* 0x004fea000383ffff */
[----:B------:R-:W-:Y:S05]  /*2b200*/  BRA `(.L_x_654) ;  /* 0xffffff1c00d47947 */ /* 0x000fea000383ffff */
.L_x_695:
[----:B------:R-:W0:Y:S01]  /*2b210*/  S2R R10, SR_TID.X ;  /* 0x00000000000a7919 */ /* 0x000e220000002100 */
[----:B------:R-:W-:Y:S01]  /*2b220*/  BSSY B1, `(.L_x_864) ;  /* 0x000000a000017945 */ /* 0x000fe20003800000 */
[----:B------:R-:W-:Y:S01]  /*2b230*/  MOV R12, RZ ;  /* 0x000000ff000c7202 */ /* 0x000fe20000000f00 */
[----:B------:R-:W-:Y:S02]  /*2b240*/  IMAD.MOV.U32 R11, RZ, RZ, 0x1f ;  /* 0x0000001fff0b7424 */ /* 0x000fe400078e00ff */
[----:B------:R-:W-:Y:S01]  /*2b250*/  IMAD.MOV.U32 R15, RZ, RZ, -0x1 ;  /* 0xffffffffff0f7424 */ /* 0x000fe200078e00ff */
[----:B0-----:R-:W-:-:S04]  /*2b260*/  SHF.R.U32.HI R10, RZ, 0x5, R10 ;  /* 0x00000005ff0a7819 */ /* 0x001fc8000001160a */
[----:B------:R-:W-:-:S05]  /*2b270*/  LOP3.LUT R10, R10, 0x3, RZ, 0xc0, !PT ;  /* 0x000000030a0a7812 */ /* 0x000fca00078ec0ff */
[----:B------:R-:W-:-:S07]  /*2b280*/  IMAD.MOV.U32 R13, RZ, RZ, R10 ;  /* 0x000000ffff0d7224 */ /* 0x000fce00078e000a */
[----:B------:R-:W-:Y:S05]  /*2b290*/  WARPSYNC.COLLECTIVE R15, `(.L_x_865) ;  /* 0x000000000f087348 */ /* 0x000fea0003c00000 */
[----:B------:R0:W1:Y:S02]  /*2b2a0*/  SHFL.IDX P6, R14, R13, R12, R11 ;  /* 0x0000000c0d0e7389 */ /* 0x00006400000c000b */
[----:B01----:R-:W-:Y:S01]  /*2b2b0*/  ENDCOLLECTIVE ;  /* 0x000000000000791b */ /* 0x003fe20003800000 */
.L_x_865:
[----:B------:R-:W-:Y:S05]  /*2b2c0*/  BSYNC B1 ;  /* 0x0000000000017941 */ /* 0x000fea0003800000 */
.L_x_864:
[----:B------:R-:W-:Y:S05]  /*2b2d0*/  BRA `(.L_x_866) ;  /* 0xffffff8800b47947 */ /* 0x000fea000383ffff */
.L_x_697:
[----:B------:R-:W-:Y:S01]  /*2b2e0*/  BSSY B1, `(.L_x_867) ;  /* 0x0000006000017945 */ /* 0x000fe20003800000 */
[----:B------:R-:W-:-:S07]  /*2b2f0*/  MOV R15, 0xffffffff ;  /* 0xffffffff000f7802 */ /* 0x000fce0000000f00 */
[----:B0-----:R-:W-:Y:S05]  /*2b300*/  WARPSYNC.COLLECTIVE R15, `(.L_x_868) ;  /* 0x000000000f0c7348 */ /* 0x001fea0003c00000 */
[----:B------:R-:W-:Y:S02]  /*2b310*/  ELECT P6, UR62, PT ;  /* 0x00000000003e782f */ /* 0x000fe400038c0000 */
[----:B------:R-:W-:Y:S01]  /*2b320*/  MOV R14, UR62 ;  /* 0x0000003e000e7c02 */ /* 0x000fe20008000f00 */
[----:B0-----:R-:W-:Y:S10]  /*2b330*/  ENDCOLLECTIVE ;  /* 0x000000000000791b */ /* 0x001ff40003800000 */
.L_x_868:
[----:B------:R-:W-:Y:S05]  /*2b340*/  BSYNC B1 ;  /* 0x0000000000017941 */ /* 0x000fea0003800000 */
.L_x_867:
[----:B------:R-:W-:Y:S05]  /*2b350*/  BRA `(.L_x_696) ;  /* 0xffffff8800ac7947 */ /* 0x000fea000383ffff */
.L_x_699:
[----:B0-----:R0:W1:Y:S02]  /*2b360*/  SYNCS.PHASECHK.TRANS64.TRYWAIT P0, [R16+URZ+0x38820], R8 ;  /* 0x03882008100075a7 */ /* 0x001064000800017f */
[----:B-1----:R-:W-:Y:S05]  /*2b370*/  @!P0 NANOSLEEP.SYNCS 0x989680 ;  /* 0x009896800000895d */ /* 0x002fea0003900000 */
[----:B------:R-:W1:Y:S02]  /*2b380*/  @!P0 SYNCS.PHASECHK.TRANS64 P0, [R16+URZ+0x38820], R8 ;  /* 0x03882008100085a7 */ /* 0x000e64000800007f */
[----:B-1----:R-:W-:Y:S05]  /*2b390*/  @!P0 BRA `(.L_x_699) ;  /* 0xfffffffc00f08947 */ /* 0x002fea000383ffff */
[----:B------:R-:W-:Y:S05]  /*2b3a0*/  BRA `(.L_x_869) ;  /* 0xffffff8800bc7947 */ /* 0x000fea000383ffff */
.L_x_703:
[----:B-1----:R1:W2:Y:S02]  /*2b3b0*/  SYNCS.PHASECHK.TRANS64.TRYWAIT P0, [R12+URZ+0x388a0], R11 ;  /* 0x0388a00b0c0075a7 */ /* 0x0022a4000800017f */
[----:B--2---:R-:W-:Y:S05]  /*2b3c0*/  @!P0 NANOSLEEP.SYNCS 0x989680 ;  /* 0x009896800000895d */ /* 0x004fea0003900000 */
[----:B------:R-:W2:Y:S02]  /*2b3d0*/  @!P0 SYNCS.PHASECHK.TRANS64 P0, [R12+URZ+0x388a0], R11 ;  /* 0x0388a00b0c0085a7 */ /* 0x000ea4000800007f */
[----:B--2---:R-:W-:Y:S05]  /*2b3e0*/  @!P0 BRA `(.L_x_703) ;  /* 0xfffffffc00f08947 */ /* 0x004fea000383ffff */
[----:B------:R-:W-:Y:S05]  /*2b3f0*/  BRA `(.L_x_870) ;  /* 0xffffff8800d47947 */ /* 0x000fea000383ffff */
.L_x_711:
[----:B0-----:R0:W2:Y:S02]  /*2b400*/  SYNCS.PHASECHK.TRANS64.TRYWAIT P0, [R12+URZ+0x388c0], R11 ;  /* 0x0388c00b0c0075a7 */ /* 0x0010a4000800017f */
[----:B--2---:R-:W-:Y:S05]  /*2b410*/  @!P0 NANOSLEEP.SYNCS 0x989680 ;  /* 0x009896800000895d */ /* 0x004fea0003900000 */
[----:B------:R-:W2:Y:S02]  /*2b420*/  @!P0 SYNCS.PHASECHK.TRANS64 P0, [R12+URZ+0x388c0], R11 ;  /* 0x0388c00b0c0085a7 */ /* 0x000ea4000800007f */
[----:B--2---:R-:W-:Y:S05]  /*2b430*/  @!P0 BRA `(.L_x_711) ;  /* 0xfffffffc00f08947 */ /* 0x004fea000383ffff */
[----:B------:R-:W-:Y:S05]  /*2b440*/  BRA `(.L_x_871) ;  /* 0xffffff9000107947 */ /* 0x000fea000383ffff */
.L_x_721:
[----:B-1----:R1:W2:Y:S02]  /*2b450*/  SYNCS.PHASECHK.TRANS64.TRYWAIT P2, [R11+URZ+0x388a0], R10 ;  /* 0x0388a00a0b0075a7 */ /* 0x0022a4000804017f */
[----:B--2---:R-:W-:Y:S05]  /*2b460*/  @!P2 NANOSLEEP.SYNCS 0x989680 ;  /* 0x009896800000a95d */ /* 0x004fea0003900000 */
[----:B------:R-:W2:Y:S02]  /*2b470*/  @!P2 SYNCS.PHASECHK.TRANS64 P2, [R11+URZ+0x388a0], R10 ;  /* 0x0388a00a0b00a5a7 */ /* 0x000ea4000804007f */
[----:B--2---:R-:W-:Y:S05]  /*2b480*/  @!P2 BRA `(.L_x_721) ;  /* 0xfffffffc00f0a947 */ /* 0x004fea000383ffff */
[----:B------:R-:W-:Y:S05]  /*2b490*/  BRA `(.L_x_872) ;  /* 0xffffff9400847947 */ /* 0x000fea000383ffff */
.L_x_729:
[----:B0-----:R0:W2:Y:S02]  /*2b4a0*/  SYNCS.PHASECHK.TRANS64.TRYWAIT P2, [R11+URZ+0x388c0], R10 ;  /* 0x0388c00a0b0075a7 */ /* 0x0010a4000804017f */
[----:B--2---:R-:W-:Y:S05]  /*2b4b0*/  @!P2 NANOSLEEP.SYNCS 0x989680 ;  /* 0x009896800000a95d */ /* 0x004fea0003900000 */
[----:B------:R-:W2:Y:S02]  /*2b4c0*/  @!P2 SYNCS.PHASECHK.TRANS64 P2, [R11+URZ+0x388c0], R10 ;  /* 0x0388c00a0b00a5a7 */ /* 0x000ea4000804007f */
[----:B--2---:R-:W-:Y:S05]  /*2b4d0*/  @!P2 BRA `(.L_x_729) ;  /* 0xfffffffc00f0a947 */ /* 0x004fea000383ffff */
[----:B------:R-:W-:Y:S05]  /*2b4e0*/  BRA `(.L_x_873) ;  /* 0xffffff9800bc7947 */ /* 0x000fea000383ffff */
.L_x_747:
[----:B------:R-:W0:Y:S01]  /*2b4f0*/  S2R R8, SR_TID.X ;  /* 0x0000000000087919 */ /* 0x000e220000002100 */
[----:B------:R-:W-:Y:S01]  /*2b500*/  BSSY B0, `(.L_x_874) ;  /* 0x000000a000007945 */ /* 0x000fe20003800000 */
[----:B------:R-:W-:Y:S01]  /*2b510*/  IMAD.MOV.U32 R12, RZ, RZ, RZ ;  /* 0x000000ffff0c7224 */ /* 0x000fe200078e00ff */
[----:B------:R-:W-:Y:S01]  /*2b520*/  MOV R11, 0x1f ;  /* 0x0000001f000b7802 */ /* 0x000fe20000000f00 */
[----:B------:R-:W-:Y:S01]  /*2b530*/  IMAD.MOV.U32 R15, RZ, RZ, -0x1 ;  /* 0xffffffffff0f7424 */ /* 0x000fe200078e00ff */
[----:B0-----:R-:W-:-:S04]  /*2b540*/  SHF.R.U32.HI R8, RZ, 0x5, R8 ;  /* 0x00000005ff087819 */ /* 0x001fc80000011608 */
[----:B------:R-:W-:-:S05]  /*2b550*/  LOP3.LUT R8, R8, 0x3, RZ, 0xc0, !PT ;  /* 0x0000000308087812 */ /* 0x000fca00078ec0ff */
[----:B------:R-:W-:-:S07]  /*2b560*/  IMAD.MOV.U32 R13, RZ, RZ, R8 ;  /* 0x000000ffff0d7224 */ /* 0x000fce00078e0008 */
[----:B-----5:R-:W-:Y:S05]  /*2b570*/  WARPSYNC.COLLECTIVE R15, `(.L_x_875) ;  /* 0x000000000f087348 */ /* 0x020fea0003c00000 */
[----:B------:R0:W1:Y:S02]  /*2b580*/  SHFL.IDX P6, R14, R13, R12, R11 ;  /* 0x0000000c0d0e7389 */ /* 0x00006400000c000b */
[----:B01---5:R-:W-:Y:S01]  /*2b590*/  ENDCOLLECTIVE ;  /* 0x000000000000791b */ /* 0x023fe20003800000 */
.L_x_875:
[----:B------:R-:W-:Y:S05]  /*2b5a0*/  BSYNC B0 ;  /* 0x0000000000007941 */ /* 0x000fea0003800000 */
.L_x_874:
[----:B------:R-:W-:Y:S05]  /*2b5b0*/  BRA `(.L_x_876) ;  /* 0xffffffa800c07947 */ /* 0x000fea000383ffff */
.L_x_750:
[----:B0-----:R0:W1:Y:S02]  /*2b5c0*/  SYNCS.PHASECHK.TRANS64.TRYWAIT P0, [R5+URZ+0x38840], R2 ;  /* 0x03884002050075a7 */ /* 0x001064000800017f */
[----:B-1----:R-:W-:Y:S05]  /*2b5d0*/  @!P0 NANOSLEEP.SYNCS 0x989680 ;  /* 0x009896800000895d */ /* 0x002fea0003900000 */
[----:B------:R-:W1:Y:S02]  /*2b5e0*/  @!P0 SYNCS.PHASECHK.TRANS64 P0, [R5+URZ+0x38840], R2 ;  /* 0x03884002050085a7 */ /* 0x000e64000800007f */
[----:B-1----:R-:W-:Y:S05]  /*2b5f0*/  @!P0 BRA `(.L_x_750) ;  /* 0xfffffffc00f08947 */ /* 0x002fea000383ffff */
[----:B------:R-:W-:Y:S05]  /*2b600*/  BRA `(.L_x_877) ;  /* 0xffffffac00107947 */ /* 0x000fea000383ffff */
.L_x_751:
[----:B------:R-:W-:Y:S01]  /*2b610*/  BSSY B0, `(.L_x_878) ;  /* 0x0000008000007945 */ /* 0x000fe20003800000 */
[----:B------:R-:W-:Y:S01]  /*2b620*/  IMAD.MOV.U32 R13, RZ, RZ, R6 ;  /* 0x000000ffff0d7224 */ /* 0x000fe200078e0006 */
[----:B------:R-:W-:Y:S01]  /*2b630*/  MOV R12, RZ ;  /* 0x000000ff000c7202 */ /* 0x000fe20000000f00 */
[----:B------:R-:W-:Y:S02]  /*2b640*/  IMAD.MOV.U32 R11, RZ, RZ, 0x181f ;  /* 0x0000181fff0b7424 */ /* 0x000fe400078e00ff */
[----:B------:R-:W-:-:S07]  /*2b650*/  IMAD.MOV.U32 R15, RZ, RZ, -0x1 ;  /* 0xffffffffff0f7424 */ /* 0x000fce00078e00ff */
[----:B------:R-:W-:Y:S05]  /*2b660*/  WARPSYNC.COLLECTIVE R15, `(.L_x_879) ;  /* 0x000000000f087348 */ /* 0x000fea0003c00000 */
[----:B------:R0:W1:Y:S02]  /*2b670*/  SHFL.IDX P6, R14, R13, R12, R11 ;  /* 0x0000000c0d0e7389 */ /* 0x00006400000c000b */
[----:B01----:R-:W-:Y:S01]  /*2b680*/  ENDCOLLECTIVE ;  /* 0x000000000000791b */ /* 0x003fe20003800000 */
.L_x_879:
[----:B------:R-:W-:Y:S05]  /*2b690*/  BSYNC B0 ;  /* 0x0000000000007941 */ /* 0x000fea0003800000 */
.L_x_878:
[----:B------:R-:W-:Y:S01]  /*2b6a0*/  IMAD.MOV.U32 R13, RZ, RZ, R0 ;  /* 0x000000ffff0d7224 */ /* 0x000fe200078e0000 */
[----:B------:R-:W-:Y:S01]  /*2b6b0*/  MOV R11, 0x181f ;  /* 0x0000181f000b7802 */ /* 0x000fe20000000f00 */
[----:B------:R-:W-:Y:S01]  /*2b6c0*/  IMAD.MOV.U32 R12, RZ, RZ, RZ ;  /* 0x000000ffff0c7224 */ /* 0x000fe200078e00ff */
[----:B------:R-:W-:Y:S01]  /*2b6d0*/  MOV R2, R14 ;  /* 0x0000000e00027202 */ /* 0x000fe20000000f00 */
[----:B------:R-:W-:Y:S01]  /*2b6e0*/  IMAD.MOV.U32 R15, RZ, RZ, -0x1 ;  /* 0xffffffffff0f7424 */ /* 0x000fe200078e00ff */
[C---:B------:R-:W-:Y:S01]  /*2b6f0*/  LOP3.LUT P5, RZ, R18.reuse, 0x10, RZ, 0xc0, !PT ;  /* 0x0000001012ff7812 */ /* 0x040fe200078ac0ff */
[----:B------:R-:W-:Y:S01]  /*2b700*/  @P0 IMAD R9, R7, 0x2, R16 ;  /* 0x0000000207090824 */ /* 0x000fe200078e0210 */
[----:B------:R-:W-:-:S13]  /*2b710*/  LOP3.LUT P4, RZ, R18, 0x8, RZ, 0xc0, !PT ;  /* 0x0000000812ff7812 */ /* 0x000fda000788c0ff */
[----:B------:R-:W-:Y:S05]  /*2b720*/  WARPSYNC.COLLECTIVE R15, `(.L_x_880) ;  /* 0x000000000f087348 */ /* 0x000fea0003c00000 */
[----:B------:R0:W1:Y:S02]  /*2b730*/  SHFL.IDX P6, R14, R13, R12, R11 ;  /* 0x0000000c0d0e7389 */ /* 0x00006400000c000b */
[----:B01----:R-:W-:Y:S01]  /*2b740*/  ENDCOLLECTIVE ;  /* 0x000000000000791b */ /* 0x003fe20003800000 */
.L_x_880:
[C---:B------:R-:W-:Y:S01]  /*2b750*/  LOP3.LUT P3, RZ, R18.reuse, 0x4, RZ, 0xc0, !PT ;  /* 0x0000000412ff7812 */ /* 0x040fe2000786c0ff */
[----:B------:R-:W-:Y:S01]  /*2b760*/  ULDC.64 UR4, c[0x0][0x208] ;  /* 0x0000820000047ab9 */ /* 0x000fe20000000a00 */
[----:B------:R-:W-:Y:S01]  /*2b770*/  LOP3.LUT P2, RZ, R18, 0x2, RZ, 0xc0, !PT ;  /* 0x0000000212ff7812 */ /* 0x000fe2000784c0ff */
[----:B------:R-:W-:Y:S01]  /*2b780*/  IMAD.MOV.U32 R13, RZ, RZ, R6 ;  /* 0x000000ffff0d7224 */ /* 0x000fe200078e0006 */
[----:B------:R-:W-:Y:S01]  /*2b790*/  MOV R12, 0x1 ;  /* 0x00000001000c7802 */ /* 0x000fe20000000f00 */
[----:B------:R-:W-:-:S05]  /*2b7a0*/  IMAD.MOV.U32 R3, RZ, RZ, R14 ;  /* 0x000000ffff037224 */ /* 0x000fca00078e000e */
[----:B------:R-:W-:-:S04]  /*2b7b0*/  @P0 LEA R3, P1, R34, R3, 0x1 ;  /* 0x0000000322030211 */ /* 0x000fc800078208ff */
[----:B------:R-:W-:Y:S02]  /*2b7c0*/  @P0 IADD3.X R2, RZ, R2, RZ, P1, !PT ;  /* 0x00000002ff020210 */ /* 0x000fe40000ffe4ff */
[----:B------:R-:W-:Y:S02]  /*2b7d0*/  ISETP.GE.AND P1, PT, R4, 0x11, PT ;  /* 0x000000110400780c */ /* 0x000fe40003f26270 */
[----:B------:R-:W-:-:S04]  /*2b7e0*/  @P0 LOP3.LUT R3, R3, R2, RZ, 0x3c, !PT ;  /* 0x0000000203030212 */ /* 0x000fc800078e3cff */
[----:B------:R-:W-:-:S04]  /*2b7f0*/  @P0 LOP3.LUT R2, R3, R2, RZ, 0x3c, !PT ;  /* 0x0000000203020212 */ /* 0x000fc800078e3cff */
[----:B------:R-:W-:-:S03]  /*2b800*/  @P0 LOP3.LUT R3, R3, R2, RZ, 0x3c, !PT ;  /* 0x0000000203030212 */ /* 0x000fc600078e3cff */
[----:B------:R-:W-:Y:S02]  /*2b810*/  @P1 IMAD R21, R7, 0x2, R16 ;  /* 0x0000000207151824 */ /* 0x000fe400078e0210 */
        /* <DEDUP_REMOVED lines=10> */
.L_x_881:
[----:B------:R-:W-:Y:S02]  /*2b8c0*/  IMAD.MOV.U32 R13, RZ, RZ, R0 ;  /* 0x000000ffff0d7224 */ /* 0x000fe400078e0000 */
[----:B------:R-:W-:-:S07]  /*2b8d0*/  IMAD.MOV.U32 R8, RZ, RZ, R14 ;  /* 0x000000ffff087224 */ /* 0x000fce00078e000e */
[----:B------:R-:W-:Y:S05]  /*2b8e0*/  WARPSYNC.COLLECTIVE R15, `(.L_x_882) ;  /* 0x000000000f087348 */ /* 0x000fea0003c00000 */
[----:B------:R0:W1:Y:S02]  /*2b8f0*/  SHFL.IDX P6, R14, R13, R12, R11 ;  /* 0x0000000c0d0e7389 */ /* 0x00006400000c000b */
[----:B01----:R-:W-:Y:S01]  /*2b900*/  ENDCOLLECTIVE ;  /* 0x000000000000791b */ /* 0x003fe20003800000 */
.L_x_882:
[----:B------:R-:W-:Y:S01]  /*2b910*/  ULDC.64 UR4, c[0x0][0x208] ;  /* 0x0000820000047ab9 */ /* 0x000fe20000000a00 */
[----:B------:R-:W-:Y:S01]  /*2b920*/  MOV R13, R6 ;  /* 0x00000006000d7202 */ /* 0x000fe20000000f00 */
[----:B------:R-:W-:Y:S01]  /*2b930*/  IMAD.MOV.U32 R12, RZ, RZ, 0x2 ;  /* 0x00000002ff0c7424 */ /* 0x000fe200078e00ff */
[----:B------:R-:W-:-:S04]  /*2b940*/  MOV R2, R14 ;  /* 0x0000000e00027202 */ /* 0x000fc80000000f00 */
[----:B------:R-:W-:-:S05]  /*2b950*/  @P1 LEA R2, P0, R34, R2, 0x1 ;  /* 0x0000000222021211 */ /* 0x000fca00078008ff */
[----:B------:R-:W-:-:S05]  /*2b960*/  @P1 IMAD.X R3, RZ, RZ, R8, P0 ;  /* 0x000000ffff031224 */ /* 0x000fca00000e0608 */
        /* <DEDUP_REMOVED lines=11> */
.L_x_883:
[----:B------:R-:W-:Y:S02]  /*2ba20*/  @P1 LEA R9, R7, R16, 0x1 ;  /* 0x0000001007091211 */ /* 0x000fe400078e08ff */
[----:B------:R-:W-:Y:S01]  /*2ba30*/  MOV R13, R0 ;  /* 0x00000000000d7202 */ /* 0x000fe20000000f00 */
[----:B------:R-:W-:-:S07]  /*2ba40*/  IMAD.MOV.U32 R8, RZ, RZ, R14 ;  /* 0x000000ffff087224 */ /* 0x000fce00078e000e */
[----:B------:R-:W-:Y:S05]  /*2ba50*/  WARPSYNC.COLLECTIVE R15, `(.L_x_884) ;  /* 0x000000000f087348 */ /* 0x000fea0003c00000 */
[----:B------:R0:W1:Y:S02]  /*2ba60*/  SHFL.IDX P6, R14, R13, R12, R11 ;  /* 0x0000000c0d0e7389 */ /* 0x00006400000c000b */
[----:B01----:R-:W-:Y:S01]  /*2ba70*/  ENDCOLLECTIVE ;  /* 0x000000000000791b */ /* 0x003fe20003800000 */
.L_x_884:
[----:B------:R-:W-:Y:S01]  /*2ba80*/  ULDC.64 UR4, c[0x0][0x208] ;  /* 0x0000820000047ab9 */ /* 0x000fe20000000a00 */
[----:B------:R-:W-:Y:S02]  /*2ba90*/  IMAD.MOV.U32 R13, RZ, RZ, R6 ;  /* 0x000000ffff0d7224 */ /* 0x000fe400078e0006 */
[----:B------:R-:W-:Y:S02]  /*2baa0*/  IMAD.MOV.U32 R12, RZ, RZ, 0x3 ;  /* 0x00000003ff0c7424 */ /* 0x000fe400078e00ff */
[----:B------:R-:W-:-:S05]  /*2bab0*/  IMAD.MOV.U32 R2, RZ, RZ, R14 ;  /* 0x000000ffff027224 */ /* 0x000fca00078e000e */
        /* <DEDUP_REMOVED lines=13> */
.L_x_885:
[----:B------:R-:W-:Y:S02]  /*2bb90*/  @P1 IMAD R21, R7, 0x2, R16 ;  /* 0x0000000207151824 */ /* 0x000fe400078e0210 */
[----:B------:R-:W-:Y:S01]  /*2bba0*/  IMAD.MOV.U32 R13, RZ, RZ, R0 ;  /* 0x000000ffff0d7224 */ /* 0x000fe200078e0000 */
[----:B------:R-:W-:-:S07]  /*2bbb0*/  MOV R8, R14 ;  /* 0x0000000e00087202 */ /* 0x000fce0000000f00 */
[----:B------:R-:W-:Y:S05]  /*2bbc0*/  WARPSYNC.COLLECTIVE R15, `(.L_x_886) ;  /* 0x000000000f087348 */ /* 0x000fea0003c00000 */
[----:B------:R0:W1:Y:S02]  /*2bbd0*/  SHFL.IDX P6, R14, R13, R12, R11 ;  /* 0x0000000c0d0e7389 */ /* 0x00006400000c000b */
[----:B01----:R-:W-:Y:S01]  /*2bbe0*/  ENDCOLLECTIVE ;  /* 0x000000000000791b */ /* 0x003fe20003800000 */
.L_x_886:
[----:B------:R-:W-:Y:S01]  /*2bbf0*/  ULDC.64 UR4, c[0x0][0x208] ;  /* 0x0000820000047ab9 */ /* 0x000fe20000000a00 */
[----:B------:R-:W-:Y:S01]  /*2bc00*/  IMAD.MOV.U32 R13, RZ, RZ, R6 ;  /* 0x000000ffff0d7224 */ /* 0x000fe200078e0006 */
[----:B------:R-:W-:Y:S01]  /*2bc10*/  MOV R12, 0x4 ;  /* 0x00000004000c7802 */ /* 0x000fe20000000f00 */
[----:B------:R-:W-:-:S05]  /*2bc20*/  IMAD.MOV.U32 R2, RZ, RZ, R14 ;  /* 0x000000ffff027224 */ /* 0x000fca00078e000e */
[----:B------:R-:W-:-:S04]  /*2bc30*/  @P1 LEA R2, P0, R34, R2, 0x1 ;  /* 0x0000000222021211 */ /* 0x000fc800078008ff */
[----:B------:R-:W-:-:S05]  /*2bc40*/  @P1 IADD3.X R3, RZ, R8, RZ, P0, !PT ;  /* 0x00000008ff031210 */ /* 0x000fca00007fe4ff */
        /* <DEDUP_REMOVED lines=10> */
.L_x_887:
[----:B------:R-:W-:Y:S02]  /*2bcf0*/  IMAD.MOV.U32 R13, RZ, RZ, R0 ;  /* 0x000000ffff0d7224 */ /* 0x000fe400078e0000 */
[----:B------:R-:W-:-:S07]  /*2bd00*/  IMAD.MOV.U32 R8, RZ, RZ, R14 ;  /* 0x000000ffff087224 */ /* 0x000fce00078e000e */
[----:B------:R-:W-:Y:S05]  /*2bd10*/  WARPSYNC.COLLECTIVE R15, `(.L_x_888) ;  /* 0x000000000f087348 */ /* 0x000fea0003c00000 */
[----:B------:R0:W1:Y:S02]  /*2bd20*/  SHFL.IDX P6, R14, R13, R12, R11 ;  /* 0x0000000c0d0e7389 */ /* 0x00006400000c000b */
[----:B01----:R-:W-:Y:S01]  /*2bd30*/  ENDCOLLECTIVE ;  /* 0x000000000000791b */ /* 0x003fe20003800000 */
.L_x_888:
[----:B------:R-:W-:Y:S01]  /*2bd40*/  MOV R0, R14 ;  /* 0x0000000e00007202 */ /* 0x000fe20000000f00 */
[----:B------:R-:W-:Y:S06]  /*2bd50*/  BRA `(.L_x_889) ;  /* 0xffffffa8006c7947 */ /* 0x000fec000383ffff */
.L_x_758:
[----:B------:R-:W-:Y:S01]  /*2bd60*/  IMAD.MOV.U32 R13, RZ, RZ, R4 ;  /* 0x000000ffff0d7224 */ /* 0x000fe200078e0004 */
[----:B------:R-:W-:Y:S01]  /*2bd70*/  MOV R11, 0x181f ;  /* 0x0000181f000b7802 */ /* 0x000fe20000000f00 */
[----:B------:R-:W-:Y:S02]  /*2bd80*/  IMAD.MOV.U32 R12, RZ, RZ, RZ ;  /* 0x000000ffff0c7224 */ /* 0x000fe400078e00ff */
[----:B------:R-:W-:Y:S02]  /*2bd90*/  IMAD.MOV.U32 R15, RZ, RZ, -0x1 ;  /* 0xffffffffff0f7424 */ /* 0x000fe400078e00ff */
[----:B-----5:R-:W-:Y:S02]  /*2bda0*/  IMAD R6, R10, R8, RZ ;  /* 0x000000080a067224 */ /* 0x020fe400078e02ff */
[----:B------:R-:W-:-:S07]  /*2bdb0*/  IMAD.IADD R0, R9, 0x1, R0 ;  /* 0x0000000109007824 */ /* 0x000fce00078e0200 */
[----:B------:R-:W-:Y:S05]  /*2bdc0*/  WARPSYNC.COLLECTIVE R15, `(.L_x_890) ;  /* 0x000000000f087348 */ /* 0x000fea0003c00000 */
[----:B------:R0:W1:Y:S02]  /*2bdd0*/  SHFL.IDX P6, R14, R13, R12, R11 ;  /* 0x0000000c0d0e7389 */ /* 0x00006400000c000b */
[----:B01----:R-:W-:Y:S01]  /*2bde0*/  ENDCOLLECTIVE ;  /* 0x000000000000791b */ /* 0x003fe20003800000 */
.L_x_890:
[----:B------:R-:W-:Y:S02]  /*2bdf0*/  ISETP.GE.AND P1, PT, R0, R6, PT ;  /* 0x000000060000720c */ /* 0x000fe40003f26270 */
[----:B------:R-:W-:Y:S01]  /*2be00*/  MOV R13, R5 ;  /* 0x00000005000d7202 */ /* 0x000fe20000000f00 */
[----:B------:R-:W-:-:S10]  /*2be10*/  IMAD.MOV.U32 R2, RZ, RZ, R14 ;  /* 0x000000ffff027224 */ /* 0x000fd400078e000e */
[----:B------:R-:W-:Y:S05]  /*2be20*/  WARPSYNC.COLLECTIVE R15, `(.L_x_891) ;  /* 0x000000000f087348 */ /* 0x000fea0003c00000 */
[----:B------:R0:W1:Y:S02]  /*2be30*/  SHFL.IDX P6, R14, R13, R12, R11 ;  /* 0x0000000c0d0e7389 */ /* 0x00006400000c000b */
[----:B01----:R-:W-:Y:S01]  /*2be40*/  ENDCOLLECTIVE ;  /* 0x000000000000791b */ /* 0x003fe20003800000 */
.L_x_891:
[----:B------:R-:W-:Y:S01]  /*2be50*/  ULDC.64 UR4, c[0x0][0x208] ;  /* 0x0000820000047ab9 */ /* 0x000fe20000000a00 */
[----:B------:R-:W-:Y:S01]  /*2be60*/  MOV R13, R4 ;  /* 0x00000004000d7202 */ /* 0x000fe20000000f00 */
[----:B------:R-:W-:Y:S02]  /*2be70*/  IMAD.MOV.U32 R12, RZ, RZ, 0x1 ;  /* 0x00000001ff0c7424 */ /* 0x000fe400078e00ff */
[----:B------:R-:W-:-:S05]  /*2be80*/  IMAD.MOV.U32 R3, RZ, RZ, R14 ;  /* 0x000000ffff037224 */ /* 0x000fca00078e000e */
[----:B------:R-:W-:-:S04]  /*2be90*/  @!P1 LEA R7, P5, R34, R3, 0x1 ;  /* 0x0000000322079211 */ /* 0x000fc800078a08ff */
[----:B------:R-:W-:Y:S01]  /*2bea0*/  @!P1 IADD3.X R3, RZ, R2, RZ, P5, !PT ;  /* 0x00000002ff039210 */ /* 0x000fe20002ffe4ff */
[----:B------:R-:W-:Y:S02]  /*2beb0*/  @!P1 IMAD.MOV.U32 R2, RZ, RZ, R7 ;  /* 0x000000ffff029224 */ /* 0x000fe400078e0007 */
[----:B------:R-:W-:-:S03]  /*2bec0*/  VIADD R7, R0, 0x10 ;  /* 0x0000001000077836 */ /* 0x000fc60000000000 */
        /* <DEDUP_REMOVED lines=11> */
.L_x_892:
[----:B------:R-:W-:Y:S01]  /*2bf80*/  MOV R13, R5 ;  /* 0x00000005000d7202 */ /* 0x000fe20000000f00 */
[----:B------:R-:W-:-:S07]  /*2bf90*/  IMAD.MOV.U32 R2, RZ, RZ, R14 ;  /* 0x000000ffff027224 */ /* 0x000fce00078e000e */
[----:B------:R-:W-:Y:S05]  /*2bfa0*/  WARPSYNC.COLLECTIVE R15, `(.L_x_893) ;  /* 0x000000000f087348 */ /* 0x000fea0003c00000 */
[----:B------:R0:W1:Y:S02]  /*2bfb0*/  SHFL.IDX P6, R14, R13, R12, R11 ;  /* 0x0000000c0d0e7389 */ /* 0x00006400000c000b */
[----:B01----:R-:W-:Y:S01]  /*2bfc0*/  ENDCOLLECTIVE ;  /* 0x000000000000791b */ /* 0x003fe20003800000 */
.L_x_893:
[----:B------:R-:W-:Y:S01]  /*2bfd0*/  ULDC.64 UR4, c[0x0][0x208] ;  /* 0x0000820000047ab9 */ /* 0x000fe20000000a00 */
[----:B------:R-:W-:Y:S01]  /*2bfe0*/  MOV R13, R4 ;  /* 0x00000004000d7202 */ /* 0x000fe20000000f00 */
[----:B------:R-:W-:Y:S02]  /*2bff0*/  IMAD.MOV.U32 R12, RZ, RZ, 0x2 ;  /* 0x00000002ff0c7424 */ /* 0x000fe400078e00ff */
[----:B------:R-:W-:-:S05]  /*2c000*/  IMAD.MOV.U32 R3, RZ, RZ, R14 ;  /* 0x000000ffff037224 */ /* 0x000fca00078e000e */
[----:B------:R-:W-:-:S05]  /*2c010*/  @!P1 LEA R7, P5, R34, R3, 0x1 ;  /* 0x0000000322079211 */ /* 0x000fca00078a08ff */
[----:B------:R-:W-:Y:S01]  /*2c020*/  @!P1 IMAD.X R8, RZ, RZ, R2, P5 ;  /* 0x000000ffff089224 */ /* 0x000fe200028e0602 */
[----:B------:R-:W-:Y:S01]  /*2c030*/  @!P1 MOV R2, R7 ;  /* 0x0000000700029202 */ /* 0x000fe20000000f00 */
[----:B------:R-:W-:Y:S02]  /*2c040*/  VIADD R7, R0, 0x20 ;  /* 0x0000002000077836 */ /* 0x000fe40000000000 */
[----:B------:R-:W-:-:S05]  /*2c050*/  @!P1 IMAD.MOV.U32 R3, RZ, RZ, R8 ;  /* 0x000000ffff039224 */ /* 0x000fca00078e0008 */
        /* <DEDUP_REMOVED lines=11> */
.L_x_894:
[----:B------:R-:W-:Y:S01]  /*2c110*/  MOV R13, R5 ;  /* 0x00000005000d7202 */ /* 0x000fe20000000f00 */
[----:B------:R-:W-:-:S07]  /*2c120*/  IMAD.MOV.U32 R2, RZ, RZ, R14 ;  /* 0x000000ffff027224 */ /* 0x000fce00078e000e */
[----:B------:R-:W-:Y:S05]  /*2c130*/  WARPSYNC.COLLECTIVE R15, `(.L_x_895) ;  /* 0x000000000f087348 */ /* 0x000fea0003c00000 */
[----:B------:R0:W1:Y:S02]  /*2c140*/  SHFL.IDX P6, R14, R13, R12, R11 ;  /* 0x0000000c0d0e7389 */ /* 0x00006400000c000b */
[----:B01----:R-:W-:Y:S01]  /*2c150*/  ENDCOLLECTIVE ;  /* 0x000000000000791b */ /* 0x003fe20003800000 */
.L_x_895:
        /* <DEDUP_REMOVED lines=20> */
.L_x_896:
[----:B------:R-:W-:Y:S01]  /*2c2a0*/  MOV R13, R5 ;  /* 0x00000005000d7202 */ /* 0x000fe20000000f00 */
[----:B------:R-:W-:-:S07]  /*2c2b0*/  IMAD.MOV.U32 R2, RZ, RZ, R14 ;  /* 0x000000ffff027224 */ /* 0x000fce00078e000e */
[----:B------:R-:W-:Y:S05]  /*2c2c0*/  WARPSYNC.COLLECTIVE R15, `(.L_x_897) ;  /* 0x000000000f087348 */ /* 0x000fea0003c00000 */
[----:B------:R0:W1:Y:S02]  /*2c2d0*/  SHFL.IDX P6, R14, R13, R12, R11 ;  /* 0x0000000c0d0e7389 */ /* 0x00006400000c000b */
[----:B01----:R-:W-:Y:S01]  /*2c2e0*/  ENDCOLLECTIVE ;  /* 0x000000000000791b */ /* 0x003fe20003800000 */
.L_x_897:
        /* <DEDUP_REMOVED lines=20> */
.L_x_898:
[----:B------:R-:W-:Y:S01]  /*2c430*/  MOV R13, R5 ;  /* 0x00000005000d7202 */ /* 0x000fe20000000f00 */
[----:B------:R-:W-:-:S07]  /*2c440*/  IMAD.MOV.U32 R2, RZ, RZ, R14 ;  /* 0x000000ffff027224 */ /* 0x000fce00078e000e */
[----:B------:R-:W-:Y:S05]  /*2c450*/  WARPSYNC.COLLECTIVE R15, `(.L_x_899) ;  /* 0x000000000f087348 */ /* 0x000fea0003c00000 */
[----:B------:R0:W1:Y:S02]  /*2c460*/  SHFL.IDX P6, R14, R13, R12, R11 ;  /* 0x0000000c0d0e7389 */ /* 0x00006400000c000b */
[----:B01----:R-:W-:Y:S01]  /*2c470*/  ENDCOLLECTIVE ;  /* 0x000000000000791b */ /* 0x003fe20003800000 */
.L_x_899:
        /* <DEDUP_REMOVED lines=20> */
.L_x_900:
[----:B------:R-:W-:Y:S01]  /*2c5c0*/  MOV R13, R5 ;  /* 0x00000005000d7202 */ /* 0x000fe20000000f00 */
[----:B------:R-:W-:-:S07]  /*2c5d0*/  IMAD.MOV.U32 R2, RZ, RZ, R14 ;  /* 0x000000ffff027224 */ /* 0x000fce00078e000e */
[----:B------:R-:W-:Y:S05]  /*2c5e0*/  WARPSYNC.COLLECTIVE R15, `(.L_x_901) ;  /* 0x000000000f087348 */ /* 0x000fea0003c00000 */
[----:B------:R0:W1:Y:S02]  /*2c5f0*/  SHFL.IDX P6, R14, R13, R12, R11 ;  /* 0x0000000c0d0e7389 */ /* 0x00006400000c000b */
[----:B01----:R-:W-:Y:S01]  /*2c600*/  ENDCOLLECTIVE ;  /* 0x000000000000791b */ /* 0x003fe20003800000 */
.L_x_901:
        /* <DEDUP_REMOVED lines=20> */
.L_x_902:
[----:B------:R-:W-:Y:S01]  /*2c750*/  MOV R13, R5 ;  /* 0x00000005000d7202 */ /* 0x000fe20000000f00 */
[----:B------:R-:W-:-:S07]  /*2c760*/  IMAD.MOV.U32 R2, RZ, RZ, R14 ;  /* 0x000000ffff027224 */ /* 0x000fce00078e000e */
[----:B------:R-:W-:Y:S05]  /*2c770*/  WARPSYNC.COLLECTIVE R15, `(.L_x_903) ;  /* 0x000000000f087348 */ /* 0x000fea0003c00000 */
[----:B------:R0:W1:Y:S02]  /*2c780*/  SHFL.IDX P6, R14, R13, R12, R11 ;  /* 0x0000000c0d0e7389 */ /* 0x00006400000c000b */
[----:B01----:R-:W-:Y:S01]  /*2c790*/  ENDCOLLECTIVE ;  /* 0x000000000000791b */ /* 0x003fe20003800000 */
.L_x_903:
[----:B------:R-:W-:Y:S01]  /*2c7a0*/  ULDC.64 UR4, c[0x0][0x208] ;  /* 0x0000820000047ab9 */ /* 0x000fe20000000a00 */
[----:B------:R-:W-:Y:S01]  /*2c7b0*/  IMAD.MOV.U32 R13, RZ, RZ, R4 ;  /* 0x000000ffff0d7224 */ /* 0x000fe200078e0004 */
[----:B------:R-:W-:Y:S01]  /*2c7c0*/  MOV R12, 0x7 ;  /* 0x00000007000c7802 */ /* 0x000fe20000000f00 */
[----:B------:R-:W-:-:S05]  /*2c7d0*/  IMAD.MOV.U32 R3, RZ, RZ, R14 ;  /* 0x000000ffff037224 */ /* 0x000fca00078e000e */
[----:B------:R-:W-:-:S05]  /*2c7e0*/  @!P1 LEA R7, P5, R34, R3, 0x1 ;  /* 0x0000000322079211 */ /* 0x000fca00078a08ff */
[----:B------:R-:W-:Y:S01]  /*2c7f0*/  @!P1 IMAD.X R8, RZ, RZ, R2, P5 ;  /* 0x000000ffff089224 */ /* 0x000fe200028e0602 */
[----:B------:R-:W-:-:S03]  /*2c800*/  @!P1 MOV R2, R7 ;  /* 0x0000000700029202 */ /* 0x000fc60000000f00 */
[----:B------:R-:W-:-:S05]  /*2c810*/  @!P1 IMAD.MOV.U32 R3, RZ, RZ, R8 ;  /* 0x000000ffff039224 */ /* 0x000fca00078e0008 */
        /* <DEDUP_REMOVED lines=10> */
.L_x_904:
[----:B------:R-:W-:Y:S02]  /*2c8c0*/  IMAD.MOV.U32 R13, RZ, RZ, R5 ;  /* 0x000000ffff0d7224 */ /* 0x000fe400078e0005 */
[----:B------:R-:W-:-:S07]  /*2c8d0*/  IMAD.MOV.U32 R7, RZ, RZ, R14 ;  /* 0x000000ffff077224 */ /* 0x000fce00078e000e */
[----:B------:R-:W-:Y:S05]  /*2c8e0*/  WARPSYNC.COLLECTIVE R15, `(.L_x_905) ;  /* 0x000000000f087348 */ /* 0x000fea0003c00000 */
[----:B------:R0:W1:Y:S02]  /*2c8f0*/  SHFL.IDX P6, R14, R13, R12, R11 ;  /* 0x0000000c0d0e7389 */ /* 0x00006400000c000b */
[----:B01----:R-:W-:Y:S01]  /*2c900*/  ENDCOLLECTIVE ;  /* 0x000000000000791b */ /* 0x003fe20003800000 */
.L_x_905:
[----:B------:R-:W-:Y:S05]  /*2c910*/  BRA `(.L_x_906) ;  /* 0xffffffa800d07947 */ /* 0x000fea000383ffff */
.L_x_763:
[----:B0-----:R0:W2:Y:S02]  /*2c920*/  SYNCS.PHASECHK.TRANS64.TRYWAIT P0, [R16+URZ+0x38820], R3 ;  /* 0x03882003100075a7 */ /* 0x0010a4000800017f */
[----:B--2---:R-:W-:Y:S05]  /*2c930*/  @!P0 NANOSLEEP.SYNCS 0x989680 ;  /* 0x009896800000895d */ /* 0x004fea0003900000 */
[----:B------:R-:W2:Y:S02]  /*2c940*/  @!P0 SYNCS.PHASECHK.TRANS64 P0, [R16+URZ+0x38820], R3 ;  /* 0x03882003100085a7 */ /* 0x000ea4000800007f */
[----:B--2---:R-:W-:Y:S05]  /*2c950*/  @!P0 BRA `(.L_x_763) ;  /* 0xfffffffc00f08947 */ /* 0x004fea000383ffff */
[----:B------:R-:W-:Y:S05]  /*2c960*/  BRA `(.L_x_907) ;  /* 0xffffffac00507947 */ /* 0x000fea000383ffff */
.L_x_768:
[----:B0-----:R0:W1:Y:S02]  /*2c970*/  SYNCS.PHASECHK.TRANS64.TRYWAIT P0, [R6+URZ+0x38840], R3 ;  /* 0x03884003060075a7 */ /* 0x001064000800017f */
[----:B-1----:R-:W-:Y:S05]  /*2c980*/  @!P0 NANOSLEEP.SYNCS 0x989680 ;  /* 0x009896800000895d */ /* 0x002fea0003900000 */
[----:B------:R-:W1:Y:S02]  /*2c990*/  @!P0 SYNCS.PHASECHK.TRANS64 P0, [R6+URZ+0x38840], R3 ;  /* 0x03884003060085a7 */ /* 0x000e64000800007f */
[----:B-1----:R-:W-:Y:S05]  /*2c9a0*/  @!P0 BRA `(.L_x_768) ;  /* 0xfffffffc00f08947 */ /* 0x002fea000383ffff */
[----:B------:R-:W-:Y:S05]  /*2c9b0*/  BRA `(.L_x_908) ;  /* 0xffffffb0003c7947 */ /* 0x000fea000383ffff */
.L_x_769:
        /* <DEDUP_REMOVED lines=8> */
.L_x_910:
[----:B------:R-:W-:Y:S05]  /*2ca40*/  BSYNC B1 ;  /* 0x0000000000017941 */ /* 0x000fea0003800000 */
.L_x_909:
[----:B------:R-:W-:Y:S01]  /*2ca50*/  IMAD.MOV.U32 R13, RZ, RZ, R8 ;  /* 0x000000ffff0d7224 */ /* 0x000fe200078e0008 */
[----:B------:R-:W-:Y:S01]  /*2ca60*/  MOV R12, RZ ;  /* 0x000000ff000c7202 */ /* 0x000fe20000000f00 */
[----:B------:R-:W-:Y:S01]  /*2ca70*/  IMAD.MOV.U32 R11, RZ, RZ, 0x181f ;  /* 0x0000181fff0b7424 */ /* 0x000fe200078e00ff */
[----:B------:R-:W-:Y:S01]  /*2ca80*/  LOP3.LUT R18, R18, 0xfffffdff, RZ, 0xc0, !PT ;  /* 0xfffffdff12127812 */ /* 0x000fe200078ec0ff */
[----:B------:R-:W-:Y:S01]  /*2ca90*/  IMAD.MOV.U32 R15, RZ, RZ, -0x1 ;  /* 0xffffffffff0f7424 */ /* 0x000fe200078e00ff */
[----:B------:R-:W-:Y:S01]  /*2caa0*/  LEA R9, R9, R16, 0x1 ;  /* 0x0000001009097211 */ /* 0x000fe200078e08ff */
[----:B------:R-:W-:Y:S01]  /*2cab0*/  IMAD.MOV.U32 R3, RZ, RZ, R14 ;  /* 0x000000ffff037224 */ /* 0x000fe200078e000e */
[----:B------:R-:W-:Y:S01]  /*2cac0*/  @P3 LOP3.LUT R18, R18, 0x200, RZ, 0xfc, !PT ;  /* 0x0000020012123812 */ /* 0x000fe200078efcff */
[----:B------:R-:W-:-:S07]  /*2cad0*/  IMAD.SHL.U32 R0, R34, 0x2, RZ ;  /* 0x0000000222007824 */ /* 0x000fce00078e00ff */
[----:B------:R-:W-:Y:S05]  /*2cae0*/  WARPSYNC.COLLECTIVE R15, `(.L_x_911) ;  /* 0x000000000f087348 */ /* 0x000fea0003c00000 */
[----:B------:R0:W1:Y:S02]  /*2caf0*/  SHFL.IDX P6, R14, R13, R12, R11 ;  /* 0x0000000c0d0e7389 */ /* 0x00006400000c000b */
[----:B01----:R-:W-:Y:S01]  /*2cb00*/  ENDCOLLECTIVE ;  /* 0x000000000000791b */ /* 0x003fe20003800000 */
.L_x_911:
[----:B------:R-:W-:Y:S01]  /*2cb10*/  ULDC.64 UR4, c[0x0][0x208] ;  /* 0x0000820000047ab9 */ /* 0x000fe20000000a00 */
[C---:B------:R-:W-:Y:S02]  /*2cb20*/  LOP3.LUT P3, RZ, R18.reuse, 0x10, RZ, 0xc0, !PT ;  /* 0x0000001012ff7812 */ /* 0x040fe4000786c0ff */
[----:B------:R-:W-:-:S04]  /*2cb30*/  LOP3.LUT R18, R18, 0xfffffeff, RZ, 0xc0, !PT ;  /* 0xfffffeff12127812 */ /* 0x000fc800078ec0ff */
[----:B------:R-:W-:-:S04]  /*2cb40*/  @P2 LOP3.LUT R18, R18, 0x100, RZ, 0xfc, !PT ;  /* 0x0000010012122812 */ /* 0x000fc800078efcff */
[C---:B------:R-:W-:Y:S02]  /*2cb50*/  LOP3.LUT P2, RZ, R18.reuse, 0x8, RZ, 0xc0, !PT ;  /* 0x0000000812ff7812 */ /* 0x040fe4000784c0ff */
[----:B------:R-:W-:Y:S01]  /*2cb60*/  LOP3.LUT R18, R18, 0xffffff7f, RZ, 0xc0, !PT ;  /* 0xffffff7f12127812 */ /* 0x000fe200078ec0ff */
[----:B------:R-:W-:Y:S02]  /*2cb70*/  IMAD.MOV.U32 R13, RZ, RZ, R10 ;  /* 0x000000ffff0d7224 */ /* 0x000fe400078e000a */
[----:B------:R-:W-:Y:S01]  /*2cb80*/  IMAD.MOV.U32 R12, RZ, RZ, 0x1 ;  /* 0x00000001ff0c7424 */ /* 0x000fe200078e00ff */
[----:B------:R-:W-:-:S04]  /*2cb90*/  @P1 LOP3.LUT R18, R18, 0x80, RZ, 0xfc, !PT ;  /* 0x0000008012121812 */ /* 0x000fc800078efcff */
[----:B------:R-:W-:Y:S02]  /*2cba0*/  LOP3.LUT P1, RZ, R18, 0x4, RZ, 0xc0, !PT ;  /* 0x0000000412ff7812 */ /* 0x000fe4000782c0ff */
[----:B------:R-:W-:-:S04]  /*2cbb0*/  MOV R2, R14 ;  /* 0x0000000e00027202 */ /* 0x000fc80000000f00 */
        /* <DEDUP_REMOVED lines=12> */
.L_x_912:
[----:B------:R-:W-:Y:S01]  /*2cc80*/  IMAD.MOV.U32 R13, RZ, RZ, R8 ;  /* 0x000000ffff0d7224 */ /* 0x000fe200078e0008 */
[----:B------:R-:W-:-:S07]  /*2cc90*/  MOV R35, R14 ;  /* 0x0000000e00237202 */ /* 0x000fce0000000f00 */
[----:B------:R-:W-:Y:S05]  /*2cca0*/  WARPSYNC.COLLECTIVE R15, `(.L_x_913) ;  /* 0x000000000f087348 */ /* 0x000fea0003c00000 */
[----:B------:R0:W1:Y:S02]  /*2ccb0*/  SHFL.IDX P6, R14, R13, R12, R11 ;  /* 0x0000000c0d0e7389 */ /* 0x00006400000c000b */
[----:B01----:R-:W-:Y:S01]  /*2ccc0*/  ENDCOLLECTIVE ;  /* 0x000000000000791b */ /* 0x003fe20003800000 */
.L_x_913:
[----:B------:R-:W-:Y:S01]  /*2ccd0*/  ULDC.64 UR4, c[0x0][0x208] ;  /* 0x0000820000047ab9 */ /* 0x000fe20000000a00 */
[----:B------:R-:W-:Y:S02]  /*2cce0*/  IMAD.MOV.U32 R13, RZ, RZ, R10 ;  /* 0x000000ffff0d7224 */ /* 0x000fe400078e000a */
[----:B------:R-:W-:Y:S02]  /*2ccf0*/  IMAD.MOV.U32 R12, RZ, RZ, 0x2 ;  /* 0x00000002ff0c7424 */ /* 0x000fe400078e00ff */
[----:B------:R-:W-:-:S05]  /*2cd00*/  IMAD.MOV.U32 R2, RZ, RZ, R14 ;  /* 0x000000ffff027224 */ /* 0x000fca00078e000e */
[----:B------:R-:W-:-:S04]  /*2cd10*/  IADD3 R2, P0, R2, R0, RZ ;  /* 0x0000000002027210 */ /* 0x000fc80007f1e0ff */
[----:B------:R-:W-:-:S05]  /*2cd20*/  IADD3.X R3, RZ, R35, RZ, P0, !PT ;  /* 0x00000023ff037210 */ /* 0x000fca00007fe4ff */
        /* <DEDUP_REMOVED lines=10> */
.L_x_914:
[----:B------:R-:W-:Y:S01]  /*2cdd0*/  IMAD.MOV.U32 R13, RZ, RZ, R8 ;  /* 0x000000ffff0d7224 */ /* 0x000fe200078e0008 */
[----:B------:R-:W-:-:S07]  /*2cde0*/  MOV R35, R14 ;  /* 0x0000000e00237202 */ /* 0x000fce0000000f00 */
[----:B------:R-:W-:Y:S05]  /*2cdf0*/  WARPSYNC.COLLECTIVE R15, `(.L_x_915) ;  /* 0x000000000f087348 */ /* 0x000fea0003c00000 */
[----:B------:R0:W1:Y:S02]  /*2ce00*/  SHFL.IDX P6, R14, R13, R12, R11 ;  /* 0x0000000c0d0e7389 */ /* 0x00006400000c000b */
[----:B01----:R-:W-:Y:S01]  /*2ce10*/  ENDCOLLECTIVE ;  /* 0x000000000000791b */ /* 0x003fe20003800000 */
.L_x_915:
        /* <DEDUP_REMOVED lines=16> */
.L_x_916:
[----:B------:R-:W-:Y:S01]  /*2cf20*/  IMAD.MOV.U32 R13, RZ, RZ, R8 ;  /* 0x000000ffff0d7224 */ /* 0x000fe200078e0008 */
[----:B------:R-:W-:-:S07]  /*2cf30*/  MOV R35, R14 ;  /* 0x0000000e00237202 */ /* 0x000fce0000000f00 */
[----:B------:R-:W-:Y:S05]  /*2cf40*/  WARPSYNC.COLLECTIVE R15, `(.L_x_917) ;  /* 0x000000000f087348 */ /* 0x000fea0003c00000 */
[----:B------:R0:W1:Y:S02]  /*2cf50*/  SHFL.IDX P6, R14, R13, R12, R11 ;  /* 0x0000000c0d0e7389 */ /* 0x00006400000c000b */
[----:B01----:R-:W-:Y:S01]  /*2cf60*/  ENDCOLLECTIVE ;  /* 0x000000000000791b */ /* 0x003fe20003800000 */
.L_x_917:
        /* <DEDUP_REMOVED lines=9> */
[----:B------:R0:W-:Y:S01]  /*2d000*/  LDGSTS.E.BYPASS.LTC128B.128 [R9+0x25c00], desc[UR4][R2.64], !P3 ;  /* 0x25c0000002097fae */ /* 0x0001e2000d901d44 */
[----:B------:R-:W-:-:S03]  /*2d010*/  LOP3.LUT P3, RZ, R18, 0x200, RZ, 0xc0, !PT ;  /* 0x0000020012ff7812 */ /* 0x000fc6000786c0ff */
[----:B------:R0:W-:Y:S01]  /*2d020*/  LDGSTS.E.BYPASS.LTC128B.128 [R9+0x28400], desc[UR4][R2.64+0x80], !P2 ;  /* 0x2840008002097fae */ /* 0x0001e2000d101d44 */
[----:B------:R-:W-:-:S03]  /*2d030*/  LOP3.LUT P2, RZ, R18, 0x100, RZ, 0xc0, !PT ;  /* 0x0000010012ff7812 */ /* 0x000fc6000784c0ff */
[----:B------:R0:W-:Y:S01]  /*2d040*/  LDGSTS.E.BYPASS.LTC128B.128 [R9+0x2ac00], desc[UR4][R2.64+0x100], !P1 ;  /* 0x2ac0010002097fae */ /* 0x0001e2000c901d44 */
[----:B------:R-:W-:-:S03]  /*2d050*/  LOP3.LUT P1, RZ, R18, 0x80, RZ, 0xc0, !PT ;  /* 0x0000008012ff7812 */ /* 0x000fc6000782c0ff */
[----:B------:R0:W-:Y:S10]  /*2d060*/  LDGSTS.E.BYPASS.LTC128B.128 [R9+0x2d400], desc[UR4][R2.64+0x180], !P5 ;  /* 0x2d40018002097fae */ /* 0x0001f4000e901d44 */
[----:B0-----:R-:W-:Y:S05]  /*2d070*/  WARPSYNC.COLLECTIVE R15, `(.L_x_918) ;  /* 0x000000000f087348 */ /* 0x001fea0003c00000 */
[----:B------:R1:W2:Y:S02]  /*2d080*/  SHFL.IDX P6, R14, R13, R12, R11 ;  /* 0x0000000c0d0e7389 */ /* 0x0002a400000c000b */
[----:B012---:R-:W-:Y:S01]  /*2d090*/  ENDCOLLECTIVE ;  /* 0x000000000000791b */ /* 0x007fe20003800000 */
.L_x_918:
[----:B------:R-:W-:Y:S01]  /*2d0a0*/  IMAD.MOV.U32 R13, RZ, RZ, R8 ;  /* 0x000000ffff0d7224 */ /* 0x000fe200078e0008 */
[----:B------:R-:W-:-:S07]  /*2d0b0*/  MOV R35, R14 ;  /* 0x0000000e00237202 */ /* 0x000fce0000000f00 */
[----:B------:R-:W-:Y:S05]  /*2d0c0*/  WARPSYNC.COLLECTIVE R15, `(.L_x_919) ;  /* 0x000000000f087348 */ /* 0x000fea0003c00000 */
[----:B------:R0:W1:Y:S02]  /*2d0d0*/  SHFL.IDX P6, R14, R13, R12, R11 ;  /* 0x0000000c0d0e7389 */ /* 0x00006400000c000b */
[----:B01----:R-:W-:Y:S01]  /*2d0e0*/  ENDCOLLECTIVE ;  /* 0x000000000000791b */ /* 0x003fe20003800000 */
.L_x_919:
[----:B------:R-:W-:Y:S01]  /*2d0f0*/  IMAD.MOV.U32 R2, RZ, RZ, R14 ;  /* 0x000000ffff027224 */ /* 0x000fe200078e000e */
[----:B------:R-:W-:Y:S06]  /*2d100*/  BRA `(.L_x_920) ;  /* 0xffffffac007c7947 */ /* 0x000fec000383ffff */
.L_x_774:
[----:B-1----:R1:W2:Y:S02]  /*2d110*/  SYNCS.PHASECHK.TRANS64.TRYWAIT P0, [R6+URZ+0x38860], R2 ;  /* 0x03886002060075a7 */ /* 0x0022a4000800017f */
[----:B--2---:R-:W-:Y:S05]  /*2d120*/  @!P0 NANOSLEEP.SYNCS 0x989680 ;  /* 0x009896800000895d */ /* 0x004fea0003900000 */
[----:B------:R-:W2:Y:S02]  /*2d130*/  @!P0 SYNCS.PHASECHK.TRANS64 P0, [R6+URZ+0x38860], R2 ;  /* 0x03886002060085a7 */ /* 0x000ea4000800007f */
[----:B--2---:R-:W-:Y:S05]  /*2d140*/  @!P0 BRA `(.L_x_774) ;  /* 0xfffffffc00f08947 */ /* 0x004fea000383ffff */
[----:B------:R-:W-:Y:S05]  /*2d150*/  BRA `(.L_x_921) ;  /* 0xffffffac00fc7947 */ /* 0x000fea000383ffff */
.L_x_775:
[----:B------:R-:W-:Y:S01]  /*2d160*/  BSSY B1, `(.L_x_922) ;  /* 0x0000008000017945 */ /* 0x000fe20003800000 */
[----:B------:R-:W-:Y:S01]  /*2d170*/  MOV R13, R19 ;  /* 0x00000013000d7202 */ /* 0x000fe20000000f00 */
[----:B------:R-:W-:Y:S01]  /*2d180*/  IMAD.MOV.U32 R12, RZ, RZ, RZ ;  /* 0x000000ffff0c7224 */ /* 0x000fe200078e00ff */
[----:B------:R-:W-:Y:S01]  /*2d190*/  MOV R15, 0xffffffff ;  /* 0xffffffff000f7802 */ /* 0x000fe20000000f00 */
[----:B------:R-:W-:-:S07]  /*2d1a0*/  IMAD.MOV.U32 R11, RZ, RZ, 0x181f ;  /* 0x0000181fff0b7424 */ /* 0x000fce00078e00ff */
[----:B-1----:R-:W-:Y:S05]  /*2d1b0*/  WARPSYNC.COLLECTIVE R15, `(.L_x_923) ;  /* 0x000000000f087348 */ /* 0x002fea0003c00000 */
[----:B------:R0:W2:Y:S02]  /*2d1c0*/  SHFL.IDX P6, R14, R13, R12, R11 ;  /* 0x0000000c0d0e7389 */ /* 0x0000a400000c000b */
[----:B012---:R-:W-:Y:S01]  /*2d1d0*/  ENDCOLLECTIVE ;  /* 0x000000000000791b */ /* 0x007fe20003800000 */
.L_x_923:
[----:B------:R-:W-:Y:S05]  /*2d1e0*/  BSYNC B1 ;  /* 0x0000000000017941 */ /* 0x000fea0003800000 */
.L_x_922:
[----:B------:R-:W-:Y:S01]  /*2d1f0*/  IMAD.MOV.U32 R13, RZ, RZ, R17 ;  /* 0x000000ffff0d7224 */ /* 0x000fe200078e0011 */
[----:B------:R-:W-:Y:S01]  /*2d200*/  MOV R12, RZ ;  /* 0x000000ff000c7202 */ /* 0x000fe20000000f00 */
[----:B------:R-:W-:Y:S02]  /*2d210*/  IMAD.MOV.U32 R11, RZ, RZ, 0x181f ;  /* 0x0000181fff0b7424 */ /* 0x000fe400078e00ff */
[----:B------:R-:W-:Y:S02]  /*2d220*/  IMAD.MOV.U32 R15, RZ, RZ, -0x1 ;  /* 0xffffffffff0f7424 */ /* 0x000fe400078e00ff */
[----:B------:R-:W-:Y:S02]  /*2d230*/  IMAD.MOV.U32 R3, RZ, RZ, R14 ;  /* 0x000000ffff037224 */ /* 0x000fe400078e000e */
[----:B------:R-:W-:-:S07]  /*2d240*/  IMAD R7, R7, 0x2, R16 ;  /* 0x0000000207077824 */ /* 0x000fce00078e0210 */
[----:B------:R-:W-:Y:S05]  /*2d250*/  WARPSYNC.COLLECTIVE R15, `(.L_x_924) ;  /* 0x000000000f087348 */ /* 0x000fea0003c00000 */
[----:B------:R0:W1:Y:S02]  /*2d260*/  SHFL.IDX P6, R14, R13, R12, R11 ;  /* 0x0000000c0d0e7389 */ /* 0x00006400000c000b */
[----:B01----:R-:W-:Y:S01]  /*2d270*/  ENDCOLLECTIVE ;  /* 0x000000000000791b */ /* 0x003fe20003800000 */
.L_x_924:
[----:B------:R-:W-:Y:S01]  /*2d280*/  ULDC.64 UR4, c[0x0][0x208] ;  /* 0x0000820000047ab9 */ /* 0x000fe20000000a00 */
[----:B------:R-:W-:Y:S01]  /*2d290*/  MOV R13, R19 ;  /* 0x00000013000d7202 */ /* 0x000fe20000000f00 */
[----:B------:R-:W-:Y:S01]  /*2d2a0*/  IMAD.MOV.U32 R12, RZ, RZ, 0x1 ;  /* 0x00000001ff0c7424 */ /* 0x000fe200078e00ff */
[----:B------:R-:W-:-:S04]  /*2d2b0*/  MOV R2, R14 ;  /* 0x0000000e00027202 */ /* 0x000fc80000000f00 */
        /* <DEDUP_REMOVED lines=16> */
.L_x_925:
[----:B------:R-:W-:Y:S01]  /*2d3c0*/  MOV R13, R17 ;  /* 0x00000011000d7202 */ /* 0x000fe20000000f00 */
[----:B------:R-:W-:-:S07]  /*2d3d0*/  IMAD.MOV.U32 R3, RZ, RZ, R14 ;  /* 0x000000ffff037224 */ /* 0x000fce00078e000e */
[----:B------:R-:W-:Y:S05]  /*2d3e0*/  WARPSYNC.COLLECTIVE R15, `(.L_x_926) ;  /* 0x000000000f087348 */ /* 0x000fea0003c00000 */
[----:B------:R0:W1:Y:S02]  /*2d3f0*/  SHFL.IDX P6, R14, R13, R12, R11 ;  /* 0x0000000c0d0e7389 */ /* 0x00006400000c000b */
[----:B01----:R-:W-:Y:S01]  /*2d400*/  ENDCOLLECTIVE ;  /* 0x000000000000791b */ /* 0x003fe20003800000 */
.L_x_926:
[----:B------:R-:W-:Y:S01]  /*2d410*/  ULDC.64 UR4, c[0x0][0x208] ;  /* 0x0000820000047ab9 */ /* 0x000fe20000000a00 */
[----:B------:R-:W-:Y:S01]  /*2d420*/  MOV R13, R19 ;  /* 0x00000013000d7202 */ /* 0x000fe20000000f00 */
[----:B------:R-:W-:Y:S02]  /*2d430*/  IMAD.MOV.U32 R12, RZ, RZ, 0x2 ;  /* 0x00000002ff0c7424 */ /* 0x000fe400078e00ff */
[----:B------:R-:W-:-:S05]  /*2d440*/  IMAD.MOV.U32 R2, RZ, RZ, R14 ;  /* 0x000000ffff027224 */ /* 0x000fca00078e000e */
        /* <DEDUP_REMOVED lines=16> */
.L_x_927:
[----:B------:R-:W-:Y:S01]  /*2d550*/  MOV R13, R17 ;  /* 0x00000011000d7202 */ /* 0x000fe20000000f00 */
[----:B------:R-:W-:-:S07]  /*2d560*/  IMAD.MOV.U32 R3, RZ, RZ, R14 ;  /* 0x000000ffff037224 */ /* 0x000fce00078e000e */
[----:B------:R-:W-:Y:S05]  /*2d570*/  WARPSYNC.COLLECTIVE R15, `(.L_x_928) ;  /* 0x000000000f087348 */ /* 0x000fea0003c00000 */
[----:B------:R0:W1:Y:S02]  /*2d580*/  SHFL.IDX P6, R14, R13, R12, R11 ;  /* 0x0000000c0d0e7389 */ /* 0x00006400000c000b */
[----:B01----:R-:W-:Y:S01]  /*2d590*/  ENDCOLLECTIVE ;  /* 0x000000000000791b */ /* 0x003fe20003800000 */
.L_x_928:
        /* <DEDUP_REMOVED lines=20> */
.L_x_929:
[----:B------:R-:W-:Y:S01]  /*2d6e0*/  MOV R13, R17 ;  /* 0x00000011000d7202 */ /* 0x000fe20000000f00 */
[----:B------:R-:W-:-:S07]  /*2d6f0*/  IMAD.MOV.U32 R3, RZ, RZ, R14 ;  /* 0x000000ffff037224 */ /* 0x000fce00078e000e */
[----:B------:R-:W-:Y:S05]  /*2d700*/  WARPSYNC.COLLECTIVE R15, `(.L_x_930) ;  /* 0x000000000f087348 */ /* 0x000fea0003c00000 */
[----:B------:R0:W1:Y:S02]  /*2d710*/  SHFL.IDX P6, R14, R13, R12, R11 ;  /* 0x0000000c0d0e7389 */ /* 0x00006400000c000b */
[----:B01----:R-:W-:Y:S01]  /*2d720*/  ENDCOLLECTIVE ;  /* 0x000000000000791b */ /* 0x003fe20003800000 */
.L_x_930:
        /* <DEDUP_REMOVED lines=20> */
.L_x_931:
[----:B------:R-:W-:Y:S01]  /*2d870*/  MOV R13, R17 ;  /* 0x00000011000d7202 */ /* 0x000fe20000000f00 */
[----:B------:R-:W-:-:S07]  /*2d880*/  IMAD.MOV.U32 R19, RZ, RZ, R14 ;  /* 0x000000ffff137224 */ /* 0x000fce00078e000e */
[----:B------:R-:W-:Y:S05]  /*2d890*/  WARPSYNC.COLLECTIVE R15, `(.L_x_932) ;  /* 0x000000000f087348 */ /* 0x000fea0003c00000 */
[----:B------:R0:W1:Y:S02]  /*2d8a0*/  SHFL.IDX P6, R14, R13, R12, R11 ;  /* 0x0000000c0d0e7389 */ /* 0x00006400000c000b */
[----:B01----:R-:W-:Y:S01]  /*2d8b0*/  ENDCOLLECTIVE ;  /* 0x000000000000791b */ /* 0x003fe20003800000 */
.L_x_932:
[----:B------:R-:W-:Y:S01]  /*2d8c0*/  IMAD.MOV.U32 R2, RZ, RZ, R14 ;  /* 0x000000ffff027224 */ /* 0x000fe200078e000e */
[----:B------:R-:W-:Y:S06]  /*2d8d0*/  BRA `(.L_x_933) ;  /* 0xffffffac00187947 */ /* 0x000fec000383ffff */
.L_x_783:
[----:B0-----:R0:W2:Y:S02]  /*2d8e0*/  SYNCS.PHASECHK.TRANS64.TRYWAIT P0, [R4+URZ+0x38860], R3 ;  /* 0x03886003040075a7 */ /* 0x0010a4000800017f */
[----:B--2---:R-:W-:Y:S05]  /*2d8f0*/  @!P0 NANOSLEEP.SYNCS 0x989680 ;  /* 0x009896800000895d */ /* 0x004fea0003900000 */
[----:B------:R-:W2:Y:S02]  /*2d900*/  @!P0 SYNCS.PHASECHK.TRANS64 P0, [R4+URZ+0x38860], R3 ;  /* 0x03886003040085a7 */ /* 0x000ea4000800007f */
[----:B--2---:R-:W-:Y:S05]  /*2d910*/  @!P0 BRA `(.L_x_783) ;  /* 0xfffffffc00f08947 */ /* 0x004fea000383ffff */
[----:B------:R-:W-:Y:S05]  /*2d920*/  BRA `(.L_x_934) ;  /* 0xffffffb0004c7947 */ /* 0x000fea000383ffff */
.L_x_784:
[----:B------:R-:W-:Y:S01]  /*2d930*/  BSSY B0, `(.L_x_935) ;  /* 0x0000008000007945 */ /* 0x000fe20003800000 */
[----:B------:R-:W-:Y:S01]  /*2d940*/  IMAD.MOV.U32 R13, RZ, RZ, R19 ;  /* 0x000000ffff0d7224 */ /* 0x000fe200078e0013 */
[----:B------:R-:W-:Y:S01]  /*2d950*/  MOV R12, RZ ;  /* 0x000000ff000c7202 */ /* 0x000fe20000000f00 */
[----:B------:R-:W-:Y:S02]  /*2d960*/  IMAD.MOV.U32 R11, RZ, RZ, 0x181f ;  /* 0x0000181fff0b7424 */ /* 0x000fe400078e00ff */
[----:B------:R-:W-:-:S07]  /*2d970*/  IMAD.MOV.U32 R15, RZ, RZ, -0x1 ;  /* 0xffffffffff0f7424 */ /* 0x000fce00078e00ff */
[----:B0-----:R-:W-:Y:S05]  /*2d980*/  WARPSYNC.COLLECTIVE R15, `(.L_x_936) ;  /* 0x000000000f087348 */ /* 0x001fea0003c00000 */
[----:B------:R1:W2:Y:S02]  /*2d990*/  SHFL.IDX P6, R14, R13, R12, R11 ;  /* 0x0000000c0d0e7389 */ /* 0x0002a400000c000b */
[----:B012---:R-:W-:Y:S01]  /*2d9a0*/  ENDCOLLECTIVE ;  /* 0x000000000000791b */ /* 0x007fe20003800000 */
.L_x_936:
[----:B------:R-:W-:Y:S05]  /*2d9b0*/  BSYNC B0 ;  /* 0x0000000000007941 */ /* 0x000fea0003800000 */
.L_x_935:
[----:B------:R-:W-:Y:S01]  /*2d9c0*/  IMAD.MOV.U32 R13, RZ, RZ, R17 ;  /* 0x000000ffff0d7224 */ /* 0x000fe200078e0011 */
[----:B------:R-:W-:Y:S01]  /*2d9d0*/  MOV R11, 0x181f ;  /* 0x0000181f000b7802 */ /* 0x000fe20000000f00 */
[----:B------:R-:W-:Y:S01]  /*2d9e0*/  IMAD.MOV.U32 R12, RZ, RZ, RZ ;  /* 0x000000ffff0c7224 */ /* 0x000fe200078e00ff */
[----:B------:R-:W-:Y:S01]  /*2d9f0*/  MOV R3, R14 ;  /* 0x0000000e00037202 */ /* 0x000fe20000000f00 */
[----:B------:R-:W-:Y:S01]  /*2da00*/  IMAD.MOV.U32 R15, RZ, RZ, -0x1 ;  /* 0xffffffffff0f7424 */ /* 0x000fe200078e00ff */
[C---:B------:R-:W-:Y:S01]  /*2da10*/  LOP3.LUT R0, R34.reuse, 0x40, RZ, 0xfc, !PT ;  /* 0x0000004022007812 */ /* 0x040fe200078efcff */
[C---:B------:R-:W-:Y:S01]  /*2da20*/  IMAD.SHL.U32 R8, R34.reuse, 0x2, RZ ;  /* 0x0000000222087824 */ /* 0x040fe200078e00ff */
[----:B------:R-:W-:-:S07]  /*2da30*/  LOP3.LUT R6, R34, 0x80, RZ, 0xfc, !PT ;  /* 0x0000008022067812 */ /* 0x000fce00078efcff */
[----:B------:R-:W-:Y:S05]  /*2da40*/  WARPSYNC.COLLECTIVE R15, `(.L_x_937) ;  /* 0x000000000f087348 */ /* 0x000fea0003c00000 */
[----:B------:R0:W1:Y:S02]  /*2da50*/  SHFL.IDX P6, R14, R13, R12, R11 ;  /* 0x0000000c0d0e7389 */ /* 0x00006400000c000b */
[----:B01----:R-:W-:Y:S01]  /*2da60*/  ENDCOLLECTIVE ;  /* 0x000000000000791b */ /* 0x003fe20003800000 */
.L_x_937:
[----:B------:R-:W-:Y:S01]  /*2da70*/  ULDC UR4, c[0x0][0x2f4] ;  /* 0x0000bd0000047ab9 */ /* 0x000fe20000000800 */
[----:B------:R-:W-:Y:S01]  /*2da80*/  ULDC.64 UR6, c[0x0][0x208] ;  /* 0x0000820000067ab9 */ /* 0x000fe20000000a00 */
[----:B------:R-:W-:Y:S02]  /*2da90*/  ISETP.GE.AND P3, PT, R34, UR4, PT ;  /* 0x0000000422007c0c */ /* 0x000fe4000bf66270 */
[----:B------:R-:W-:Y:S01]  /*2daa0*/  ISETP.GE.AND P2, PT, R0, UR4, PT ;  /* 0x0000000400007c0c */ /* 0x000fe2000bf46270 */
[----:B------:R-:W-:Y:S01]  /*2dab0*/  IMAD R0, R7, 0x2, R16 ;  /* 0x0000000207007824 */ /* 0x000fe200078e0210 */
[----:B------:R-:W-:Y:S02]  /*2dac0*/  ISETP.LT.OR P4, PT, R5, 0x1, P3 ;  /* 0x000000010500780c */ /* 0x000fe40001f81670 */
[----:B------:R-:W-:Y:S01]  /*2dad0*/  ISETP.GE.AND P1, PT, R6, UR4, PT ;  /* 0x0000000406007c0c */ /* 0x000fe2000bf26270 */
[----:B------:R-:W-:Y:S01]  /*2dae0*/  IMAD.MOV.U32 R13, RZ, RZ, R19 ;  /* 0x000000ffff0d7224 */ /* 0x000fe200078e0013 */
[----:B------:R-:W-:-:S02]  /*2daf0*/  MOV R12, 0x1 ;  /* 0x00000001000c7802 */ /* 0x000fc40000000f00 */
[----:B------:R-:W-:-:S04]  /*2db00*/  IADD3 R2, P0, R14, R8, RZ ;  /* 0x000000080e027210 */ /* 0x000fc80007f1e0ff */
[----:B------:R-:W-:Y:S02]  /*2db10*/  IADD3.X R3, RZ, R3, RZ, P0, !PT ;  /* 0x00000003ff037210 */ /* 0x000fe400007fe4ff */
[----:B------:R-:W-:-:S03]  /*2db20*/  ISETP.LT.OR P0, PT, R5, 0x1, P2 ;  /* 0x000000010500780c */ /* 0x000fc60001701670 */
[----:B------:R-:W-:Y:S01]  /*2db30*/  @!PT LDS RZ, [RZ] ;  /* 0x00000000fffff984 */ /* 0x000fe20000000800 */
[----:B------:R-:W-:Y:S01]  /*2db40*/  @!PT LDS RZ, [RZ] ;  /* 0x00000000fffff984 */ /* 0x000fe20000000800 */
[----:B------:R-:W-:Y:S01]  /*2db50*/  @!PT LDS RZ, [RZ] ;  /* 0x00000000fffff984 */ /* 0x000fe20000000800 */
[----:B------:R0:W-:Y:S01]  /*2db60*/  LDGSTS.E.BYPASS.LTC128B.128 [R0+0x400], desc[UR6][R2.64], !P4 ;  /* 0x0040000002007fae */ /* 0x0001e2000e101d46 */
[----:B------:R-:W-:-:S09]  /*2db70*/  ISETP.LT.OR P4, PT, R5, 0x1, P1 ;  /* 0x000000010500780c */ /* 0x000fd20000f81670 */
[----:B------:R0:W-:Y:S01]  /*2db80*/  LDGSTS.E.BYPASS.LTC128B.128 [R0+0x2c00], desc[UR6][R2.64+0x80], !P0 ;  /* 0x02c0008002007fae */ /* 0x0001e2000c101d46 */
[----:B------:R-:W-:-:S03]  /*2db90*/  ISETP.GE.AND P0, PT, R37, UR4, PT ;  /* 0x0000000425007c0c */ /* 0x000fc6000bf06270 */
[----:B------:R0:W-:Y:S01]  /*2dba0*/  LDGSTS.E.BYPASS.LTC128B.128 [R0+0x5400], desc[UR6][R2.64+0x100], !P4 ;  /* 0x0540010002007fae */ /* 0x0001e2000e101d46 */
[----:B------:R-:W-:-:S13]  /*2dbb0*/  ISETP.LT.OR P4, PT, R5, 0x1, P0 ;  /* 0x000000010500780c */ /* 0x000fda0000781670 */
[----:B------:R0:W-:Y:S02]  /*2dbc0*/  LDGSTS.E.BYPASS.LTC128B.128 [R0+0x7c00], desc[UR6][R2.64+0x180], !P4 ;  /* 0x07c0018002007fae */ /* 0x0001e4000e101d46 */
[----:B0-----:R-:W-:Y:S05]  /*2dbd0*/  WARPSYNC.COLLECTIVE R15, `(.L_x_938) ;  /* 0x000000000f087348 */ /* 0x001fea0003c00000 */
[----:B------:R1:W2:Y:S02]  /*2dbe0*/  SHFL.IDX P6, R14, R13, R12, R11 ;  /* 0x0000000c0d0e7389 */ /* 0x0002a400000c000b */
[----:B012---:R-:W-:Y:S01]  /*2dbf0*/  ENDCOLLECTIVE ;  /* 0x000000000000791b */ /* 0x007fe20003800000 */
.L_x_938:
[----:B------:R-:W-:Y:S02]  /*2dc00*/  IMAD.MOV.U32 R13, RZ, RZ, R17 ;  /* 0x000000ffff0d7224 */ /* 0x000fe400078e0011 */
[----:B------:R-:W-:-:S07]  /*2dc10*/  IMAD.MOV.U32 R3, RZ, RZ, R14 ;  /* 0x000000ffff037224 */ /* 0x000fce00078e000e */
[----:B------:R-:W-:Y:S05]  /*2dc20*/  WARPSYNC.COLLECTIVE R15, `(.L_x_939) ;  /* 0x000000000f087348 */ /* 0x000fea0003c00000 */
[----:B------:R0:W1:Y:S02]  /*2dc30*/  SHFL.IDX P6, R14, R13, R12, R11 ;  /* 0x0000000c0d0e7389 */ /* 0x00006400000c000b */
[----:B01----:R-:W-:Y:S01]  /*2dc40*/  ENDCOLLECTIVE ;  /* 0x000000000000791b */ /* 0x003fe20003800000 */
.L_x_939:
        /* <DEDUP_REMOVED lines=19> */
.L_x_940:
[----:B------:R-:W-:Y:S01]  /*2dd80*/  IMAD.MOV.U32 R13, RZ, RZ, R17 ;  /* 0x000000ffff0d7224 */ /* 0x000fe200078e0011 */
[----:B------:R-:W-:-:S07]  /*2dd90*/  MOV R7, R14 ;  /* 0x0000000e00077202 */ /* 0x000fce0000000f00 */
[----:B------:R-:W-:Y:S05]  /*2dda0*/  WARPSYNC.COLLECTIVE R15, `(.L_x_941) ;  /* 0x000000000f087348 */ /* 0x000fea0003c00000 */
[----:B------:R0:W1:Y:S02]  /*2ddb0*/  SHFL.IDX P6, R14, R13, R12, R11 ;  /* 0x0000000c0d0e7389 */ /* 0x00006400000c000b */
[----:B01----:R-:W-:Y:S01]  /*2ddc0*/  ENDCOLLECTIVE ;  /* 0x000000000000791b */ /* 0x003fe20003800000 */
.L_x_941:
        /* <DEDUP_REMOVED lines=19> */
.L_x_942:
[----:B------:R-:W-:Y:S01]  /*2df00*/  MOV R13, R17 ;  /* 0x00000011000d7202 */ /* 0x000fe20000000f00 */
[----:B------:R-:W-:-:S07]  /*2df10*/  IMAD.MOV.U32 R3, RZ, RZ, R14 ;  /* 0x000000ffff037224 */ /* 0x000fce00078e000e */
[----:B------:R-:W-:Y:S05]  /*2df20*/  WARPSYNC.COLLECTIVE R15, `(.L_x_943) ;  /* 0x000000000f087348 */ /* 0x000fea0003c00000 */
[----:B------:R0:W1:Y:S02]  /*2df30*/  SHFL.IDX P6, R14, R13, R12, R11 ;  /* 0x0000000c0d0e7389 */ /* 0x00006400000c000b */
[----:B01----:R-:W-:Y:S01]  /*2df40*/  ENDCOLLECTIVE ;  /* 0x000000000000791b */ /* 0x003fe20003800000 */
.L_x_943:
        /* <DEDUP_REMOVED lines=19> */
.L_x_944:
[----:B------:R-:W-:Y:S02]  /*2e080*/  IMAD.MOV.U32 R13, RZ, RZ, R17 ;  /* 0x000000ffff0d7224 */ /* 0x000fe400078e0011 */
[----:B------:R-:W-:-:S07]  /*2e090*/  IMAD.MOV.U32 R19, RZ, RZ, R14 ;  /* 0x000000ffff137224 */ /* 0x000fce00078e000e */
[----:B------:R-:W-:Y:S05]  /*2e0a0*/  WARPSYNC.COLLECTIVE R15, `(.L_x_945) ;  /* 0x000000000f087348 */ /* 0x000fea0003c00000 */
[----:B------:R0:W1:Y:S02]  /*2e0b0*/  SHFL.IDX P6, R14, R13, R12, R11 ;  /* 0x0000000c0d0e7389 */ /* 0x00006400000c000b */
[----:B01----:R-:W-:Y:S01]  /*2e0c0*/  ENDCOLLECTIVE ;  /* 0x000000000000791b */ /* 0x003fe20003800000 */
.L_x_945:
[----:B------:R-:W-:Y:S05]  /*2e0d0*/  BRA `(.L_x_946) ;  /* 0xffffffac00707947 */ /* 0x000fea000383ffff */
.L_x_789:
        /* <DEDUP_REMOVED lines=8> */
.L_x_948:
[----:B------:R-:W-:Y:S05]  /*2e160*/  BSYNC B0 ;  /* 0x0000000000007941 */ /* 0x000fea0003800000 */
.L_x_947:
[----:B------:R-:W-:Y:S01]  /*2e170*/  IMAD.MOV.U32 R13, RZ, RZ, R24 ;  /* 0x000000ffff0d7224 */ /* 0x000fe200078e0018 */
[----:B------:R-:W-:Y:S01]  /*2e180*/  MOV R12, 0x1 ;  /* 0x00000001000c7802 */ /* 0x000fe20000000f00 */
[----:B------:R-:W-:Y:S02]  /*2e190*/  IMAD.MOV.U32 R11, RZ, RZ, 0x1f ;  /* 0x0000001fff0b7424 */ /* 0x000fe400078e00ff */
[----:B------:R-:W-:Y:S02]  /*2e1a0*/  IMAD.MOV.U32 R15, RZ, RZ, -0x1 ;  /* 0xffffffffff0f7424 */ /* 0x000fe400078e00ff */
[----:B------:R-:W-:Y:S02]  /*2e1b0*/  IMAD.IADD R7, R27, 0x1, R9 ;  /* 0x000000011b077824 */ /* 0x000fe400078e0209 */
[----:B------:R-:W-:-:S07]  /*2e1c0*/  IMAD.MOV.U32 R0, RZ, RZ, R14 ;  /* 0x000000ffff007224 */ /* 0x000fce00078e000e */
[----:B------:R-:W-:Y:S05]  /*2e1d0*/  WARPSYNC.COLLECTIVE R15, `(.L_x_949) ;  /* 0x000000000f087348 */ /* 0x000fea0003c00000 */
[----:B------:R0:W1:Y:S02]  /*2e1e0*/  SHFL.IDX P6, R14, R13, R12, R11 ;  /* 0x0000000c0d0e7389 */ /* 0x00006400000c000b */
[----:B01----:R-:W-:Y:S01]  /*2e1f0*/  ENDCOLLECTIVE ;  /* 0x000000000000791b */ /* 0x003fe20003800000 */
.L_x_949:
[----:B------:R-:W-:Y:S01]  /*2e200*/  ULDC UR4, c[0x0][0xc3c] ;  /* 0x00030f0000047ab9 */ /* 0x000fe20000000800 */
[----:B------:R-:W-:Y:S01]  /*2e210*/  ULDC.64 UR6, c[0x0][0x208] ;  /* 0x0000820000067ab9 */ /* 0x000fe20000000a00 */
[----:B------:R-:W-:-:S13]  /*2e220*/  ISETP.GE.OR P1, PT, R7, UR4, !P0 ;  /* 0x0000000407007c0c */ /* 0x000fda000c726670 */
[----:B------:R-:W0:Y:S08]  /*2e230*/  @!P1 LDC.64 R2, c[0x0][0xc80] ;  /* 0x00032000ff029b82 */ /* 0x000e300000000a00 */
[----:B------:R-:W1:Y:S01]  /*2e240*/  @!P1 LDC.64 R4, c[0x0][0xc78] ;  /* 0x00031e00ff049b82 */ /* 0x000e620000000a00 */
[----:B------:R-:W-:Y:S02]  /*2e250*/  MOV R11, RZ ;  /* 0x000000ff000b7202 */ /* 0x000fe40000000f00 */
[----:B------:R-:W-:Y:S01]  /*2e260*/  MOV R8, R14 ;  /* 0x0000000e00087202 */ /* 0x000fe20000000f00 */
        /* <DEDUP_REMOVED lines=9> */
[----:B------:R-:W-:Y:S02]  /*2e300*/  ISETP.GE.U32.AND P5, PT, R9, 0x10, PT ;  /* 0x000000100900780c */ /* 0x000fe40003fa6070 */
[----:B--2---:R-:W-:Y:S01]  /*2e310*/  @!P1 MOV R7, R6 ;  /* 0x0000000600079202 */ /* 0x004fe20000000f00 */
[----:B------:R-:W-:-:S02]  /*2e320*/  IMAD.MOV.U32 R6, RZ, RZ, RZ ;  /* 0x000000ffff067224 */ /* 0x000fc400078e00ff */
[----:B---3--:R-:W-:Y:S01]  /*2e330*/  @!P1 IMAD.MOV.U32 R4, RZ, RZ, R5 ;  /* 0x000000ffff049224 */ /* 0x008fe200078e0005 */
[----:B------:R-:W-:-:S03]  /*2e340*/  ISETP.NE.AND P1, PT, R9, RZ, PT ;  /* 0x000000ff0900720c */ /* 0x000fc60003f25270 */
[----:B------:R-:W-:-:S10]  /*2e350*/  IMAD R13, R4, R7, RZ ;  /* 0x00000007040d7224 */ /* 0x000fd400078e02ff */
[----:B------:R-:W-:Y:S05]  /*2e360*/  WARPSYNC.COLLECTIVE R15, `(.L_x_950) ;  /* 0x000000000f087348 */ /* 0x000fea0003c00000 */
[----:B------:R0:W1:Y:S02]  /*2e370*/  SHFL.UP P6, R14, R13, R12, R11 ;  /* 0x0400000c0d0e7389 */ /* 0x00006400000c000b */
[----:B01----:R-:W-:Y:S01]  /*2e380*/  ENDCOLLECTIVE ;  /* 0x000000000000791b */ /* 0x003fe20003800000 */
.L_x_950:
[----:B------:R-:W-:Y:S02]  /*2e390*/  MOV R12, 0x2 ;  /* 0x00000002000c7802 */ /* 0x000fe40000000f00 */
[----:B------:R-:W-:-:S05]  /*2e3a0*/  SEL R14, R14, RZ, P1 ;  /* 0x000000ff0e0e7207 */ /* 0x000fca0000800000 */
[----:B------:R-:W-:-:S04]  /*2e3b0*/  IMAD.IADD R5, R13, 0x1, R14 ;  /* 0x000000010d057824 */ /* 0x000fc800078e020e */
[----:B------:R-:W-:-:S07]  /*2e3c0*/  IMAD.MOV.U32 R13, RZ, RZ, R5 ;  /* 0x000000ffff0d7224 */ /* 0x000fce00078e0005 */
[----:B------:R-:W-:Y:S05]  /*2e3d0*/  WARPSYNC.COLLECTIVE R15, `(.L_x_951) ;  /* 0x000000000f087348 */ /* 0x000fea0003c00000 */
[----:B------:R0:W1:Y:S02]  /*2e3e0*/  SHFL.UP P6, R14, R13, R12, R11 ;  /* 0x0400000c0d0e7389 */ /* 0x00006400000c000b */
[----:B01----:R-:W-:Y:S01]  /*2e3f0*/  ENDCOLLECTIVE ;  /* 0x000000000000791b */ /* 0x003fe20003800000 */
.L_x_951:
[----:B------:R-:W-:Y:S02]  /*2e400*/  MOV R12, 0x4 ;  /* 0x00000004000c7802 */ /* 0x000fe40000000f00 */
[----:B------:R-:W-:-:S05]  /*2e410*/  SEL R2, R14, RZ, P2 ;  /* 0x000000ff0e027207 */ /* 0x000fca0001000000 */
[----:B------:R-:W-:-:S04]  /*2e420*/  IMAD.IADD R2, R5, 0x1, R2 ;  /* 0x0000000105027824 */ /* 0x000fc800078e0202 */
[----:B------:R-:W-:-:S07]  /*2e430*/  IMAD.MOV.U32 R13, RZ, RZ, R2 ;  /* 0x000000ffff0d7224 */ /* 0x000fce00078e0002 */
[----:B------:R-:W-:Y:S05]  /*2e440*/  WARPSYNC.COLLECTIVE R15, `(.L_x_952) ;  /* 0x000000000f087348 */ /* 0x000fea0003c00000 */
[----:B------:R0:W1:Y:S02]  /*2e450*/  SHFL.UP P6, R14, R13, R12, R11 ;  /* 0x0400000c0d0e7389 */ /* 0x00006400000c000b */
[----:B01----:R-:W-:Y:S01]  /*2e460*/  ENDCOLLECTIVE ;  /* 0x000000000000791b */ /* 0x003fe20003800000 */
.L_x_952:
[----:B------:R-:W-:Y:S02]  /*2e470*/  MOV R12, 0x8 ;  /* 0x00000008000c7802 */ /* 0x000fe40000000f00 */
[----:B------:R-:W-:-:S05]  /*2e480*/  SEL R3, R14, RZ, P3 ;  /* 0x000000ff0e037207 */ /* 0x000fca0001800000 */
[----:B------:R-:W-:-:S04]  /*2e490*/  IMAD.IADD R3, R2, 0x1, R3 ;  /* 0x0000000102037824 */ /* 0x000fc800078e0203 */
[----:B------:R-:W-:-:S07]  /*2e4a0*/  IMAD.MOV.U32 R13, RZ, RZ, R3 ;  /* 0x000000ffff0d7224 */ /* 0x000fce00078e0003 */
[----:B------:R-:W-:Y:S05]  /*2e4b0*/  WARPSYNC.COLLECTIVE R15, `(.L_x_953) ;  /* 0x000000000f087348 */ /* 0x000fea0003c00000 */
[----:B------:R0:W1:Y:S02]  /*2e4c0*/  SHFL.UP P6, R14, R13, R12, R11 ;  /* 0x0400000c0d0e7389 */ /* 0x00006400000c000b */
[----:B01----:R-:W-:Y:S01]  /*2e4d0*/  ENDCOLLECTIVE ;  /* 0x000000000000791b */ /* 0x003fe20003800000 */
.L_x_953:
[----:B------:R-:W-:Y:S02]  /*2e4e0*/  MOV R12, 0x10 ;  /* 0x00000010000c7802 */ /* 0x000fe40000000f00 */
[----:B------:R-:W-:-:S05]  /*2e4f0*/  SEL R14, R14, RZ, P4 ;  /* 0x000000ff0e0e7207 */ /* 0x000fca0002000000 */
[----:B------:R-:W-:-:S04]  /*2e500*/  IMAD.IADD R5, R3, 0x1, R14 ;  /* 0x0000000103057824 */ /* 0x000fc800078e020e */
[----:B------:R-:W-:-:S07]  /*2e510*/  IMAD.MOV.U32 R13, RZ, RZ, R5 ;  /* 0x000000ffff0d7224 */ /* 0x000fce00078e0005 */
[----:B------:R-:W-:Y:S05]  /*2e520*/  WARPSYNC.COLLECTIVE R15, `(.L_x_954) ;  /* 0x000000000f087348 */ /* 0x000fea0003c00000 */
[----:B------:R0:W1:Y:S02]  /*2e530*/  SHFL.UP P6, R14, R13, R12, R11 ;  /* 0x0400000c0d0e7389 */ /* 0x00006400000c000b */
[----:B01----:R-:W-:Y:S01]  /*2e540*/  ENDCOLLECTIVE ;  /* 0x000000000000791b */ /* 0x003fe20003800000 */
.L_x_954:
[----:B------:R-:W-:Y:S01]  /*2e550*/  MOV R12, 0x1f ;  /* 0x0000001f000c7802 */ /* 0x000fe20000000f00 */
[----:B------:R-:W-:Y:S01]  /*2e560*/  IMAD.MOV.U32 R11, RZ, RZ, 0x1f ;  /* 0x0000001fff0b7424 */ /* 0x000fe200078e00ff */
[----:B------:R-:W-:-:S05]  /*2e570*/  SEL R2, R14, RZ, P5 ;  /* 0x000000ff0e027207 */ /* 0x000fca0002800000 */
[----:B------:R-:W-:-:S04]  /*2e580*/  IMAD.IADD R2, R5, 0x1, R2 ;  /* 0x0000000105027824 */ /* 0x000fc800078e0202 */
[----:B------:R-:W-:-:S07]  /*2e590*/  IMAD.MOV.U32 R13, RZ, RZ, R2 ;  /* 0x000000ffff0d7224 */ /* 0x000fce00078e0002 */
[----:B------:R-:W-:Y:S05]  /*2e5a0*/  WARPSYNC.COLLECTIVE R15, `(.L_x_955) ;  /* 0x000000000f087348 */ /* 0x000fea0003c00000 */
[----:B------:R0:W1:Y:S02]  /*2e5b0*/  SHFL.IDX P6, R14, R13, R12, R11 ;  /* 0x0000000c0d0e7389 */ /* 0x00006400000c000b */
[----:B01----:R-:W-:Y:S01]  /*2e5c0*/  ENDCOLLECTIVE ;  /* 0x000000000000791b */ /* 0x003fe20003800000 */
.L_x_955:
[----:B------:R-:W-:Y:S05]  /*2e5d0*/  BRA `(.L_x_956) ;  /* 0xffffffac00947947 */ /* 0x000fea000383ffff */
.L_x_792:
[----:B------:R-:W-:Y:S01]  /*2e5e0*/  BSSY B0, `(.L_x_957) ;  /* 0x0000007000007945 */ /* 0x000fe20003800000 */
[----:B------:R-:W-:Y:S01]  /*2e5f0*/  MOV R12, 0x1 ;  /* 0x00000001000c7802 */ /* 0x000fe20000000f00 */
[----:B------:R-:W-:Y:S02]  /*2e600*/  IMAD.MOV.U32 R11, RZ, RZ, RZ ;  /* 0x000000ffff0b7224 */ /* 0x000fe400078e00ff */
[----:B------:R-:W-:-:S07]  /*2e610*/  IMAD.MOV.U32 R15, RZ, RZ, -0x1 ;  /* 0xffffffffff0f7424 */ /* 0x000fce00078e00ff */
[----:B------:R-:W-:Y:S05]  /*2e620*/  WARPSYNC.COLLECTIVE R15, `(.L_x_958) ;  /* 0x000000000f087348 */ /* 0x000fea0003c00000 */
[----:B------:R0:W1:Y:S02]  /*2e630*/  SHFL.UP P6, R14, R13, R12, R11 ;  /* 0x0400000c0d0e7389 */ /* 0x00006400000c000b */
[----:B01----:R-:W-:Y:S01]  /*2e640*/  ENDCOLLECTIVE ;  /* 0x000000000000791b */ /* 0x003fe20003800000 */
.L_x_958:
[----:B------:R-:W-:Y:S05]  /*2e650*/  BSYNC B0 ;  /* 0x0000000000007941 */ /* 0x000fea0003800000 */
.L_x_957:
[----:B------:R-:W-:Y:S01]  /*2e660*/  SEL R14, R14, RZ, P1 ;  /* 0x000000ff0e0e7207 */ /* 0x000fe20000800000 */
[----:B------:R-:W-:Y:S01]  /*2e670*/  IMAD.MOV.U32 R12, RZ, RZ, 0x2 ;  /* 0x00000002ff0c7424 */ /* 0x000fe200078e00ff */
[----:B------:R-:W-:Y:S01]  /*2e680*/  MOV R15, 0xffffffff ;  /* 0xffffffff000f7802 */ /* 0x000fe20000000f00 */
[----:B------:R-:W-:Y:S01]  /*2e690*/  IMAD.MOV.U32 R11, RZ, RZ, RZ ;  /* 0x000000ffff0b7224 */ /* 0x000fe200078e00ff */
[----:B------:R-:W-:-:S07]  /*2e6a0*/  IADD3 R13, R13, R14, RZ ;  /* 0x0000000e0d0d7210 */ /* 0x000fce0007ffe0ff */
[----:B------:R-:W-:Y:S05]  /*2e6b0*/  WARPSYNC.COLLECTIVE R15, `(.L_x_959) ;  /* 0x000000000f087348 */ /* 0x000fea0003c00000 */
[----:B------:R0:W1:Y:S02]  /*2e6c0*/  SHFL.UP P6, R14, R13, R12, R11 ;  /* 0x0400000c0d0e7389 */ /* 0x00006400000c000b */
[----:B01----:R-:W-:Y:S01]  /*2e6d0*/  ENDCOLLECTIVE ;  /* 0x000000000000791b */ /* 0x003fe20003800000 */
.L_x_959:
[----:B------:R-:W-:Y:S02]  /*2e6e0*/  MOV R12, 0x4 ;  /* 0x00000004000c7802 */ /* 0x000fe40000000f00 */
[----:B------:R-:W-:-:S05]  /*2e6f0*/  SEL R2, R14, RZ, P2 ;  /* 0x000000ff0e027207 */ /* 0x000fca0001000000 */
[----:B------:R-:W-:-:S04]  /*2e700*/  IMAD.IADD R2, R13, 0x1, R2 ;  /* 0x000000010d027824 */ /* 0x000fc800078e0202 */
[----:B------:R-:W-:-:S07]  /*2e710*/  IMAD.MOV.U32 R13, RZ, RZ, R2 ;  /* 0x000000ffff0d7224 */ /* 0x000fce00078e0002 */
[----:B------:R-:W-:Y:S05]  /*2e720*/  WARPSYNC.COLLECTIVE R15, `(.L_x_960) ;  /* 0x000000000f087348 */ /* 0x000fea0003c00000 */
[----:B------:R0:W1:Y:S02]  /*2e730*/  SHFL.UP P6, R14, R13, R12, R11 ;  /* 0x0400000c0d0e7389 */ /* 0x00006400000c000b */
[----:B01----:R-:W-:Y:S01]  /*2e740*/  ENDCOLLECTIVE ;  /* 0x000000000000791b */ /* 0x003fe20003800000 */
.L_x_960:
[----:B------:R-:W-:Y:S02]  /*2e750*/  MOV R12, 0x8 ;  /* 0x00000008000c7802 */ /* 0x000fe40000000f00 */
[----:B------:R-:W-:-:S05]  /*2e760*/  SEL R3, R14, RZ, P3 ;  /* 0x000000ff0e037207 */ /* 0x000fca0001800000 */
[----:B------:R-:W-:-:S04]  /*2e770*/  IMAD.IADD R3, R2, 0x1, R3 ;  /* 0x0000000102037824 */ /* 0x000fc800078e0203 */
[----:B------:R-:W-:-:S07]  /*2e780*/  IMAD.MOV.U32 R13, RZ, RZ, R3 ;  /* 0x000000ffff0d7224 */ /* 0x000fce00078e0003 */
[----:B------:R-:W-:Y:S05]  /*2e790*/  WARPSYNC.COLLECTIVE R15, `(.L_x_961) ;  /* 0x000000000f087348 */ /* 0x000fea0003c00000 */
[----:B------:R0:W1:Y:S02]  /*2e7a0*/  SHFL.UP P6, R14, R13, R12, R11 ;  /* 0x0400000c0d0e7389 */ /* 0x00006400000c000b */
[----:B01----:R-:W-:Y:S01]  /*2e7b0*/  ENDCOLLECTIVE ;  /* 0x000000000000791b */ /* 0x003fe20003800000 */
.L_x_961:
[----:B------:R-:W-:Y:S02]  /*2e7c0*/  MOV R12, 0x10 ;  /* 0x00000010000c7802 */ /* 0x000fe40000000f00 */
[----:B------:R-:W-:-:S05]  /*2e7d0*/  SEL R14, R14, RZ, P4 ;  /* 0x000000ff0e0e7207 */ /* 0x000fca0002000000 */
[----:B------:R-:W-:-:S04]  /*2e7e0*/  IMAD.IADD R5, R3, 0x1, R14 ;  /* 0x0000000103057824 */ /* 0x000fc800078e020e */
[----:B------:R-:W-:-:S07]  /*2e7f0*/  IMAD.MOV.U32 R13, RZ, RZ, R5 ;  /* 0x000000ffff0d7224 */ /* 0x000fce00078e0005 */
[----:B------:R-:W-:Y:S05]  /*2e800*/  WARPSYNC.COLLECTIVE R15, `(.L_x_962) ;  /* 0x000000000f087348 */ /* 0x000fea0003c00000 */
[----:B------:R0:W1:Y:S02]  /*2e810*/  SHFL.UP P6, R14, R13, R12, R11 ;  /* 0x0400000c0d0e7389 */ /* 0x00006400000c000b */
[----:B01----:R-:W-:Y:S01]  /*2e820*/  ENDCOLLECTIVE ;  /* 0x000000000000791b */ /* 0x003fe20003800000 */
.L_x_962:
        /* <DEDUP_REMOVED lines=8> */
.L_x_963:
[----:B------:R-:W-:Y:S05]  /*2e8b0*/  BRA `(.L_x_964) ;  /* 0xffffffac00847947 */ /* 0x000fea000383ffff */
.L_x_794:
[----:B------:R-:W-:Y:S01]  /*2e8c0*/  BSSY B0, `(.L_x_965) ;  /* 0x0000006000007945 */ /* 0x000fe20003800000 */
[----:B------:R-:W-:Y:S01]  /*2e8d0*/  PLOP3.LUT P6, PT, P6, PT, PT, 0x8, 0x0 ;  /* 0x000000000000781c */ /* 0x000fe200037ce170 */
[----:B------:R-:W-:-:S12]  /*2e8e0*/  IMAD.MOV.U32 R15, RZ, RZ, -0x1 ;  /* 0xffffffffff0f7424 */ /* 0x000fd800078e00ff */
[----:B0-----:R-:W-:Y:S05]  /*2e8f0*/  WARPSYNC.COLLECTIVE R15, `(.L_x_966) ;  /* 0x000000000f087348 */ /* 0x001fea0003c00000 */
[----:B------:R-:W-:Y:S01]  /*2e900*/  VOTE.ANY R14, PT, P6 ;  /* 0x00000000000e7806 */ /* 0x000fe200030e0100 */
[----:B0-----:R-:W-:Y:S06]  /*2e910*/  ENDCOLLECTIVE ;  /* 0x000000000000791b */ /* 0x001fec0003800000 */
.L_x_966:
[----:B------:R-:W-:Y:S05]  /*2e920*/  BSYNC B0 ;  /* 0x0000000000007941 */ /* 0x000fea0003800000 */
.L_x_965:
[----:B------:R-:W-:Y:S01]  /*2e930*/  MOV R3, R14 ;  /* 0x0000000e00037202 */ /* 0x000fe20000000f00 */
[----:B------:R-:W-:Y:S01]  /*2e940*/  IMAD.MOV.U32 R13, RZ, RZ, R7 ;  /* 0x000000ffff0d7224 */ /* 0x000fe200078e0007 */
[----:B------:R-:W-:Y:S01]  /*2e950*/  MOV R11, 0x1f ;  /* 0x0000001f000b7802 */ /* 0x000fe20000000f00 */
[----:B------:R-:W-:Y:S01]  /*2e960*/  IMAD.MOV.U32 R15, RZ, RZ, -0x1 ;  /* 0xffffffffff0f7424 */ /* 0x000fe200078e00ff */
[----:B------:R-:W0:Y:S02]  /*2e970*/  POPC R8, R3 ;  /* 0x0000000300087309 */ /* 0x000e240000000000 */
[----:B0-----:R-:W-:-:S07]  /*2e980*/  IMAD.MOV.U32 R12, RZ, RZ, R8 ;  /* 0x000000ffff0c7224 */ /* 0x001fce00078e0008 */
[----:B------:R-:W-:Y:S05]  /*2e990*/  WARPSYNC.COLLECTIVE R15, `(.L_x_967) ;  /* 0x000000000f087348 */ /* 0x000fea0003c00000 */
[----:B------:R0:W1:Y:S02]  /*2e9a0*/  SHFL.IDX P6, R14, R13, R12, R11 ;  /* 0x0000000c0d0e7389 */ /* 0x00006400000c000b */
[----:B01----:R-:W-:Y:S01]  /*2e9b0*/  ENDCOLLECTIVE ;  /* 0x000000000000791b */ /* 0x003fe20003800000 */
.L_x_967:
[----:B------:R-:W-:Y:S01]  /*2e9c0*/  MOV R13, R4 ;  /* 0x00000004000d7202 */ /* 0x000fe20000000f00 */
[----:B------:R-:W-:-:S07]  /*2e9d0*/  IMAD.MOV.U32 R7, RZ, RZ, R14 ;  /* 0x000000ffff077224 */ /* 0x000fce00078e000e */
[----:B------:R-:W-:Y:S05]  /*2e9e0*/  WARPSYNC.COLLECTIVE R15, `(.L_x_968) ;  /* 0x000000000f087348 */ /* 0x000fea0003c00000 */
[----:B------:R0:W1:Y:S02]  /*2e9f0*/  SHFL.IDX P6, R14, R13, R12, R11 ;  /* 0x0000000c0d0e7389 */ /* 0x00006400000c000b */
[----:B01----:R-:W-:Y:S01]  /*2ea00*/  ENDCOLLECTIVE ;  /* 0x000000000000791b */ /* 0x003fe20003800000 */
.L_x_968:
[----:B------:R-:W-:Y:S01]  /*2ea10*/  IMAD.MOV.U32 R4, RZ, RZ, R14 ;  /* 0x000000ffff047224 */ /* 0x000fe200078e000e */
[----:B------:R-:W-:Y:S06]  /*2ea20*/  BRA `(.L_x_969) ;  /* 0xffffffac00647947 */ /* 0x000fec000383ffff */
.L_x_796:
[----:B------:R-:W-:Y:S01]  /*2ea30*/  BSSY B0, `(.L_x_970) ;  /* 0x0000007000007945 */ /* 0x000fe20003800000 */
[----:B------:R-:W-:Y:S01]  /*2ea40*/  IMAD.MOV.U32 R13, RZ, RZ, R2 ;  /* 0x000000ffff0d7224 */ /* 0x000fe200078e0002 */
[----:B------:R-:W-:Y:S01]  /*2ea50*/  MOV R11, 0x1f ;  /* 0x0000001f000b7802 */ /* 0x000fe20000000f00 */
[----:B------:R-:W-:-:S07]  /*2ea60*/  IMAD.MOV.U32 R15, RZ, RZ, -0x1 ;  /* 0xffffffffff0f7424 */ /* 0x000fce00078e00ff */
[----:B0123--:R-:W-:Y:S05]  /*2ea70*/  WARPSYNC.COLLECTIVE R15, `(.L_x_971) ;  /* 0x000000000f087348 */ /* 0x00ffea0003c00000 */
[----:B------:R4:W0:Y:S02]  /*2ea80*/  SHFL.IDX P6, R14, R13, R12, R11 ;  /* 0x0000000c0d0e7389 */ /* 0x00082400000c000b */
[----:B01234-:R-:W-:Y:S01]  /*2ea90*/  ENDCOLLECTIVE ;  /* 0x000000000000791b */ /* 0x01ffe20003800000 */
.L_x_971:
[----:B------:R-:W-:Y:S05]  /*2eaa0*/  BSYNC B0 ;  /* 0x0000000000007941 */ /* 0x000fea0003800000 */
.L_x_970:
[----:B------:R-:W-:Y:S01]  /*2eab0*/  IMAD.MOV.U32 R6, RZ, RZ, R14 ;  /* 0x000000ffff067224 */ /* 0x000fe200078e000e */
[----:B------:R-:W-:Y:S06]  /*2eac0*/  BRA `(.L_x_795) ;  /* 0xffffffac00547947 */ /* 0x000fec000383ffff */
.L_x_800:
[----:B-1----:R1:W3:Y:S02]  /*2ead0*/  SYNCS.PHASECHK.TRANS64.TRYWAIT P0, [R5+URZ+0x38820], R0 ;  /* 0x03882000050075a7 */ /* 0x0022e4000800017f */
[----:B---3--:R-:W-:Y:S05]  /*2eae0*/  @!P0 NANOSLEEP.SYNCS 0x989680 ;  /* 0x009896800000895d */ /* 0x008fea0003900000 */
[----:B------:R-:W3:Y:S02]  /*2eaf0*/  @!P0 SYNCS.PHASECHK.TRANS64 P0, [R5+URZ+0x38820], R0 ;  /* 0x03882000050085a7 */ /* 0x000ee4000800007f */
[----:B---3--:R-:W-:Y:S05]  /*2eb00*/  @!P0 BRA `(.L_x_800) ;  /* 0xfffffffc00f08947 */ /* 0x008fea000383ffff */
[----:B------:R-:W-:Y:S05]  /*2eb10*/  BRA `(.L_x_972) ;  /* 0xffffffb000ac7947 */ /* 0x000fea000383ffff */
.L_x_801:
[----:B------:R-:W3:Y:S01]  /*2eb20*/  S2R R2, SR_TID.X ;  /* 0x0000000000027919 */ /* 0x000ee20000002100 */
[----:B------:R-:W-:Y:S01]  /*2eb30*/  BSSY B0, `(.L_x_973) ;  /* 0x000000a000007945 */ /* 0x000fe20003800000 */
[----:B------:R-:W-:Y:S01]  /*2eb40*/  IMAD.MOV.U32 R12, RZ, RZ, RZ ;  /* 0x000000ffff0c7224 */ /* 0x000fe200078e00ff */
[----:B------:R-:W-:Y:S01]  /*2eb50*/  MOV R15, 0xffffffff ;  /* 0xffffffff000f7802 */ /* 0x000fe20000000f00 */
[----:B------:R-:W-:Y:S01]  /*2eb60*/  IMAD.MOV.U32 R11, RZ, RZ, 0x1f ;  /* 0x0000001fff0b7424 */ /* 0x000fe200078e00ff */
[----:B---3--:R-:W-:-:S04]  /*2eb70*/  SHF.R.U32.HI R2, RZ, 0x5, R2 ;  /* 0x00000005ff027819 */ /* 0x008fc80000011602 */
[----:B------:R-:W-:-:S04]  /*2eb80*/  LOP3.LUT R2, R2, 0x3, RZ, 0xc0, !PT ;  /* 0x0000000302027812 */ /* 0x000fc800078ec0ff */
[----:B------:R-:W-:-:S07]  /*2eb90*/  MOV R13, R2 ;  /* 0x00000002000d7202 */ /* 0x000fce0000000f00 */
[----:B012---:R-:W-:Y:S05]  /*2eba0*/  WARPSYNC.COLLECTIVE R15, `(.L_x_974) ;  /* 0x000000000f087348 */ /* 0x007fea0003c00000 */
[----:B------:R3:W4:Y:S02]  /*2ebb0*/  SHFL.IDX P6, R14, R13, R12, R11 ;  /* 0x0000000c0d0e7389 */ /* 0x00072400000c000b */
[----:B01234-:R-:W-:Y:S01]  /*2ebc0*/  ENDCOLLECTIVE ;  /* 0x000000000000791b */ /* 0x01ffe20003800000 */
.L_x_974:
[----:B------:R-:W-:Y:S05]  /*2ebd0*/  BSYNC B0 ;  /* 0x0000000000007941 */ /* 0x000fea0003800000 */
.L_x_973:
[----:B------:R-:W-:Y:S05]  /*2ebe0*/  BRA `(.L_x_975) ;  /* 0xffffffb000947947 */ /* 0x000fea000383ffff */
.L_x_802:
[----:B------:R-:W-:Y:S01]  /*2ebf0*/  BSSY B0, `(.L_x_976) ;  /* 0x0000006000007945 */ /* 0x000fe20003800000 */
[----:B------:R-:W-:-:S07]  /*2ec00*/  IMAD.MOV.U32 R15, RZ, RZ, -0x1 ;  /* 0xffffffffff0f7424 */ /* 0x000fce00078e00ff */
[----:B012---:R-:W-:Y:S05]  /*2ec10*/  WARPSYNC.COLLECTIVE R15, `(.L_x_977) ;  /* 0x000000000f0c7348 */ /* 0x007fea0003c00000 */
[----:B------:R-:W-:Y:S02]  /*2ec20*/  ELECT P6, UR62, PT ;  /* 0x00000000003e782f */ /* 0x000fe400038c0000 */
[----:B------:R-:W-:Y:S01]  /*2ec30*/  MOV R14, UR62 ;  /* 0x0000003e000e7c02 */ /* 0x000fe20008000f00 */
[----:B012---:R-:W-:Y:S10]  /*2ec40*/  ENDCOLLECTIVE ;  /* 0x000000000000791b */ /* 0x007ff40003800000 */
.L_x_977:
[----:B------:R-:W-:Y:S05]  /*2ec50*/  BSYNC B0 ;  /* 0x0000000000007941 */ /* 0x000fea0003800000 */
.L_x_976:
[----:B------:R-:W-:Y:S05]  /*2ec60*/  BRA `(.L_x_978) ;  /* 0xffffffb000887947 */ /* 0x000fea000383ffff */
.L_x_804:
[----:B-1----:R1:W3:Y:S02]  /*2ec70*/  SYNCS.PHASECHK.TRANS64.TRYWAIT P1, [R3+URZ+0x38840], R2 ;  /* 0x03884002030075a7 */ /* 0x0022e4000802017f */
[----:B---3--:R-:W-:Y:S05]  /*2ec80*/  @!P1 NANOSLEEP.SYNCS 0x989680 ;  /* 0x009896800000995d */ /* 0x008fea0003900000 */
[----:B------:R-:W3:Y:S02]  /*2ec90*/  @!P1 SYNCS.PHASECHK.TRANS64 P1, [R3+URZ+0x38840], R2 ;  /* 0x03884002030095a7 */ /* 0x000ee4000802007f */
[----:B---3--:R-:W-:Y:S05]  /*2eca0*/  @!P1 BRA `(.L_x_804) ;  /* 0xfffffffc00f09947 */ /* 0x008fea000383ffff */
[----:B------:R-:W-:Y:S05]  /*2ecb0*/  BRA `(.L_x_979) ;  /* 0xffffffb000a87947 */ /* 0x000fea000383ffff */
.L_x_806:
[----:B---3--:R3:W4:Y:S02]  /*2ecc0*/  SYNCS.PHASECHK.TRANS64.TRYWAIT P1, [R23+URZ+0x38840], R0 ;  /* 0x03884000170075a7 */ /* 0x008724000802017f */
[----:B----4-:R-:W-:Y:S05]  /*2ecd0*/  @!P1 NANOSLEEP.SYNCS 0x989680 ;  /* 0x009896800000995d */ /* 0x010fea0003900000 */
[----:B------:R-:W4:Y:S02]  /*2ece0*/  @!P1 SYNCS.PHASECHK.TRANS64 P1, [R23+URZ+0x38840], R0 ;  /* 0x03884000170095a7 */ /* 0x000f24000802007f */
[----:B----4-:R-:W-:Y:S05]  /*2ecf0*/  @!P1 BRA `(.L_x_806) ;  /* 0xfffffffc00f09947 */ /* 0x010fea000383ffff */
[----:B------:R-:W-:Y:S05]  /*2ed00*/  BRA `(.L_x_980) ;  /* 0xffffffb000b47947 */ /* 0x000fea000383ffff */
.L_x_808:
[----:B----4-:R4:W0:Y:S02]  /*2ed10*/  SYNCS.PHASECHK.TRANS64.TRYWAIT P1, [R3+URZ+0x38860], R2 ;  /* 0x03886002030075a7 */ /* 0x010824000802017f */
[----:B0-----:R-:W-:Y:S05]  /*2ed20*/  @!P1 NANOSLEEP.SYNCS 0x989680 ;  /* 0x009896800000995d */ /* 0x001fea0003900000 */
[----:B------:R-:W0:Y:S02]  /*2ed30*/  @!P1 SYNCS.PHASECHK.TRANS64 P1, [R3+URZ+0x38860], R2 ;  /* 0x03886002030095a7 */ /* 0x000e24000802007f */
[----:B0-----:R-:W-:Y:S05]  /*2ed40*/  @!P1 BRA `(.L_x_808) ;  /* 0xfffffffc00f09947 */ /* 0x001fea000383ffff */
[----:B------:R-:W-:Y:S05]  /*2ed50*/  BRA `(.L_x_981) ;  /* 0xffffffb000b07947 */ /* 0x000fea000383ffff */
.L_x_982:
        /* <DEDUP_REMOVED lines=10> */
.L_x_3273:


//--------------------- .text._ZN7cutlass13device_kernelIN5flash11enable_sm90INS1_16FlashAttnFwdSm90INS1_25CollectiveMainloopFwdSm90ILi2EN4cute5tupleIJNS5_1CILi1EEES8_S8_EEENS6_IJNS7_ILi128EEENS7_ILi64EEENS7_ILi256EEEEEELi256ENS_6half_tEfNS_4arch4Sm90ELb0ELb1ELb0ELb0ELb1ELb0ELb0ELb1ELb1ELb1ELb1ELb0EEENS1_21CollectiveEpilogueFwdINS6_IJSA_SC_SB_EEES9_SE_SG_Li256ELb0ELb1ELb1ELb0EEENS1_19SingleTileSchedulerILb0ELb1ELb1ELi128EEEEEEEEEvNT_6ParamsE --------------------------
	.section	.text._ZN7cutlass13device_kernelIN5flash11enable_sm90INS1_16FlashAttnFwdSm90INS1_25CollectiveMainloopFwdSm90ILi2EN4cute5tupleIJNS5_1CILi1EEES8_S8_EEENS6_IJNS7_ILi128EEENS7_ILi64EEENS7_ILi256EEEEEELi256ENS_6half_tEfNS_4arch4Sm90ELb0ELb1ELb0ELb0ELb1ELb0ELb0ELb1ELb1ELb1ELb1ELb0EEENS1_21CollectiveEpilogueFwdINS6_IJSA_SC_SB_EEES9_SE_SG_Li256ELb0ELb1ELb1ELb0EEENS1_19SingleTileSchedulerILb0ELb1ELb1ELi128EEEEEEEEEvNT_6ParamsE,"ax",@progbits
	.align	128
.text._ZN7cutlass13device_kernelIN5flash11enable_sm90INS1_16FlashAttnFwdSm90INS1_25CollectiveMainloopFwdSm90ILi2EN4cute5tupleIJNS5_1CILi1EEES8_S8_EEENS6_IJNS7_ILi128EEENS7_ILi64EEENS7_ILi256EEEEEELi256ENS_6half_tEfNS_4arch4Sm90ELb0ELb1ELb0ELb0ELb1ELb0ELb0ELb1ELb1ELb1ELb1ELb0EEENS1_21CollectiveEpilogueFwdINS6_IJSA_SC_SB_EEES9_SE_SG_Li256ELb0ELb1ELb1ELb0EEENS1_19SingleTileSchedulerILb0ELb1ELb1ELi128EEEEEEEEEvNT_6ParamsE:
        .type           _ZN7cutlass13device_kernelIN5flash11enable_sm90INS1_16FlashAttnFwdSm90INS1_25CollectiveMainloopFwdSm90ILi2EN4cute5tupleIJNS5_1CILi1EEES8_S8_EEENS6_IJNS7_ILi128EEENS7_ILi64EEENS7_ILi256EEEEEELi256ENS_6half_tEfNS_4arch4Sm90ELb0ELb1ELb0ELb0ELb1ELb0ELb0ELb1ELb1ELb1ELb1ELb0EEENS1_21CollectiveEpilogueFwdINS6_IJSA_SC_SB_EEES9_SE_SG_Li256ELb0ELb1ELb1ELb0EEENS1_19SingleTileSchedulerILb0ELb1ELb1ELi128EEEEEEEEEvNT_6ParamsE,@function
        .size           _ZN7cutlass13device_kernelIN5flash11enable_sm90INS1_16FlashAttnFwdSm90INS1_25CollectiveMainloopFwdSm90ILi2EN4cute5tupleIJNS5_1CILi1EEES8_S8_EEENS6_IJNS7_ILi128EEENS7_ILi64EEENS7_ILi256EEEEEELi256ENS_6half_tEfNS_4arch4Sm90ELb0ELb1ELb0ELb0ELb1ELb0ELb0ELb1ELb1ELb1ELb1ELb0EEENS1_21CollectiveEpilogueFwdINS6_IJSA_SC_SB_EEES9_SE_SG_Li256ELb0ELb1ELb1ELb0EEENS1_19SingleTileSchedulerILb0ELb1ELb1ELi128EEEEEEEEEvNT_6ParamsE,(.L_x_3274 - _ZN7cutlass13device_kernelIN5flash11enable_sm90INS1_16FlashAttnFwdSm90INS1_25CollectiveMainloopFwdSm90ILi2EN4cute5tupleIJNS5_1CILi1EEES8_S8_EEENS6_IJNS7_ILi128EEENS7_ILi64EEENS7_ILi256EEEEEELi256ENS_6half_tEfNS_4arch4Sm90ELb0ELb1ELb0ELb0ELb1ELb0ELb0ELb1ELb1ELb1ELb1ELb0EEENS1_21CollectiveEpilogueFwdINS6_IJSA_SC_SB_EEES9_SE_SG_Li256ELb0ELb1ELb1ELb0EEENS1_19SingleTileSchedulerILb0ELb1ELb1ELi128EEEEEEEEEvNT_6ParamsE)
        .other          _ZN7cutlass13device_kernelIN5flash11enable_sm90INS1_16FlashAttnFwdSm90INS1_25CollectiveMainloopFwdSm90ILi2EN4cute5tupleIJNS5_1CILi1EEES8_S8_EEENS6_IJNS7_ILi128EEENS7_ILi64EEENS7_ILi256EEEEEELi256ENS_6half_tEfNS_4arch4Sm90ELb0ELb1ELb0ELb0ELb1ELb0ELb0ELb1ELb1ELb1ELb1ELb0EEENS1_21CollectiveEpilogueFwdINS6_IJSA_SC_SB_EEES9_SE_SG_Li256ELb0ELb1ELb1ELb0EEENS1_19SingleTileSchedulerILb0ELb1ELb1ELi128EEEEEEEEEvNT_6ParamsE,@"STO_CUDA_ENTRY STV_DEFAULT"
_ZN7cutlass13device_kernelIN5flash11enable_sm90INS1_16FlashAttnFwdSm90INS1_25CollectiveMainloopFwdSm90ILi2EN4cute5tupleIJNS5_1CILi1EEES8_S8_EEENS6_IJNS7_ILi128EEENS7_ILi64EEENS7_ILi256EEEEEELi256ENS_6half_tEfNS_4arch4Sm90ELb0ELb1ELb0ELb0ELb1ELb0ELb0ELb1ELb1ELb1ELb1ELb0EEENS1_21CollectiveEpilogueFwdINS6_IJSA_SC_SB_EEES9_SE_SG_Li256ELb0ELb1ELb1ELb0EEENS1_19SingleTileSchedulerILb0ELb1ELb1ELi128EEEEEEEEEvNT_6ParamsE:
        /* <DEDUP_REMOVED lines=45> */
.L_x_983:
        /* <DEDUP_REMOVED lines=22> */
.L_x_984:
        /* <DEDUP_REMOVED lines=18> */
.L_x_985:
        /* <DEDUP_REMOVED lines=22> */
.L_x_986:
        /* <DEDUP_REMOVED lines=23> */
.L_x_987:
[----:B------:R-:W-:Y:S01]  /*0820*/  UISETP.NE.AND UP0, UPT, UR9, URZ, UPT ;  /* 0x0000003f0900728c */ /* 0x000fe2000bf05270 */
[----:B------:R-:W-:Y:S01]  /*0830*/  NOP ;  /* 0x0000000000007918 */ /* 0x000fe20000000000 */
[----:B0-----:R-:W-:Y:S01]  /*0840*/  UMOV UR4, 0x1 ;  /* 0x0000000100047882 */ /* 0x001fe20000000000 */
[----:B------:R-:W-:Y:S01]  /*0850*/  ULDC.64 UR60, c[0x0][0x208] ;  /* 0x00008200003c7ab9 */ /* 0x000fe20000000a00 */
[----:B------:R-:W-:Y:S01]  /*0860*/  USEL UR4, UR4, 0x2, !UP0 ;  /* 0x0000000204047887 */ /* 0x000fe2000c000000 */
[----:B------:R-:W-:Y:S01]  /*0870*/  BSSY B6, `(.L_x_988) ;  /* 0x0001283000067945 */ /* 0x000fe20003800000 */
[----:B-1234-:R-:W-:Y:S01]  /*0880*/  BAR.SYNC.DEFER_BLOCKING 0x0 ;  /* 0x0000000000007b1d */ /* 0x01efe20000010000 */
[----:B------:R-:W-:-:S03]  /*0890*/  PLOP3.LUT P0, PT, PT, PT, UP0, 0x80, 0x0 ;  /* 0x000000000000781c */ /* 0x000fc60003f0f008 */
[----:B------:R-:W-:-:S05]  /*08a0*/  IMAD.U32 R2, RZ, RZ, UR4 ;  /* 0x00000004ff027e24 */ /* 0x000fca000f8e00ff */
[----:B------:R0:W-:Y:S05]  /*08b0*/  STL [R1+0x4], R2 ;  /* 0x0000040201007387 */ /* 0x0001ea0000100800 */
[----:B------:R-:W-:Y:S05]  /*08c0*/  @!P0 BRA `(.L_x_989) ;  /* 0x000000e800648947 */ /* 0x000fea0003800000 */
.L_x_990:
        /* <DEDUP_REMOVED lines=14> */
[----:B------:R-:W-:Y:S01]  /*09b0*/  IMAD.U32 R0, RZ, RZ, UR10 ;  /* 0x0000000aff007e24 */ /* 0x000fe2000f8e00ff */
[----:B--2---:R-:W-:Y:S01]  /*09c0*/  ISETP.LE.AND P0, PT, RZ, UR8, PT ;  /* 0x00000008ff007c0c */ /* 0x004fe2000bf03270 */
[----:B------:R-:W-:-:S03]  /*09d0*/  UIADD3 UR4, -UR10, URZ, URZ ;  /* 0x0000003f0a047290 */ /* 0x000fc6000fffe13f */
[----:B------:R1:W-:Y:S01]  /*09e0*/  STL [R1], R0 ;  /* 0x0000000001007387 */ /* 0x0003e20000100800 */
[----:B------:R-:W-:-:S08]  /*09f0*/  UIMAD UR6, UR7, UR4, UR6 ;  /* 0x00000004070672a4 */ /* 0x000fd0000f8e0206 */
[----:B------:R-:W-:Y:S05]  /*0a00*/  @!P0 BRA `(.L_x_991) ;  /* 0x0000012400a48947 */ /* 0x000fea0003800000 */
[----:B0-----:R-:W0:Y:S01]  /*0a10*/  LDC.64 R2, c[0x0][0x418] ;  /* 0x00010600ff027b82 */ /* 0x001e220000000a00 */
[----:B------:R-:W-:Y:S01]  /*0a20*/  ULDC UR4, c[0x0][0x448] ;  /* 0x0001120000047ab9 */ /* 0x000fe20000000800 */
[----:B------:R-:W-:Y:S01]  /*0a30*/  IADD3 R19, R26, -0x80, RZ ;  /* 0xffffff801a137810 */ /* 0x000fe20007ffe0ff */
[----:B------:R-:W-:-:S04]  /*0a40*/  UISETP.NE.AND UP0, UPT, UR4, 0x1, UPT ;  /* 0x000000010400788c */ /* 0x000fc8000bf05270 */
[----:B------:R-:W-:Y:S01]  /*0a50*/  UP2UR UR4, UPR, URZ, 0x1 ;  /* 0x000000013f047883 */ /* 0x000fe20008000000 */
[----:B------:R-:W1:Y:S05]  /*0a60*/  LDC R18, c[0x0][0x288] ;  /* 0x0000a200ff127b82 */ /* 0x000e6a0000000800 */
[----:B------:R-:W-:Y:S01]  /*0a70*/  IMAD.U32 R23, RZ, RZ, UR4 ;  /* 0x00000004ff177e24 */ /* 0x000fe2000f8e00ff */
[----:B------:R-:W-:Y:S01]  /*0a80*/  @UP0 ULDC UR9, c[0x0][0x44c] ;  /* 0x0001130000090ab9 */ /* 0x000fe20000000800 */
[----:B------:R-:W-:Y:S01]  /*0a90*/  @UP0 ULDC UR11, c[0x0][0x450] ;  /* 0x00011400000b0ab9 */ /* 0x000fe20000000800 */
[----:B------:R-:W2:Y:S01]  /*0aa0*/  LDC R17, c[0x0][0x424] ;  /* 0x00010900ff117b82 */ /* 0x000ea20000000800 */
[----:B------:R-:W-:-:S07]  /*0ab0*/  ULDC.64 UR4, c[0x0][0x9e0] ;  /* 0x0002780000047ab9 */ /* 0x000fce0000000a00 */
[----:B------:R-:W3:Y:S01]  /*0ac0*/  S2UR UR38, SR_CTAID.X ;  /* 0x00000000002679c3 */ /* 0x000ee20000002500 */
[----:B0-----:R-:W-:-:S04]  /*0ad0*/  ISETP.NE.U32.AND P0, PT, R2, RZ, PT ;  /* 0x000000ff0200720c */ /* 0x001fc80003f05070 */
[----:B------:R-:W-:-:S03]  /*0ae0*/  ISETP.NE.AND.EX P0, PT, R3, RZ, PT, P0 ;  /* 0x000000ff0300720c */ /* 0x000fc60003f05300 */
[----:B------:R-:W0:Y:S01]  /*0af0*/  LDC R4, c[0x0][0x2f0] ;  /* 0x0000bc00ff047b82 */ /* 0x000e220000000800 */
[----:B-1----:R-:W-:Y:S02]  /*0b00*/  IADD3 R0, -R18, 0x1, RZ ;  /* 0x0000000112007810 */ /* 0x002fe40007ffe1ff */
[----:B--2---:R-:W-:Y:S01]  /*0b10*/  SEL R17, R17, 0x1, P0 ;  /* 0x0000000111117807 */ /* 0x004fe20000000000 */
[----:B---3--:R-:W-:-:S04]  /*0b20*/  USHF.L.U32 UR38, UR38, 0x7, URZ ;  /* 0x0000000726267899 */ /* 0x008fc8000800063f */
[----:B------:R-:W-:Y:S02]  /*0b30*/  @UP0 UIADD3 UR8, UR38, 0x7f, URZ ;  /* 0x0000007f26080890 */ /* 0x000fe4000fffe03f */
[----:B------:R-:W-:Y:S01]  /*0b40*/  UIADD3 UR7, UR38, 0x7f, URZ ;  /* 0x0000007f26077890 */ /* 0x000fe2000fffe03f */
[----:B0-----:R-:W-:Y:S01]  /*0b50*/  IMAD R0, R17, R4, R0 ;  /* 0x0000000411007224 */ /* 0x001fe200078e0200 */
[----:B------:R-:W-:-:S04]  /*0b60*/  UIMAD.WIDE.U32 UR8, UR8, UR9, URZ ;  /* 0x00000009080872a5 */ /* 0x000fc8000f8e003f */
[----:B------:R-:W-:Y:S01]  /*0b70*/  R2UR UR10, R0 ;  /* 0x00000000000a72ca */ /* 0x000fe200000e0000 */
[----:B------:R-:W-:Y:S02]  /*0b80*/  @UP0 USHF.R.U32.HI UR7, URZ, UR11, UR9 ;  /* 0x0000000b3f070299 */ /* 0x000fe40008011609 */
[----:B------:R-:W-:-:S04]  /*0b90*/  UISETP.GE.AND UP0, UPT, UR5, 0x1, UPT ;  /* 0x000000010500788c */ /* 0x000fc8000bf06270 */
[----:B------:R-:W-:Y:S02]  /*0ba0*/  UP2UR UR8, UPR, URZ, 0x1 ;  /* 0x000000013f087883 */ /* 0x000fe40008000000 */
[----:B------:R-:W-:-:S04]  /*0bb0*/  PLOP3.LUT P0, PT, PT, PT, UP0, 0x40, 0x0 ;  /* 0x000000000000781c */ /* 0x000fc80003f0e808 */
[----:B------:R-:W-:Y:S01]  /*0bc0*/  UIADD3 UR7, UR10, UR7, URZ ;  /* 0x000000070a077290 */ /* 0x000fe2000fffe03f */
[----:B------:R-:W-:-:S03]  /*0bd0*/  IMAD.U32 R22, RZ, RZ, UR8 ;  /* 0x00000008ff167e24 */ /* 0x000fc6000f8e00ff */
[----:B------:R-:W-:-:S06]  /*0be0*/  UIADD3 UR4, UR7, UR4, URZ ;  /* 0x0000000407047290 */ /* 0x000fcc000fffe03f */
[----:B------:R-:W-:Y:S01]  /*0bf0*/  IMAD.U32 R0, RZ, RZ, UR4 ;  /* 0x00000004ff007e24 */ /* 0x000fe2000f8e00ff */
[----:B------:R-:W-:Y:S06]  /*0c00*/  @P0 BRA `(.L_x_992) ;  /* 0x0000000000400947 */ /* 0x000fec0003800000 */
[----:B------:R-:W-:Y:S01]  /*0c10*/  ISETP.LT.AND P0, PT, RZ, UR7, PT ;  /* 0x00000007ff007c0c */ /* 0x000fe2000bf01270 */
[----:B------:R-:W-:-:S12]  /*0c20*/  UIADD3 UR4, UR7, -0x1, URZ ;  /* 0xffffffff07047890 */ /* 0x000fd8000fffe03f */
[----:B------:R-:W-:Y:S05]  /*0c30*/  @P0 BRA `(.L_x_993) ;  /* 0x00000000001c0947 */ /* 0x000fea0003800000 */
[----:B------:R-:W-:Y:S02]  /*0c40*/  UISETP.NE.AND UP0, UPT, UR5, 0x1, UPT ;  /* 0x000000010500788c */ /* 0x000fe4000bf05270 */
[----:B------:R-:W-:-:S09]  /*0c50*/  UIADD3 UR4, -UR7, URZ, URZ ;  /* 0x0000003f07047290 */ /* 0x000fd2000fffe13f */
[----:B------:R-:W-:Y:S02]  /*0c60*/  @UP0 ULDC.64 UR10, c[0x0][0x9e8] ;  /* 0x00027a00000a0ab9 */ /* 0x000fe40000000a00 */
[----:B------:R-:W-:-:S04]  /*0c70*/  UIMAD.WIDE.U32 UR8, UR4, UR10, URZ ;  /* 0x0000000a040872a5 */ /* 0x000fc8000f8e003f */
[----:B------:R-:W-:-:S04]  /*0c80*/  @UP0 USHF.R.U32.HI UR4, URZ, UR11, UR9 ;  /* 0x0000000b3f040299 */ /* 0x000fc80008011609 */
[----:B------:R-:W-:Y:S01]  /*0c90*/  ULOP3.LUT UR4, URZ, UR4, URZ, 0x33, !UPT ;  /* 0x000000043f047292 */ /* 0x000fe2000f8e333f */
[----:B------:R-:W-:Y:S11]  /*0ca0*/  BRA `(.L_x_994) ;  /* 0x0000000000107947 */ /* 0x000ff60003800000 */
.L_x_993:
[----:B------:R-:W-:-:S11]  /*0cb0*/  UISETP.NE.AND UP0, UPT, UR5, 0x1, UPT ;  /* 0x000000010500788c */ /* 0x000fd6000bf05270 */
[----:B------:R-:W-:Y:S02]  /*0cc0*/  @UP0 ULDC.64 UR10, c[0x0][0x9e8] ;  /* 0x00027a00000a0ab9 */ /* 0x000fe40000000a00 */
[----:B------:R-:W-:-:S04]  /*0cd0*/  UIMAD.WIDE.U32 UR8, UR4, UR10, URZ ;  /* 0x0000000a040872a5 */ /* 0x000fc8000f8e003f */
[----:B------:R-:W-:-:S12]  /*0ce0*/  @UP0 USHF.R.U32.HI UR4, URZ, UR11, UR9 ;  /* 0x0000000b3f040299 */ /* 0x000fd80008011609 */
.L_x_994:
[----:B------:R-:W-:-:S06]  /*0cf0*/  UIMAD UR4, UR4, UR5, UR5 ;  /* 0x00000005040472a4 */ /* 0x000fcc000f8e0205 */
[----:B------:R-:W-:-:S07]  /*0d00*/  VIMNMX R0, R0, UR4, PT ;  /* 0x0000000400007c48 */ /* 0x000fce000bfe0100 */
.L_x_992:
[----:B------:R-:W-:Y:S01]  /*0d10*/  R2UR UR4, R23 ;  /* 0x00000000170472ca */ /* 0x000fe200000e0000 */
[CC--:B------:R-:W-:Y:S02]  /*0d20*/  IMAD R18, R17.reuse, R4.reuse, -R18 ;  /* 0x0000000411127224 */ /* 0x0c0fe400078e0a12 */
[----:B------:R-:W-:Y:S02]  /*0d30*/  VIADD R2, R0, 0x3f ;  /* 0x0000003f00027836 */ /* 0x000fe40000000000 */
[----:B------:R-:W-:Y:S01]  /*0d40*/  IMAD R0, R17, R4, 0x3f ;  /* 0x0000003f11007424 */ /* 0x000fe200078e0204 */
[----:B------:R-:W-:Y:S02]  /*0d50*/  R2UR UR7, R18 ;  /* 0x00000000120772ca */ /* 0x000fe400000e0000 */
[----:B------:R-:W-:Y:S02]  /*0d60*/  SHF.R.S32.HI R5, RZ, 0x1f, R2 ;  /* 0x0000001fff057819 */ /* 0x000fe40000011402 */
[----:B------:R-:W-:-:S02]  /*0d70*/  SHF.R.S32.HI R3, RZ, 0x1f, R0 ;  /* 0x0000001fff037819 */ /* 0x000fc40000011400 */
[----:B------:R-:W-:Y:S01]  /*0d80*/  LEA.HI R5, R5, R2, RZ, 0x6 ;  /* 0x0000000205057211 */ /* 0x000fe200078f30ff */
[----:B------:R-:W-:Y:S01]  /*0d90*/  UISETP.NE.AND UP0, UPT, UR4, URZ, UPT ;  /* 0x0000003f0400728c */ /* 0x000fe2000bf05270 */
[----:B------:R-:W-:Y:S02]  /*0da0*/  LEA.HI R3, R3, R0, RZ, 0x6 ;  /* 0x0000000003037211 */ /* 0x000fe400078f30ff */
[----:B------:R-:W-:Y:S01]  /*0db0*/  UMOV UR4, UR38 ;  /* 0x0000002600047c82 */ /* 0x000fe20008000000 */
[----:B------:R-:W-:Y:S02]  /*0dc0*/  SHF.R.S32.HI R0, RZ, 0x6, R5 ;  /* 0x00000006ff007819 */ /* 0x000fe40000011405 */
[----:B------:R-:W-:-:S04]  /*0dd0*/  SHF.R.S32.HI R3, RZ, 0x6, R3 ;  /* 0x00000006ff037819 */ /* 0x000fc80000011403 */
[----:B------:R-:W-:Y:S01]  /*0de0*/  VIMNMX R204, R3, R0, PT ;  /* 0x0000000003cc7248 */ /* 0x000fe20003fe0100 */
[----:B------:R-:W-:Y:S01]  /*0df0*/  @UP0 ULDC UR8, c[0x0][0x44c] ;  /* 0x0001130000080ab9 */ /* 0x000fe20000000800 */
[----:B------:R-:W-:Y:S01]  /*0e00*/  @UP0 ULDC UR10, c[0x0][0x450] ;  /* 0x00011400000a0ab9 */ /* 0x000fe20000000800 */
[----:B------:R-:W-:-:S04]  /*0e10*/  UIMAD.WIDE.U32 UR8, UR38, UR8, URZ ;  /* 0x00000008260872a5 */ /* 0x000fc8000f8e003f */
[----:B------:R-:W-:Y:S02]  /*0e20*/  @UP0 USHF.R.U32.HI UR4, URZ, UR10, UR9 ;  /* 0x0000000a3f040299 */ /* 0x000fe40008011609 */
[----:B------:R-:W-:Y:S02]  /*0e30*/  UISETP.GE.AND UP0, UPT, UR5, 0x1, UPT ;  /* 0x000000010500788c */ /* 0x000fe4000bf06270 */
[----:B------:R-:W-:-:S03]  /*0e40*/  UIADD3 UR4, UR7, UR4, URZ ;  /* 0x0000000407047290 */ /* 0x000fc6000fffe03f */
[----:B------:R-:W-:Y:S01]  /*0e50*/  ULDC UR7, c[0x0][0x9dc] ;  /* 0x0002770000077ab9 */ /* 0x000fe20000000800 */
[----:B------:R-:W-:Y:S01]  /*0e60*/  PLOP3.LUT P0, PT, PT, PT, UP0, 0x40, 0x0 ;  /* 0x000000000000781c */ /* 0x000fe20003f0e808 */
[----:B------:R-:W-:-:S12]  /*0e70*/  UIADD3 UR7, UR4, -UR7, URZ ;  /* 0x8000000704077290 */ /* 0x000fd8000fffe03f */
[----:B------:R-:W-:Y:S05]  /*0e80*/  @P0 BRA `(.L_x_995) ;  /* 0x0000000000440947 */ /* 0x000fea0003800000 */
[----:B------:R-:W-:-:S06]  /*0e90*/  UISETP.GT.AND UP0, UPT, UR4, -0x1, UPT ;  /* 0xffffffff0400788c */ /* 0x000fcc000bf04270 */
[----:B------:R-:W-:-:S13]  /*0ea0*/  PLOP3.LUT P0, PT, PT, PT, UP0, 0x80, 0x0 ;  /* 0x000000000000781c */ /* 0x000fda0003f0f008 */
[----:B------:R-:W-:Y:S05]  /*0eb0*/  @P0 BRA `(.L_x_996) ;  /* 0x00000000001c0947 */ /* 0x000fea0003800000 */
[----:B------:R-:W-:Y:S02]  /*0ec0*/  UISETP.NE.AND UP0, UPT, UR5, 0x1, UPT ;  /* 0x000000010500788c */ /* 0x000fe4000bf05270 */
[----:B------:R-:W-:-:S09]  /*0ed0*/  ULOP3.LUT UR4, URZ, UR4, URZ, 0x33, !UPT ;  /* 0x000000043f047292 */ /* 0x000fd2000f8e333f */
[----:B------:R-:W-:Y:S02]  /*0ee0*/  @UP0 ULDC.64 UR10, c[0x0][0x9e8] ;  /* 0x00027a00000a0ab9 */ /* 0x000fe40000000a00 */
[----:B------:R-:W-:-:S04]  /*0ef0*/  UIMAD.WIDE.U32 UR8, UR4, UR10, URZ ;  /* 0x0000000a040872a5 */ /* 0x000fc8000f8e003f */
[----:B------:R-:W-:-:S04]  /*0f00*/  @UP0 USHF.R.U32.HI UR4, URZ, UR11, UR9 ;  /* 0x0000000b3f040299 */ /* 0x000fc80008011609 */
[----:B------:R-:W-:Y:S01]  /*0f10*/  ULOP3.LUT UR4, URZ, UR4, URZ, 0x33, !UPT ;  /* 0x000000043f047292 */ /* 0x000fe2000f8e333f */
[----:B------:R-:W-:Y:S11]  /*0f20*/  BRA `(.L_x_997) ;  /* 0x0000000000107947 */ /* 0x000ff60003800000 */
.L_x_996:
[----:B------:R-:W-:-:S11]  /*0f30*/  UISETP.NE.AND UP0, UPT, UR5, 0x1, UPT ;  /* 0x000000010500788c */ /* 0x000fd6000bf05270 */
[----:B------:R-:W-:Y:S02]  /*0f40*/  @UP0 ULDC.64 UR10, c[0x0][0x9e8] ;  /* 0x00027a00000a0ab9 */ /* 0x000fe40000000a00 */
[----:B------:R-:W-:-:S04]  /*0f50*/  UIMAD.WIDE.U32 UR8, UR4, UR10, URZ ;  /* 0x0000000a040872a5 */ /* 0x000fc8000f8e003f */
[----:B------:R-:W-:-:S12]  /*0f60*/  @UP0 USHF.R.U32.HI UR4, URZ, UR11, UR9 ;  /* 0x0000000b3f040299 */ /* 0x000fd80008011609 */
.L_x_997:
[----:B------:R-:W-:-:S04]  /*0f70*/  UIMAD UR4, UR4, UR5, URZ ;  /* 0x00000005040472a4 */ /* 0x000fc8000f8e023f */
[----:B------:R-:W-:-:S04]  /*0f80*/  UISETP.LT.AND UP0, UPT, UR7, UR4, UPT ;  /* 0x000000040700728c */ /* 0x000fc8000bf01270 */
[----:B------:R-:W-:-:S12]  /*0f90*/  USEL UR7, UR7, UR4, !UP0 ;  /* 0x0000000407077287 */ /* 0x000fd8000c000000 */
.L_x_995:
[----:B------:R-:W-:Y:S02]  /*0fa0*/  USHF.R.S32.HI UR4, URZ, 0x1f, UR7 ;  /* 0x0000001f3f047899 */ /* 0x000fe40008011407 */
[----:B------:R-:W-:Y:S02]  /*0fb0*/  USHF.R.U32.HI UR11, URZ, 0x10, UR6 ;  /* 0x000000103f0b7899 */ /* 0x000fe40008011606 */
[----:B------:R-:W-:Y:S02]  /*0fc0*/  ULEA.HI UR4, UR4, UR7, URZ, 0x6 ;  /* 0x0000000704047291 */ /* 0x000fe4000f8f303f */
[----:B------:R-:W-:Y:S02]  /*0fd0*/  ULOP3.LUT UR7, UR6, 0xffff, URZ, 0xc0, !UPT ;  /* 0x0000ffff06077892 */ /* 0x000fe4000f8ec03f */
[----:B------:R-:W-:-:S04]  /*0fe0*/  USHF.R.S32.HI UR4, URZ, 0x6, UR4 ;  /* 0x000000063f047899 */ /* 0x000fc80008011404 */
[----:B------:R-:W-:-:S04]  /*0ff0*/  UISETP.LT.AND UP0, UPT, URZ, UR4, UPT ;  /* 0x000000043f00728c */ /* 0x000fc8000bf01270 */
[----:B------:R-:W-:Y:S02]  /*1000*/  USEL UR10, URZ, UR4, !UP0 ;  /* 0x000000043f0a7287 */ /* 0x000fe4000c000000 */
[----:B------:R-:W-:Y:S01]  /*1010*/  UISETP.NE.AND UP0, UPT, UR11, URZ, UPT ;  /* 0x0000003f0b00728c */ /* 0x000fe2000bf05270 */
[----:B------:R-:W-:-:S03]  /*1020*/  UMOV UR4, URZ ;  /* 0x0000003f00047c82 */ /* 0x000fc60008000000 */
[----:B------:R-:W-:-:S07]  /*1030*/  ISETP.GT.AND P0, PT, R204, UR10, PT ;  /* 0x0000000acc007c0c */ /* 0x000fce000bf04270 */
[----:B------:R-:W-:-:S06]  /*1040*/  @!UP0 ULDC UR11, c[0x0][0x9f0] ;  /* 0x00027c00000b8ab9 */ /* 0x000fcc0000000800 */
[----:B------:R-:W-:Y:S05]  /*1050*/  @!P0 BRA `(.L_x_998) ;  /* 0x00000000008c8947 */ /* 0x000fea0003800000 */
[----:B------:R-:W-:Y:S01]  /*1060*/  IMAD.U32 R5, RZ, RZ, UR11 ;  /* 0x0000000bff057e24 */ /* 0x000fe2000f8e00ff */
[----:B------:R-:W-:-:S04]  /*1070*/  UMOV UR4, URZ ;  /* 0x0000003f00047c82 */ /* 0x000fc80008000000 */
[----:B------:R-:W-:-:S04]  /*1080*/  IABS R0, R5 ;  /* 0x0000000500007213 */ /* 0x000fc80000000000 */
[----:B------:R-:W-:Y:S02]  /*1090*/  R2UR UR12, R0 ;  /* 0x00000000000c72ca */ /* 0x000fe400000e0000 */
[----:B------:R-:W-:Y:S02]  /*10a0*/  IADD3 R0, R5, -0x1, R204 ;  /* 0xffffffff05007810 */ /* 0x000fe40007ffe0cc */
[----:B------:R-:W-:Y:S02]  /*10b0*/  IABS R5, R5 ;  /* 0x0000000500057213 */ /* 0x000fe40000000000 */
[----:B------:R-:W-:Y:S02]  /*10c0*/  R2UR UR6, R0 ;  /* 0x00000000000672ca */ /* 0x000fe400000e0000 */
[----:B------:R-:W-:-:S05]  /*10d0*/  IADD3 R5, RZ, -R5, RZ ;  /* 0x80000005ff057210 */ /* 0x000fca0007ffe0ff */
[----:B------:R-:W0:Y:S06]  /*10e0*/  I2F.RP R2, UR12 ;  /* 0x0000000c00027d06 */ /* 0x000e2c0008209400 */
[----:B------:R-:W-:-:S06]  /*10f0*/  UIADD3 UR6, -UR10, UR6, URZ ;  /* 0x000000060a067290 */ /* 0x000fcc000fffe13f */
[----:B------:R-:W-:Y:S01]  /*1100*/  IMAD.U32 R0, RZ, RZ, UR6 ;  /* 0x00000006ff007e24 */ /* 0x000fe2000f8e00ff */
[----:B------:R-:W-:Y:S01]  /*1110*/  ULOP3.LUT UR6, UR6, UR11, URZ, 0x3c, !UPT ;  /* 0x0000000b06067292 */ /* 0x000fe2000f8e3c3f */
[----:B0-----:R-:W0:Y:S03]  /*1120*/  MUFU.RCP R2, R2 ;  /* 0x0000000200027308 */ /* 0x001e260000001000 */
[----:B------:R-:W-:-:S04]  /*1130*/  IABS R0, R0 ;  /* 0x0000000000007213 */ /* 0x000fc80000000000 */
[----:B------:R-:W-:Y:S01]  /*1140*/  R2UR UR9, R0 ;  /* 0x00000000000972ca */ /* 0x000fe200000e0000 */
[----:B------:R-:W-:Y:S02]  /*1150*/  IMAD.MOV.U32 R0, RZ, RZ, R5 ;  /* 0x000000ffff007224 */ /* 0x000fe400078e0005 */
[----:B0-----:R-:W-:-:S06]  /*1160*/  VIADD R3, R2, 0xffffffe ;  /* 0x0ffffffe02037836 */ /* 0x001fcc0000000000 */
        /* <DEDUP_REMOVED lines=18> */
.L_x_998:
[----:B------:R-:W-:Y:S02]  /*1290*/  UIMAD UR5, UR7, UR4, UR10 ;  /* 0x00000004070572a4 */ /* 0x000fe4000f8e020a */
[----:B------:R-:W-:Y:S01]  /*12a0*/  IMAD.U32 R3, RZ, RZ, UR4 ;  /* 0x00000004ff037e24 */ /* 0x000fe2000f8e00ff */
[----:B------:R-:W-:Y:S01]  /*12b0*/  PLOP3.LUT P0, PT, PT, PT, PT, 0x80, 0x0 ;  /* 0x000000000000781c */ /* 0x000fe20003f0f070 */
[----:B------:R-:W-:Y:S01]  /*12c0*/  IMAD.MOV.U32 R2, RZ, RZ, RZ ;  /* 0x000000ffff027224 */ /* 0x000fe200078e00ff */
[----:B------:R-:W-:Y:S01]  /*12d0*/  CS2R R150, SRZ ;  /* 0x0000000000967805 */ /* 0x000fe2000001ff00 */
[----:B------:R-:W-:Y:S01]  /*12e0*/  IMAD.MOV.U32 R0, RZ, RZ, RZ ;  /* 0x000000ffff007224 */ /* 0x000fe200078e00ff */
[----:B------:R-:W-:Y:S01]  /*12f0*/  VIADDMNMX R204, R3, UR5, R204, PT ;  /* 0x0000000503cc7c46 */ /* 0x000fe2000b8001cc */
[----:B------:R-:W-:Y:S01]  /*1300*/  IMAD.U32 R201, RZ, RZ, UR5 ;  /* 0x00000005ffc97e24 */ /* 0x000fe2000f8e00ff */
[----:B------:R-:W-:Y:S02]  /*1310*/  CS2R R148, SRZ ;  /* 0x0000000000947805 */ /* 0x000fe4000001ff00 */
[----:B------:R-:W-:-:S02]  /*1320*/  CS2R R146, SRZ ;  /* 0x0000000000927805 */ /* 0x000fc4000001ff00 */
[----:B------:R-:W-:Y:S02]  /*1330*/  ISETP.GT.AND P1, PT, R204, UR5, PT ;  /* 0x00000005cc007c0c */ /* 0x000fe4000bf24270 */
        /* <DEDUP_REMOVED lines=62> */
[----:B------:R-:W-:Y:S01]  /*1720*/  SHF.R.S32.HI R56, RZ, 0x1f, R19 ;  /* 0x0000001fff387819 */ /* 0x000fe20000011413 */
[----:B------:R-:W0:Y:S01]  /*1730*/  S2UR UR7, SR_CgaCtaId ;  /* 0x00000000000779c3 */ /* 0x000e220000008800 */
[----:B------:R-:W-:Y:S02]  /*1740*/  UMOV UR6, 0x400 ;  /* 0x0000040000067882 */ /* 0x000fe40000000000 */
[----:B------:R-:W-:-:S04]  /*1750*/  LEA.HI R57, R56, R19, RZ, 0x7 ;  /* 0x0000001338397211 */ /* 0x000fc800078f38ff */
[----:B------:R-:W-:-:S05]  /*1760*/  SHF.R.S32.HI R58, RZ, 0x7, R57 ;  /* 0x00000007ff3a7819 */ /* 0x000fca0000011439 */
        /* <DEDUP_REMOVED lines=23> */
[----:B------:R-:W-:Y:S02]  /*18e0*/  IMAD.U32 R6, RZ, RZ, UR4 ;  /* 0x00000004ff067e24 */ /* 0x000fe4000f8e00ff */
[----:B------:R-:W-:-:S02]  /*18f0*/  IMAD.U32 R7, RZ, RZ, UR5 ;  /* 0x00000005ff077e24 */ /* 0x000fc4000f8e00ff */
[----:B------:R-:W-:Y:S02]  /*1900*/  IMAD.MOV.U32 R8, RZ, RZ, 0x70 ;  /* 0x00000070ff087424 */ /* 0x000fe400078e00ff */
[----:B------:R-:W-:Y:S02]  /*1910*/  IMAD.MOV.U32 R12, RZ, RZ, 0x1 ;  /* 0x00000001ff0c7424 */ /* 0x000fe400078e00ff */
[----:B0-----:R-:W-:-:S07]  /*1920*/  IMAD.MOV.U32 R13, RZ, RZ, RZ ;  /* 0x000000ffff0d7224 */ /* 0x001fce00078e00ff */
[----:B------:R-:W-:-:S07]  /*1930*/  LEPC R20, `(.L_x_1000) ;  /* 0x000000001014794e */ /* 0x000fce0000000000 */
[----:B-1----:R-:W-:Y:S05]  /*1940*/  CALL.ABS.NOINC R2 ;  /* 0x0000000002007343 */ /* 0x002fea0003c00000 */
.L_x_1000:
[----:B------:R-:W-:Y:S02]  /*1950*/  R2UR UR4, R16 ;  /* 0x00000000100472ca */ /* 0x000fe400000e0000 */
[----:B------:R-:W-:-:S11]  /*1960*/  SHF.L.U32 R0, RZ, 0x1f, RZ ;  /* 0x0000001fff007819 */ /* 0x000fd600000006ff */
[----:B------:R-:W0:Y:S02]  /*1970*/  SYNCS.PHASECHK.TRANS64.TRYWAIT P0, [UR4+0x30800], R0 ;  /* 0x03080000ff0075a7 */ /* 0x000e240008000144 */
[----:B0-----:R-:W-:Y:S05]  /*1980*/  @!P0 BRA `(.L_x_1001) ;  /* 0x0000011400cc8947 */ /* 0x001fea0003800000 */
.L_x_1134:
[----:B------:R-:W2:Y:S02]  /*1990*/  LDL R2, [R1+0x4] ;  /* 0x0000040001027983 */ /* 0x000ea40000100800 */
[----:B--2---:R-:W-:-:S13]  /*19a0*/  R2UR UR4, R2 ;  /* 0x00000000020472ca */ /* 0x004fda00000e0000 */
[----:B------:R-:W-:-:S06]  /*19b0*/  ULOP3.LUT UR4, UR4, 0x1, URZ, 0xfc, !UPT ;  /* 0x0000000104047892 */ /* 0x000fcc000f8efc3f */
[----:B------:R-:W-:-:S05]  /*19c0*/  IMAD.U32 R2, RZ, RZ, UR4 ;  /* 0x00000004ff027e24 */ /* 0x000fca000f8e00ff */
[----:B------:R-:W-:-:S13]  /*19d0*/  ISETP.NE.AND P0, PT, R2, 0x3, PT ;  /* 0x000000030200780c */ /* 0x000fda0003f05270 */
[----:B------:R-:W-:Y:S05]  /*19e0*/  @!P0 BRA `(.L_x_1002) ;  /* 0x0000000000048947 */ /* 0x000fea0003800000 */
[----:B------:R-:W-:Y:S01]  /*19f0*/  BPT.TRAP 0x1 ;  /* 0x000000040000795c */ /* 0x000fe20000300000 */
.L_x_1002:
[----:B------:R-:W-:-:S13]  /*1a00*/  R2UR UR4, R16 ;  /* 0x00000000100472ca */ /* 0x000fda00000e0000 */
[----:B------:R1:W2:Y:S01]  /*1a10*/  SYNCS.PHASECHK.TRANS64.TRYWAIT P1, [UR4+0x30830], R0 ;  /* 0x03083000ff0075a7 */ /* 0x0002a20008020144 */
[----:B------:R-:W-:Y:S05]  /*1a20*/  @!P0 BRA `(.L_x_1003) ;  /* 0x0000000000048947 */ /* 0x000fea0003800000 */
[----:B------:R-:W-:Y:S01]  /*1a30*/  BPT.TRAP 0x1 ;  /* 0x000000040000795c */ /* 0x000fe20000300000 */
.L_x_1003:
[----:B------:R-:W-:-:S05]  /*1a40*/  IMAD.U32 R6, RZ, RZ, UR36 ;  /* 0x00000024ff067e24 */ /* 0x000fca000f8e00ff */
[----:B------:R-:W-:Y:S01]  /*1a50*/  LOP3.LUT R6, R6, 0x10000, RZ, 0xfc, !PT ;  /* 0x0001000006067812 */ /* 0x000fe200078efcff */
[----:B--2---:R-:W-:Y:S06]  /*1a60*/  @P1 BRA `(.L_x_1004) ;  /* 0x00000000000c1947 */ /* 0x004fec0003800000 */
[----:B------:R-:W-:-:S13]  /*1a70*/  R2UR UR4, R16 ;  /* 0x00000000100472ca */ /* 0x000fda00000e0000 */
[----:B------:R-:W2:Y:S02]  /*1a80*/  SYNCS.PHASECHK.TRANS64.TRYWAIT P1, [UR4+0x30830], R0 ;  /* 0x03083000ff0075a7 */ /* 0x000ea40008020144 */
[----:B--2---:R-:W-:Y:S05]  /*1a90*/  @!P1 BRA `(.L_x_1005) ;  /* 0x0000011400a49947 */ /* 0x004fea0003800000 */
.L_x_1004:
[----:B------:R-:W-:Y:S05]  /*1aa0*/  WARPSYNC.ALL ;  /* 0x0000000000007948 */ /* 0x000fea0003800000 */
[----:B------:R-:W-:Y:S02]  /*1ab0*/  MOV R7, 0x40000040 ;  /* 0x4000004000077802 */ /* 0x000fe40000000f00 */
[----:B------:R-:W-:Y:S01]  /*1ac0*/  R2UR UR4, R16 ;  /* 0x00000000100472ca */ /* 0x000fe200000e0000 */
[----:B------:R-:W-:Y:S01]  /*1ad0*/  WARPGROUP.ARRIVE ;  /* 0x00000000000079c5 */ /* 0x000fe20000000000 */
[----:B------:R-:W-:Y:S01]  /*1ae0*/  R2UR UR8, R6 ;  /* 0x00000000060872ca */ /* 0x000fe200000e0000 */
[----:B------:R-:W-:Y:S01]  /*1af0*/  UMOV UR11, 0x40000040 ;  /* 0x40000040000b7882 */ /* 0x000fe20000000000 */
[----:B------:R-:W-:Y:S01]  /*1b00*/  R2UR UR9, R7 ;  /* 0x00000000070972ca */ /* 0x000fe200000e0000 */
[----:B------:R-:W-:Y:S01]  /*1b10*/  UMOV UR13, 0x40000040 ;  /* 0x40000040000d7882 */ /* 0x000fe20000000000 */
[----:B------:R-:W-:Y:S01]  /*1b20*/  UMOV UR7, 0x40000040 ;  /* 0x4000004000077882 */ /* 0x000fe20000000000 */
[----:B------:R-:W-:Y:S01]  /*1b30*/  UMOV UR5, UR13 ;  /* 0x0000000d00057c82 */ /* 0x000fe20008000000 */
[----:B------:R-:W-:Y:S01]  /*1b40*/  IMAD.U32 R11, RZ, RZ, UR13 ;  /* 0x0000000dff0b7e24 */ /* 0x000fe2000f8e00ff */
[----:B------:R-:W-:Y:S01]  /*1b50*/  UMOV UR13, 0x40000040 ;  /* 0x40000040000d7882 */ /* 0x000fe20000000000 */
[----:B------:R-:W-:Y:S01]  /*1b60*/  UMOV UR15, 0x40000040 ;  /* 0x40000040000f7882 */ /* 0x000fe20000000000 */
[----:B------:R-:W-:Y:S01]  /*1b70*/  UMOV UR17, 0x40000040 ;  /* 0x4000004000117882 */ /* 0x000fe20000000000 */
[----:B------:R-:W-:Y:S01]  /*1b80*/  UMOV UR21, 0x40000040 ;  /* 0x4000004000157882 */ /* 0x000fe20000000000 */
[----:B------:R-:W-:Y:S01]  /*1b90*/  UIADD3 UR4, UR4, 0x20400, URZ ;  /* 0x0002040004047890 */ /* 0x000fe2000fffe03f */
[----:B------:R-:W-:Y:S01]  /*1ba0*/  UMOV UR25, 0x40000040 ;  /* 0x4000004000197882 */ /* 0x000fe20000000000 */
[----:B------:R-:W-:-:S02]  /*1bb0*/  UMOV UR29, 0x40000040 ;  /* 0x40000040001d7882 */ /* 0x000fc40000000000 */
[----:B------:R-:W-:Y:S01]  /*1bc0*/  USHF.R.U32.HI UR4, URZ, 0x4, UR4 ;  /* 0x000000043f047899 */ /* 0x000fe20008011604 */
[----:B------:R-:W-:Y:S01]  /*1bd0*/  UMOV UR33, 0x40000040 ;  /* 0x4000004000217882 */ /* 0x000fe20000000000 */
[----:B------:R-:W-:Y:S02]  /*1be0*/  UMOV UR37, 0x40000040 ;  /* 0x4000004000257882 */ /* 0x000fe40000000000 */
[----:B------:R-:W-:Y:S01]  /*1bf0*/  ULOP3.LUT UR4, UR4, 0x3fff, URZ, 0xc0, !UPT ;  /* 0x00003fff04047892 */ /* 0x000fe2000f8ec03f */
[----:B------:R-:W-:Y:S01]  /*1c00*/  UMOV UR41, 0x40000040 ;  /* 0x4000004000297882 */ /* 0x000fe20000000000 */
[----:B------:R-:W-:Y:S02]  /*1c10*/  UMOV UR45, 0x40000040 ;  /* 0x40000040002d7882 */ /* 0x000fe40000000000 */
[----:B------:R-:W-:Y:S01]  /*1c20*/  ULOP3.LUT UR18, UR4, 0x10000, URZ, 0xfc, !UPT ;  /* 0x0001000004127892 */ /* 0x000fe2000f8efc3f */
[----:B------:R-:W-:Y:S01]  /*1c30*/  UMOV UR49, 0x40000040 ;  /* 0x4000004000317882 */ /* 0x000fe20000000000 */
[----:B------:R-:W-:-:S02]  /*1c40*/  UMOV UR53, 0x40000040 ;  /* 0x4000004000357882 */ /* 0x000fc40000000000 */
[----:B------:R-:W-:Y:S02]  /*1c50*/  UIADD3 UR6, UR18, 0x2, URZ ;  /* 0x0000000212067890 */ /* 0x000fe4000fffe03f */
[----:B------:R-:W-:Y:S02]  /*1c60*/  UIADD3 UR14, UR18, 0x200, URZ ;  /* 0x00000200120e7890 */ /* 0x000fe4000fffe03f */
[----:B------:R-:W-:Y:S01]  /*1c70*/  IMAD.U32 R21, RZ, RZ, UR18 ;  /* 0x00000012ff157e24 */ /* 0x000fe2000f8e00ff */
[----:B------:R-:W-:Y:S02]  /*1c80*/  UMOV UR10, UR18 ;  /* 0x00000012000a7c82 */ /* 0x000fe40008000000 */
[----:B------:R-:W-:Y:S01]  /*1c90*/  HGMMA.64x64x16.F32 R24, gdesc[UR8], RZ, !UPT, gsb0 ;  /* 0x00e00000081879f0 */ /* 0x000fe2000c0008ff */
[----:B------:R-:W-:Y:S01]  /*1ca0*/  R2UR UR10, R6 ;  /* 0x00000000060a72ca */ /* 0x000fe200000e0000 */
[----:B------:R-:W-:Y:S02]  /*1cb0*/  UMOV UR9, 0x40000040 ;  /* 0x4000004000097882 */ /* 0x000fe40000000000 */
[----:B------:R-:W-:-:S10]  /*1cc0*/  IMAD.U32 R15, RZ, RZ, UR9 ;  /* 0x00000009ff0f7e24 */ /* 0x000fd4000f8e00ff */
[----:B------:R-:W-:Y:S02]  /*1cd0*/  UIADD3 UR4, UR10, 0x2, URZ ;  /* 0x000000020a047890 */ /* 0x000fe4000fffe03f */
[----:B------:R-:W-:Y:S02]  /*1ce0*/  UIADD3 UR16, UR10, 0x402, URZ ;  /* 0x000004020a107890 */ /* 0x000fe4000fffe03f */
[----:B------:R-:W-:Y:S02]  /*1cf0*/  UIADD3 UR20, UR10, 0x404, URZ ;  /* 0x000004040a147890 */ /* 0x000fe4000fffe03f */
[----:B------:R-:W-:Y:S01]  /*1d00*/  UIADD3 UR24, UR10, 0x406, URZ ;  /* 0x000004060a187890 */ /* 0x000fe2000fffe03f */
[----:B------:R-:W-:Y:S01]  /*1d10*/  UMOV UR12, UR4 ;  /* 0x00000004000c7c82 */ /* 0x000fe20008000000 */
[----:B------:R-:W-:Y:S01]  /*1d20*/  UIADD3 UR28, UR10, 0x800, URZ ;  /* 0x000008000a1c7890 */ /* 0x000fe2000fffe03f */
[----:B------:R-:W-:Y:S01]  /*1d30*/  IMAD.U32 R10, RZ, RZ, UR12 ;  /* 0x0000000cff0a7e24 */ /* 0x000fe2000f8e00ff */
[----:B------:R-:W-:Y:S01]  /*1d40*/  UMOV UR4, UR12 ;  /* 0x0000000c00047c82 */ /* 0x000fe20008000000 */
[----:B------:R-:W-:-:S02]  /*1d50*/  UIADD3 UR12, UR10, 0x400, URZ ;  /* 0x000004000a0c7890 */ /* 0x000fc4000fffe03f */
[----:B------:R-:W-:Y:S02]  /*1d60*/  UIADD3 UR32, UR10, 0x802, URZ ;  /* 0x000008020a207890 */ /* 0x000fe4000fffe03f */
[----:B------:R-:W-:Y:S02]  /*1d70*/  UIADD3 UR36, UR10, 0x804, URZ ;  /* 0x000008040a247890 */ /* 0x000fe4000fffe03f */
[----:B------:R-:W-:Y:S02]  /*1d80*/  UIADD3 UR40, UR10, 0x806, URZ ;  /* 0x000008060a287890 */ /* 0x000fe4000fffe03f */
[----:B------:R-:W-:Y:S02]  /*1d90*/  UIADD3 UR44, UR10, 0xc00, URZ ;  /* 0x00000c000a2c7890 */ /* 0x000fe4000fffe03f */
[----:B------:R-:W-:Y:S02]  /*1da0*/  UIADD3 UR48, UR10, 0xc02, URZ ;  /* 0x00000c020a307890 */ /* 0x000fe4000fffe03f */
[----:B------:R-:W-:Y:S01]  /*1db0*/  UIADD3 UR52, UR10, 0xc04, URZ ;  /* 0x00000c040a347890 */ /* 0x000fe2000fffe03f */
[----:B------:R-:W-:-:S02]  /*1dc0*/  WARPGROUP.DEPBAR.LE gsb0, 0x0 ;  /* 0x00008000000079c5 */ /* 0x000fc40000010000 */
[----:B------:R-:W-:-:S06]  /*1dd0*/  WARPGROUP.ARRIVE ;  /* 0x00000000000079c5 */ /* 0x000fcc0000000000 */
[----:B------:R-:W-:Y:S01]  /*1de0*/  HGMMA.64x64x16.F32 R24, gdesc[UR4], R24, gsb0 ;  /* 0x00e00000041879f0 */ /* 0x000fe20008000818 */
[----:B------:R-:W-:Y:S02]  /*1df0*/  UIADD3 UR4, UR10, 0x4, URZ ;  /* 0x000000040a047890 */ /* 0x000fe4000fffe03f */
[----:B------:R-:W-:Y:S01]  /*1e00*/  UIADD3 UR6, UR18, 0x4, URZ ;  /* 0x0000000412067890 */ /* 0x000fe2000fffe03f */
[----:B------:R-:W-:Y:S01]  /*1e10*/  UMOV UR5, UR9 ;  /* 0x0000000900057c82 */ /* 0x000fe20008000000 */
[----:B------:R-:W-:Y:S01]  /*1e20*/  UMOV UR7, 0x40000040 ;  /* 0x4000004000077882 */ /* 0x000fe20000000000 */
[----:B------:R-:W-:Y:S02]  /*1e30*/  UMOV UR9, 0x40000040 ;  /* 0x4000004000097882 */ /* 0x000fe40000000000 */
[----:B------:R-:W-:Y:S02]  /*1e40*/  UMOV UR8, UR4 ;  /* 0x0000000400087c82 */ /* 0x000fe40008000000 */
[----:B------:R-:W-:Y:S01]  /*1e50*/  UMOV UR4, UR8 ;  /* 0x0000000800047c82 */ /* 0x000fe20008000000 */
[----:B------:R-:W-:Y:S01]  /*1e60*/  IMAD.U32 R14, RZ, RZ, UR8 ;  /* 0x00000008ff0e7e24 */ /* 0x000fe2000f8e00ff */
[----:B------:R-:W-:-:S02]  /*1e70*/  UIADD3 UR8, UR10, 0x6, URZ ;  /* 0x000000060a087890 */ /* 0x000fc4000fffe03f */
[----:B------:R-:W-:Y:S01]  /*1e80*/  UIADD3 UR10, UR10, 0xc06, URZ ;  /* 0x00000c060a0a7890 */ /* 0x000fe2000fffe03f */
[----:B------:R-:W-:Y:S02]  /*1e90*/  WARPGROUP.DEPBAR.LE gsb0, 0x0 ;  /* 0x00008000000079c5 */ /* 0x000fe40000010000 */
[----:B------:R-:W-:-:S06]  /*1ea0*/  WARPGROUP.ARRIVE ;  /* 0x00000000000079c5 */ /* 0x000fcc0000000000 */
[----:B------:R-:W-:Y:S01]  /*1eb0*/  HGMMA.64x64x16.F32 R24, gdesc[UR4], R24, gsb0 ;  /* 0x00e00000041879f0 */ /* 0x000fe20008000818 */
[----:B------:R-:W-:Y:S01]  /*1ec0*/  UIADD3 UR6, UR18, 0x6, URZ ;  /* 0x0000000612067890 */ /* 0x000fe2000fffe03f */
[----:B------:R-:W-:Y:S01]  /*1ed0*/  UMOV UR4, UR8 ;  /* 0x0000000800047c82 */ /* 0x000fe20008000000 */
[----:B------:R-:W-:Y:S01]  /*1ee0*/  UMOV UR5, UR9 ;  /* 0x0000000900057c82 */ /* 0x000fe20008000000 */
[----:B------:R-:W-:Y:S01]  /*1ef0*/  UMOV UR7, 0x40000040 ;  /* 0x4000004000077882 */ /* 0x000fe20000000000 */
        /* <DEDUP_REMOVED lines=9> */
[----:B------:R-:W-:Y:S03]  /*1f90*/  HGMMA.64x64x16.F32 R24, gdesc[UR12], R24, gsb0 ;  /* 0x00e000000c1879f0 */ /* 0x000fe60008000818 */
        /* <DEDUP_REMOVED lines=68> */
[----:B------:R-:W-:Y:S01]  /*23e0*/  UMOV UR5, 0x40000040 ;  /* 0x4000004000057882 */ /* 0x000fe20000000000 */
[----:B------:R-:W-:Y:S01]  /*23f0*/  UMOV UR7, 0x40000040 ;  /* 0x4000004000077882 */ /* 0x000fe20000000000 */
[----:B------:R-:W-:Y:S01]  /*2400*/  MOV R12, UR4 ;  /* 0x00000004000c7c02 */ /* 0x000fe20008000f00 */
[----:B------:R-:W-:Y:S01]  /*2410*/  IMAD.U32 R13, RZ, RZ, UR5 ;  /* 0x00000005ff0d7e24 */ /* 0x000fe2000f8e00ff */
[----:B------:R-:W-:Y:S02]  /*2420*/  WARPGROUP.DEPBAR.LE gsb0, 0x0 ;  /* 0x00008000000079c5 */ /* 0x000fe40000010000 */
[----:B------:R-:W-:-:S06]  /*2430*/  WARPGROUP.ARRIVE ;  /* 0x00000000000079c5 */ /* 0x000fcc0000000000 */
[----:B------:R-:W-:Y:S03]  /*2440*/  HGMMA.64x64x16.F32 R24, gdesc[UR4], R24, gsb0 ;  /* 0x00e00000041879f0 */ /* 0x000fe60008000818 */
[----:B------:R-:W-:Y:S02]  /*2450*/  WARPGROUP.DEPBAR.LE gsb0, 0x0 ;  /* 0x00008000000079c5 */ /* 0x000fe40000010000 */
[----:B------:R-:W-:Y:S05]  /*2460*/  @!P0 BRA `(.L_x_1006) ;  /* 0x0000000000048947 */ /* 0x000fea0003800000 */
[----:B------:R-:W-:Y:S01]  /*2470*/  BPT.TRAP 0x1 ;  /* 0x000000040000795c */ /* 0x000fe20000300000 */
.L_x_1006:
[----:B01----:R-:W-:Y:S01]  /*2480*/  LOP3.LUT R0, R57, 0xffffff80, RZ, 0xc0, !PT ;  /* 0xffffff8039007812 */ /* 0x003fe200078ec0ff */
[----:B------:R-:W-:Y:S01]  /*2490*/  ULDC UR7, c[0x0][0x2f0] ;  /* 0x0000bc0000077ab9 */ /* 0x000fe20000000800 */
[----:B------:R-:W-:Y:S02]  /*24a0*/  R2UR UR5, R23 ;  /* 0x00000000170572ca */ /* 0x000fe400000e0000 */
[----:B------:R-:W-:Y:S01]  /*24b0*/  LEA.HI R56, R56, R19, RZ, 0x2 ;  /* 0x0000001338387211 */ /* 0x000fe200078f10ff */
[----:B------:R-:W-:Y:S01]  /*24c0*/  IMAD.IADD R0, R19, 0x1, -R0 ;  /* 0x0000000113007824 */ /* 0x000fe200078e0a00 */
[----:B------:R-:W-:Y:S02]  /*24d0*/  LEA.HI R5, R58, R58, RZ, 0x1 ;  /* 0x0000003a3a057211 */ /* 0x000fe400078f08ff */
[----:B------:R-:W-:Y:S02]  /*24e0*/  LOP3.LUT R56, R56, 0xfffffffc, RZ, 0xc0, !PT ;  /* 0xfffffffc38387812 */ /* 0x000fe400078ec0ff */
[----:B------:R-:W-:-:S02]  /*24f0*/  SHF.R.S32.HI R3, RZ, 0x1f, R0 ;  /* 0x0000001fff037819 */ /* 0x000fc40000011400 */
[----:B------:R-:W-:Y:S01]  /*2500*/  LOP3.LUT R5, R5, 0x3fffffe, RZ, 0xc0, !PT ;  /* 0x03fffffe05057812 */ /* 0x000fe200078ec0ff */
[----:B------:R-:W-:Y:S01]  /*2510*/  IMAD.IADD R56, R19, 0x1, -R56 ;  /* 0x0000000113387824 */ /* 0x000fe200078e0a38 */
[CC--:B------:R-:W-:Y:S01]  /*2520*/  LEA.HI R2, R3.reuse, R0.reuse, RZ, 0x2 ;  /* 0x0000000003027211 */ /* 0x0c0fe200078f10ff */
[----:B------:R-:W-:Y:S01]  /*2530*/  UISETP.NE.AND UP1, UPT, UR5, URZ, UPT ;  /* 0x0000003f0500728c */ /* 0x000fe2000bf25270 */
[----:B------:R-:W-:Y:S01]  /*2540*/  LEA.HI R4, R3, R0, RZ, 0x5 ;  /* 0x0000000003047211 */ /* 0x000fe200078f28ff */
[----:B------:R-:W-:Y:S01]  /*2550*/  IMAD.IADD R5, R58, 0x1, -R5 ;  /* 0x000000013a057824 */ /* 0x000fe200078e0a05 */
[--C-:B------:R-:W-:Y:S02]  /*2560*/  SHF.R.S32.HI R3, RZ, 0x2, R2.reuse ;  /* 0x00000002ff037819 */ /* 0x100fe40000011402 */
[----:B------:R-:W-:Y:S02]  /*2570*/  SHF.R.S32.HI R8, RZ, 0x1f, R2 ;  /* 0x0000001fff087819 */ /* 0x000fe40000011402 */
[----:B------:R-:W-:-:S02]  /*2580*/  SHF.R.S32.HI R4, RZ, 0x5, R4 ;  /* 0x00000005ff047819 */ /* 0x000fc40000011404 */
[----:B------:R-:W-:Y:S02]  /*2590*/  LEA.HI R8, R8, R3, RZ, 0x3 ;  /* 0x0000000308087211 */ /* 0x000fe400078f18ff */
[----:B------:R-:W-:Y:S01]  /*25a0*/  LEA.HI R9, R56, R56, RZ, 0x1 ;  /* 0x0000003838097211 */ /* 0x000fe200078f08ff */
[----:B------:R-:W-:Y:S01]  /*25b0*/  @UP1 ULDC UR5, c[0x0][0x450] ;  /* 0x0001140000051ab9 */ /* 0x000fe20000000800 */
[----:B------:R-:W-:Y:S02]  /*25c0*/  LEA R4, R4, UR38, 0x4 ;  /* 0x0000002604047c11 */ /* 0x000fe4000f8e20ff */
[----:B------:R-:W-:Y:S02]  /*25d0*/  LOP3.LUT R8, R8, 0xfffffff8, RZ, 0xc0, !PT ;  /* 0xfffffff808087812 */ /* 0x000fe400078ec0ff */
[----:B------:R-:W-:Y:S02]  /*25e0*/  R2UR UR4, R22 ;  /* 0x00000000160472ca */ /* 0x000fe400000e0000 */
[----:B------:R-:W-:-:S02]  /*25f0*/  LOP3.LUT R9, R9, 0x1ffffffe, RZ, 0xc0, !PT ;  /* 0x1ffffffe09097812 */ /* 0x000fc400078ec0ff */
[----:B------:R-:W-:Y:S01]  /*2600*/  IADD3 R4, R4, R3, -R8 ;  /* 0x0000000304047210 */ /* 0x000fe20007ffe808 */
[----:B------:R-:W-:Y:S01]  /*2610*/  IMAD.MOV.U32 R3, RZ, RZ, -0x40 ;  /* 0xffffffc0ff037424 */ /* 0x000fe200078e00ff */
[----:B------:R-:W-:Y:S01]  /*2620*/  PLOP3.LUT P1, PT, PT, PT, UP1, 0x80, 0x0 ;  /* 0x000000000000781c */ /* 0x000fe20003f2f018 */
[----:B------:R-:W-:Y:S01]  /*2630*/  IMAD.IADD R9, R56, 0x1, -R9 ;  /* 0x0000000138097824 */ /* 0x000fe200078e0a09 */
[----:B------:R-:W-:Y:S01]  /*2640*/  R2UR UR6, R16 ;  /* 0x00000000100672ca */ /* 0x000fe200000e0000 */
[----:B------:R-:W-:Y:S01]  /*2650*/  IMAD R60, R204, R3, 0x40 ;  /* 0x00000040cc3c7424 */ /* 0x000fe200078e0203 */
[----:B------:R-:W-:Y:S02]  /*2660*/  LEA R4, R5, R4, 0x6 ;  /* 0x0000000405047211 */ /* 0x000fe400078e30ff */
[----:B------:R-:W-:Y:S01]  /*2670*/  PLOP3.LUT P2, PT, PT, PT, UP1, 0x80, 0x0 ;  /* 0x000000000000781c */ /* 0x000fe20003f4f018 */
[----:B------:R-:W-:Y:S01]  /*2680*/  UISETP.NE.AND UP0, UPT, UR4, URZ, UPT ;  /* 0x0000003f0400728c */ /* 0x000fe2000bf05270 */
[----:B------:R-:W-:Y:S01]  /*2690*/  LOP3.LUT R3, R2, 0x7ffffffc, RZ, 0xc0, !PT ;  /* 0x7ffffffc02037812 */ /* 0x000fe200078ec0ff */
[----:B------:R-:W-:Y:S01]  /*26a0*/  IMAD R19, R9, 0x8, R4 ;  /* 0x0000000809137824 */ /* 0x000fe200078e0204 */
[----:B------:R-:W-:Y:S01]  /*26b0*/  @UP1 ULDC UR4, c[0x0][0x44c] ;  /* 0x0001130000041ab9 */ /* 0x000fe20000000800 */
[----:B------:R-:W-:-:S02]  /*26c0*/  LEA R58, R204, 0xffffffc0, 0x6 ;  /* 0xffffffc0cc3a7811 */ /* 0x000fc400078e30ff */
[----:B------:R-:W-:Y:S01]  /*26d0*/  @P1 IMAD.HI.U32 R5, R19, UR4, RZ ;  /* 0x0000000413051c27 */ /* 0x000fe2000f8e00ff */
[----:B------:R-:W-:Y:S01]  /*26e0*/  PLOP3.LUT P1, PT, PT, PT, UP0, 0x40, 0x0 ;  /* 0x000000000000781c */ /* 0x000fe20003f2e808 */
[----:B------:R-:W-:Y:S01]  /*26f0*/  UIADD3 UR4, UR6, 0x30840, URZ ;  /* 0x0003084006047890 */ /* 0x000fe2000fffe03f */
[----:B------:R-:W0:Y:S01]  /*2700*/  S2UR UR6, SR_CgaCtaId ;  /* 0x00000000000679c3 */ /* 0x000e220000008800 */
[----:B------:R-:W-:Y:S02]  /*2710*/  IMAD.MOV.U32 R4, RZ, RZ, R19 ;  /* 0x000000ffff047224 */ /* 0x000fe400078e0013 */
[----:B------:R-:W-:Y:S01]  /*2720*/  @P2 SHF.R.U32.HI R4, RZ, UR5, R5 ;  /* 0x00000005ff042c19 */ /* 0x000fe20008011605 */
[----:B------:R-:W-:Y:S01]  /*2730*/  IMAD.IADD R8, R0, 0x1, -R3 ;  /* 0x0000000100087824 */ /* 0x000fe200078e0a03 */
[----:B------:R-:W-:Y:S01]  /*2740*/  ULDC UR5, c[0x0][0x288] ;  /* 0x0000a20000057ab9 */ /* 0x000fe20000000800 */
[----:B------:R-:W-:Y:S01]  /*2750*/  VIADD R3, R60, 0x1 ;  /* 0x000000013c037836 */ /* 0x000fe20000000000 */
[----:B------:R-:W-:Y:S01]  /*2760*/  MOV R20, UR5 ;  /* 0x0000000500147c02 */ /* 0x000fe20008000f00 */
[----:B------:R-:W1:Y:S02]  /*2770*/  SHFL.IDX PT, R56, R4, RZ, 0x1c1f ;  /* 0x001c1fff04387589 */ /* 0x000e6400000e0000 */
[----:B------:R-:W-:-:S02]  /*2780*/  IMAD R0, R8, -0x2, R3 ;  /* 0xfffffffe08007824 */ /* 0x000fc400078e0203 */
[C---:B------:R-:W-:Y:S02]  /*2790*/  IMAD R3, R17.reuse, UR7, R60 ;  /* 0x0000000711037c24 */ /* 0x040fe4000f8e023c */
[----:B------:R-:W-:Y:S02]  /*27a0*/  IMAD R5, R17, UR7, R0 ;  /* 0x0000000711057c24 */ /* 0x000fe4000f8e0200 */
[----:B------:R-:W-:Y:S02]  /*27b0*/  IMAD R9, R8, -0x2, R3 ;  /* 0xfffffffe08097824 */ /* 0x000fe400078e0203 */
[----:B------:R-:W-:Y:S01]  /*27c0*/  IMAD.IADD R5, R5, 0x1, -R20 ;  /* 0x0000000105057824 */ /* 0x000fe200078e0a14 */
[----:B0-----:R-:W-:-:S03]  /*27d0*/  UPRMT UR4, UR6, 0x654, UR4 ;  /* 0x0000065406047896 */ /* 0x001fc60008000004 */
[----:B------:R-:W-:Y:S02]  /*27e0*/  ULDC UR6, c[0x0][0x9e0] ;  /* 0x0002780000067ab9 */ /* 0x000fe40000000800 */
[----:B------:R-:W-:-:S04]  /*27f0*/  VIADD R62, R5, UR6 ;  /* 0x00000006053e7c36 */ /* 0x000fc80008000000 */
[----:B------:R-:W-:Y:S01]  /*2800*/  SYNCS.ARRIVE.TRANS64.RED.A1T0 RZ, [UR4], RZ ;  /* 0x000000ffffff79a7 */ /* 0x000fe20008100404 */
[----:B------:R-:W-:Y:S01]  /*2810*/  ULDC UR4, c[0x0][0x9dc] ;  /* 0x0002770000047ab9 */ /* 0x000fe20000000800 */
[----:B-1----:R-:W-:Y:S01]  /*2820*/  VIADDMNMX R0, R56, R62, R9, PT ;  /* 0x0000003e38007246 */ /* 0x002fe20003800109 */
[----:B------:R-:W-:-:S06]  /*2830*/  ULOP3.LUT UR10, URZ, UR4, URZ, 0x33, !UPT ;  /* 0x000000043f0a7292 */ /* 0x000fcc000f8e333f */
[----:B------:R-:W-:Y:S02]  /*2840*/  VIADD R5, R5, UR10 ;  /* 0x0000000a05057c36 */ /* 0x000fe40008000000 */
[----:B------:R-:W-:Y:S02]  /*2850*/  IMAD.U32 R200, RZ, RZ, UR10 ;  /* 0x0000000affc87e24 */ /* 0x000fe4000f8e00ff */
[----:B------:R-:W-:Y:S01]  /*2860*/  IMAD.IADD R2, R5, 0x1, R56 ;  /* 0x0000000105027824 */ /* 0x000fe200078e0238 */
[----:B------:R-:W-:Y:S06]  /*2870*/  @P1 BRA `(.L_x_1007) ;  /* 0x0000000000641947 */ /* 0x000fec0003800000 */
[----:B------:R-:W-:Y:S01]  /*2880*/  IMAD R3, R17, UR7, R56 ;  /* 0x0000000711037c24 */ /* 0x000fe2000f8e0238 */
[----:B------:R-:W-:Y:S04]  /*2890*/  BSSY B0, `(.L_x_1008) ;  /* 0x0000013000007945 */ /* 0x000fe80003800000 */
[----:B------:R-:W-:-:S04]  /*28a0*/  IADD3 R3, R3, -R20, RZ ;  /* 0x8000001403037210 */ /* 0x000fc80007ffe0ff */
[----:B------:R-:W-:-:S13]  /*28b0*/  ISETP.GT.AND P1, PT, R3, -0x1, PT ;  /* 0xffffffff0300780c */ /* 0x000fda0003f24270 */
[----:B------:R-:W-:Y:S05]  /*28c0*/  @P1 BRA `(.L_x_1009) ;  /* 0x0000000000241947 */ /* 0x000fea0003800000 */
[----:B------:R-:W-:Y:S01]  /*28d0*/  ULDC UR4, c[0x0][0x9e4] ;  /* 0x0002790000047ab9 */ /* 0x000fe20000000800 */
[----:B------:R-:W-:Y:S01]  /*28e0*/  LOP3.LUT R3, RZ, R3, RZ, 0x33, !PT ;  /* 0x00000003ff037212 */ /* 0x000fe200078e33ff */
[----:B------:R-:W-:-:S05]  /*28f0*/  IMAD.U32 R57, RZ, RZ, UR4 ;  /* 0x00000004ff397e24 */ /* 0x000fca000f8e00ff */
[----:B------:R-:W-:-:S13]  /*2900*/  ISETP.NE.AND P1, PT, R57, 0x1, PT ;  /* 0x000000013900780c */ /* 0x000fda0003f25270 */
[----:B------:R-:W0:Y:S02]  /*2910*/  @P1 LDC.64 R64, c[0x0][0x9e8] ;  /* 0x00027a00ff401b82 */ /* 0x000e240000000a00 */
[----:B0-----:R-:W-:-:S05]  /*2920*/  @P1 IMAD.HI.U32 R56, R3, R64, RZ ;  /* 0x0000004003381227 */ /* 0x001fca00078e00ff */
[----:B------:R-:W-:-:S04]  /*2930*/  @P1 SHF.R.U32.HI R3, RZ, R65, R56 ;  /* 0x00000041ff031219 */ /* 0x000fc80000011638 */
[----:B------:R-:W-:Y:S01]  /*2940*/  LOP3.LUT R3, RZ, R3, RZ, 0x33, !PT ;  /* 0x00000003ff037212 */ /* 0x000fe200078e33ff */
[----:B------:R-:W-:Y:S06]  /*2950*/  BRA `(.L_x_1010) ;  /* 0x0000000000187947 */ /* 0x000fec0003800000 */
.L_x_1009:
[----:B------:R-:W-:Y:S02]  /*2960*/  ULDC UR4, c[0x0][0x9e4] ;  /* 0x0002790000047ab9 */ /* 0x000fe40000000800 */
[----:B------:R-:W-:-:S05]  /*2970*/  IMAD.U32 R57, RZ, RZ, UR4 ;  /* 0x00000004ff397e24 */ /* 0x000fca000f8e00ff */
[----:B------:R-:W-:-:S13]  /*2980*/  ISETP.NE.AND P1, PT, R57, 0x1, PT ;  /* 0x000000013900780c */ /* 0x000fda0003f25270 */
[----:B------:R-:W0:Y:S02]  /*2990*/  @P1 LDC.64 R64, c[0x0][0x9e8] ;  /* 0x00027a00ff401b82 */ /* 0x000e240000000a00 */
[----:B0-----:R-:W-:-:S05]  /*29a0*/  @P1 IMAD.HI.U32 R56, R3, R64, RZ ;  /* 0x0000004003381227 */ /* 0x001fca00078e00ff */
[----:B------:R-:W-:-:S07]  /*29b0*/  @P1 SHF.R.U32.HI R3, RZ, R65, R56 ;  /* 0x00000041ff031219 */ /* 0x000fce0000011638 */
.L_x_1010:
[----:B------:R-:W-:Y:S05]  /*29c0*/  BSYNC B0 ;  /* 0x0000000000007941 */ /* 0x000fea0003800000 */
.L_x_1008:
[----:B------:R-:W-:-:S04]  /*29d0*/  IMAD R3, R3, R57, -R58 ;  /* 0x0000003903037224 */ /* 0x000fc800078e0a3a */
[----:B------:R-:W-:-:S05]  /*29e0*/  IMAD R3, R8, -0x2, R3 ;  /* 0xfffffffe08037824 */ /* 0x000fca00078e0203 */
[----:B------:R-:W-:Y:S02]  /*29f0*/  VIADDMNMX R0, R3, R57, R0, PT ;  /* 0x0000003903007246 */ /* 0x000fe40003800100 */
[----:B------:R-:W-:-:S07]  /*2a00*/  VIMNMX R2, R2, R3, !PT ;  /* 0x0000000302027248 */ /* 0x000fce0007fe0100 */
.L_x_1007:
[C---:B------:R-:W-:Y:S01]  /*2a10*/  ISETP.GE.AND P2, PT, R60.reuse, 0x9, PT ;  /* 0x000000093c00780c */ /* 0x040fe20003f46270 */
[----:B------:R-:W0:Y:S01]  /*2a20*/  SHFL.IDX PT, R4, R4, 0x1, 0x1c1f ;  /* 0x003c1f0004047f89 */ /* 0x000e2200000e0000 */
[----:B------:R-:W-:Y:S02]  /*2a30*/  ISETP.GE.AND P1, PT, R60, 0x2, PT ;  /* 0x000000023c00780c */ /* 0x000fe40003f26270 */
[C---:B------:R-:W-:Y:S02]  /*2a40*/  ISETP.GT.AND P3, PT, R2.reuse, 0x8, !P2 ;  /* 0x000000080200780c */ /* 0x040fe40005764270 */
[----:B------:R-:W-:Y:S02]  /*2a50*/  ISETP.GT.AND P4, PT, R2, 0x1, !P1 ;  /* 0x000000010200780c */ /* 0x000fe40004f84270 */
[----:B------:R-:W-:Y:S02]  /*2a60*/  ISETP.LT.OR P3, PT, R0, 0x9, P3 ;  /* 0x000000090000780c */ /* 0x000fe40001f61670 */
[----:B------:R-:W-:-:S02]  /*2a70*/  ISETP.GE.AND P5, PT, R60, 0x11, PT ;  /* 0x000000113c00780c */ /* 0x000fc40003fa6270 */
[----:B------:R-:W-:Y:S02]  /*2a80*/  FSEL R64, R28, -INF , !P3 ;  /* 0xff8000001c407808 */ /* 0x000fe40005800000 */
[----:B------:R-:W-:Y:S02]  /*2a90*/  ISETP.LT.OR P4, PT, R0, 0x2, P4 ;  /* 0x000000020000780c */ /* 0x000fe40002781670 */
[----:B------:R-:W-:Y:S02]  /*2aa0*/  ISETP.GT.AND P3, PT, R2, 0x10, !P5 ;  /* 0x000000100200780c */ /* 0x000fe40006f64270 */
[----:B------:R-:W-:Y:S02]  /*2ab0*/  ISETP.GE.AND P6, PT, R60, 0xa, PT ;  /* 0x0000000a3c00780c */ /* 0x000fe40003fc6270 */
[----:B------:R-:W-:Y:S02]  /*2ac0*/  FSEL R56, R25, -INF , !P4 ;  /* 0xff80000019387808 */ /* 0x000fe40006000000 */
[----:B------:R-:W-:-:S02]  /*2ad0*/  P2R R59, PR, RZ, 0x20 ;  /* 0x00000020ff3b7803 */ /* 0x000fc40000000000 */
[----:B------:R-:W-:Y:S02]  /*2ae0*/  ISETP.LT.OR P3, PT, R0, 0x11, P3 ;  /* 0x000000110000780c */ /* 0x000fe40001f61670 */
[----:B------:R-:W-:Y:S02]  /*2af0*/  ISETP.GT.AND P4, PT, R2, 0x9, !P6 ;  /* 0x000000090200780c */ /* 0x000fe40007784270 */
[----:B------:R-:W-:Y:S02]  /*2b00*/  ISETP.GE.AND P5, PT, R60, 0x12, PT ;  /* 0x000000123c00780c */ /* 0x000fe40003fa6270 */
[----:B------:R-:W-:Y:S02]  /*2b10*/  FSEL R68, R32, -INF , !P3 ;  /* 0xff80000020447808 */ /* 0x000fe40005800000 */
[----:B------:R-:W-:Y:S02]  /*2b20*/  ISETP.LT.OR P4, PT, R0, 0xa, P4 ;  /* 0x0000000a0000780c */ /* 0x000fe40002781670 */
[----:B------:R-:W-:-:S02]  /*2b30*/  ISETP.GT.AND P3, PT, R2, 0x11, !P5 ;  /* 0x000000110200780c */ /* 0x000fc40006f64270 */
[----:B------:R-:W-:Y:S02]  /*2b40*/  FSEL R66, R29, -INF , !P4 ;  /* 0xff8000001d427808 */ /* 0x000fe40006000000 */
[----:B------:R-:W-:Y:S02]  /*2b50*/  ISETP.LT.OR P3, PT, R0, 0x12, P3 ;  /* 0x000000120000780c */ /* 0x000fe40001f61670 */
[----:B------:R-:W-:Y:S02]  /*2b60*/  ISETP.GE.AND P4, PT, R60, 0x19, PT ;  /* 0x000000193c00780c */ /* 0x000fe40003f86270 */
[----:B------:R-:W-:Y:S02]  /*2b70*/  FSEL R70, R33, -INF , !P3 ;  /* 0xff80000021467808 */ /* 0x000fe40005800000 */
[----:B------:R-:W-:Y:S02]  /*2b80*/  ISETP.GT.AND P3, PT, R2, 0x18, !P4 ;  /* 0x000000180200780c */ /* 0x000fe40006764270 */
[----:B------:R-:W-:-:S02]  /*2b90*/  P2R R33, PR, RZ, 0x10 ;  /* 0x00000010ff217803 */ /* 0x000fc40000000000 */
[----:B------:R-:W-:Y:S02]  /*2ba0*/  ISETP.LT.OR P3, PT, R0, 0x19, P3 ;  /* 0x000000190000780c */ /* 0x000fe40001f61670 */
[----:B------:R-:W-:Y:S02]  /*2bb0*/  ISETP.GE.AND P4, PT, R60, 0x1a, PT ;  /* 0x0000001a3c00780c */ /* 0x000fe40003f86270 */
[----:B------:R-:W-:Y:S02]  /*2bc0*/  FSEL R36, R36, -INF , !P3 ;  /* 0xff80000024247808 */ /* 0x000fe40005800000 */
[----:B------:R-:W-:Y:S02]  /*2bd0*/  ISETP.GT.AND P3, PT, R2, 0x19, !P4 ;  /* 0x000000190200780c */ /* 0x000fe40006764270 */
[----:B------:R-:W-:Y:S02]  /*2be0*/  P2R R61, PR, RZ, 0x10 ;  /* 0x00000010ff3d7803 */ /* 0x000fe40000000000 */
[----:B------:R-:W-:-:S02]  /*2bf0*/  ISETP.LT.OR P3, PT, R0, 0x1a, P3 ;  /* 0x0000001a0000780c */ /* 0x000fc40001f61670 */
[----:B------:R-:W-:Y:S02]  /*2c00*/  ISETP.GE.AND P4, PT, R60, 0x21, PT ;  /* 0x000000213c00780c */ /* 0x000fe40003f86270 */
[----:B------:R-:W-:Y:S02]  /*2c10*/  FSEL R72, R37, -INF , !P3 ;  /* 0xff80000025487808 */ /* 0x000fe40005800000 */
[----:B------:R-:W-:Y:S02]  /*2c20*/  ISETP.GT.AND P3, PT, R2, 0x20, !P4 ;  /* 0x000000200200780c */ /* 0x000fe40006764270 */
[----:B------:R-:W-:Y:S02]  /*2c30*/  P2R R37, PR, RZ, 0x10 ;  /* 0x00000010ff257803 */ /* 0x000fe40000000000 */
[----:B------:R-:W-:Y:S02]  /*2c40*/  ISETP.LT.OR P3, PT, R0, 0x21, P3 ;  /* 0x000000210000780c */ /* 0x000fe40001f61670 */
[----:B------:R-:W-:-:S02]  /*2c50*/  ISETP.GE.AND P4, PT, R60, 0x22, PT ;  /* 0x000000223c00780c */ /* 0x000fc40003f86270 */
[----:B------:R-:W-:Y:S02]  /*2c60*/  FSEL R40, R40, -INF , !P3 ;  /* 0xff80000028287808 */ /* 0x000fe40005800000 */
[----:B------:R-:W-:Y:S02]  /*2c70*/  ISETP.GT.AND P3, PT, R2, 0x21, !P4 ;  /* 0x000000210200780c */ /* 0x000fe40006764270 */
[----:B------:R-:W-:Y:S02]  /*2c80*/  P2R R63, PR, RZ, 0x10 ;  /* 0x00000010ff3f7803 */ /* 0x000fe40000000000 */
[----:B------:R-:W-:Y:S02]  /*2c90*/  ISETP.LT.OR P3, PT, R0, 0x22, P3 ;  /* 0x000000220000780c */ /* 0x000fe40001f61670 */
[----:B------:R-:W-:Y:S02]  /*2ca0*/  ISETP.GE.AND P4, PT, R60, 0x29, PT ;  /* 0x000000293c00780c */ /* 0x000fe40003f86270 */
[----:B------:R-:W-:-:S02]  /*2cb0*/  FSEL R74, R41, -INF , !P3 ;  /* 0xff800000294a7808 */ /* 0x000fc40005800000 */
[----:B------:R-:W-:Y:S02]  /*2cc0*/  ISETP.GT.AND P3, PT, R2, 0x28, !P4 ;  /* 0x000000280200780c */ /* 0x000fe40006764270 */
[----:B------:R-:W-:Y:S02]  /*2cd0*/  P2R R41, PR, RZ, 0x10 ;  /* 0x00000010ff297803 */ /* 0x000fe40000000000 */
[----:B------:R-:W-:Y:S02]  /*2ce0*/  ISETP.LT.OR P3, PT, R0, 0x29, P3 ;  /* 0x000000290000780c */ /* 0x000fe40001f61670 */
[----:B------:R-:W-:Y:S02]  /*2cf0*/  ISETP.GE.AND P4, PT, R60, 0x2a, PT ;  /* 0x0000002a3c00780c */ /* 0x000fe40003f86270 */
[----:B------:R-:W-:Y:S02]  /*2d00*/  FSEL R44, R44, -INF , !P3 ;  /* 0xff8000002c2c7808 */ /* 0x000fe40005800000 */
[----:B------:R-:W-:-:S02]  /*2d10*/  ISETP.GT.AND P3, PT, R2, 0x29, !P4 ;  /* 0x000000290200780c */ /* 0x000fc40006764270 */
[----:B------:R-:W-:Y:S02]  /*2d20*/  P2R R65, PR, RZ, 0x10 ;  /* 0x00000010ff417803 */ /* 0x000fe40000000000 */
[----:B------:R-:W-:Y:S02]  /*2d30*/  ISETP.LT.OR P3, PT, R0, 0x2a, P3 ;  /* 0x0000002a0000780c */ /* 0x000fe40001f61670 */
[----:B------:R-:W-:Y:S02]  /*2d40*/  P2R R29, PR, RZ, 0x20 ;  /* 0x00000020ff1d7803 */ /* 0x000fe40000000000 */
[----:B------:R-:W-:Y:S02]  /*2d50*/  FSEL R76, R45, -INF , !P3 ;  /* 0xff8000002d4c7808 */ /* 0x000fe40005800000 */
[----:B------:R-:W-:Y:S02]  /*2d60*/  ISETP.GE.AND P3, PT, R60, 0x31, PT ;  /* 0x000000313c00780c */ /* 0x000fe40003f66270 */
[----:B------:R-:W-:-:S02]  /*2d70*/  P2R R57, PR, RZ, 0x40 ;  /* 0x00000040ff397803 */ /* 0x000fc40000000000 */
[----:B------:R-:W-:Y:S02]  /*2d80*/  ISETP.GT.AND P4, PT, R2, 0x30, !P3 ;  /* 0x000000300200780c */ /* 0x000fe40005f84270 */
[----:B------:R-:W-:Y:S02]  /*2d90*/  R2UR UR4, R22 ;  /* 0x00000000160472ca */ /* 0x000fe400000e0000 */
[----:B------:R-:W-:-:S04]  /*2da0*/  ISETP.LT.OR P4, PT, R0, 0x31, P4 ;  /* 0x000000310000780c */ /* 0x000fc80002781670 */
[----:B------:R-:W-:Y:S02]  /*2db0*/  FSEL R48, R48, -INF , !P4 ;  /* 0xff80000030307808 */ /* 0x000fe40006000000 */
[----:B------:R-:W-:-:S04]  /*2dc0*/  ISETP.GE.AND P4, PT, R60, 0x32, PT ;  /* 0x000000323c00780c */ /* 0x000fc80003f86270 */
[----:B------:R-:W-:Y:S01]  /*2dd0*/  ISETP.GT.AND P5, PT, R2, 0x31, !P4 ;  /* 0x000000310200780c */ /* 0x000fe200067a4270 */
[----:B------:R-:W-:-:S03]  /*2de0*/  UISETP.NE.AND UP0, UPT, UR4, URZ, UPT ;  /* 0x0000003f0400728c */ /* 0x000fc6000bf05270 */
[----:B------:R-:W-:-:S04]  /*2df0*/  ISETP.LT.OR P5, PT, R0, 0x32, P5 ;  /* 0x000000320000780c */ /* 0x000fc80002fa1670 */
[----:B------:R-:W-:Y:S02]  /*2e00*/  FSEL R78, R49, -INF , !P5 ;  /* 0xff800000314e7808 */ /* 0x000fe40006800000 */
[----:B------:R-:W-:-:S04]  /*2e10*/  ISETP.GE.AND P5, PT, R60, 0x39, PT ;  /* 0x000000393c00780c */ /* 0x000fc80003fa6270 */
[----:B------:R-:W-:-:S04]  /*2e20*/  ISETP.GT.AND P6, PT, R2, 0x38, !P5 ;  /* 0x000000380200780c */ /* 0x000fc80006fc4270 */
[----:B------:R-:W-:-:S04]  /*2e30*/  ISETP.LT.OR P6, PT, R0, 0x39, P6 ;  /* 0x000000390000780c */ /* 0x000fc800037c1670 */
[----:B------:R-:W-:Y:S02]  /*2e40*/  FSEL R52, R52, -INF , !P6 ;  /* 0xff80000034347808 */ /* 0x000fe40007000000 */
[----:B------:R-:W-:-:S04]  /*2e50*/  ISETP.GE.AND P6, PT, R60, 0x1, PT ;  /* 0x000000013c00780c */ /* 0x000fc80003fc6270 */
[----:B------:R-:W-:Y:S02]  /*2e60*/  P2R R28, PR, RZ, 0x40 ;  /* 0x00000040ff1c7803 */ /* 0x000fe40000000000 */
[----:B------:R-:W-:-:S04]  /*2e70*/  ISETP.GT.AND P6, PT, R2, RZ, !P6 ;  /* 0x000000ff0200720c */ /* 0x000fc800077c4270 */
[----:B------:R-:W-:-:S04]  /*2e80*/  ISETP.LT.OR P6, PT, R0, 0x1, P6 ;  /* 0x000000010000780c */ /* 0x000fc800037c1670 */
[----:B------:R-:W-:Y:S02]  /*2e90*/  FSEL R32, R24, -INF , !P6 ;  /* 0xff80000018207808 */ /* 0x000fe40007000000 */
[----:B------:R-:W-:-:S04]  /*2ea0*/  ISETP.GE.AND P6, PT, R60, 0x3a, PT ;  /* 0x0000003a3c00780c */ /* 0x000fc80003fc6270 */
[----:B------:R-:W-:Y:S02]  /*2eb0*/  P2R R45, PR, RZ, 0x40 ;  /* 0x00000040ff2d7803 */ /* 0x000fe40000000000 */
[----:B------:R-:W-:Y:S01]  /*2ec0*/  ISETP.GT.AND P6, PT, R2, 0x39, !P6 ;  /* 0x000000390200780c */ /* 0x000fe200077c4270 */
[----:B0-----:R-:W-:-:S03]  /*2ed0*/  IMAD.IADD R2, R5, 0x1, R4 ;  /* 0x0000000105027824 */ /* 0x001fc600078e0204 */
[----:B------:R-:W-:Y:S02]  /*2ee0*/  ISETP.LT.OR P6, PT, R0, 0x3a, P6 ;  /* 0x0000003a0000780c */ /* 0x000fe400037c1670 */
[----:B------:R-:W-:Y:S02]  /*2ef0*/  VIADDMNMX R0, R4, R62, R9, PT ;  /* 0x0000003e04007246 */ /* 0x000fe40003800109 */
[----:B------:R-:W-:Y:S02]  /*2f00*/  FSEL R60, R53, -INF , !P6 ;  /* 0xff800000353c7808 */ /* 0x000fe40007000000 */
[----:B------:R-:W-:-:S13]  /*2f10*/  PLOP3.LUT P6, PT, PT, PT, UP0, 0x40, 0x0 ;  /* 0x000000000000781c */ /* 0x000fda0003fce808 */
[----:B------:R-:W-:Y:S05]  /*2f20*/  @P6 BRA `(.L_x_1011) ;  /* 0x0000000000646947 */ /* 0x000fea0003800000 */
[----:B------:R-:W-:Y:S01]  /*2f30*/  IMAD R3, R17, UR7, R4 ;  /* 0x0000000711037c24 */ /* 0x000fe2000f8e0204 */
[----:B------:R-:W-:Y:S03]  /*2f40*/  BSSY B0, `(.L_x_1012) ;  /* 0x0000013000007945 */ /* 0x000fe60003800000 */
[----:B------:R-:W-:-:S05]  /*2f50*/  IMAD.IADD R3, R3, 0x1, -R20 ;  /* 0x0000000103037824 */ /* 0x000fca00078e0a14 */
        /* <DEDUP_REMOVED lines=11> */
.L_x_1013:
[----:B------:R-:W-:Y:S02]  /*3010*/  ULDC UR4, c[0x0][0x9e4] ;  /* 0x0002790000047ab9 */ /* 0x000fe40000000800 */
[----:B------:R-:W-:-:S04]  /*3020*/  MOV R5, UR4 ;  /* 0x0000000400057c02 */ /* 0x000fc80008000f00 */
[----:B------:R-:W-:-:S13]  /*3030*/  ISETP.NE.AND P6, PT, R5, 0x1, PT ;  /* 0x000000010500780c */ /* 0x000fda0003fc5270 */
[----:B------:R-:W0:Y:S02]  /*3040*/  @P6 LDC.64 R24, c[0x0][0x9e8] ;  /* 0x00027a00ff186b82 */ /* 0x000e240000000a00 */
[----:B0-----:R-:W-:-:S05]  /*3050*/  @P6 IMAD.HI.U32 R4, R3, R24, RZ ;  /* 0x0000001803046227 */ /* 0x001fca00078e00ff */
[----:B------:R-:W-:-:S07]  /*3060*/  @P6 SHF.R.U32.HI R3, RZ, R25, R4 ;  /* 0x00000019ff036219 */ /* 0x000fce0000011604 */
.L_x_1014:
[----:B------:R-:W-:Y:S05]  /*3070*/  BSYNC B0 ;  /* 0x0000000000007941 */ /* 0x000fea0003800000 */
.L_x_1012:
[----:B------:R-:W-:-:S04]  /*3080*/  IMAD R3, R3, R5, -R58 ;  /* 0x0000000503037224 */ /* 0x000fc800078e0a3a */
[----:B------:R-:W-:-:S05]  /*3090*/  IMAD R3, R8, -0x2, R3 ;  /* 0xfffffffe08037824 */ /* 0x000fca00078e0203 */
[----:B------:R-:W-:Y:S02]  /*30a0*/  VIADDMNMX R0, R3, R5, R0, PT ;  /* 0x0000000503007246 */ /* 0x000fe40003800100 */
[----:B------:R-:W-:-:S07]  /*30b0*/  VIMNMX R2, R2, R3, !PT ;  /* 0x0000000302027248 */ /* 0x000fce0007fe0100 */
.L_x_1011:
[----:B------:R-:W-:Y:S01]  /*30c0*/  ISETP.GT.AND P1, PT, R2, 0x1, !P1 ;  /* 0x000000010200780c */ /* 0x000fe20004f24270 */
[----:B------:R-:W-:Y:S01]  /*30d0*/  ULDC UR10, c[0x0][0x988] ;  /* 0x00026200000a7ab9 */ /* 0x000fe20000000800 */
[----:B------:R-:W-:Y:S01]  /*30e0*/  FMNMX.FTZ R3, R32, R56, !PT ;  /* 0x0000003820037209 */ /* 0x000fe20007810000 */
[----:B------:R-:W-:Y:S01]  /*30f0*/  VIADD R204, R204, 0xfffffffe ;  /* 0xfffffffecccc7836 */ /* 0x000fe20000000000 */
[----:B------:R-:W-:Y:S02]  /*3100*/  ISETP.LT.OR P1, PT, R0, 0x2, P1 ;  /* 0x000000020000780c */ /* 0x000fe40000f21670 */
[----:B------:R-:W-:Y:S02]  /*3110*/  FMNMX.FTZ R3, R64, R3, !PT ;  /* 0x0000000340037209 */ /* 0x000fe40007810000 */
[----:B------:R-:W-:Y:S02]  /*3120*/  FSEL R27, R27, -INF , !P1 ;  /* 0xff8000001b1b7808 */ /* 0x000fe40004800000 */
[----:B------:R-:W-:-:S02]  /*3130*/  ISETP.NE.AND P1, PT, R57, RZ, PT ;  /* 0x000000ff3900720c */ /* 0x000fc40003f25270 */
[----:B------:R-:W-:Y:S02]  /*3140*/  FMNMX.FTZ R3, R66, R3, !PT ;  /* 0x0000000342037209 */ /* 0x000fe40007810000 */
[----:B------:R-:W-:Y:S02]  /*3150*/  ISETP.GT.AND P1, PT, R2, 0x9, !P1 ;  /* 0x000000090200780c */ /* 0x000fe40004f24270 */
[----:B------:R-:W-:Y:S02]  /*3160*/  FMNMX.FTZ R3, R68, R3, !PT ;  /* 0x0000000344037209 */ /* 0x000fe40007810000 */
[----:B------:R-:W-:Y:S02]  /*3170*/  ISETP.LT.OR P1, PT, R0, 0xa, P1 ;  /* 0x0000000a0000780c */ /* 0x000fe40000f21670 */
[----:B------:R-:W-:Y:S02]  /*3180*/  FMNMX.FTZ R3, R70, R3, !PT ;  /* 0x0000000346037209 */ /* 0x000fe40007810000 */
[----:B------:R-:W-:-:S02]  /*3190*/  FSEL R31, R31, -INF , !P1 ;  /* 0xff8000001f1f7808 */ /* 0x000fc40004800000 */
[----:B------:R-:W-:Y:S02]  /*31a0*/  ISETP.NE.AND P1, PT, R59, RZ, PT ;  /* 0x000000ff3b00720c */ /* 0x000fe40003f25270 */
[----:B------:R-:W-:Y:S02]  /*31b0*/  FMNMX.FTZ R3, R36, R3, !PT ;  /* 0x0000000324037209 */ /* 0x000fe40007810000 */
[----:B------:R-:W-:Y:S02]  /*31c0*/  ISETP.GT.AND P1, PT, R2, 0x10, !P1 ;  /* 0x000000100200780c */ /* 0x000fe40004f24270 */
[----:B------:R-:W-:Y:S02]  /*31d0*/  FMNMX.FTZ R3, R72, R3, !PT ;  /* 0x0000000348037209 */ /* 0x000fe40007810000 */
[----:B------:R-:W-:Y:S02]  /*31e0*/  ISETP.LT.OR P1, PT, R0, 0x11, P1 ;  /* 0x000000110000780c */ /* 0x000fe40000f21670 */
[----:B------:R-:W-:-:S02]  /*31f0*/  FMNMX.FTZ R3, R40, R3, !PT ;  /* 0x0000000328037209 */ /* 0x000fc40007810000 */
[----:B------:R-:W-:Y:S02]  /*3200*/  FSEL R34, R34, -INF , !P1 ;  /* 0xff80000022227808 */ /* 0x000fe40004800000 */
[----:B------:R-:W-:Y:S02]  /*3210*/  ISETP.NE.AND P1, PT, R29, RZ, PT ;  /* 0x000000ff1d00720c */ /* 0x000fe40003f25270 */
[----:B------:R-:W-:Y:S02]  /*3220*/  FMNMX.FTZ R3, R74, R3, !PT ;  /* 0x000000034a037209 */ /* 0x000fe40007810000 */
[----:B------:R-:W-:Y:S02]  /*3230*/  ISETP.GT.AND P1, PT, R2, 0x11, !P1 ;  /* 0x000000110200780c */ /* 0x000fe40004f24270 */
[----:B------:R-:W-:Y:S02]  /*3240*/  FMNMX.FTZ R3, R44, R3, !PT ;  /* 0x000000032c037209 */ /* 0x000fe40007810000 */
[----:B------:R-:W-:-:S02]  /*3250*/  ISETP.LT.OR P1, PT, R0, 0x12, P1 ;  /* 0x000000120000780c */ /* 0x000fc40000f21670 */
[----:B------:R-:W-:Y:S02]  /*3260*/  FMNMX.FTZ R3, R76, R3, !PT ;  /* 0x000000034c037209 */ /* 0x000fe40007810000 */
[----:B------:R-:W-:Y:S02]  /*3270*/  FSEL R35, R35, -INF , !P1 ;  /* 0xff80000023237808 */ /* 0x000fe40004800000 */
[----:B------:R-:W-:Y:S02]  /*3280*/  ISETP.NE.AND P1, PT, R33, RZ, PT ;  /* 0x000000ff2100720c */ /* 0x000fe40003f25270 */
[----:B------:R-:W-:Y:S02]  /*3290*/  FMNMX.FTZ R3, R48, R3, !PT ;  /* 0x0000000330037209 */ /* 0x000fe40007810000 */
[----:B------:R-:W-:Y:S02]  /*32a0*/  ISETP.GT.AND P1, PT, R2, 0x18, !P1 ;  /* 0x000000180200780c */ /* 0x000fe40004f24270 */
[----:B------:R-:W-:-:S02]  /*32b0*/  FMNMX.FTZ R3, R78, R3, !PT ;  /* 0x000000034e037209 */ /* 0x000fc40007810000 */
[----:B------:R-:W-:Y:S02]  /*32c0*/  ISETP.LT.OR P1, PT, R0, 0x19, P1 ;  /* 0x000000190000780c */ /* 0x000fe40000f21670 */
[----:B------:R-:W-:Y:S02]  /*32d0*/  FMNMX.FTZ R3, R52, R3, !PT ;  /* 0x0000000334037209 */ /* 0x000fe40007810000 */
[----:B------:R-:W-:Y:S02]  /*32e0*/  FSEL R38, R38, -INF , !P1 ;  /* 0xff80000026267808 */ /* 0x000fe40004800000 */
[----:B------:R-:W-:Y:S02]  /*32f0*/  ISETP.NE.AND P1, PT, R61, RZ, PT ;  /* 0x000000ff3d00720c */ /* 0x000fe40003f25270 */
[C---:B------:R-:W-:Y:S02]  /*3300*/  ISETP.GT.AND P2, PT, R2.reuse, 0x8, !P2 ;  /* 0x000000080200780c */ /* 0x040fe40005744270 */
[----:B------:R-:W-:-:S02]  /*3310*/  ISETP.GT.AND P1, PT, R2, 0x19, !P1 ;  /* 0x000000190200780c */ /* 0x000fc40004f24270 */
[----:B------:R-:W-:Y:S02]  /*3320*/  FMNMX.FTZ R5, R60, R3, !PT ;  /* 0x000000033c057209 */ /* 0x000fe40007810000 */
[C---:B------:R-:W-:Y:S02]  /*3330*/  ISETP.LT.OR P1, PT, R0.reuse, 0x1a, P1 ;  /* 0x0000001a0000780c */ /* 0x040fe40000f21670 */
[----:B------:R-:W-:Y:S01]  /*3340*/  ISETP.LT.OR P2, PT, R0, 0x9, P2 ;  /* 0x000000090000780c */ /* 0x000fe20001741670 */
[----:B------:R-:W0:Y:S01]  /*3350*/  SHFL.BFLY PT, R4, R5, 0x2, 0x1f ;  /* 0x0c401f0005047f89 */ /* 0x000e2200000e0000 */
[----:B------:R-:W-:Y:S02]  /*3360*/  FSEL R39, R39, -INF , !P1 ;  /* 0xff80000027277808 */ /* 0x000fe40004800000 */
[----:B------:R-:W-:Y:S02]  /*3370*/  ISETP.NE.AND P1, PT, R37, RZ, PT ;  /* 0x000000ff2500720c */ /* 0x000fe40003f25270 */
[----:B------:R-:W-:-:S02]  /*3380*/  FSEL R30, R30, -INF , !P2 ;  /* 0xff8000001e1e7808 */ /* 0x000fc40005000000 */
[----:B------:R-:W-:Y:S02]  /*3390*/  ISETP.GT.AND P1, PT, R2, 0x20, !P1 ;  /* 0x000000200200780c */ /* 0x000fe40004f24270 */
[----:B------:R-:W-:Y:S02]  /*33a0*/  ISETP.NE.AND P2, PT, R63, RZ, PT ;  /* 0x000000ff3f00720c */ /* 0x000fe40003f45270 */
[----:B------:R-:W-:Y:S02]  /*33b0*/  ISETP.LT.OR P1, PT, R0, 0x21, P1 ;  /* 0x000000210000780c */ /* 0x000fe40000f21670 */
[----:B------:R-:W-:Y:S02]  /*33c0*/  ISETP.NE.AND P6, PT, R28, RZ, PT ;  /* 0x000000ff1c00720c */ /* 0x000fe40003fc5270 */
[----:B------:R-:W-:Y:S02]  /*33d0*/  FSEL R42, R42, -INF , !P1 ;  /* 0xff8000002a2a7808 */ /* 0x000fe40004800000 */
[----:B------:R-:W-:-:S02]  /*33e0*/  ISETP.GT.AND P1, PT, R2, 0x21, !P2 ;  /* 0x000000210200780c */ /* 0x000fc40005724270 */
[----:B------:R-:W-:Y:S02]  /*33f0*/  ISETP.NE.AND P2, PT, R65, RZ, PT ;  /* 0x000000ff4100720c */ /* 0x000fe40003f45270 */
[----:B------:R-:W-:Y:S02]  /*3400*/  ISETP.LT.OR P1, PT, R0, 0x22, P1 ;  /* 0x000000220000780c */ /* 0x000fe40000f21670 */
[C---:B------:R-:W-:Y:S02]  /*3410*/  ISETP.GT.AND P2, PT, R2.reuse, 0x29, !P2 ;  /* 0x000000290200780c */ /* 0x040fe40005744270 */
[----:B------:R-:W-:Y:S02]  /*3420*/  FSEL R43, R43, -INF , !P1 ;  /* 0xff8000002b2b7808 */ /* 0x000fe40004800000 */
[----:B------:R-:W-:Y:S02]  /*3430*/  ISETP.GT.AND P1, PT, R2, RZ, !P6 ;  /* 0x000000ff0200720c */ /* 0x000fe40007724270 */
[----:B0-----:R-:W-:-:S02]  /*3440*/  FMNMX.FTZ R9, R5, R4, !PT ;  /* 0x0000000405097209 */ /* 0x001fc40007810000 */
[----:B------:R-:W-:Y:S02]  /*3450*/  ISETP.LT.OR P1, PT, R0, 0x1, P1 ;  /* 0x000000010000780c */ /* 0x000fe40000f21670 */
[----:B------:R-:W-:Y:S01]  /*3460*/  ISETP.NE.AND P6, PT, R45, RZ, PT ;  /* 0x000000ff2d00720c */ /* 0x000fe20003fc5270 */
[----:B------:R-:W0:Y:S01]  /*3470*/  SHFL.BFLY PT, R28, R9, 0x1, 0x1f ;  /* 0x0c201f00091c7f89 */ /* 0x000e2200000e0000 */
[----:B------:R-:W-:Y:S02]  /*3480*/  FSEL R26, R26, -INF , !P1 ;  /* 0xff8000001a1a7808 */ /* 0x000fe40004800000 */
[----:B------:R-:W-:Y:S02]  /*3490*/  ISETP.NE.AND P1, PT, R41, RZ, PT ;  /* 0x000000ff2900720c */ /* 0x000fe40003f25270 */
[----:B------:R-:W-:Y:S02]  /*34a0*/  FMNMX.FTZ R3, R26, R27, !PT ;  /* 0x0000001b1a037209 */ /* 0x000fe40007810000 */
[----:B------:R-:W-:-:S02]  /*34b0*/  ISETP.GT.AND P1, PT, R2, 0x28, !P1 ;  /* 0x000000280200780c */ /* 0x000fc40004f24270 */
[----:B------:R-:W-:Y:S02]  /*34c0*/  FMNMX.FTZ R4, R30, R3, !PT ;  /* 0x000000031e047209 */ /* 0x000fe40007810000 */
[----:B------:R-:W-:Y:S02]  /*34d0*/  ISETP.LT.OR P1, PT, R0, 0x29, P1 ;  /* 0x000000290000780c */ /* 0x000fe40000f21670 */
[----:B------:R-:W-:Y:S02]  /*34e0*/  FMNMX.FTZ R3, R31, R4, !PT ;  /* 0x000000041f037209 */ /* 0x000fe40007810000 */
[----:B------:R-:W-:Y:S02]  /*34f0*/  FSEL R46, R46, -INF , !P1 ;  /* 0xff8000002e2e7808 */ /* 0x000fe40004800000 */
[----:B------:R-:W-:Y:S02]  /*3500*/  FMNMX.FTZ R24, R34, R3, !PT ;  /* 0x0000000322187209 */ /* 0x000fe40007810000 */
[----:B------:R-:W-:-:S02]  /*3510*/  ISETP.GT.AND P3, PT, R2, 0x30, !P3 ;  /* 0x000000300200780c */ /* 0x000fc40005f64270 */
[----:B------:R-:W-:Y:S02]  /*3520*/  FMNMX.FTZ R3, R35, R24, !PT ;  /* 0x0000001823037209 */ /* 0x000fe40007810000 */
[----:B------:R-:W-:Y:S02]  /*3530*/  ISETP.LT.OR P2, PT, R0, 0x2a, P2 ;  /* 0x0000002a0000780c */ /* 0x000fe40001741670 */
[----:B------:R-:W-:Y:S02]  /*3540*/  FMNMX.FTZ R24, R38, R3, !PT ;  /* 0x0000000326187209 */ /* 0x000fe40007810000 */
[----:B0-----:R-:W-:Y:S02]  /*3550*/  FMNMX.FTZ R4, R9, R28, !PT ;  /* 0x0000001c09047209 */ /* 0x001fe40007810000 */
[----:B------:R-:W-:Y:S02]  /*3560*/  FMNMX.FTZ R3, R39, R24, !PT ;  /* 0x0000001827037209 */ /* 0x000fe40007810000 */
[C---:B------:R-:W-:Y:S01]  /*3570*/  FSETP.NEU.FTZ.AND P1, PT, R4.reuse, -INF , PT ;  /* 0xff8000000400780b */ /* 0x040fe20003f3d000 */
[----:B------:R-:W-:Y:S01]  /*3580*/  FMUL.FTZ R5, R4, UR10 ;  /* 0x0000000a04057c20 */ /* 0x000fe20008410000 */
[----:B------:R-:W-:-:S02]  /*3590*/  FMNMX.FTZ R24, R42, R3, !PT ;  /* 0x000000032a187209 */ /* 0x000fc40007810000 */
[C---:B------:R-:W-:Y:S02]  /*35a0*/  ISETP.GT.AND P4, PT, R2.reuse, 0x31, !P4 ;  /* 0x000000310200780c */ /* 0x040fe40006784270 */
[----:B------:R-:W-:Y:S02]  /*35b0*/  FMNMX.FTZ R3, R43, R24, !PT ;  /* 0x000000182b037209 */ /* 0x000fe40007810000 */
[----:B------:R-:W-:Y:S02]  /*35c0*/  FSEL R5, R5, RZ, P1 ;  /* 0x000000ff05057208 */ /* 0x000fe40000800000 */
[C---:B------:R-:W-:Y:S02]  /*35d0*/  ISETP.GT.AND P5, PT, R2.reuse, 0x38, !P5 ;  /* 0x000000380200780c */ /* 0x040fe40006fa4270 */
[----:B------:R-:W-:Y:S01]  /*35e0*/  ISETP.GT.AND P1, PT, R2, 0x39, !P6 ;  /* 0x000000390200780c */ /* 0x000fe20007724270 */
[--C-:B------:R-:W-:Y:S01]  /*35f0*/  FFMA.FTZ R9, R32, UR10, -R5.reuse ;  /* 0x0000000a20097c23 */ /* 0x100fe20008010805 */
[----:B------:R-:W-:Y:S01]  /*3600*/  ISETP.LT.OR P3, PT, R0, 0x31, P3 ;  /* 0x000000310000780c */ /* 0x000fe20001f61670 */
[--C-:B------:R-:W-:Y:S01]  /*3610*/  FFMA.FTZ R24, R56, UR10, -R5.reuse ;  /* 0x0000000a38187c23 */ /* 0x100fe20008010805 */
[----:B------:R-:W-:Y:S01]  /*3620*/  FSEL R47, R47, -INF , !P2 ;  /* 0xff8000002f2f7808 */ /* 0x000fe20005000000 */
[--C-:B------:R-:W-:Y:S01]  /*3630*/  FFMA.FTZ R25, R66, UR10, -R5.reuse ;  /* 0x0000000a42197c23 */ /* 0x100fe20008010805 */
[----:B------:R-:W-:Y:S01]  /*3640*/  FMNMX.FTZ R2, R46, R3, !PT ;  /* 0x000000032e027209 */ /* 0x000fe20007810000 */
[----:B------:R-:W-:Y:S01]  /*3650*/  MUFU.EX2 R9, R9 ;  /* 0x0000000900097308 */ /* 0x000fe20000000800 */
[----:B------:R-:W-:Y:S01]  /*3660*/  ISETP.LT.OR P4, PT, R0, 0x32, P4 ;  /* 0x000000320000780c */ /* 0x000fe20002781670 */
[--C-:B------:R-:W-:Y:S01]  /*3670*/  FFMA.FTZ R28, R68, UR10, -R5.reuse ;  /* 0x0000000a441c7c23 */ /* 0x100fe20008010805 */
[----:B------:R-:W-:Y:S01]  /*3680*/  FSEL R50, R50, -INF , !P3 ;  /* 0xff80000032327808 */ /* 0x000fe20005800000 */
[--C-:B------:R-:W-:Y:S01]  /*3690*/  FFMA.FTZ R29, R70, UR10, -R5.reuse ;  /* 0x0000000a461d7c23 */ /* 0x100fe20008010805 */
[----:B------:R-:W-:Y:S01]  /*36a0*/  FMNMX.FTZ R3, R47, R2, !PT ;  /* 0x000000022f037209 */ /* 0x000fe20007810000 */
[--C-:B------:R-:W-:Y:S01]  /*36b0*/  FFMA.FTZ R32, R36, UR10, -R5.reuse ;  /* 0x0000000a24207c23 */ /* 0x100fe20008010805 */
[----:B------:R-:W-:Y:S01]  /*36c0*/  ISETP.LT.OR P5, PT, R0, 0x39, P5 ;  /* 0x000000390000780c */ /* 0x000fe20002fa1670 */
[----:B------:R-:W0:Y:S01]  /*36d0*/  MUFU.EX2 R24, R24 ;  /* 0x0000001800187308 */ /* 0x000e220000000800 */
[----:B------:R-:W-:Y:S01]  /*36e0*/  FSEL R51, R51, -INF , !P4 ;  /* 0xff80000033337808 */ /* 0x000fe20006000000 */
[--C-:B------:R-:W-:Y:S01]  /*36f0*/  FFMA.FTZ R36, R40, UR10, -R5.reuse ;  /* 0x0000000a28247c23 */ /* 0x100fe20008010805 */
[----:B------:R-:W-:Y:S01]  /*3700*/  FMNMX.FTZ R2, R50, R3, !PT ;  /* 0x0000000332027209 */ /* 0x000fe20007810000 */
[--C-:B------:R-:W-:Y:S01]  /*3710*/  FFMA.FTZ R40, R44, UR10, -R5.reuse ;  /* 0x0000000a2c287c23 */ /* 0x100fe20008010805 */
[----:B------:R-:W-:Y:S01]  /*3720*/  ISETP.LT.OR P1, PT, R0, 0x3a, P1 ;  /* 0x0000003a0000780c */ /* 0x000fe20000f21670 */
[--C-:B------:R-:W-:Y:S01]  /*3730*/  FFMA.FTZ R44, R48, UR10, -R5.reuse ;  /* 0x0000000a302c7c23 */ /* 0x100fe20008010805 */
[----:B------:R-:W-:Y:S01]  /*3740*/  FSEL R54, R54, -INF , !P5 ;  /* 0xff80000036367808 */ /* 0x000fe20006800000 */
[----:B------:R-:W-:Y:S01]  /*3750*/  MUFU.EX2 R25, R25 ;  /* 0x0000001900197308 */ /* 0x000fe20000000800 */
[----:B------:R-:W-:Y:S01]  /*3760*/  FMNMX.FTZ R3, R51, R2, !PT ;  /* 0x0000000233037209 */ /* 0x000fe20007810000 */
[--C-:B------:R-:W-:Y:S01]  /*3770*/  FFMA.FTZ R2, R64, UR10, -R5.reuse ;  /* 0x0000000a40027c23 */ /* 0x100fe20008010805 */
[----:B------:R-:W-:Y:S01]  /*3780*/  FSEL R55, R55, -INF , !P1 ;  /* 0xff80000037377808 */ /* 0x000fe20004800000 */
[--C-:B------:R-:W-:Y:S01]  /*3790*/  FFMA.FTZ R33, R72, UR10, -R5.reuse ;  /* 0x0000000a48217c23 */ /* 0x100fe20008010805 */
[----:B------:R-:W-:Y:S01]  /*37a0*/  FMNMX.FTZ R0, R54, R3, !PT ;  /* 0x0000000336007209 */ /* 0x000fe20007810000 */
[--C-:B------:R-:W-:Y:S01]  /*37b0*/  FFMA.FTZ R41, R76, UR10, -R5.reuse ;  /* 0x0000000a4c297c23 */ /* 0x100fe20008010805 */
[----:B------:R-:W-:Y:S01]  /*37c0*/  R2UR UR11, R18 ;  /* 0x00000000120b72ca */ /* 0x000fe200000e0000 */
[----:B------:R-:W1:Y:S01]  /*37d0*/  MUFU.EX2 R198, R2 ;  /* 0x0000000200c67308 */ /* 0x000e620000000800 */
[----:B------:R-:W-:Y:S01]  /*37e0*/  FMNMX.FTZ R0, R55, R0, !PT ;  /* 0x0000000037007209 */ /* 0x000fe20007810000 */
[----:B0-----:R-:W-:Y:S01]  /*37f0*/  FADD.FTZ R49, R9, R24 ;  /* 0x0000001809317221 */ /* 0x001fe20000010000 */
[----:B------:R-:W-:Y:S01]  /*3800*/  FFMA.FTZ R45, R78, UR10, -R5 ;  /* 0x0000000a4e2d7c23 */ /* 0x000fe20008010805 */
[----:B------:R-:W-:-:S02]  /*3810*/  F2FP.F16.F32.PACK_AB R196, R24, R9 ;  /* 0x0000000918c4723e */ /* 0x000fc400000000ff */
[----:B------:R-:W0:Y:S01]  /*3820*/  SHFL.BFLY PT, R3, R0, 0x2, 0x1f ;  /* 0x0c401f0000037f89 */ /* 0x000e2200000e0000 */
[----:B------:R-:W-:Y:S01]  /*3830*/  R2UR UR5, R23 ;  /* 0x00000000170572ca */ /* 0x000fe200000e0000 */
[----:B------:R-:W2:Y:S01]  /*3840*/  MUFU.EX2 R28, R28 ;  /* 0x0000001c001c7308 */ /* 0x000ea20000000800 */
[----:B------:R-:W-:-:S07]  /*3850*/  R2UR UR4, R22 ;  /* 0x00000000160472ca */ /* 0x000fce00000e0000 */
[----:B------:R-:W3:Y:S01]  /*3860*/  MUFU.EX2 R29, R29 ;  /* 0x0000001d001d7308 */ /* 0x000ee20000000800 */
[----:B-1----:R-:W-:Y:S01]  /*3870*/  FADD.FTZ R48, R198, R49 ;  /* 0x00000031c6307221 */ /* 0x002fe20000010000 */
[C---:B------:R-:W-:Y:S02]  /*3880*/  F2FP.F16.F32.PACK_AB R198, R25.reuse, R198 ;  /* 0x000000c619c6723e */ /* 0x040fe400000000ff */
[----:B------:R-:W-:Y:S01]  /*3890*/  UISETP.NE.AND UP1, UPT, UR5, URZ, UPT ;  /* 0x0000003f0500728c */ /* 0x000fe2000bf25270 */
[----:B------:R-:W-:Y:S01]  /*38a0*/  FADD.FTZ R49, R25, R48 ;  /* 0x0000003019317221 */ /* 0x000fe20000010000 */
[----:B------:R-:W-:Y:S02]  /*38b0*/  UISETP.NE.AND UP0, UPT, UR4, URZ, UPT ;  /* 0x0000003f0400728c */ /* 0x000fe4000bf05270 */
[----:B------:R-:W1:Y:S01]  /*38c0*/  MUFU.EX2 R32, R32 ;  /* 0x0000002000207308 */ /* 0x000e620000000800 */
[----:B--2---:R-:W-:Y:S01]  /*38d0*/  FADD.FTZ R48, R28, R49 ;  /* 0x000000311c307221 */ /* 0x004fe20000010000 */
[----:B0-----:R-:W-:Y:S01]  /*38e0*/  FMNMX.FTZ R2, R0, R3, !PT ;  /* 0x0000000300027209 */ /* 0x001fe20007810000 */
[----:B------:R-:W-:-:S05]  /*38f0*/  FFMA.FTZ R0, R74, UR10, -R5 ;  /* 0x0000000a4a007c23 */ /* 0x000fca0008010805 */
[----:B------:R-:W0:Y:S01]  /*3900*/  MUFU.EX2 R33, R33 ;  /* 0x0000002100217308 */ /* 0x000e220000000800 */
[C---:B---3--:R-:W-:Y:S01]  /*3910*/  FADD.FTZ R49, R29.reuse, R48 ;  /* 0x000000301d317221 */ /* 0x048fe20000010000 */
[----:B------:R-:W-:Y:S01]  /*3920*/  @UP1 ULDC UR4, c[0x0][0x44c] ;  /* 0x0001130000041ab9 */ /* 0x000fe20000000800 */
[----:B------:R-:W2:Y:S01]  /*3930*/  SHFL.BFLY PT, R3, R2, 0x1, 0x1f ;  /* 0x0c201f0002037f89 */ /* 0x000ea200000e0000 */
[----:B------:R-:W-:Y:S01]  /*3940*/  UIMAD.WIDE.U32 UR4, UR38, UR4, URZ ;  /* 0x00000004260472a5 */ /* 0x000fe2000f8e003f */
[----:B------:R-:W-:Y:S01]  /*3950*/  F2FP.F16.F32.PACK_AB R192, R29, R28 ;  /* 0x0000001c1dc0723e */ /* 0x000fe200000000ff */
[----:B------:R-:W-:Y:S02]  /*3960*/  @UP1 ULDC UR14, c[0x0][0x450] ;  /* 0x00011400000e1ab9 */ /* 0x000fe40000000800 */
[----:B------:R3:W-:Y:S01]  /*3970*/  MUFU.EX2 R37, R0 ;  /* 0x0000000000257308 */ /* 0x0007e20000000800 */
[----:B-1----:R-:W-:Y:S01]  /*3980*/  FADD.FTZ R48, R32, R49 ;  /* 0x0000003120307221 */ /* 0x002fe20000010000 */
[----:B------:R-:W-:-:S04]  /*3990*/  @UP1 USHF.R.U32.HI UR38, URZ, UR14, UR5 ;  /* 0x0000000e3f261299 */ /* 0x000fc80008011605 */
[----:B------:R-:W-:Y:S02]  /*39a0*/  UIADD3 UR38, UR11, UR38, URZ ;  /* 0x000000260b267290 */ /* 0x000fe4000fffe03f */
[----:B------:R-:W1:Y:S01]  /*39b0*/  MUFU.EX2 R36, R36 ;  /* 0x0000002400247308 */ /* 0x000e620000000800 */
[C---:B0-----:R-:W-:Y:S01]  /*39c0*/  FADD.FTZ R53, R33.reuse, R48 ;  /* 0x0000003021357221 */ /* 0x041fe20000010000 */
[----:B------:R-:W-:Y:S01]  /*39d0*/  UIADD3 UR6, UR38, UR6, URZ ;  /* 0x0000000626067290 */ /* 0x000fe2000fffe03f */
[----:B------:R-:W-:-:S05]  /*39e0*/  F2FP.F16.F32.PACK_AB R194, R33, R32 ;  /* 0x0000002021c2723e */ /* 0x000fca00000000ff */
[----:B------:R-:W0:Y:S01]  /*39f0*/  MUFU.EX2 R40, R40 ;  /* 0x0000002800287308 */ /* 0x000e220000000800 */
[----:B--2---:R-:W-:Y:S01]  /*3a00*/  FMNMX.FTZ R3, R2, R3, !PT ;  /* 0x0000000302037209 */ /* 0x004fe20007810000 */
[--C-:B------:R-:W-:Y:S01]  /*3a10*/  FFMA.FTZ R2, R52, UR10, -R5.reuse ;  /* 0x0000000a34027c23 */ /* 0x100fe20008010805 */
[----:B------:R-:W-:Y:S02]  /*3a20*/  FFMA.FTZ R5, R60, UR10, -R5 ;  /* 0x0000000a3c057c23 */ /* 0x000fe40008010805 */
[C---:B------:R-:W-:Y:S01]  /*3a30*/  FSETP.NEU.FTZ.AND P1, PT, R3.reuse, -INF , PT ;  /* 0xff8000000300780b */ /* 0x040fe20003f3d000 */
[----:B---3--:R-:W-:Y:S02]  /*3a40*/  FMUL.FTZ R0, R3, UR10 ;  /* 0x0000000a03007c20 */ /* 0x008fe40008410000 */
[----:B------:R-:W2:Y:S01]  /*3a50*/  MUFU.EX2 R41, R41 ;  /* 0x0000002900297308 */ /* 0x000ea20000000800 */
[----:B-1----:R-:W-:Y:S01]  /*3a60*/  FADD.FTZ R48, R36, R53 ;  /* 0x0000003524307221 */ /* 0x002fe20000010000 */
[----:B------:R-:W-:-:S02]  /*3a70*/  F2FP.F16.F32.PACK_AB R188, R37, R36 ;  /* 0x0000002425bc723e */ /* 0x000fc400000000ff */
[----:B------:R-:W-:Y:S01]  /*3a80*/  FSEL R0, R0, RZ, P1 ;  /* 0x000000ff00007208 */ /* 0x000fe20000800000 */
[----:B------:R-:W-:Y:S01]  /*3a90*/  FADD.FTZ R53, R37, R48 ;  /* 0x0000003025357221 */ /* 0x000fe20000010000 */
[----:B------:R-:W-:Y:S02]  /*3aa0*/  PLOP3.LUT P1, PT, PT, PT, UP0, 0x40, 0x0 ;  /* 0x000000000000781c */ /* 0x000fe40003f2e808 */
        /* <DEDUP_REMOVED lines=14> */
[----:B0-----:R-:W-:Y:S01]  /*3b90*/  FADD.FTZ R48, R40, R53 ;  /* 0x0000003528307221 */ /* 0x001fe20000010000 */
[--C-:B------:R-:W-:Y:S01]  /*3ba0*/  FFMA.FTZ R50, R50, UR10, -R0.reuse ;  /* 0x0000000a32327c23 */ /* 0x100fe20008010800 */
[----:B------:R-:W0:Y:S01]  /*3bb0*/  MUFU.EX2 R27, R27 ;  /* 0x0000001b001b7308 */ /* 0x000e220000000800 */
[--C-:B------:R-:W-:Y:S01]  /*3bc0*/  FFMA.FTZ R51, R51, UR10, -R0.reuse ;  /* 0x0000000a33337c23 */ /* 0x100fe20008010800 */
[--C-:B------:R-:W-:Y:S01]  /*3bd0*/  FFMA.FTZ R54, R54, UR10, -R0.reuse ;  /* 0x0000000a36367c23 */ /* 0x100fe20008010800 */
[----:B------:R-:W-:Y:S01]  /*3be0*/  FFMA.FTZ R0, R55, UR10, -R0 ;  /* 0x0000000a37007c23 */ /* 0x000fe20008010800 */
[----:B--2---:R-:W-:-:S04]  /*3bf0*/  F2FP.F16.F32.PACK_AB R190, R41, R40 ;  /* 0x0000002829be723e */ /* 0x004fc800000000ff */
[----:B------:R-:W1:Y:S08]  /*3c00*/  MUFU.EX2 R30, R30 ;  /* 0x0000001e001e7308 */ /* 0x000e700000000800 */
[----:B------:R-:W2:Y:S01]  /*3c10*/  MUFU.EX2 R31, R31 ;  /* 0x0000001f001f7308 */ /* 0x000ea20000000800 */
[----:B0-----:R-:W-:Y:S01]  /*3c20*/  FADD.FTZ R49, R26, R27 ;  /* 0x0000001b1a317221 */ /* 0x001fe20000010000 */
[----:B------:R-:W-:-:S06]  /*3c30*/  F2FP.F16.F32.PACK_AB R197, R27, R26 ;  /* 0x0000001a1bc5723e */ /* 0x000fcc00000000ff */
[----:B------:R-:W0:Y:S01]  /*3c40*/  MUFU.EX2 R34, R34 ;  /* 0x0000002200227308 */ /* 0x000e220000000800 */
[----:B-1----:R-:W-:-:S07]  /*3c50*/  FADD.FTZ R18, R30, R49 ;  /* 0x000000311e127221 */ /* 0x002fce0000010000 */
[----:B------:R-:W1:Y:S01]  /*3c60*/  MUFU.EX2 R35, R35 ;  /* 0x0000002300237308 */ /* 0x000e620000000800 */
[C---:B--2---:R-:W-:Y:S01]  /*3c70*/  FADD.FTZ R49, R31.reuse, R18 ;  /* 0x000000121f317221 */ /* 0x044fe20000010000 */
[----:B------:R-:W-:-:S06]  /*3c80*/  F2FP.F16.F32.PACK_AB R199, R31, R30 ;  /* 0x0000001e1fc7723e */ /* 0x000fcc00000000ff */
[----:B------:R-:W2:Y:S01]  /*3c90*/  MUFU.EX2 R38, R38 ;  /* 0x0000002600267308 */ /* 0x000ea20000000800 */
[----:B0-----:R-:W-:Y:S01]  /*3ca0*/  FADD.FTZ R18, R34, R49 ;  /* 0x0000003122127221 */ /* 0x001fe20000010000 */
[----:B------:R-:W-:-:S04]  /*3cb0*/  FADD.FTZ R49, R41, R48 ;  /* 0x0000003029317221 */ /* 0x000fc80000010000 */
[----:B------:R-:W-:Y:S02]  /*3cc0*/  FADD.FTZ R24, R44, R49 ;  /* 0x000000312c187221 */ /* 0x000fe40000010000 */
[----:B------:R-:W0:Y:S01]  /*3cd0*/  MUFU.EX2 R39, R39 ;  /* 0x0000002700277308 */ /* 0x000e220000000800 */
[C---:B-1----:R-:W-:Y:S01]  /*3ce0*/  FADD.FTZ R9, R35.reuse, R18 ;  /* 0x0000001223097221 */ /* 0x042fe20000010000 */
[----:B------:R-:W-:-:S06]  /*3cf0*/  F2FP.F16.F32.PACK_AB R193, R35, R34 ;  /* 0x0000002223c1723e */ /* 0x000fcc00000000ff */
[----:B------:R-:W1:Y:S01]  /*3d00*/  MUFU.EX2 R42, R42 ;  /* 0x0000002a002a7308 */ /* 0x000e620000000800 */
[----:B--2---:R-:W-:-:S07]  /*3d10*/  FADD.FTZ R18, R38, R9 ;  /* 0x0000000926127221 */ /* 0x004fce0000010000 */
[----:B------:R-:W2:Y:S01]  /*3d20*/  MUFU.EX2 R45, R45 ;  /* 0x0000002d002d7308 */ /* 0x000ea20000000800 */
[C---:B0-----:R-:W-:Y:S01]  /*3d30*/  FADD.FTZ R9, R39.reuse, R18 ;  /* 0x0000001227097221 */ /* 0x041fe20000010000 */
[----:B------:R-:W-:-:S06]  /*3d40*/  F2FP.F16.F32.PACK_AB R195, R39, R38 ;  /* 0x0000002627c3723e */ /* 0x000fcc00000000ff */
[----:B------:R-:W0:Y:S01]  /*3d50*/  MUFU.EX2 R43, R43 ;  /* 0x0000002b002b7308 */ /* 0x000e220000000800 */
[----:B-1----:R-:W-:-:S07]  /*3d60*/  FADD.FTZ R18, R42, R9 ;  /* 0x000000092a127221 */ /* 0x002fce0000010000 */
[----:B------:R-:W1:Y:S01]  /*3d70*/  MUFU.EX2 R2, R2 ;  /* 0x0000000200027308 */ /* 0x000e620000000800 */
[C---:B--2---:R-:W-:Y:S01]  /*3d80*/  FADD.FTZ R25, R45.reuse, R24 ;  /* 0x000000182d197221 */ /* 0x044fe20000010000 */
[----:B------:R-:W-:-:S06]  /*3d90*/  F2FP.F16.F32.PACK_AB R184, R45, R44 ;  /* 0x0000002c2db8723e */ /* 0x000fcc00000000ff */
[----:B------:R-:W2:Y:S01]  /*3da0*/  MUFU.EX2 R5, R5 ;  /* 0x0000000500057308 */ /* 0x000ea20000000800 */
[C---:B0-----:R-:W-:Y:S01]  /*3db0*/  FADD.FTZ R9, R43.reuse, R18 ;  /* 0x000000122b097221 */ /* 0x041fe20000010000 */
[----:B------:R-:W-:-:S06]  /*3dc0*/  F2FP.F16.F32.PACK_AB R189, R43, R42 ;  /* 0x0000002a2bbd723e */ /* 0x000fcc00000000ff */
[----:B------:R-:W0:Y:S01]  /*3dd0*/  MUFU.EX2 R46, R46 ;  /* 0x0000002e002e7308 */ /* 0x000e220000000800 */
[----:B-1----:R-:W-:-:S07]  /*3de0*/  FADD.FTZ R24, R2, R25 ;  /* 0x0000001902187221 */ /* 0x002fce0000010000 */
[----:B------:R-:W1:Y:S01]  /*3df0*/  MUFU.EX2 R47, R47 ;  /* 0x0000002f002f7308 */ /* 0x000e620000000800 */
[C---:B--2---:R-:W-:Y:S01]  /*3e00*/  F2FP.F16.F32.PACK_AB R186, R5.reuse, R2 ;  /* 0x0000000205ba723e */ /* 0x044fe200000000ff */
[----:B------:R-:W-:-:S06]  /*3e10*/  FADD.FTZ R18, R5, R24 ;  /* 0x0000001805127221 */ /* 0x000fcc0000010000 */
[----:B------:R-:W2:Y:S01]  /*3e20*/  MUFU.EX2 R50, R50 ;  /* 0x0000003200327308 */ /* 0x000ea20000000800 */
[----:B0-----:R-:W-:-:S07]  /*3e30*/  FADD.FTZ R2, R46, R9 ;  /* 0x000000092e027221 */ /* 0x001fce0000010000 */
[----:B------:R-:W0:Y:S01]  /*3e40*/  MUFU.EX2 R51, R51 ;  /* 0x0000003300337308 */ /* 0x000e220000000800 */
[C---:B-1----:R-:W-:Y:S01]  /*3e50*/  FADD.FTZ R5, R47.reuse, R2 ;  /* 0x000000022f057221 */ /* 0x042fe20000010000 */
[----:B------:R-:W-:-:S06]  /*3e60*/  F2FP.F16.F32.PACK_AB R191, R47, R46 ;  /* 0x0000002e2fbf723e */ /* 0x000fcc00000000ff */
[----:B------:R-:W1:Y:S01]  /*3e70*/  MUFU.EX2 R54, R54 ;  /* 0x0000003600367308 */ /* 0x000e620000000800 */
[----:B--2---:R-:W-:-:S07]  /*3e80*/  FADD.FTZ R2, R50, R5 ;  /* 0x0000000532027221 */ /* 0x004fce0000010000 */
[----:B------:R1:W2:Y:S01]  /*3e90*/  MUFU.EX2 R187, R0 ;  /* 0x0000000000bb7308 */ /* 0x0002a20000000800 */
[C---:B0-----:R-:W-:Y:S01]  /*3ea0*/  FADD.FTZ R5, R51.reuse, R2 ;  /* 0x0000000233057221 */ /* 0x041fe20000010000 */
[----:B------:R-:W-:-:S03]  /*3eb0*/  F2FP.F16.F32.PACK_AB R185, R51, R50 ;  /* 0x0000003233b9723e */ /* 0x000fc600000000ff */
[----:B-1----:R-:W-:-:S04]  /*3ec0*/  FADD.FTZ R0, R54, R5 ;  /* 0x0000000536007221 */ /* 0x002fc80000010000 */
[C---:B--2---:R-:W-:Y:S01]  /*3ed0*/  FADD.FTZ R9, R187.reuse, R0 ;  /* 0x00000000bb097221 */ /* 0x044fe20000010000 */
[----:B------:R-:W-:Y:S01]  /*3ee0*/  F2FP.F16.F32.PACK_AB R187, R187, R54 ;  /* 0x00000036bbbb723e */ /* 0x000fe200000000ff */
[----:B------:R-:W-:Y:S06]  /*3ef0*/  @P1 BRA `(.L_x_1015) ;  /* 0x00000000004c1947 */ /* 0x000fec0003800000 */
[----:B------:R-:W-:Y:S01]  /*3f00*/  ISETP.LT.AND P1, PT, RZ, UR38, PT ;  /* 0x00000026ff007c0c */ /* 0x000fe2000bf21270 */
[----:B------:R-:W-:-:S12]  /*3f10*/  UIADD3 UR11, UR38, -0x1, URZ ;  /* 0xffffffff260b7890 */ /* 0x000fd8000fffe03f */
[----:B------:R-:W-:Y:S05]  /*3f20*/  @P1 BRA `(.L_x_1016) ;  /* 0x0000000000201947 */ /* 0x000fea0003800000 */
[----:B------:R-:W-:Y:S01]  /*3f30*/  ULDC UR18, c[0x0][0x9e4] ;  /* 0x0002790000127ab9 */ /* 0x000fe20000000800 */
[----:B------:R-:W-:Y:S02]  /*3f40*/  UIADD3 UR11, -UR38, URZ, URZ ;  /* 0x0000003f260b7290 */ /* 0x000fe4000fffe13f */
[----:B------:R-:W-:-:S11]  /*3f50*/  UISETP.NE.AND UP0, UPT, UR18, 0x1, UPT ;  /* 0x000000011200788c */ /* 0x000fd6000bf05270 */
[----:B------:R-:W-:Y:S02]  /*3f60*/  @UP0 ULDC.64 UR4, c[0x0][0x9e8] ;  /* 0x00027a0000040ab9 */ /* 0x000fe40000000a00 */
[----:B------:R-:W-:-:S04]  /*3f70*/  UIMAD.WIDE.U32 UR14, UR11, UR4, URZ ;  /* 0x000000040b0e72a5 */ /* 0x000fc8000f8e003f */
[----:B------:R-:W-:-:S04]  /*3f80*/  @UP0 USHF.R.U32.HI UR11, URZ, UR5, UR15 ;  /* 0x000000053f0b0299 */ /* 0x000fc8000801160f */
[----:B------:R-:W-:Y:S01]  /*3f90*/  ULOP3.LUT UR11, URZ, UR11, URZ, 0x33, !UPT ;  /* 0x0000000b3f0b7292 */ /* 0x000fe2000f8e333f */
[----:B------:R-:W-:Y:S11]  /*3fa0*/  BRA `(.L_x_1017) ;  /* 0x0000000000147947 */ /* 0x000ff60003800000 */
.L_x_1016:
[----:B------:R-:W-:Y:S02]  /*3fb0*/  ULDC UR18, c[0x0][0x9e4] ;  /* 0x0002790000127ab9 */ /* 0x000fe40000000800 */
[----:B------:R-:W-:-:S11]  /*3fc0*/  UISETP.NE.AND UP0, UPT, UR18, 0x1, UPT ;  /* 0x000000011200788c */ /* 0x000fd6000bf05270 */
[----:B------:R-:W-:Y:S02]  /*3fd0*/  @UP0 ULDC.64 UR4, c[0x0][0x9e8] ;  /* 0x00027a0000040ab9 */ /* 0x000fe40000000a00 */
[----:B------:R-:W-:-:S04]  /*3fe0*/  UIMAD.WIDE.U32 UR14, UR11, UR4, URZ ;  /* 0x000000040b0e72a5 */ /* 0x000fc8000f8e003f */
[----:B------:R-:W-:-:S12]  /*3ff0*/  @UP0 USHF.R.U32.HI UR11, URZ, UR5, UR15 ;  /* 0x000000053f0b0299 */ /* 0x000fd8000801160f */
.L_x_1017:
[----:B------:R-:W-:-:S04]  /*4000*/  UIMAD UR11, UR11, UR18, UR18 ;  /* 0x000000120b0b72a4 */ /* 0x000fc8000f8e0212 */
[----:B------:R-:W-:-:S04]  /*4010*/  UISETP.LT.AND UP0, UPT, UR6, UR11, UPT ;  /* 0x0000000b0600728c */ /* 0x000fc8000bf01270 */
[----:B------:R-:W-:-:S12]  /*4020*/  USEL UR6, UR6, UR11, UP0 ;  /* 0x0000000b06067287 */ /* 0x000fd80008000000 */
.L_x_1015:
[----:B------:R-:W-:Y:S01]  /*4030*/  R2UR UR5, R201 ;  /* 0x00000000c90572ca */ /* 0x000fe200000e0000 */
[----:B------:R-:W-:Y:S01]  /*4040*/  USHF.R.S32.HI UR4, URZ, 0x1f, UR6 ;  /* 0x0000001f3f047899 */ /* 0x000fe20008011406 */
[----:B------:R-:W-:Y:S01]  /*4050*/  IMAD.MOV.U32 R0, RZ, RZ, 0x3f800000 ;  /* 0x3f800000ff007424 */ /* 0x000fe200078e00ff */
[----:B------:R-:W-:Y:S01]  /*4060*/  CS2R R150, SRZ ;  /* 0x0000000000967805 */ /* 0x000fe2000001ff00 */
[----:B------:R-:W-:Y:S01]  /*4070*/  IMAD.MOV.U32 R2, RZ, RZ, 0x3f800000 ;  /* 0x3f800000ff027424 */ /* 0x000fe200078e00ff */
[----:B------:R-:W-:Y:S01]  /*4080*/  ULEA.HI UR4, UR4, UR6, URZ, 0x6 ;  /* 0x0000000604047291 */ /* 0x000fe2000f8f303f */
[----:B------:R-:W-:Y:S02]  /*4090*/  CS2R R148, SRZ ;  /* 0x0000000000947805 */ /* 0x000fe4000001ff00 */
[----:B------:R-:W-:Y:S02]  /*40a0*/  CS2R R146, SRZ ;  /* 0x0000000000927805 */ /* 0x000fe4000001ff00 */
[----:B------:R-:W-:Y:S01]  /*40b0*/  CS2R R144, SRZ ;  /* 0x0000000000907805 */ /* 0x000fe2000001ff00 */
[----:B------:R-:W-:Y:S01]  /*40c0*/  USHF.R.S32.HI UR4, URZ, 0x6, UR4 ;  /* 0x000000063f047899 */ /* 0x000fe20008011404 */
[----:B------:R-:W-:-:S02]  /*40d0*/  CS2R R142, SRZ ;  /* 0x00000000008e7805 */ /* 0x000fc4000001ff00 */
[----:B------:R-:W-:Y:S02]  /*40e0*/  CS2R R140, SRZ ;  /* 0x00000000008c7805 */ /* 0x000fe4000001ff00 */
[----:B------:R-:W-:Y:S01]  /*40f0*/  CS2R R138, SRZ ;  /* 0x00000000008a7805 */ /* 0x000fe2000001ff00 */
[----:B------:R-:W-:Y:S01]  /*4100*/  UISETP.LT.AND UP0, UPT, UR5, UR4, UPT ;  /* 0x000000040500728c */ /* 0x000fe2000bf01270 */
[----:B------:R-:W-:Y:S02]  /*4110*/  CS2R R136, SRZ ;  /* 0x0000000000887805 */ /* 0x000fe4000001ff00 */
[----:B------:R-:W-:Y:S02]  /*4120*/  CS2R R134, SRZ ;  /* 0x0000000000867805 */ /* 0x000fe4000001ff00 */
[----:B------:R-:W-:Y:S01]  /*4130*/  CS2R R132, SRZ ;  /* 0x0000000000847805 */ /* 0x000fe2000001ff00 */
[----:B------:R-:W-:Y:S01]  /*4140*/  USEL UR5, UR5, UR4, !UP0 ;  /* 0x0000000405057287 */ /* 0x000fe2000c000000 */
[----:B------:R-:W-:-:S02]  /*4150*/  CS2R R130, SRZ ;  /* 0x0000000000827805 */ /* 0x000fc4000001ff00 */
[----:B------:R-:W-:Y:S01]  /*4160*/  CS2R R128, SRZ ;  /* 0x0000000000807805 */ /* 0x000fe2000001ff00 */
[----:B------:R-:W-:Y:S01]  /*4170*/  UMOV UR4, URZ ;  /* 0x0000003f00047c82 */ /* 0x000fe20008000000 */
[----:B------:R-:W-:Y:S02]  /*4180*/  CS2R R126, SRZ ;  /* 0x00000000007e7805 */ /* 0x000fe4000001ff00 */
[----:B------:R-:W-:Y:S02]  /*4190*/  CS2R R124, SRZ ;  /* 0x00000000007c7805 */ /* 0x000fe4000001ff00 */
[----:B------:R-:W-:Y:S01]  /*41a0*/  ISETP.GE.AND P1, PT, R204, UR5, PT ;  /* 0x00000005cc007c0c */ /* 0x000fe2000bf26270 */
[----:B------:R-:W-:Y:S01]  /*41b0*/  IMAD.U32 R205, RZ, RZ, UR5 ;  /* 0x00000005ffcd7e24 */ /* 0x000fe2000f8e00ff */
[----:B------:R-:W-:Y:S01]  /*41c0*/  UMOV UR5, URZ ;  /* 0x0000003f00057c82 */ /* 0x000fe20008000000 */
[----:B------:R-:W-:Y:S01]  /*41d0*/  CS2R R122, SRZ ;  /* 0x00000000007a7805 */ /* 0x000fe2000001ff00 */
[----:B------:R-:W-:Y:S01]  /*41e0*/  IMAD.U32 R5, RZ, RZ, UR5 ;  /* 0x00000005ff057e24 */ /* 0x000fe2000f8e00ff */
        /* <DEDUP_REMOVED lines=49> */
[----:B------:R-:W-:Y:S06]  /*4500*/  @!P1 BRA `(.L_x_1018) ;  /* 0x00000028006c9947 */ /* 0x000fec0003800000 */
[----:B------:R-:W-:Y:S01]  /*4510*/  UMOV UR4, URZ ;  /* 0x0000003f00047c82 */ /* 0x000fe20008000000 */
[----:B------:R-:W-:Y:S01]  /*4520*/  MOV R203, R3 ;  /* 0x0000000300cb7202 */ /* 0x000fe20000000f00 */
[----:B------:R-:W-:Y:S01]  /*4530*/  IMAD.MOV.U32 R202, RZ, RZ, R4 ;  /* 0x000000ffffca7224 */ /* 0x000fe200078e0004 */
[----:B------:R-:W-:Y:S01]  /*4540*/  UMOV UR5, URZ ;  /* 0x0000003f00057c82 */ /* 0x000fe20008000000 */
[----:B------:R-:W-:Y:S02]  /*4550*/  IMAD.U32 R206, RZ, RZ, UR4 ;  /* 0x00000004ffce7e24 */ /* 0x000fe4000f8e00ff */
[----:B------:R-:W-:Y:S02]  /*4560*/  IMAD.MOV.U32 R2, RZ, RZ, 0x3f800000 ;  /* 0x3f800000ff027424 */ /* 0x000fe400078e00ff */
[----:B------:R-:W-:Y:S02]  /*4570*/  IMAD.MOV.U32 R0, RZ, RZ, 0x3f800000 ;  /* 0x3f800000ff007424 */ /* 0x000fe400078e00ff */
[----:B------:R-:W-:-:S07]  /*4580*/  IMAD.MOV.U32 R151, RZ, RZ, RZ ;  /* 0x000000ffff977224 */ /* 0x000fce00078e00ff */
.L_x_1037:
[----:B------:R-:W-:Y:S01]  /*4590*/  R2UR UR6, R206 ;  /* 0x00000000ce0672ca */ /* 0x000fe200000e0000 */
[----:B------:R-:W-:-:S04]  /*45a0*/  UISETP.NE.AND UP0, UPT, UR5, 0x1, UPT ;  /* 0x000000010500788c */ /* 0x000fc8000bf05270 */
[----:B------:R-:W-:-:S08]  /*45b0*/  USEL UR4, URZ, 0x1, UP0 ;  /* 0x000000013f047887 */ /* 0x000fd00008000000 */
[----:B------:R-:W-:-:S06]  /*45c0*/  ULOP3.LUT UR4, UR6, UR4, URZ, 0x3c, !UPT ;  /* 0x0000000406047292 */ /* 0x000fcc000f8e3c3f */
[----:B------:R-:W-:Y:S01]  /*45d0*/  MOV R5, UR4 ;  /* 0x0000000400057c02 */ /* 0x000fe20008000f00 */
[----:B------:R-:W-:Y:S06]  /*45e0*/  @!P0 BRA `(.L_x_1019) ;  /* 0x0000000000048947 */ /* 0x000fec0003800000 */
[----:B------:R-:W-:Y:S01]  /*45f0*/  BPT.TRAP 0x1 ;  /* 0x000000040000795c */ /* 0x000fe20000300000 */
.L_x_1019:
[----:B------:R-:W-:Y:S01]  /*4600*/  R2UR UR7, R16 ;  /* 0x00000000100772ca */ /* 0x000fe200000e0000 */
[----:B------:R-:W-:Y:S01]  /*4610*/  UIADD3 UR4, UR5, 0x1, URZ ;  /* 0x0000000105047890 */ /* 0x000fe2000fffe03f */
[----:B------:R-:W-:-:S03]  /*4620*/  R2UR UR6, R5 ;  /* 0x00000000050672ca */ /* 0x000fc600000e0000 */
[----:B------:R-:W-:-:S04]  /*4630*/  UISETP.NE.AND UP0, UPT, UR4, 0x2, UPT ;  /* 0x000000020400788c */ /* 0x000fc8000bf05270 */
[----:B------:R-:W-:-:S04]  /*4640*/  USEL UR4, UR4, URZ, UP0 ;  /* 0x0000003f04047287 */ /* 0x000fc80008000000 */
[----:B------:R-:W-:Y:S02]  /*4650*/  ULEA UR7, UR4, UR7, 0x3 ;  /* 0x0000000704077291 */ /* 0x000fe4000f8e183f */
[----:B------:R-:W-:-:S05]  /*4660*/  IMAD.U32 R3, RZ, RZ, UR6 ;  /* 0x00000006ff037e24 */ /* 0x000fca000f8e00ff */
[----:B------:R-:W-:-:S04]  /*4670*/  SHF.L.U32 R3, R3, 0x1f, RZ ;  /* 0x0000001f03037819 */ /* 0x000fc800000006ff */
[----:B------:R0:W1:Y:S01]  /*4680*/  SYNCS.PHASECHK.TRANS64.TRYWAIT P1, [UR7+0x30830], R3 ;  /* 0x03083003ff0075a7 */ /* 0x0000620008020147 */
[----:B------:R-:W-:Y:S05]  /*4690*/  @!P0 BRA `(.L_x_1020) ;  /* 0x0000000000048947 */ /* 0x000fea0003800000 */
[----:B------:R-:W-:Y:S01]  /*46a0*/  BPT.TRAP 0x1 ;  /* 0x000000040000795c */ /* 0x000fe20000300000 */
.L_x_1020:
[----:B-1----:R-:W-:Y:S05]  /*46b0*/  @P1 BRA `(.L_x_1021) ;  /* 0x0000000000081947 */ /* 0x002fea0003800000 */
[----:B------:R-:W1:Y:S02]  /*46c0*/  SYNCS.PHASECHK.TRANS64.TRYWAIT P1, [UR7+0x30830], R3 ;  /* 0x03083003ff0075a7 */ /* 0x000e640008020147 */
[----:B-1----:R-:W-:Y:S05]  /*46d0*/  @!P1 BRA `(.L_x_1022) ;  /* 0x000000e800b09947 */ /* 0x002fea0003800000 */
.L_x_1021:
[----:B------:R-:W-:Y:S01]  /*46e0*/  R2UR UR6, R21 ;  /* 0x00000000150672ca */ /* 0x000fe200000e0000 */
[----:B------:R-:W-:Y:S01]  /*46f0*/  WARPGROUP.ARRIVE ;  /* 0x00000000000079c5 */ /* 0x000fe20000000000 */
[----:B------:R-:W-:Y:S01]  /*4700*/  R2UR UR56, R6 ;  /* 0x00000000063872ca */ /* 0x000fe200000e0000 */
[----:B------:R-:W-:Y:S01]  /*4710*/  UMOV UR59, 0x40000040 ;  /* 0x40000040003b7882 */ /* 0x000fe20000000000 */
[----:B------:R-:W-:Y:S01]  /*4720*/  R2UR UR57, R7 ;  /* 0x00000000073972ca */ /* 0x000fe200000e0000 */
[----:B------:R-:W-:Y:S01]  /*4730*/  UMOV UR55, 0x40000040 ;  /* 0x4000004000377882 */ /* 0x000fe20000000000 */
[----:B01----:R-:W-:Y:S01]  /*4740*/  MOV R3, UR53 ;  /* 0x0000003500037c02 */ /* 0x003fe20008000f00 */
[----:B------:R-:W-:Y:S01]  /*4750*/  UMOV UR11, 0x40000040 ;  /* 0x40000040000b7882 */ /* 0x000fe20000000000 */
[----:B------:R-:W-:Y:S01]  /*4760*/  MOV R4, UR52 ;  /* 0x0000003400047c02 */ /* 0x000fe20008000f00 */
[----:B------:R-:W-:Y:S01]  /*4770*/  UMOV UR15, 0x40000040 ;  /* 0x40000040000f7882 */ /* 0x000fe20000000000 */
[----:B------:R-:W-:Y:S01]  /*4780*/  R2UR UR52, R10 ;  /* 0x000000000a3472ca */ /* 0x000fe200000e0000 */
[----:B------:R-:W-:Y:S01]  /*4790*/  UMOV UR19, 0x40000040 ;  /* 0x4000004000137882 */ /* 0x000fe20000000000 */
[----:B------:R-:W-:Y:S01]  /*47a0*/  R2UR UR53, R11 ;  /* 0x000000000b3572ca */ /* 0x000fe200000e0000 */
[----:B------:R-:W-:Y:S01]  /*47b0*/  ULEA UR6, UR4, UR6, 0xb ;  /* 0x0000000604067291 */ /* 0x000fe2000f8e583f */
[-C--:B------:R-:W-:Y:S01]  /*47c0*/  FMUL.FTZ R24, R24, R0.reuse ;  /* 0x0000000018187220 */ /* 0x080fe20000410000 */
[----:B------:R-:W-:Y:S01]  /*47d0*/  UMOV UR23, 0x40000040 ;  /* 0x4000004000177882 */ /* 0x000fe20000000000 */
[----:B------:R-:W-:Y:S01]  /*47e0*/  UMOV UR27, 0x40000040 ;  /* 0x40000040001b7882 */ /* 0x000fe20000000000 */
[----:B------:R-:W-:Y:S01]  /*47f0*/  UIADD3 UR10, UR6, 0x2, URZ ;  /* 0x00000002060a7890 */ /* 0x000fe2000fffe03f */
[-C--:B------:R-:W-:Y:S01]  /*4800*/  FMUL.FTZ R25, R25, R0.reuse ;  /* 0x0000000019197220 */ /* 0x080fe20000410000 */
[----:B------:R-:W-:Y:S01]  /*4810*/  UIADD3 UR14, UR6, 0x200, URZ ;  /* 0x00000200060e7890 */ /* 0x000fe2000fffe03f */
[-C--:B------:R-:W-:Y:S01]  /*4820*/  FMUL.FTZ R28, R28, R0.reuse ;  /* 0x000000001c1c7220 */ /* 0x080fe20000410000 */
[----:B------:R-:W-:Y:S01]  /*4830*/  UMOV UR58, UR6 ;  /* 0x00000006003a7c82 */ /* 0x000fe20008000000 */
[----:B------:R-:W-:Y:S01]  /*4840*/  UIADD3 UR18, UR6, 0x202, URZ ;  /* 0x0000020206127890 */ /* 0x000fe2000fffe03f */
[----:B------:R-:W-:Y:S01]  /*4850*/  HGMMA.64x64x16.F32 R152, gdesc[UR56], RZ, !UPT, gsb0 ;  /* 0x00e00000389879f0 */ /* 0x000fe2000c0008ff */
[----:B------:R-:W-:Y:S01]  /*4860*/  UMOV UR54, UR10 ;  /* 0x0000000a00367c82 */ /* 0x000fe20008000000 */
[----:B------:R-:W-:Y:S01]  /*4870*/  R2UR UR56, R14 ;  /* 0x000000000e3872ca */ /* 0x000fe200000e0000 */
[----:B------:R-:W-:Y:S01]  /*4880*/  UIADD3 UR10, UR6, 0x4, URZ ;  /* 0x00000004060a7890 */ /* 0x000fe2000fffe03f */
[----:B------:R-:W-:Y:S01]  /*4890*/  R2UR UR57, R15 ;  /* 0x000000000f3972ca */ /* 0x000fe200000e0000 */
[----:B------:R-:W-:Y:S01]  /*48a0*/  UMOV UR59, 0x40000040 ;  /* 0x40000040003b7882 */ /* 0x000fe20000000000 */
[----:B------:R-:W-:Y:S01]  /*48b0*/  UIADD3 UR22, UR6, 0x204, URZ ;  /* 0x0000020406167890 */ /* 0x000fe2000fffe03f */
[-C--:B------:R-:W-:Y:S01]  /*48c0*/  FMUL.FTZ R29, R29, R0.reuse ;  /* 0x000000001d1d7220 */ /* 0x080fe20000410000 */
[----:B------:R-:W-:Y:S01]  /*48d0*/  UIADD3 UR26, UR6, 0x206, URZ ;  /* 0x00000206061a7890 */ /* 0x000fe2000fffe03f */
[-C--:B------:R-:W-:Y:S01]  /*48e0*/  FMUL.FTZ R32, R32, R0.reuse ;  /* 0x0000000020207220 */ /* 0x080fe20000410000 */
        /* <DEDUP_REMOVED lines=73> */
[----:B------:R-:W-:Y:S01]  /*4d80*/  HGMMA.64x64x16.F32 R152, gdesc[UR52], R152, gsb0 ;  /* 0x00e00000349879f0 */ /* 0x000fe20008000898 */
[----:B------:R-:W-:Y:S01]  /*4d90*/  R2UR UR53, R3 ;  /* 0x00000000033572ca */ /* 0x000fe200000e0000 */
[----:B------:R-:W-:Y:S01]  /*4da0*/  UIADD3 UR54, UR6, 0x604, URZ ;  /* 0x0000060406367890 */ /* 0x000fe2000fffe03f */
[----:B------:R-:W-:Y:S01]  /*4db0*/  R2UR UR52, R4 ;  /* 0x00000000043472ca */ /* 0x000fe200000e0000 */
[----:B------:R-:W-:Y:S01]  /*4dc0*/  UMOV UR55, 0x40000040 ;  /* 0x4000004000377882 */ /* 0x000fe20000000000 */
[----:B------:R-:W-:Y:S01]  /*4dd0*/  UIADD3 UR6, UR6, 0x606, URZ ;  /* 0x0000060606067890 */ /* 0x000fe2000fffe03f */
        /* <DEDUP_REMOVED lines=68> */
[----:B------:R-:W-:Y:S01]  /*5220*/  HGMMA.64x64x16.F32 R152, gdesc[UR56], R152, gsb0 ;  /* 0x00e00000389879f0 */ /* 0x000fe20008000898 */
[----:B------:R-:W-:Y:S01]  /*5230*/  R2UR UR56, R12 ;  /* 0x000000000c3872ca */ /* 0x000fe200000e0000 */
[----:B------:R-:W-:Y:S01]  /*5240*/  UMOV UR58, UR6 ;  /* 0x00000006003a7c82 */ /* 0x000fe20008000000 */
[----:B------:R-:W-:Y:S01]  /*5250*/  R2UR UR57, R13 ;  /* 0x000000000d3972ca */ /* 0x000fe200000e0000 */
[----:B------:R-:W-:Y:S01]  /*5260*/  UMOV UR59, 0x40000040 ;  /* 0x40000040003b7882 */ /* 0x000fe20000000000 */
[----:B------:R-:W-:Y:S02]  /*5270*/  WARPGROUP.DEPBAR.LE gsb0, 0x0 ;  /* 0x00008000000079c5 */ /* 0x000fe40000010000 */
[----:B------:R-:W-:-:S06]  /*5280*/  WARPGROUP.ARRIVE ;  /* 0x00000000000079c5 */ /* 0x000fcc0000000000 */
[----:B------:R-:W-:Y:S03]  /*5290*/  HGMMA.64x64x16.F32 R152, gdesc[UR8], R152, gsb0 ;  /* 0x00e00000089879f0 */ /* 0x000fe60008000898 */
        /* <DEDUP_REMOVED lines=37> */
[----:B------:R-:W-:Y:S05]  /*54f0*/  @!P0 BRA `(.L_x_1023) ;  /* 0x0000000000048947 */ /* 0x000fea0003800000 */
[----:B------:R-:W-:Y:S01]  /*5500*/  BPT.TRAP 0x1 ;  /* 0x000000040000795c */ /* 0x000fe20000300000 */
.L_x_1023:
[----:B------:R-:W-:Y:S02]  /*5510*/  R2UR UR6, R16 ;  /* 0x00000000100672ca */ /* 0x000fe400000e0000 */
[----:B------:R-:W-:-:S11]  /*5520*/  R2UR UR10, R206 ;  /* 0x00000000ce0a72ca */ /* 0x000fd600000e0000 */
[----:B------:R-:W-:Y:S02]  /*5530*/  ULEA UR6, UR5, UR6, 0x3 ;  /* 0x0000000605067291 */ /* 0x000fe4000f8e183f */
[----:B------:R-:W-:-:S05]  /*5540*/  IMAD.U32 R0, RZ, RZ, UR10 ;  /* 0x0000000aff007e24 */ /* 0x000fca000f8e00ff */
[----:B------:R-:W-:-:S04]  /*5550*/  SHF.L.U32 R0, R0, 0x1f, RZ ;  /* 0x0000001f00007819 */ /* 0x000fc800000006ff */
[----:B------:R0:W1:Y:S01]  /*5560*/  SYNCS.PHASECHK.TRANS64.TRYWAIT P1, [UR6+0x30850], R0 ;  /* 0x03085000ff0075a7 */ /* 0x0000620008020146 */
[----:B------:R-:W-:Y:S05]  /*5570*/  @!P0 BRA `(.L_x_1024) ;  /* 0x0000000000048947 */ /* 0x000fea0003800000 */
[----:B------:R-:W-:Y:S01]  /*5580*/  BPT.TRAP 0x1 ;  /* 0x000000040000795c */ /* 0x000fe20000300000 */
.L_x_1024:
[----:B-1----:R-:W-:Y:S05]  /*5590*/  @P1 BRA `(.L_x_1025) ;  /* 0x0000000000081947 */ /* 0x002fea0003800000 */
[----:B------:R-:W1:Y:S02]  /*55a0*/  SYNCS.PHASECHK.TRANS64.TRYWAIT P1, [UR6+0x30850], R0 ;  /* 0x03085000ff0075a7 */ /* 0x000e640008020146 */
[----:B-1----:R-:W-:Y:S05]  /*55b0*/  @!P1 BRA `(.L_x_1026) ;  /* 0x000000dc00109947 */ /* 0x002fea0003800000 */
.L_x_1025:
[----:B------:R-:W-:Y:S01]  /*55c0*/  R2UR UR10, R16 ;  /* 0x00000000100a72ca */ /* 0x000fe200000e0000 */
[----:B------:R-:W-:Y:S01]  /*55d0*/  WARPGROUP.ARRIVE ;  /* 0x00000000000079c5 */ /* 0x000fe20000000000 */
[----:B------:R-:W-:-:S11]  /*55e0*/  UMOV UR11, 0x40000040 ;  /* 0x40000040000b7882 */ /* 0x000fd60000000000 */
[----:B------:R-:W-:-:S04]  /*55f0*/  UIADD3 UR10, UR10, 0x400, URZ ;  /* 0x000004000a0a7890 */ /* 0x000fc8000fffe03f */
[----:B------:R-:W-:-:S04]  /*5600*/  USHF.R.U32.HI UR10, URZ, 0x4, UR10 ;  /* 0x000000043f0a7899 */ /* 0x000fc8000801160a */
[----:B------:R-:W-:-:S04]  /*5610*/  ULOP3.LUT UR10, UR10, 0x3fff, URZ, 0xc0, !UPT ;  /* 0x00003fff0a0a7892 */ /* 0x000fc8000f8ec03f */
[----:B------:R-:W-:-:S04]  /*5620*/  ULOP3.LUT UR10, UR10, 0x2000000, URZ, 0xfc, !UPT ;  /* 0x020000000a0a7892 */ /* 0x000fc8000f8efc3f */
[----:B------:R-:W-:-:S07]  /*5630*/  ULEA UR5, UR5, UR10, 0xb ;  /* 0x0000000a05057291 */ /* 0x000fce000f8e583f */
        /* <DEDUP_REMOVED lines=23> */
.L_x_1027:
[----:B------:R-:W-:Y:S01]  /*57b0*/  R2UR UR10, R23 ;  /* 0x00000000170a72ca */ /* 0x000fe200000e0000 */
[----:B------:R-:W2:Y:S01]  /*57c0*/  S2UR UR14, SR_CgaCtaId ;  /* 0x00000000000e79c3 */ /* 0x000ea20000008800 */
[----:B------:R-:W-:Y:S01]  /*57d0*/  R2UR UR5, R22 ;  /* 0x00000000160572ca */ /* 0x000fe200000e0000 */
[----:B01----:R-:W-:Y:S01]  /*57e0*/  IMAD.MOV.U32 R0, RZ, RZ, R19 ;  /* 0x000000ffff007224 */ /* 0x003fe200078e0013 */
[----:B------:R-:W-:Y:S01]  /*57f0*/  UIADD3 UR7, UR7, 0x30840, URZ ;  /* 0x0003084007077890 */ /* 0x000fe2000fffe03f */
[----:B------:R-:W-:Y:S01]  /*5800*/  IMAD.SHL.U32 R4, R204, 0x40, RZ ;  /* 0x00000040cc047824 */ /* 0x000fe200078e00ff */
[----:B------:R-:W-:-:S03]  /*5810*/  R2UR UR11, R200 ;  /* 0x00000000c80b72ca */ /* 0x000fc600000e0000 */
[----:B------:R-:W0:Y:S01]  /*5820*/  LDC R20, c[0x0][0x288] ;  /* 0x0000a200ff147b82 */ /* 0x000e220000000800 */
[----:B------:R-:W-:-:S03]  /*5830*/  IADD3 R3, -R4, 0x1, RZ ;  /* 0x0000000104037810 */ /* 0x000fc60007ffe1ff */
[----:B------:R-:W-:Y:S02]  /*5840*/  UISETP.NE.AND UP1, UPT, UR10, URZ, UPT ;  /* 0x0000003f0a00728c */ /* 0x000fe4000bf25270 */
[----:B------:R-:W-:-:S04]  /*5850*/  UISETP.NE.AND UP0, UPT, UR5, URZ, UPT ;  /* 0x0000003f0500728c */ /* 0x000fc8000bf05270 */
[----:B------:R-:W-:Y:S02]  /*5860*/  PLOP3.LUT P1, PT, PT, PT, UP1, 0x80, 0x0 ;  /* 0x000000000000781c */ /* 0x000fe40003f2f018 */
[----:B------:R-:W-:-:S03]  /*5870*/  PLOP3.LUT P2, PT, PT, PT, UP1, 0x80, 0x0 ;  /* 0x000000000000781c */ /* 0x000fc60003f4f018 */
[----:B------:R-:W-:Y:S01]  /*5880*/  @UP1 ULDC UR5, c[0x0][0x44c] ;  /* 0x0001130000051ab9 */ /* 0x000fe20000000800 */
[----:B------:R-:W-:Y:S01]  /*5890*/  @UP1 ULDC UR10, c[0x0][0x450] ;  /* 0x00011400000a1ab9 */ /* 0x000fe20000000800 */
[----:B--2---:R-:W-:-:S03]  /*58a0*/  UPRMT UR7, UR14, 0x654, UR7 ;  /* 0x000006540e077896 */ /* 0x004fc60008000007 */
[----:B------:R-:W-:-:S03]  /*58b0*/  ULDC UR14, c[0x0][0x2f0] ;  /* 0x0000bc00000e7ab9 */ /* 0x000fc60000000800 */
[----:B------:R-:W-:Y:S01]  /*58c0*/  @P1 IMAD.HI.U32 R2, R19, UR5, RZ ;  /* 0x0000000513021c27 */ /* 0x000fe2000f8e00ff */
[----:B------:R-:W-:Y:S02]  /*58d0*/  PLOP3.LUT P1, PT, PT, PT, UP0, 0x40, 0x0 ;  /* 0x000000000000781c */ /* 0x000fe40003f2e808 */
[----:B------:R-:W-:Y:S01]  /*58e0*/  SYNCS.ARRIVE.TRANS64.RED.A1T0 RZ, [UR7], RZ ;  /* 0x000000ffffff79a7 */ /* 0x000fe20008100407 */
[----:B------:R-:W-:Y:S01]  /*58f0*/  UMOV UR7, UR14 ;  /* 0x0000000e00077c82 */ /* 0x000fe20008000000 */
[----:B------:R-:W-:Y:S01]  /*5900*/  @P2 SHF.R.U32.HI R0, RZ, UR10, R2 ;  /* 0x0000000aff002c19 */ /* 0x000fe20008011602 */
[----:B------:R-:W-:Y:S01]  /*5910*/  IMAD R2, R8, -0x2, R3 ;  /* 0xfffffffe08027824 */ /* 0x000fe200078e0203 */
[----:B------:R-:W-:-:S03]  /*5920*/  ULDC UR14, c[0x0][0x9e0] ;  /* 0x00027800000e7ab9 */ /* 0x000fc60000000800 */
[----:B------:R-:W1:Y:S01]  /*5930*/  SHFL.IDX PT, R184, R0, RZ, 0x1c1f ;  /* 0x001c1fff00b87589 */ /* 0x000e6200000e0000 */
[----:B------:R-:W-:-:S04]  /*5940*/  IMAD R3, R17, UR7, R2 ;  /* 0x0000000711037c24 */ /* 0x000fc8000f8e0202 */
[----:B0-----:R-:W-:-:S04]  /*5950*/  IMAD.IADD R3, R3, 0x1, -R20 ;  /* 0x0000000103037824 */ /* 0x001fc800078e0a14 */
[C---:B------:R-:W-:Y:S01]  /*5960*/  VIADD R187, R3.reuse, UR11 ;  /* 0x0000000b03bb7c36 */ /* 0x040fe20008000000 */
[----:B------:R-:W-:-:S05]  /*5970*/  IADD3 R186, R3, UR14, RZ ;  /* 0x0000000e03ba7c10 */ /* 0x000fca000fffe0ff */
[--C-:B-1----:R-:W-:Y:S02]  /*5980*/  IMAD.IADD R2, R186, 0x1, R184.reuse ;  /* 0x00000001ba027824 */ /* 0x102fe400078e02b8 */
[----:B------:R-:W-:Y:S01]  /*5990*/  IMAD.IADD R3, R187, 0x1, R184 ;  /* 0x00000001bb037824 */ /* 0x000fe200078e02b8 */
[----:B------:R-:W-:Y:S06]  /*59a0*/  @P1 BRA `(.L_x_1028) ;  /* 0x0000000000641947 */ /* 0x000fec0003800000 */
        /* <DEDUP_REMOVED lines=14> */
.L_x_1030:
[----:B------:R-:W-:Y:S02]  /*5a90*/  ULDC UR5, c[0x0][0x9e4] ;  /* 0x0002790000057ab9 */ /* 0x000fe40000000800 */
[----:B------:R-:W-:-:S04]  /*5aa0*/  MOV R188, UR5 ;  /* 0x0000000500bc7c02 */ /* 0x000fc80008000f00 */
[----:B------:R-:W-:-:S13]  /*5ab0*/  ISETP.NE.AND P1, PT, R188, 0x1, PT ;  /* 0x00000001bc00780c */ /* 0x000fda0003f25270 */
[----:B------:R-:W0:Y:S02]  /*5ac0*/  @P1 LDC.64 R190, c[0x0][0x9e8] ;  /* 0x00027a00ffbe1b82 */ /* 0x000e240000000a00 */
[----:B0-----:R-:W-:-:S05]  /*5ad0*/  @P1 IMAD.HI.U32 R184, R185, R190, RZ ;  /* 0x000000beb9b81227 */ /* 0x001fca00078e00ff */
[----:B------:R-:W-:-:S07]  /*5ae0*/  @P1 SHF.R.U32.HI R185, RZ, R191, R184 ;  /* 0x000000bfffb91219 */ /* 0x000fce00000116b8 */
.L_x_1031:
[----:B------:R-:W-:Y:S05]  /*5af0*/  BSYNC B0 ;  /* 0x0000000000007941 */ /* 0x000fea0003800000 */
.L_x_1029:
[----:B------:R-:W-:-:S04]  /*5b00*/  IMAD R185, R185, R188, -R4 ;  /* 0x000000bcb9b97224 */ /* 0x000fc800078e0a04 */
[----:B------:R-:W-:-:S05]  /*5b10*/  IMAD R185, R8, -0x2, R185 ;  /* 0xfffffffe08b97824 */ /* 0x000fca00078e02b9 */
[----:B------:R-:W-:Y:S02]  /*5b20*/  VIADDMNMX R2, R185, R188, R2, PT ;  /* 0x000000bcb9027246 */ /* 0x000fe40003800102 */
[----:B------:R-:W-:-:S07]  /*5b30*/  VIMNMX R3, R3, R185, !PT ;  /* 0x000000b903037248 */ /* 0x000fce0007fe0100 */
.L_x_1028:
[----:B------:R-:W-:Y:S01]  /*5b40*/  ISETP.GT.AND P1, PT, R204, -0x1, PT ;  /* 0xffffffffcc00780c */ /* 0x000fe20003f24270 */
[----:B------:R-:W0:Y:S01]  /*5b50*/  SHFL.IDX PT, R184, R0, 0x1, 0x1c1f ;  /* 0x003c1f0000b87f89 */ /* 0x000e2200000e0000 */
[----:B------:R-:W-:Y:S02]  /*5b60*/  R2UR UR5, R22 ;  /* 0x00000000160572ca */ /* 0x000fe400000e0000 */
[C---:B------:R-:W-:Y:S02]  /*5b70*/  ISETP.GT.AND P4, PT, R3.reuse, 0x1, P1 ;  /* 0x000000010300780c */ /* 0x040fe40000f84270 */
[----:B------:R-:W-:Y:S02]  /*5b80*/  ISETP.GT.AND P5, PT, R3, RZ, P1 ;  /* 0x000000ff0300720c */ /* 0x000fe40000fa4270 */
[C---:B------:R-:W-:Y:S02]  /*5b90*/  ISETP.LT.OR P4, PT, R2.reuse, 0x2, P4 ;  /* 0x000000020200780c */ /* 0x040fe40002781670 */
[----:B------:R-:W-:-:S02]  /*5ba0*/  ISETP.LT.OR P5, PT, R2, 0x1, P5 ;  /* 0x000000010200780c */ /* 0x000fc40002fa1670 */
[----:B------:R-:W-:Y:S02]  /*5bb0*/  FSEL R153, R153, -INF , !P4 ;  /* 0xff80000099997808 */ /* 0x000fe40006000000 */
[C---:B------:R-:W-:Y:S01]  /*5bc0*/  ISETP.GT.AND P4, PT, R3.reuse, 0x18, P1 ;  /* 0x000000180300780c */ /* 0x040fe20000f84270 */
[----:B------:R-:W-:Y:S01]  /*5bd0*/  UISETP.NE.AND UP0, UPT, UR5, URZ, UPT ;  /* 0x0000003f0500728c */ /* 0x000fe2000bf05270 */
[----:B------:R-:W-:Y:S02]  /*5be0*/  FSEL R185, R152, -INF , !P5 ;  /* 0xff80000098b97808 */ /* 0x000fe40006800000 */
[----:B------:R-:W-:Y:S02]  /*5bf0*/  ISETP.LT.OR P4, PT, R2, 0x19, P4 ;  /* 0x000000190200780c */ /* 0x000fe40002781670 */
[C---:B------:R-:W-:Y:S02]  /*5c00*/  ISETP.GT.AND P6, PT, R3.reuse, 0x8, P1 ;  /* 0x000000080300780c */ /* 0x040fe40000fc4270 */
[----:B------:R-:W-:-:S02]  /*5c10*/  ISETP.GT.AND P2, PT, R3, 0x9, P1 ;  /* 0x000000090300780c */ /* 0x000fc40000f44270 */
[C---:B------:R-:W-:Y:S01]  /*5c20*/  ISETP.GT.AND P3, PT, R3.reuse, 0x10, P1 ;  /* 0x000000100300780c */ /* 0x040fe20000f64270 */
[--C-:B0-----:R-:W-:Y:S01]  /*5c30*/  IMAD.IADD R0, R186, 0x1, R184.reuse ;  /* 0x00000001ba007824 */ /* 0x101fe200078e02b8 */
[----:B------:R-:W-:Y:S01]  /*5c40*/  ISETP.GT.AND P5, PT, R3, 0x11, P1 ;  /* 0x000000110300780c */ /* 0x000fe20000fa4270 */
[----:B------:R-:W-:Y:S01]  /*5c50*/  IMAD.IADD R152, R187, 0x1, R184 ;  /* 0x00000001bb987824 */ /* 0x000fe200078e02b8 */
[----:B------:R-:W-:Y:S02]  /*5c60*/  FSEL R164, R164, -INF , !P4 ;  /* 0xff800000a4a47808 */ /* 0x000fe40006000000 */
[----:B------:R-:W-:Y:S02]  /*5c70*/  ISETP.GT.AND P4, PT, R3, 0x29, P1 ;  /* 0x000000290300780c */ /* 0x000fe40000f84270 */
[C---:B------:R-:W-:Y:S02]  /*5c80*/  ISETP.LT.OR P6, PT, R2.reuse, 0x9, P6 ;  /* 0x000000090200780c */ /* 0x040fe400037c1670 */
[----:B------:R-:W-:-:S02]  /*5c90*/  ISETP.LT.OR P2, PT, R2, 0xa, P2 ;  /* 0x0000000a0200780c */ /* 0x000fc40001741670 */
[C---:B------:R-:W-:Y:S02]  /*5ca0*/  ISETP.LT.OR P3, PT, R2.reuse, 0x11, P3 ;  /* 0x000000110200780c */ /* 0x040fe40001f61670 */
[C---:B------:R-:W-:Y:S02]  /*5cb0*/  ISETP.LT.OR P5, PT, R2.reuse, 0x12, P5 ;  /* 0x000000120200780c */ /* 0x040fe40002fa1670 */
[----:B------:R-:W-:Y:S02]  /*5cc0*/  ISETP.LT.OR P4, PT, R2, 0x2a, P4 ;  /* 0x0000002a0200780c */ /* 0x000fe40002781670 */
[----:B------:R-:W-:Y:S02]  /*5cd0*/  FSEL R156, R156, -INF , !P6 ;  /* 0xff8000009c9c7808 */ /* 0x000fe40007000000 */
[----:B------:R-:W-:Y:S02]  /*5ce0*/  FSEL R157, R157, -INF , !P2 ;  /* 0xff8000009d9d7808 */ /* 0x000fe40005000000 */
[----:B------:R-:W-:-:S02]  /*5cf0*/  FSEL R160, R160, -INF , !P3 ;  /* 0xff800000a0a07808 */ /* 0x000fc40005800000 */
[----:B------:R-:W-:Y:S02]  /*5d00*/  FSEL R161, R161, -INF , !P5 ;  /* 0xff800000a1a17808 */ /* 0x000fe40006800000 */
[C---:B------:R-:W-:Y:S02]  /*5d10*/  ISETP.GT.AND P6, PT, R3.reuse, 0x19, P1 ;  /* 0x000000190300780c */ /* 0x040fe40000fc4270 */
[C---:B------:R-:W-:Y:S02]  /*5d20*/  ISETP.GT.AND P2, PT, R3.reuse, 0x20, P1 ;  /* 0x000000200300780c */ /* 0x040fe40000f44270 */
[C---:B------:R-:W-:Y:S02]  /*5d30*/  ISETP.GT.AND P3, PT, R3.reuse, 0x21, P1 ;  /* 0x000000210300780c */ /* 0x040fe40000f64270 */
[----:B------:R-:W-:Y:S02]  /*5d40*/  ISETP.GT.AND P5, PT, R3, 0x28, P1 ;  /* 0x000000280300780c */ /* 0x000fe40000fa4270 */
[----:B------:R-:W-:-:S02]  /*5d50*/  FSEL R173, R173, -INF , !P4 ;  /* 0xff800000adad7808 */ /* 0x000fc40006000000 */
[----:B------:R-:W-:Y:S02]  /*5d60*/  PLOP3.LUT P4, PT, PT, PT, UP0, 0x40, 0x0 ;  /* 0x000000000000781c */ /* 0x000fe40003f8e808 */
[C---:B------:R-:W-:Y:S02]  /*5d70*/  ISETP.LT.OR P6, PT, R2.reuse, 0x1a, P6 ;  /* 0x0000001a0200780c */ /* 0x040fe400037c1670 */
[C---:B------:R-:W-:Y:S02]  /*5d80*/  ISETP.LT.OR P2, PT, R2.reuse, 0x21, P2 ;  /* 0x000000210200780c */ /* 0x040fe40001741670 */
[C---:B------:R-:W-:Y:S02]  /*5d90*/  ISETP.LT.OR P3, PT, R2.reuse, 0x22, P3 ;  /* 0x000000220200780c */ /* 0x040fe40001f61670 */
[----:B------:R-:W-:Y:S02]  /*5da0*/  ISETP.LT.OR P5, PT, R2, 0x29, P5 ;  /* 0x000000290200780c */ /* 0x000fe40002fa1670 */
[----:B------:R-:W-:-:S02]  /*5db0*/  FSEL R165, R165, -INF , !P6 ;  /* 0xff800000a5a57808 */ /* 0x000fc40007000000 */
[----:B------:R-:W-:Y:S02]  /*5dc0*/  FSEL R168, R168, -INF , !P2 ;  /* 0xff800000a8a87808 */ /* 0x000fe40005000000 */
[----:B------:R-:W-:Y:S02]  /*5dd0*/  FSEL R169, R169, -INF , !P3 ;  /* 0xff800000a9a97808 */ /* 0x000fe40005800000 */
[----:B------:R-:W-:Y:S02]  /*5de0*/  FSEL R172, R172, -INF , !P5 ;  /* 0xff800000acac7808 */ /* 0x000fe40006800000 */
[C---:B------:R-:W-:Y:S02]  /*5df0*/  ISETP.GT.AND P6, PT, R3.reuse, 0x30, P1 ;  /* 0x000000300300780c */ /* 0x040fe40000fc4270 */
[C---:B------:R-:W-:Y:S02]  /*5e00*/  ISETP.GT.AND P2, PT, R3.reuse, 0x31, P1 ;  /* 0x000000310300780c */ /* 0x040fe40000f44270 */
[----:B------:R-:W-:-:S02]  /*5e10*/  ISETP.GT.AND P3, PT, R3, 0x38, P1 ;  /* 0x000000380300780c */ /* 0x000fc40000f64270 */
[----:B------:R-:W-:Y:S02]  /*5e20*/  ISETP.GT.AND P5, PT, R3, 0x39, P1 ;  /* 0x000000390300780c */ /* 0x000fe40000fa4270 */
[C---:B------:R-:W-:Y:S02]  /*5e30*/  ISETP.LT.OR P6, PT, R2.reuse, 0x31, P6 ;  /* 0x000000310200780c */ /* 0x040fe400037c1670 */
[C---:B------:R-:W-:Y:S02]  /*5e40*/  ISETP.LT.OR P2, PT, R2.reuse, 0x32, P2 ;  /* 0x000000320200780c */ /* 0x040fe40001741670 */
[C---:B------:R-:W-:Y:S02]  /*5e50*/  ISETP.LT.OR P3, PT, R2.reuse, 0x39, P3 ;  /* 0x000000390200780c */ /* 0x040fe40001f61670 */
[----:B------:R-:W-:Y:S02]  /*5e60*/  ISETP.LT.OR P5, PT, R2, 0x3a, P5 ;  /* 0x0000003a0200780c */ /* 0x000fe40002fa1670 */
[----:B------:R-:W-:-:S02]  /*5e70*/  FSEL R176, R176, -INF , !P6 ;  /* 0xff800000b0b07808 */ /* 0x000fc40007000000 */
[----:B------:R-:W-:Y:S02]  /*5e80*/  FSEL R177, R177, -INF , !P2 ;  /* 0xff800000b1b17808 */ /* 0x000fe40005000000 */
[----:B------:R-:W-:Y:S02]  /*5e90*/  FSEL R180, R180, -INF , !P3 ;  /* 0xff800000b4b47808 */ /* 0x000fe40005800000 */
[----:B------:R-:W-:Y:S01]  /*5ea0*/  FSEL R181, R181, -INF , !P5 ;  /* 0xff800000b5b57808 */ /* 0x000fe20006800000 */
        /* <DEDUP_REMOVED lines=15> */
.L_x_1034:
[----:B------:R-:W-:Y:S02]  /*5fa0*/  ULDC UR5, c[0x0][0x9e4] ;  /* 0x0002790000057ab9 */ /* 0x000fe40000000800 */
[----:B------:R-:W-:-:S05]  /*5fb0*/  IMAD.U32 R184, RZ, RZ, UR5 ;  /* 0x00000005ffb87e24 */ /* 0x000fca000f8e00ff */
[----:B------:R-:W-:-:S13]  /*5fc0*/  ISETP.NE.AND P2, PT, R184, 0x1, PT ;  /* 0x00000001b800780c */ /* 0x000fda0003f45270 */
[----:B------:R-:W0:Y:S02]  /*5fd0*/  @P2 LDC.64 R2, c[0x0][0x9e8] ;  /* 0x00027a00ff022b82 */ /* 0x000e240000000a00 */
[----:B0-----:R-:W-:-:S05]  /*5fe0*/  @P2 IMAD.HI.U32 R2, R187, R2, RZ ;  /* 0x00000002bb022227 */ /* 0x001fca00078e00ff */
[----:B------:R-:W-:-:S07]  /*5ff0*/  @P2 SHF.R.U32.HI R187, RZ, R3, R2 ;  /* 0x00000003ffbb2219 */ /* 0x000fce0000011602 */
.L_x_1035:
[----:B------:R-:W-:Y:S05]  /*6000*/  BSYNC B0 ;  /* 0x0000000000007941 */ /* 0x000fea0003800000 */
.L_x_1033:
[----:B------:R-:W-:-:S04]  /*6010*/  IMAD R187, R187, R184, -R4 ;  /* 0x000000b8bbbb7224 */ /* 0x000fc800078e0a04 */
[----:B------:R-:W-:-:S05]  /*6020*/  IMAD R187, R8, -0x2, R187 ;  /* 0xfffffffe08bb7824 */ /* 0x000fca00078e02bb */
[----:B------:R-:W-:Y:S02]  /*6030*/  VIADDMNMX R0, R187, R184, R0, PT ;  /* 0x000000b8bb007246 */ /* 0x000fe40003800100 */
[----:B------:R-:W-:-:S07]  /*6040*/  VIMNMX R152, R152, R187, !PT ;  /* 0x000000bb98987248 */ /* 0x000fce0007fe0100 */
.L_x_1032:
[----:B------:R-:W-:Y:S01]  /*6050*/  FMNMX.FTZ R2, R185, R202, !PT ;  /* 0x000000cab9027209 */ /* 0x000fe20007810000 */
[----:B------:R-:W-:Y:S01]  /*6060*/  ULDC UR5, c[0x0][0x988] ;  /* 0x0002620000057ab9 */ /* 0x000fe20000000800 */
[C---:B------:R-:W-:Y:S01]  /*6070*/  ISETP.GT.AND P3, PT, R152.reuse, RZ, P1 ;  /* 0x000000ff9800720c */ /* 0x040fe20000f64270 */
[----:B------:R-:W-:Y:S01]  /*6080*/  UMOV UR10, UR5 ;  /* 0x00000005000a7c82 */ /* 0x000fe20008000000 */
[----:B------:R-:W-:Y:S02]  /*6090*/  FMNMX.FTZ R3, R153, R2, !PT ;  /* 0x0000000299037209 */ /* 0x000fe40007810000 */
[----:B------:R-:W-:Y:S02]  /*60a0*/  ISETP.GT.AND P4, PT, R152, 0x1, P1 ;  /* 0x000000019800780c */ /* 0x000fe40000f84270 */
[----:B------:R-:W-:Y:S02]  /*60b0*/  FMNMX.FTZ R2, R156, R3, !PT ;  /* 0x000000039c027209 */ /* 0x000fe40007810000 */
[----:B------:R-:W-:-:S02]  /*60c0*/  ISETP.LT.OR P3, PT, R0, 0x1, P3 ;  /* 0x000000010000780c */ /* 0x000fc40001f61670 */
[----:B------:R-:W-:Y:S02]  /*60d0*/  FMNMX.FTZ R3, R157, R2, !PT ;  /* 0x000000029d037209 */ /* 0x000fe40007810000 */
[----:B------:R-:W-:Y:S02]  /*60e0*/  ISETP.GT.AND P6, PT, R152, 0x8, P1 ;  /* 0x000000089800780c */ /* 0x000fe40000fc4270 */
[----:B------:R-:W-:Y:S02]  /*60f0*/  FMNMX.FTZ R2, R160, R3, !PT ;  /* 0x00000003a0027209 */ /* 0x000fe40007810000 */
[----:B------:R-:W-:Y:S02]  /*6100*/  ISETP.LT.OR P4, PT, R0, 0x2, P4 ;  /* 0x000000020000780c */ /* 0x000fe40002781670 */
[----:B------:R-:W-:Y:S02]  /*6110*/  FMNMX.FTZ R3, R161, R2, !PT ;  /* 0x00000002a1037209 */ /* 0x000fe40007810000 */
[----:B------:R-:W-:-:S02]  /*6120*/  FSEL R154, R154, -INF , !P3 ;  /* 0xff8000009a9a7808 */ /* 0x000fc40005800000 */
        /* <DEDUP_REMOVED lines=15> */
[----:B------:R-:W-:Y:S02]  /*6220*/  FSEL R159, R159, -INF , !P2 ;  /* 0xff8000009f9f7808 */ /* 0x000fe40005000000 */
[----:B------:R-:W-:Y:S02]  /*6230*/  FMNMX.FTZ R2, R180, R3, !PT ;  /* 0x00000003b4027209 */ /* 0x000fe40007810000 */
[----:B------:R-:W-:-:S02]  /*6240*/  ISETP.LT.OR P5, PT, R0, 0x11, P5 ;  /* 0x000000110000780c */ /* 0x000fc40002fa1670 */
[----:B------:R-:W-:Y:S02]  /*6250*/  FMNMX.FTZ R2, R181, R2, !PT ;  /* 0x00000002b5027209 */ /* 0x000fe40007810000 */
[----:B------:R-:W-:Y:S02]  /*6260*/  ISETP.GT.AND P6, PT, R152, 0x18, P1 ;  /* 0x000000189800780c */ /* 0x000fe40000fc4270 */
[----:B------:R-:W-:Y:S01]  /*6270*/  ISETP.LT.OR P4, PT, R0, 0x12, P4 ;  /* 0x000000120000780c */ /* 0x000fe20002781670 */
[----:B------:R-:W0:Y:S01]  /*6280*/  SHFL.BFLY PT, R3, R2, 0x2, 0x1f ;  /* 0x0c401f0002037f89 */ /* 0x000e2200000e0000 */
[----:B------:R-:W-:Y:S02]  /*6290*/  FSEL R162, R162, -INF , !P5 ;  /* 0xff800000a2a27808 */ /* 0x000fe40006800000 */
[----:B------:R-:W-:Y:S02]  /*62a0*/  ISETP.GT.AND P2, PT, R152, 0x19, P1 ;  /* 0x000000199800780c */ /* 0x000fe40000f44270 */
[----:B------:R-:W-:-:S02]  /*62b0*/  ISETP.LT.OR P6, PT, R0, 0x19, P6 ;  /* 0x000000190000780c */ /* 0x000fc400037c1670 */
[----:B------:R-:W-:Y:S02]  /*62c0*/  FSEL R163, R163, -INF , !P4 ;  /* 0xff800000a3a37808 */ /* 0x000fe40006000000 */
[----:B------:R-:W-:Y:S02]  /*62d0*/  ISETP.GT.AND P3, PT, R152, 0x20, P1 ;  /* 0x000000209800780c */ /* 0x000fe40000f64270 */
[----:B------:R-:W-:Y:S02]  /*62e0*/  FSEL R166, R166, -INF , !P6 ;  /* 0xff800000a6a67808 */ /* 0x000fe40007000000 */
[C---:B------:R-:W-:Y:S02]  /*62f0*/  ISETP.LT.OR P2, PT, R0.reuse, 0x1a, P2 ;  /* 0x0000001a0000780c */ /* 0x040fe40001741670 */
[----:B------:R-:W-:Y:S02]  /*6300*/  ISETP.LT.OR P3, PT, R0, 0x21, P3 ;  /* 0x000000210000780c */ /* 0x000fe40001f61670 */
[----:B------:R-:W-:-:S02]  /*6310*/  ISETP.GT.AND P5, PT, R152, 0x21, P1 ;  /* 0x000000219800780c */ /* 0x000fc40000fa4270 */
[----:B------:R-:W-:Y:S02]  /*6320*/  FSEL R167, R167, -INF , !P2 ;  /* 0xff800000a7a77808 */ /* 0x000fe40005000000 */
[----:B------:R-:W-:Y:S02]  /*6330*/  FSEL R170, R170, -INF , !P3 ;  /* 0xff800000aaaa7808 */ /* 0x000fe40005800000 */
[----:B------:R-:W-:Y:S02]  /*6340*/  ISETP.GT.AND P4, PT, R152, 0x28, P1 ;  /* 0x000000289800780c */ /* 0x000fe40000f84270 */
[----:B0-----:R-:W-:Y:S02]  /*6350*/  FMNMX.FTZ R3, R2, R3, !PT ;  /* 0x0000000302037209 */ /* 0x001fe40007810000 */
[----:B------:R-:W-:Y:S02]  /*6360*/  FMNMX.FTZ R2, R154, R203, !PT ;  /* 0x000000cb9a027209 */ /* 0x000fe40007810000 */
[----:B------:R-:W-:Y:S01]  /*6370*/  ISETP.LT.OR P5, PT, R0, 0x22, P5 ;  /* 0x000000220000780c */ /* 0x000fe20002fa1670 */
[----:B------:R-:W0:Y:S01]  /*6380*/  SHFL.BFLY PT, R4, R3, 0x1, 0x1f ;  /* 0x0c201f0003047f89 */ /* 0x000e2200000e0000 */
[----:B------:R-:W-:-:S02]  /*6390*/  ISETP.GT.AND P6, PT, R152, 0x29, P1 ;  /* 0x000000299800780c */ /* 0x000fc40000fc4270 */
[----:B------:R-:W-:Y:S02]  /*63a0*/  ISETP.LT.OR P4, PT, R0, 0x29, P4 ;  /* 0x000000290000780c */ /* 0x000fe40002781670 */
[----:B------:R-:W-:Y:S02]  /*63b0*/  ISETP.GT.AND P2, PT, R152, 0x30, P1 ;  /* 0x000000309800780c */ /* 0x000fe40000f44270 */
[----:B------:R-:W-:Y:S02]  /*63c0*/  FSEL R174, R174, -INF , !P4 ;  /* 0xff800000aeae7808 */ /* 0x000fe40006000000 */
[----:B------:R-:W-:Y:S02]  /*63d0*/  ISETP.LT.OR P6, PT, R0, 0x2a, P6 ;  /* 0x0000002a0000780c */ /* 0x000fe400037c1670 */
[----:B------:R-:W-:Y:S02]  /*63e0*/  ISETP.GT.AND P4, PT, R152, 0x38, P1 ;  /* 0x000000389800780c */ /* 0x000fe40000f84270 */
[----:B------:R-:W-:-:S02]  /*63f0*/  ISETP.LT.OR P2, PT, R0, 0x31, P2 ;  /* 0x000000310000780c */ /* 0x000fc40001741670 */
[----:B------:R-:W-:Y:S02]  /*6400*/  FSEL R175, R175, -INF , !P6 ;  /* 0xff800000afaf7808 */ /* 0x000fe40007000000 */
[----:B------:R-:W-:Y:S02]  /*6410*/  FSEL R178, R178, -INF , !P2 ;  /* 0xff800000b2b27808 */ /* 0x000fe40005000000 */
[----:B------:R-:W-:-:S04]  /*6420*/  ISETP.LT.OR P4, PT, R0, 0x39, P4 ;  /* 0x000000390000780c */ /* 0x000fc80002781670 */
[----:B------:R-:W-:Y:S02]  /*6430*/  FSEL R182, R182, -INF , !P4 ;  /* 0xff800000b6b67808 */ /* 0x000fe40006000000 */
[----:B0-----:R-:W-:Y:S02]  /*6440*/  FMNMX.FTZ R4, R3, R4, !PT ;  /* 0x0000000403047209 */ /* 0x001fe40007810000 */
[----:B------:R-:W-:Y:S02]  /*6450*/  FMNMX.FTZ R3, R155, R2, !PT ;  /* 0x000000029b037209 */ /* 0x000fe40007810000 */
[C---:B------:R-:W-:Y:S01]  /*6460*/  FSETP.NEU.FTZ.AND P3, PT, R4.reuse, -INF , PT ;  /* 0xff8000000400780b */ /* 0x040fe20003f7d000 */
[----:B------:R-:W-:Y:S01]  /*6470*/  FMUL.FTZ R184, R4, UR10 ;  /* 0x0000000a04b87c20 */ /* 0x000fe20008410000 */
[----:B------:R-:W-:-:S04]  /*6480*/  FMNMX.FTZ R2, R158, R3, !PT ;  /* 0x000000039e027209 */ /* 0x000fc80007810000 */
[----:B------:R-:W-:-:S04]  /*6490*/  FMNMX.FTZ R3, R159, R2, !PT ;  /* 0x000000029f037209 */ /* 0x000fc80007810000 */
[----:B------:R-:W-:-:S04]  /*64a0*/  FMNMX.FTZ R2, R162, R3, !PT ;  /* 0x00000003a2027209 */ /* 0x000fc80007810000 */
[----:B------:R-:W-:Y:S02]  /*64b0*/  FMNMX.FTZ R3, R163, R2, !PT ;  /* 0x00000002a3037209 */ /* 0x000fe40007810000 */
[----:B------:R-:W-:Y:S02]  /*64c0*/  FSEL R2, R184, RZ, P3 ;  /* 0x000000ffb8027208 */ /* 0x000fe40001800000 */
[----:B------:R-:W-:Y:S02]  /*64d0*/  FMNMX.FTZ R186, R166, R3, !PT ;  /* 0x00000003a6ba7209 */ /* 0x000fe40007810000 */
[----:B------:R-:W-:Y:S01]  /*64e0*/  FSEL R184, R171, -INF , !P5 ;  /* 0xff800000abb87808 */ /* 0x000fe20006800000 */
[--C-:B------:R-:W-:Y:S01]  /*64f0*/  FFMA.FTZ R196, R153, UR10, -R2.reuse ;  /* 0x0000000a99c47c23 */ /* 0x100fe20008010802 */
[----:B------:R-:W-:Y:S01]  /*6500*/  FMNMX.FTZ R3, R167, R186, !PT ;  /* 0x000000baa7037209 */ /* 0x000fe20007810000 */
[--C-:B------:R-:W-:Y:S01]  /*6510*/  FFMA.FTZ R153, R157, UR10, -R2.reuse ;  /* 0x0000000a9d997c23 */ /* 0x100fe20008010802 */
[----:B------:R-:W-:Y:S01]  /*6520*/  ISETP.GT.AND P5, PT, R152, 0x31, P1 ;  /* 0x000000319800780c */ /* 0x000fe20000fa4270 */
[--C-:B------:R-:W-:Y:S01]  /*6530*/  FFMA.FTZ R157, R161, UR10, -R2.reuse ;  /* 0x0000000aa19d7c23 */ /* 0x100fe20008010802 */
[----:B------:R-:W-:Y:S01]  /*6540*/  FMNMX.FTZ R3, R170, R3, !PT ;  /* 0x00000003aa037209 */ /* 0x000fe20007810000 */
[--C-:B------:R-:W-:Y:S01]  /*6550*/  FFMA.FTZ R161, R165, UR10, -R2.reuse ;  /* 0x0000000aa5a17c23 */ /* 0x100fe20008010802 */
[----:B------:R-:W-:Y:S01]  /*6560*/  ISETP.GT.AND P1, PT, R152, 0x39, P1 ;  /* 0x000000399800780c */ /* 0x000fe20000f24270 */
[--C-:B------:R-:W-:Y:S01]  /*6570*/  FFMA.FTZ R165, R169, UR10, -R2.reuse ;  /* 0x0000000aa9a57c23 */ /* 0x100fe20008010802 */
[----:B------:R-:W-:Y:S01]  /*6580*/  FMNMX.FTZ R3, R184, R3, !PT ;  /* 0x00000003b8037209 */ /* 0x000fe20007810000 */
[--C-:B------:R-:W-:Y:S01]  /*6590*/  FFMA.FTZ R169, R173, UR10, -R2.reuse ;  /* 0x0000000aada97c23 */ /* 0x100fe20008010802 */
[----:B------:R-:W-:Y:S01]  /*65a0*/  ISETP.LT.OR P5, PT, R0, 0x32, P5 ;  /* 0x000000320000780c */ /* 0x000fe20002fa1670 */
[--C-:B------:R-:W-:Y:S01]  /*65b0*/  FFMA.FTZ R173, R177, UR10, -R2.reuse ;  /* 0x0000000ab1ad7c23 */ /* 0x100fe20008010802 */
[----:B------:R-:W-:Y:S01]  /*65c0*/  FMNMX.FTZ R152, R174, R3, !PT ;  /* 0x00000003ae987209 */ /* 0x000fe20007810000 */
[--C-:B------:R-:W-:Y:S01]  /*65d0*/  FFMA.FTZ R171, R185, UR10, -R2.reuse ;  /* 0x0000000ab9ab7c23 */ /* 0x100fe20008010802 */
[----:B------:R-:W-:Y:S01]  /*65e0*/  FSEL R179, R179, -INF , !P5 ;  /* 0xff800000b3b37808 */ /* 0x000fe20006800000 */
        /* <DEDUP_REMOVED lines=11> */
[----:B------:R-:W-:Y:S01]  /*66a0*/  FSEL R177, R4, RZ, P3 ;  /* 0x000000ff04b17208 */ /* 0x000fe20001800000 */
[--C-:B------:R-:W-:Y:S01]  /*66b0*/  FFMA.FTZ R186, R180, UR10, -R2.reuse ;  /* 0x0000000ab4ba7c23 */ /* 0x100fe20008010802 */
[----:B------:R-:W-:Y:S01]  /*66c0*/  FMNMX.FTZ R0, R182, R3, !PT ;  /* 0x00000003b6007209 */ /* 0x000fe20007810000 */
[----:B------:R-:W-:Y:S01]  /*66d0*/  FFMA.FTZ R2, R181, UR10, -R2 ;  /* 0x0000000ab5027c23 */ /* 0x000fe20008010802 */
[----:B------:R-:W-:Y:S02]  /*66e0*/  MUFU.EX2 R171, R171 ;  /* 0x000000ab00ab7308 */ /* 0x000fe40000000800 */
[----:B------:R-:W-:-:S05]  /*66f0*/  FMNMX.FTZ R0, R183, R0, !PT ;  /* 0x00000000b7007209 */ /* 0x000fca0007810000 */
[----:B------:R-:W0:Y:S01]  /*6700*/  SHFL.BFLY PT, R3, R0, 0x2, 0x1f ;  /* 0x0c401f0000037f89 */ /* 0x000e2200000e0000 */
[----:B------:R-:W-:Y:S08]  /*6710*/  MUFU.EX2 R196, R196 ;  /* 0x000000c400c47308 */ /* 0x000ff00000000800 */
[----:B------:R-:W-:Y:S08]  /*6720*/  MUFU.EX2 R198, R198 ;  /* 0x000000c600c67308 */ /* 0x000ff00000000800 */
[----:B------:R-:W-:Y:S01]  /*6730*/  MUFU.EX2 R153, R153 ;  /* 0x0000009900997308 */ /* 0x000fe20000000800 */
[----:B0-----:R-:W-:-:S07]  /*6740*/  FMNMX.FTZ R3, R0, R3, !PT ;  /* 0x0000000300037209 */ /* 0x001fce0007810000 */
[----:B------:R-:W-:Y:S01]  /*6750*/  MUFU.EX2 R192, R192 ;  /* 0x000000c000c07308 */ /* 0x000fe20000000800 */
[----:B------:R-:W0:Y:S07]  /*6760*/  SHFL.BFLY PT, R0, R3, 0x1, 0x1f ;  /* 0x0c201f0003007f89 */ /* 0x000e2e00000e0000 */
[----:B------:R-:W-:Y:S08]  /*6770*/  MUFU.EX2 R157, R157 ;  /* 0x0000009d009d7308 */ /* 0x000ff00000000800 */
[----:B------:R-:W-:Y:S08]  /*6780*/  MUFU.EX2 R194, R194 ;  /* 0x000000c200c27308 */ /* 0x000ff00000000800 */
[----:B------:R-:W-:Y:S01]  /*6790*/  MUFU.EX2 R161, R161 ;  /* 0x000000a100a17308 */ /* 0x000fe20000000800 */
[----:B0-----:R-:W-:Y:S01]  /*67a0*/  FMNMX.FTZ R3, R3, R0, !PT ;  /* 0x0000000003037209 */ /* 0x001fe20007810000 */
[----:B------:R-:W-:-:S03]  /*67b0*/  FADD.FTZ R0, -R177, R202 ;  /* 0x000000cab1007221 */ /* 0x000fc60000010100 */
[----:B------:R-:W-:-:S03]  /*67c0*/  FSETP.NEU.FTZ.AND P1, PT, R3, -INF , PT ;  /* 0xff8000000300780b */ /* 0x000fc60003f3d000 */
[----:B------:R0:W-:Y:S01]  /*67d0*/  MUFU.EX2 R177, R2 ;  /* 0x0000000200b17308 */ /* 0x0001e20000000800 */
[----:B------:R-:W-:Y:S01]  /*67e0*/  FMUL.FTZ R181, R3, UR10 ;  /* 0x0000000a03b57c20 */ /* 0x000fe20008410000 */
[----:B------:R-:W-:-:S04]  /*67f0*/  FMUL.FTZ R0, R0, UR10 ;  /* 0x0000000a00007c20 */ /* 0x000fc80008410000 */
[----:B------:R-:W-:Y:S02]  /*6800*/  FSEL R181, R181, RZ, P1 ;  /* 0x000000ffb5b57208 */ /* 0x000fe40000800000 */
[----:B------:R-:W1:Y:S01]  /*6810*/  MUFU.EX2 R0, R0 ;  /* 0x0000000000007308 */ /* 0x000e620000000800 */
[----:B0-----:R-:W-:Y:S02]  /*6820*/  FSEL R2, R3, RZ, P1 ;  /* 0x000000ff03027208 */ /* 0x001fe40000800000 */
[--C-:B------:R-:W-:Y:S01]  /*6830*/  FFMA.FTZ R197, R154, UR10, -R181.reuse ;  /* 0x0000000a9ac57c23 */ /* 0x100fe200080108b5 */
[--C-:B------:R-:W-:Y:S01]  /*6840*/  FFMA.FTZ R154, R155, UR10, -R181.reuse ;  /* 0x0000000a9b9a7c23 */ /* 0x100fe200080108b5 */
[----:B------:R-:W-:Y:S01]  /*6850*/  FFMA.FTZ R199, R158, UR10, -R181 ;  /* 0x0000000a9ec77c23 */ /* 0x000fe200080108b5 */
[----:B------:R-:W-:Y:S01]  /*6860*/  FADD.FTZ R2, -R2, R203 ;  /* 0x000000cb02027221 */ /* 0x000fe20000010100 */
[--C-:B------:R-:W-:Y:S01]  /*6870*/  FFMA.FTZ R156, R159, UR10, -R181.reuse ;  /* 0x0000000a9f9c7c23 */ /* 0x100fe200080108b5 */
[--C-:B------:R-:W-:Y:S01]  /*6880*/  FFMA.FTZ R193, R162, UR10, -R181.reuse ;  /* 0x0000000aa2c17c23 */ /* 0x100fe200080108b5 */
[----:B------:R-:W-:Y:S01]  /*6890*/  MUFU.EX2 R197, R197 ;  /* 0x000000c500c57308 */ /* 0x000fe20000000800 */
[----:B------:R-:W-:Y:S01]  /*68a0*/  FMUL.FTZ R2, R2, UR10 ;  /* 0x0000000a02027c20 */ /* 0x000fe20008410000 */
        /* <DEDUP_REMOVED lines=10> */
[----:B------:R-:W-:Y:S01]  /*6950*/  FFMA.FTZ R179, R179, UR10, -R181 ;  /* 0x0000000ab3b37c23 */ /* 0x000fe200080108b5 */
[----:B------:R-:W-:Y:S01]  /*6960*/  FADD.FTZ R155, R196, R155 ;  /* 0x0000009bc49b7221 */ /* 0x000fe20000010000 */
[--C-:B------:R-:W-:Y:S01]  /*6970*/  FFMA.FTZ R182, R182, UR10, -R181.reuse ;  /* 0x0000000ab6b67c23 */ /* 0x100fe200080108b5 */
[----:B------:R-:W-:Y:S01]  /*6980*/  FFMA.FTZ R181, R183, UR10, -R181 ;  /* 0x0000000ab7b57c23 */ /* 0x000fe200080108b5 */
[----:B------:R-:W1:Y:S01]  /*6990*/  MUFU.EX2 R154, R154 ;  /* 0x0000009a009a7308 */ /* 0x000e620000000800 */
[----:B------:R-:W-:-:S04]  /*69a0*/  FADD.FTZ R166, R198, R155 ;  /* 0x0000009bc6a67221 */ /* 0x000fc80000010000 */
[----:B------:R-:W-:-:S03]  /*69b0*/  FADD.FTZ R155, R153, R166 ;  /* 0x000000a6999b7221 */ /* 0x000fc60000010000 */
[----:B------:R-:W2:Y:S01]  /*69c0*/  MUFU.EX2 R199, R199 ;  /* 0x000000c700c77308 */ /* 0x000ea20000000800 */
[----:B0-----:R-:W-:Y:S01]  /*69d0*/  FFMA.FTZ R9, R2, R9, R197 ;  /* 0x0000000902097223 */ /* 0x001fe200000100c5 */
[----:B------:R-:W-:-:S04]  /*69e0*/  FADD.FTZ R166, R192, R155 ;  /* 0x0000009bc0a67221 */ /* 0x000fc80000010000 */
[----:B------:R-:W-:Y:S02]  /*69f0*/  FADD.FTZ R155, R157, R166 ;  /* 0x000000a69d9b7221 */ /* 0x000fe40000010000 */
[----:B------:R-:W0:Y:S01]  /*6a00*/  MUFU.EX2 R156, R156 ;  /* 0x0000009c009c7308 */ /* 0x000e220000000800 */
[----:B-1----:R-:W-:Y:S01]  /*6a10*/  FADD.FTZ R18, R154, R9 ;  /* 0x000000099a127221 */ /* 0x002fe20000010000 */
[----:B------:R-:W-:-:S04]  /*6a20*/  FADD.FTZ R166, R194, R155 ;  /* 0x0000009bc2a67221 */ /* 0x000fc80000010000 */
[----:B------:R-:W-:Y:S02]  /*6a30*/  FADD.FTZ R155, R161, R166 ;  /* 0x000000a6a19b7221 */ /* 0x000fe40000010000 */
        /* <DEDUP_REMOVED lines=37> */
[----:B--2---:R-:W-:Y:S01]  /*6c90*/  FADD.FTZ R166, R186, R9 ;  /* 0x00000009baa67221 */ /* 0x004fe20000010000 */
[----:B0-----:R-:W-:-:S03]  /*6ca0*/  FADD.FTZ R9, R187, R18 ;  /* 0x00000012bb097221 */ /* 0x001fc60000010000 */
[----:B------:R-:W-:Y:S01]  /*6cb0*/  FADD.FTZ R18, R177, R166 ;  /* 0x000000a6b1127221 */ /* 0x000fe20000010000 */
[----:B-1----:R-:W-:Y:S01]  /*6cc0*/  FADD.FTZ R9, R168, R9 ;  /* 0x00000009a8097221 */ /* 0x002fe20000010000 */
[----:B------:R-:W-:Y:S06]  /*6cd0*/  @!P0 BRA `(.L_x_1036) ;  /* 0x0000000000048947 */ /* 0x000fec0003800000 */
[----:B------:R-:W-:Y:S01]  /*6ce0*/  BPT.TRAP 0x1 ;  /* 0x000000040000795c */ /* 0x000fe20000300000 */
.L_x_1036:
[----:B------:R-:W0:Y:S01]  /*6cf0*/  S2UR UR11, SR_CgaCtaId ;  /* 0x00000000000b79c3 */ /* 0x000e220000008800 */
[----:B------:R-:W-:Y:S01]  /*6d00*/  UIADD3 UR6, UR6, 0x30860, URZ ;  /* 0x0003086006067890 */ /* 0x000fe2000fffe03f */
[----:B------:R-:W-:Y:S01]  /*6d10*/  R2UR UR5, R205 ;  /* 0x00000000cd0572ca */ /* 0x000fe200000e0000 */
[----:B------:R-:W-:Y:S01]  /*6d20*/  IMAD.MOV.U32 R203, RZ, RZ, R3 ;  /* 0x000000ffffcb7224 */ /* 0x000fe200078e0003 */
[----:B------:R-:W-:Y:S01]  /*6d30*/  F2FP.F16.F32.PACK_AB R196, R196, R171 ;  /* 0x000000abc4c4723e */ /* 0x000fe200000000ff */
[----:B------:R-:W-:Y:S01]  /*6d40*/  IMAD.MOV.U32 R202, RZ, RZ, R4 ;  /* 0x000000ffffca7224 */ /* 0x000fe200078e0004 */
[----:B------:R-:W-:Y:S02]  /*6d50*/  F2FP.F16.F32.PACK_AB R197, R154, R197 ;  /* 0x000000c59ac5723e */ /* 0x000fe400000000ff */
[----:B------:R-:W-:Y:S02]  /*6d60*/  F2FP.F16.F32.PACK_AB R198, R153, R198 ;  /* 0x000000c699c6723e */ /* 0x000fe400000000ff */
[----:B------:R-:W-:-:S02]  /*6d70*/  F2FP.F16.F32.PACK_AB R199, R156, R199 ;  /* 0x000000c79cc7723e */ /* 0x000fc400000000ff */
[----:B------:R-:W-:Y:S02]  /*6d80*/  F2FP.F16.F32.PACK_AB R192, R157, R192 ;  /* 0x000000c09dc0723e */ /* 0x000fe400000000ff */
[----:B------:R-:W-:Y:S02]  /*6d90*/  F2FP.F16.F32.PACK_AB R193, R158, R193 ;  /* 0x000000c19ec1723e */ /* 0x000fe400000000ff */
[----:B------:R-:W-:Y:S01]  /*6da0*/  ISETP.GT.AND P1, PT, R204, UR5, PT ;  /* 0x00000005cc007c0c */ /* 0x000fe2000bf24270 */
[----:B------:R-:W-:Y:S01]  /*6db0*/  UMOV UR5, UR4 ;  /* 0x0000000400057c82 */ /* 0x000fe20008000000 */
[----:B------:R-:W-:Y:S02]  /*6dc0*/  F2FP.F16.F32.PACK_AB R194, R161, R194 ;  /* 0x000000c2a1c2723e */ /* 0x000fe400000000ff */
[----:B------:R-:W-:Y:S02]  /*6dd0*/  F2FP.F16.F32.PACK_AB R195, R160, R195 ;  /* 0x000000c3a0c3723e */ /* 0x000fe400000000ff */
[----:B------:R-:W-:Y:S01]  /*6de0*/  F2FP.F16.F32.PACK_AB R188, R165, R188 ;  /* 0x000000bca5bc723e */ /* 0x000fe200000000ff */
[----:B0-----:R-:W-:Y:S01]  /*6df0*/  UPRMT UR6, UR11, 0x654, UR6 ;  /* 0x000006540b067896 */ /* 0x001fe20008000006 */
[----:B------:R-:W-:-:S02]  /*6e00*/  F2FP.F16.F32.PACK_AB R189, R162, R189 ;  /* 0x000000bda2bd723e */ /* 0x000fc400000000ff */
[----:B------:R-:W-:Y:S02]  /*6e10*/  F2FP.F16.F32.PACK_AB R190, R169, R190 ;  /* 0x000000bea9be723e */ /* 0x000fe400000000ff */
[----:B------:R-:W-:Y:S02]  /*6e20*/  F2FP.F16.F32.PACK_AB R191, R164, R191 ;  /* 0x000000bfa4bf723e */ /* 0x000fe400000000ff */
[----:B------:R-:W-:Y:S02]  /*6e30*/  F2FP.F16.F32.PACK_AB R184, R173, R152 ;  /* 0x00000098adb8723e */ /* 0x000fe400000000ff */
[----:B------:R-:W-:Y:S01]  /*6e40*/  SYNCS.ARRIVE.TRANS64.RED.A1T0 RZ, [UR6], RZ ;  /* 0x000000ffffff79a7 */ /* 0x000fe20008100406 */
[----:B------:R-:W-:Y:S02]  /*6e50*/  R2UR UR6, R5 ;  /* 0x00000000050672ca */ /* 0x000fe400000e0000 */
[----:B------:R-:W-:Y:S02]  /*6e60*/  F2FP.F16.F32.PACK_AB R185, R179, R185 ;  /* 0x000000b9b3b9723e */ /* 0x000fe400000000ff */
[----:B------:R-:W-:-:S02]  /*6e70*/  F2FP.F16.F32.PACK_AB R186, R177, R186 ;  /* 0x000000bab1ba723e */ /* 0x000fc400000000ff */
[----:B------:R-:W-:Y:S02]  /*6e80*/  IADD3 R204, R204, -0x1, RZ ;  /* 0xffffffffcccc7810 */ /* 0x000fe40007ffe0ff */
[----:B------:R-:W-:-:S05]  /*6e90*/  F2FP.F16.F32.PACK_AB R187, R168, R187 ;  /* 0x000000bba8bb723e */ /* 0x000fca00000000ff */
[----:B------:R-:W-:Y:S01]  /*6ea0*/  IMAD.U32 R206, RZ, RZ, UR6 ;  /* 0x00000006ffce7e24 */ /* 0x000fe2000f8e00ff */
[----:B------:R-:W-:Y:S06]  /*6eb0*/  @P1 BRA `(.L_x_1037) ;  /* 0xffffffd400b41947 */ /* 0x000fec000383ffff */
.L_x_1018:
[----:B------:R-:W-:Y:S02]  /*6ec0*/  R2UR UR5, R22 ;  /* 0x00000000160572ca */ /* 0x000fe400000e0000 */
[----:B------:R-:W-:Y:S02]  /*6ed0*/  R2UR UR6, R23 ;  /* 0x00000000170672ca */ /* 0x000fe400000e0000 */
[----:B------:R-:W-:-:S05]  /*6ee0*/  IADD3 R20, -R20, 0x1, RZ ;  /* 0x0000000114147810 */ /* 0x000fca0007ffe1ff */
[----:B------:R-:W-:-:S04]  /*6ef0*/  IMAD R20, R17, UR7, R20 ;  /* 0x0000000711147c24 */ /* 0x000fc8000f8e0214 */
[----:B------:R-:W-:Y:S01]  /*6f00*/  UISETP.NE.AND UP0, UPT, UR5, URZ, UPT ;  /* 0x0000003f0500728c */ /* 0x000fe2000bf05270 */
[----:B------:R-:W0:Y:S01]  /*6f10*/  S2UR UR5, SR_CTAID.X ;  /* 0x00000000000579c3 */ /* 0x000e220000002500 */
[----:B------:R-:W-:Y:S01]  /*6f20*/  UISETP.NE.AND UP1, UPT, UR6, URZ, UPT ;  /* 0x0000003f0600728c */ /* 0x000fe2000bf25270 */
[----:B------:R-:W-:-:S03]  /*6f30*/  R2UR UR11, R20 ;  /* 0x00000000140b72ca */ /* 0x000fc600000e0000 */
[----:B------:R-:W-:-:S07]  /*6f40*/  PLOP3.LUT P1, PT, PT, PT, UP0, 0x40, 0x0 ;  /* 0x000000000000781c */ /* 0x000fce0003f2e808 */
[----:B------:R-:W-:Y:S01]  /*6f50*/  @UP1 ULDC UR6, c[0x0][0x44c] ;  /* 0x0001130000061ab9 */ /* 0x000fe20000000800 */
[----:B------:R-:W-:Y:S01]  /*6f60*/  @UP1 ULDC UR14, c[0x0][0x450] ;  /* 0x00011400000e1ab9 */ /* 0x000fe20000000800 */
[----:B0-----:R-:W-:-:S04]  /*6f70*/  ULEA UR5, UR5, 0x7f, 0x7 ;  /* 0x0000007f05057891 */ /* 0x001fc8000f8e383f */
[----:B------:R-:W-:-:S04]  /*6f80*/  UIMAD.WIDE.U32 UR6, UR5, UR6, URZ ;  /* 0x00000006050672a5 */ /* 0x000fc8000f8e003f */
[----:B------:R-:W-:-:S04]  /*6f90*/  @UP1 USHF.R.U32.HI UR5, URZ, UR14, UR7 ;  /* 0x0000000e3f051299 */ /* 0x000fc80008011607 */
[----:B------:R-:W-:-:S03]  /*6fa0*/  UIADD3 UR6, UR11, UR5, URZ ;  /* 0x000000050b067290 */ /* 0x000fc6000fffe03f */
[----:B------:R-:W-:Y:S02]  /*6fb0*/  ULDC UR5, c[0x0][0x9dc] ;  /* 0x0002770000057ab9 */ /* 0x000fe40000000800 */
[----:B------:R-:W-:Y:S01]  /*6fc0*/  UIADD3 UR5, UR6, -UR5, URZ ;  /* 0x8000000506057290 */ /* 0x000fe2000fffe03f */
[----:B------:R-:W-:Y:S11]  /*6fd0*/  @P1 BRA `(.L_x_1038) ;  /* 0x0000000000501947 */ /* 0x000ff60003800000 */
[----:B------:R-:W-:Y:S02]  /*6fe0*/  UMOV UR11, UR6 ;  /* 0x00000006000b7c82 */ /* 0x000fe40008000000 */
[----:B------:R-:W-:-:S06]  /*6ff0*/  UISETP.GT.AND UP0, UPT, UR11, -0x1, UPT ;  /* 0xffffffff0b00788c */ /* 0x000fcc000bf04270 */
[----:B------:R-:W-:-:S13]  /*7000*/  PLOP3.LUT P1, PT, PT, PT, UP0, 0x80, 0x0 ;  /* 0x000000000000781c */ /* 0x000fda0003f2f008 */
[----:B------:R-:W-:Y:S05]  /*7010*/  @P1 BRA `(.L_x_1039) ;  /* 0x0000000000201947 */ /* 0x000fea0003800000 */
[----:B------:R-:W-:Y:S01]  /*7020*/  ULDC UR18, c[0x0][0x9e4] ;  /* 0x0002790000127ab9 */ /* 0x000fe20000000800 */
[----:B------:R-:W-:Y:S02]  /*7030*/  ULOP3.LUT UR11, URZ, UR11, URZ, 0x33, !UPT ;  /* 0x0000000b3f0b7292 */ /* 0x000fe4000f8e333f */
[----:B------:R-:W-:-:S11]  /*7040*/  UISETP.NE.AND UP0, UPT, UR18, 0x1, UPT ;  /* 0x000000011200788c */ /* 0x000fd6000bf05270 */
[----:B------:R-:W-:Y:S02]  /*7050*/  @UP0 ULDC.64 UR6, c[0x0][0x9e8] ;  /* 0x00027a0000060ab9 */ /* 0x000fe40000000a00 */
[----:B------:R-:W-:-:S04]  /*7060*/  UIMAD.WIDE.U32 UR14, UR11, UR6, URZ ;  /* 0x000000060b0e72a5 */ /* 0x000fc8000f8e003f */
[----:B------:R-:W-:-:S04]  /*7070*/  @UP0 USHF.R.U32.HI UR11, URZ, UR7, UR15 ;  /* 0x000000073f0b0299 */ /* 0x000fc8000801160f */
[----:B------:R-:W-:Y:S01]  /*7080*/  ULOP3.LUT UR11, URZ, UR11, URZ, 0x33, !UPT ;  /* 0x0000000b3f0b7292 */ /* 0x000fe2000f8e333f */
[----:B------:R-:W-:Y:S11]  /*7090*/  BRA `(.L_x_1040) ;  /* 0x0000000000147947 */ /* 0x000ff60003800000 */
.L_x_1039:
[----:B------:R-:W-:Y:S02]  /*70a0*/  ULDC UR18, c[0x0][0x9e4] ;  /* 0x0002790000127ab9 */ /* 0x000fe40000000800 */
[----:B------:R-:W-:-:S11]  /*70b0*/  UISETP.NE.AND UP0, UPT, UR18, 0x1, UPT ;  /* 0x000000011200788c */ /* 0x000fd6000bf05270 */
[----:B------:R-:W-:Y:S02]  /*70c0*/  @UP0 ULDC.64 UR6, c[0x0][0x9e8] ;  /* 0x00027a0000060ab9 */ /* 0x000fe40000000a00 */
[----:B------:R-:W-:-:S04]  /*70d0*/  UIMAD.WIDE.U32 UR14, UR11, UR6, URZ ;  /* 0x000000060b0e72a5 */ /* 0x000fc8000f8e003f */
[----:B------:R-:W-:-:S12]  /*70e0*/  @UP0 USHF.R.U32.HI UR11, URZ, UR7, UR15 ;  /* 0x000000073f0b0299 */ /* 0x000fd8000801160f */
.L_x_1040:
[----:B------:R-:W-:-:S04]  /*70f0*/  UIMAD UR11, UR11, UR18, URZ ;  /* 0x000000120b0b72a4 */ /* 0x000fc8000f8e023f */
[----:B------:R-:W-:-:S04]  /*7100*/  UISETP.LT.AND UP0, UPT, UR5, UR11, UPT ;  /* 0x0000000b0500728c */ /* 0x000fc8000bf01270 */
[----:B------:R-:W-:-:S12]  /*7110*/  USEL UR5, UR5, UR11, !UP0 ;  /* 0x0000000b05057287 */ /* 0x000fd8000c000000 */
.L_x_1038:
[----:B------:R-:W-:Y:S01]  /*7120*/  UIADD3 UR5, UR5, 0x3f, URZ ;  /* 0x0000003f05057890 */ /* 0x000fe2000fffe03f */
[----:B------:R-:W-:-:S03]  /*7130*/  R2UR UR7, R201 ;  /* 0x00000000c90772ca */ /* 0x000fc600000e0000 */
[----:B------:R-:W-:-:S04]  /*7140*/  USHF.R.S32.HI UR6, URZ, 0x1f, UR5 ;  /* 0x0000001f3f067899 */ /* 0x000fc80008011405 */
[----:B------:R-:W-:-:S04]  /*7150*/  ULEA.HI UR6, UR6, UR5, URZ, 0x6 ;  /* 0x0000000506067291 */ /* 0x000fc8000f8f303f */
[----:B------:R-:W-:-:S04]  /*7160*/  USHF.R.S32.HI UR6, URZ, 0x6, UR6 ;  /* 0x000000063f067899 */ /* 0x000fc80008011406 */
[----:B------:R-:W-:-:S04]  /*7170*/  UISETP.LT.AND UP0, UPT, UR7, UR6, UPT ;  /* 0x000000060700728c */ /* 0x000fc8000bf01270 */
[----:B------:R-:W-:-:S06]  /*7180*/  USEL UR5, UR7, UR6, !UP0 ;  /* 0x0000000607057287 */ /* 0x000fcc000c000000 */
[----:B------:R-:W-:Y:S01]  /*7190*/  ISETP.GE.AND P1, PT, R204, UR5, PT ;  /* 0x00000005cc007c0c */ /* 0x000fe2000bf26270 */
[----:B------:R-:W-:-:S12]  /*71a0*/  IMAD.U32 R205, RZ, RZ, UR5 ;  /* 0x00000005ffcd7e24 */ /* 0x000fd8000f8e00ff */
[----:B------:R-:W-:Y:S05]  /*71b0*/  @!P1 BRA `(.L_x_1041) ;  /* 0x0000001c00509947 */ /* 0x000fea0003800000 */
[----:B------:R-:W-:Y:S01]  /*71c0*/  R2UR UR7, R5 ;  /* 0x00000000050772ca */ /* 0x000fe200000e0000 */
[----:B------:R-:W-:Y:S01]  /*71d0*/  IMAD.MOV.U32 R202, RZ, RZ, R3 ;  /* 0x000000ffffca7224 */ /* 0x000fe200078e0003 */
[----:B------:R-:W-:Y:S01]  /*71e0*/  MOV R203, R4 ;  /* 0x0000000400cb7202 */ /* 0x000fe20000000f00 */
[----:B------:R-:W-:Y:S01]  /*71f0*/  IMAD.MOV.U32 R20, RZ, RZ, R204 ;  /* 0x000000ffff147224 */ /* 0x000fe200078e00cc */
[----:B------:R-:W-:-:S11]  /*7200*/  UMOV UR6, UR4 ;  /* 0x0000000400067c82 */ /* 0x000fd60008000000 */
.L_x_1052:
[----:B------:R-:W-:-:S04]  /*7210*/  UIADD3 UR4, UR6, 0x1, URZ ;  /* 0x0000000106047890 */ /* 0x000fc8000fffe03f */
[----:B------:R-:W-:-:S04]  /*7220*/  UISETP.NE.AND UP0, UPT, UR4, 0x2, UPT ;  /* 0x000000020400788c */ /* 0x000fc8000bf05270 */
[----:B------:R-:W-:Y:S02]  /*7230*/  USEL UR5, URZ, 0x1, UP0 ;  /* 0x000000013f057887 */ /* 0x000fe40008000000 */
[----:B------:R-:W-:Y:S02]  /*7240*/  USEL UR4, UR4, URZ, UP0 ;  /* 0x0000003f04047287 */ /* 0x000fe40008000000 */
[----:B------:R-:W-:-:S06]  /*7250*/  ULOP3.LUT UR5, UR7, UR5, URZ, 0x3c, !UPT ;  /* 0x0000000507057292 */ /* 0x000fcc000f8e3c3f */
[----:B------:R-:W-:Y:S01]  /*7260*/  IMAD.U32 R5, RZ, RZ, UR5 ;  /* 0x00000005ff057e24 */ /* 0x000fe2000f8e00ff */
[----:B------:R-:W-:Y:S06]  /*7270*/  @!P0 BRA `(.L_x_1042) ;  /* 0x0000000000048947 */ /* 0x000fec0003800000 */
[----:B------:R-:W-:Y:S01]  /*7280*/  BPT.TRAP 0x1 ;  /* 0x000000040000795c */ /* 0x000fe20000300000 */
.L_x_1042:
        /* <DEDUP_REMOVED lines=8> */
.L_x_1043:
[----:B-1----:R-:W-:Y:S05]  /*7310*/  @P1 BRA `(.L_x_1044) ;  /* 0x0000000000081947 */ /* 0x002fea0003800000 */
[----:B------:R-:W1:Y:S02]  /*7320*/  SYNCS.PHASECHK.TRANS64.TRYWAIT P1, [UR5+0x30830], R3 ;  /* 0x03083003ff0075a7 */ /* 0x000e640008020145 */
[----:B-1----:R-:W-:Y:S05]  /*7330*/  @!P1 BRA `(.L_x_1045) ;  /* 0x000000bc00c89947 */ /* 0x002fea0003800000 */
.L_x_1044:
[----:B------:R-:W-:Y:S01]  /*7340*/  R2UR UR5, R21 ;  /* 0x00000000150572ca */ /* 0x000fe200000e0000 */
[----:B------:R-:W-:Y:S01]  /*7350*/  WARPGROUP.ARRIVE ;  /* 0x00000000000079c5 */ /* 0x000fe20000000000 */
[----:B------:R-:W-:Y:S01]  /*7360*/  R2UR UR56, R6 ;  /* 0x00000000063872ca */ /* 0x000fe200000e0000 */
[----:B------:R-:W-:Y:S01]  /*7370*/  UMOV UR59, 0x40000040 ;  /* 0x40000040003b7882 */ /* 0x000fe20000000000 */
[----:B------:R-:W-:Y:S01]  /*7380*/  R2UR UR57, R7 ;  /* 0x00000000073972ca */ /* 0x000fe200000e0000 */
[----:B------:R-:W-:Y:S01]  /*7390*/  UMOV UR11, 0x40000040 ;  /* 0x40000040000b7882 */ /* 0x000fe20000000000 */
[----:B------:R-:W-:Y:S01]  /*73a0*/  UMOV UR15, 0x40000040 ;  /* 0x40000040000f7882 */ /* 0x000fe20000000000 */
[----:B------:R-:W-:Y:S01]  /*73b0*/  UMOV UR19, 0x40000040 ;  /* 0x4000004000137882 */ /* 0x000fe20000000000 */
[----:B------:R-:W-:Y:S01]  /*73c0*/  UMOV UR23, 0x40000040 ;  /* 0x4000004000177882 */ /* 0x000fe20000000000 */
[----:B------:R-:W-:Y:S01]  /*73d0*/  UMOV UR27, 0x40000040 ;  /* 0x40000040001b7882 */ /* 0x000fe20000000000 */
[----:B------:R-:W-:Y:S01]  /*73e0*/  UMOV UR31, 0x40000040 ;  /* 0x40000040001f7882 */ /* 0x000fe20000000000 */
[----:B------:R-:W-:Y:S01]  /*73f0*/  UMOV UR35, 0x40000040 ;  /* 0x4000004000237882 */ /* 0x000fe20000000000 */
[----:B------:R-:W-:Y:S01]  /*7400*/  UMOV UR39, 0x40000040 ;  /* 0x4000004000277882 */ /* 0x000fe20000000000 */
        /* <DEDUP_REMOVED lines=88> */
[----:B------:R-:W-:Y:S01]  /*7990*/  FMUL.FTZ R149, R149, R0 ;  /* 0x0000000095957220 */ /* 0x000fe20000410000 */
        /* <DEDUP_REMOVED lines=73> */
[----:B------:R-:W-:Y:S01]  /*7e30*/  UIADD3 UR58, UR5, 0x606, URZ ;  /* 0x00000606053a7890 */ /* 0x000fe2000fffe03f */
        /* <DEDUP_REMOVED lines=44> */
.L_x_1046:
[----:B------:R-:W-:Y:S01]  /*8100*/  R2UR UR5, R16 ;  /* 0x00000000100572ca */ /* 0x000fe200000e0000 */
[----:B------:R-:W-:-:S05]  /*8110*/  IMAD.U32 R0, RZ, RZ, UR7 ;  /* 0x00000007ff007e24 */ /* 0x000fca000f8e00ff */
[----:B------:R-:W-:-:S07]  /*8120*/  SHF.L.U32 R0, R0, 0x1f, RZ ;  /* 0x0000001f00007819 */ /* 0x000fce00000006ff */
[----:B------:R-:W-:-:S09]  /*8130*/  ULEA UR5, UR6, UR5, 0x3 ;  /* 0x0000000506057291 */ /* 0x000fd2000f8e183f */
[----:B------:R2:W3:Y:S01]  /*8140*/  SYNCS.PHASECHK.TRANS64.TRYWAIT P1, [UR5+0x30850], R0 ;  /* 0x03085000ff0075a7 */ /* 0x0004e20008020145 */
[----:B------:R-:W-:Y:S05]  /*8150*/  @!P0 BRA `(.L_x_1047) ;  /* 0x0000000000048947 */ /* 0x000fea0003800000 */
[----:B------:R-:W-:Y:S01]  /*8160*/  BPT.TRAP 0x1 ;  /* 0x000000040000795c */ /* 0x000fe20000300000 */
.L_x_1047:
[----:B---3--:R-:W-:Y:S05]  /*8170*/  @P1 BRA `(.L_x_1048) ;  /* 0x0000000000081947 */ /* 0x008fea0003800000 */
[----:B------:R-:W3:Y:S02]  /*8180*/  SYNCS.PHASECHK.TRANS64.TRYWAIT P1, [UR5+0x30850], R0 ;  /* 0x03085000ff0075a7 */ /* 0x000ee40008020145 */
[----:B---3--:R-:W-:Y:S05]  /*8190*/  @!P1 BRA `(.L_x_1049) ;  /* 0x000000b000489947 */ /* 0x008fea0003800000 */
.L_x_1048:
[----:B------:R-:W-:Y:S01]  /*81a0*/  R2UR UR7, R16 ;  /* 0x00000000100772ca */ /* 0x000fe200000e0000 */
[----:B------:R-:W-:-:S12]  /*81b0*/  WARPGROUP.ARRIVE ;  /* 0x00000000000079c5 */ /* 0x000fd80000000000 */
[----:B------:R-:W-:-:S04]  /*81c0*/  UIADD3 UR7, UR7, 0x400, URZ ;  /* 0x0000040007077890 */ /* 0x000fc8000fffe03f */
[----:B------:R-:W-:-:S04]  /*81d0*/  USHF.R.U32.HI UR7, URZ, 0x4, UR7 ;  /* 0x000000043f077899 */ /* 0x000fc80008011607 */
[----:B------:R-:W-:-:S04]  /*81e0*/  ULOP3.LUT UR7, UR7, 0x3fff, URZ, 0xc0, !UPT ;  /* 0x00003fff07077892 */ /* 0x000fc8000f8ec03f */
[----:B------:R-:W-:-:S04]  /*81f0*/  ULOP3.LUT UR7, UR7, 0x2000000, URZ, 0xfc, !UPT ;  /* 0x0200000007077892 */ /* 0x000fc8000f8efc3f */
[----:B------:R-:W-:-:S03]  /*8200*/  ULEA UR10, UR6, UR7, 0xb ;  /* 0x00000007060a7291 */ /* 0x000fc6000f8e583f */
[----:B------:R-:W-:-:S04]  /*8210*/  UMOV UR7, 0x40000040 ;  /* 0x4000004000077882 */ /* 0x000fc80000000000 */
        /* <DEDUP_REMOVED lines=23> */
.L_x_1050:
[----:B0-2---:R-:W-:Y:S01]  /*8390*/  FMNMX.FTZ R0, R152, R203, !PT ;  /* 0x000000cb98007209 */ /* 0x005fe20007810000 */
[----:B------:R-:W-:Y:S01]  /*83a0*/  ULDC UR6, c[0x0][0x988] ;  /* 0x0002620000067ab9 */ /* 0x000fe20000000800 */
[----:B------:R-:W-:Y:S01]  /*83b0*/  FMNMX.FTZ R2, R154, R202, !PT ;  /* 0x000000ca9a027209 */ /* 0x000fe20007810000 */
[----:B------:R-:W-:Y:S01]  /*83c0*/  UMOV UR10, UR6 ;  /* 0x00000006000a7c82 */ /* 0x000fe20008000000 */
[----:B-1----:R-:W-:Y:S01]  /*83d0*/  FMNMX.FTZ R3, R153, R0, !PT ;  /* 0x0000000099037209 */ /* 0x002fe20007810000 */
[----:B------:R-:W0:Y:S01]  /*83e0*/  S2UR UR7, SR_CgaCtaId ;  /* 0x00000000000779c3 */ /* 0x000e220000008800 */
        /* <DEDUP_REMOVED lines=29> */
[----:B------:R-:W-:Y:S01]  /*85c0*/  R2UR UR6, R16 ;  /* 0x00000000100672ca */ /* 0x000fe200000e0000 */
[----:B------:R-:W1:Y:S04]  /*85d0*/  SHFL.BFLY PT, R3, R0, 0x2, 0x1f ;  /* 0x0c401f0000037f89 */ /* 0x000e6800000e0000 */
[----:B------:R-:W2:Y:S08]  /*85e0*/  SHFL.BFLY PT, R185, R2, 0x2, 0x1f ;  /* 0x0c401f0002b97f89 */ /* 0x000eb000000e0000 */
[----:B------:R-:W-:-:S04]  /*85f0*/  ULEA UR6, UR4, UR6, 0x3 ;  /* 0x0000000604067291 */ /* 0x000fc8000f8e183f */
[----:B------:R-:W-:-:S04]  /*8600*/  UIADD3 UR6, UR6, 0x30840, URZ ;  /* 0x0003084006067890 */ /* 0x000fc8000fffe03f */
[----:B0-----:R-:W-:Y:S01]  /*8610*/  UPRMT UR6, UR7, 0x654, UR6 ;  /* 0x0000065407067896 */ /* 0x001fe20008000006 */
[----:B-1----:R-:W-:Y:S02]  /*8620*/  FMNMX.FTZ R184, R0, R3, !PT ;  /* 0x0000000300b87209 */ /* 0x002fe40007810000 */
[----:B--2---:R-:W-:-:S03]  /*8630*/  FMNMX.FTZ R185, R2, R185, !PT ;  /* 0x000000b902b97209 */ /* 0x004fc60007810000 */
[----:B------:R-:W0:Y:S03]  /*8640*/  SHFL.BFLY PT, R3, R184, 0x1, 0x1f ;  /* 0x0c201f00b8037f89 */ /* 0x000e2600000e0000 */
[----:B------:R-:W-:Y:S01]  /*8650*/  SYNCS.ARRIVE.TRANS64.RED.A1T0 RZ, [UR6], RZ ;  /* 0x000000ffffff79a7 */ /* 0x000fe20008100406 */
[----:B------:R-:W1:Y:S01]  /*8660*/  SHFL.BFLY PT, R186, R185, 0x1, 0x1f ;  /* 0x0c201f00b9ba7f89 */ /* 0x000e6200000e0000 */
[----:B0-----:R-:W-:Y:S02]  /*8670*/  FMNMX.FTZ R4, R184, R3, !PT ;  /* 0x00000003b8047209 */ /* 0x001fe40007810000 */
[----:B-1----:R-:W-:-:S03]  /*8680*/  FMNMX.FTZ R3, R185, R186, !PT ;  /* 0x000000bab9037209 */ /* 0x002fc60007810000 */
[C---:B------:R-:W-:Y:S01]  /*8690*/  FMUL.FTZ R189, R4.reuse, UR10 ;  /* 0x0000000a04bd7c20 */ /* 0x040fe20008410000 */
[----:B------:R-:W-:-:S03]  /*86a0*/  FADD.FTZ R186, -R4, R203 ;  /* 0x000000cb04ba7221 */ /* 0x000fc60000010100 */
[--C-:B------:R-:W-:Y:S01]  /*86b0*/  FFMA.FTZ R185, R152, UR10, -R189.reuse ;  /* 0x0000000a98b97c23 */ /* 0x100fe200080108bd */
[C---:B------:R-:W-:Y:S01]  /*86c0*/  FMUL.FTZ R152, R3.reuse, UR10 ;  /* 0x0000000a03987c20 */ /* 0x040fe20008410000 */
[----:B------:R-:W-:Y:S01]  /*86d0*/  FADD.FTZ R187, -R3, R202 ;  /* 0x000000ca03bb7221 */ /* 0x000fe20000010100 */
[----:B------:R-:W-:Y:S01]  /*86e0*/  FMUL.FTZ R186, R186, UR10 ;  /* 0x0000000ababa7c20 */ /* 0x000fe20008410000 */
[--C-:B------:R-:W-:Y:S01]  /*86f0*/  FFMA.FTZ R196, R153, UR10, -R189.reuse ;  /* 0x0000000a99c47c23 */ /* 0x100fe200080108bd */
[--C-:B------:R-:W-:Y:S01]  /*8700*/  FFMA.FTZ R197, R154, UR10, -R152.reuse ;  /* 0x0000000a9ac57c23 */ /* 0x100fe20008010898 */
[----:B------:R-:W-:Y:S01]  /*8710*/  FMUL.FTZ R187, R187, UR10 ;  /* 0x0000000abbbb7c20 */ /* 0x000fe20008410000 */
[--C-:B------:R-:W-:Y:S01]  /*8720*/  FFMA.FTZ R154, R155, UR10, -R152.reuse ;  /* 0x0000000a9b9a7c23 */ /* 0x100fe20008010898 */
[----:B------:R0:W-:Y:S01]  /*8730*/  MUFU.EX2 R0, R186 ;  /* 0x000000ba00007308 */ /* 0x0001e20000000800 */
[--C-:B------:R-:W-:Y:S01]  /*8740*/  FFMA.FTZ R198, R156, UR10, -R189.reuse ;  /* 0x0000000a9cc67c23 */ /* 0x100fe200080108bd */
        /* <DEDUP_REMOVED lines=19> */
[--C-:B0-----:R-:W-:Y:S01]  /*8880*/  FFMA.FTZ R186, R180, UR10, -R189.reuse ;  /* 0x0000000ab4ba7c23 */ /* 0x101fe200080108bd */
[----:B------:R-:W-:Y:S01]  /*8890*/  FFMA.FTZ R177, R181, UR10, -R189 ;  /* 0x0000000ab5b17c23 */ /* 0x000fe200080108bd */
[--C-:B------:R-:W-:Y:S01]  /*88a0*/  FFMA.FTZ R189, R170, UR10, -R152.reuse ;  /* 0x0000000aaabd7c23 */ /* 0x100fe20008010898 */
[----:B------:R-:W0:Y:S01]  /*88b0*/  MUFU.EX2 R197, R197 ;  /* 0x000000c500c57308 */ /* 0x000e220000000800 */
[----:B-1----:R-:W-:Y:S01]  /*88c0*/  FFMA.FTZ R155, R0, R18, R185 ;  /* 0x00000012009b7223 */ /* 0x002fe200000100b9 */
[--C-:B------:R-:W-:Y:S01]  /*88d0*/  FFMA.FTZ R162, R171, UR10, -R152.reuse ;  /* 0x0000000aaba27c23 */ /* 0x100fe20008010898 */
[--C-:B------:R-:W-:Y:S01]  /*88e0*/  FFMA.FTZ R191, R174, UR10, -R152.reuse ;  /* 0x0000000aaebf7c23 */ /* 0x100fe20008010898 */
[--C-:B------:R-:W-:Y:S01]  /*88f0*/  FFMA.FTZ R164, R175, UR10, -R152.reuse ;  /* 0x0000000aafa47c23 */ /* 0x100fe20008010898 */
[--C-:B------:R-:W-:Y:S01]  /*8900*/  FFMA.FTZ R179, R179, UR10, -R152.reuse ;  /* 0x0000000ab3b37c23 */ /* 0x100fe20008010898 */
[----:B------:R-:W-:-:S02]  /*8910*/  FFMA.FTZ R182, R182, UR10, -R152 ;  /* 0x0000000ab6b67c23 */ /* 0x000fc40008010898 */
[----:B------:R-:W1:Y:S08]  /*8920*/  MUFU.EX2 R196, R196 ;  /* 0x000000c400c47308 */ /* 0x000e700000000800 */
[----:B------:R-:W2:Y:S01]  /*8930*/  MUFU.EX2 R154, R154 ;  /* 0x0000009a009a7308 */ /* 0x000ea20000000800 */
[----:B0-----:R-:W-:-:S07]  /*8940*/  FFMA.FTZ R9, R2, R9, R197 ;  /* 0x0000000902097223 */ /* 0x001fce00000100c5 */
        /* <DEDUP_REMOVED lines=62> */
.L_x_1051:
[----:B------:R-:W0:Y:S01]  /*8d30*/  S2UR UR7, SR_CgaCtaId ;  /* 0x00000000000779c3 */ /* 0x000e220000008800 */
[----:B------:R-:W-:Y:S01]  /*8d40*/  R2UR UR6, R205 ;  /* 0x00000000cd0672ca */ /* 0x000fe200000e0000 */
[----:B------:R-:W-:Y:S01]  /*8d50*/  UIADD3 UR5, UR5, 0x30860, URZ ;  /* 0x0003086005057890 */ /* 0x000fe2000fffe03f */
[----:B------:R-:W-:Y:S01]  /*8d60*/  F2FP.F16.F32.PACK_AB R196, R196, R185 ;  /* 0x000000b9c4c4723e */ /* 0x000fe200000000ff */
[----:B------:R-:W-:Y:S01]  /*8d70*/  IMAD.MOV.U32 R203, RZ, RZ, R4 ;  /* 0x000000ffffcb7224 */ /* 0x000fe200078e0004 */
[----:B------:R-:W-:Y:S02]  /*8d80*/  F2FP.F16.F32.PACK_AB R197, R154, R197 ;  /* 0x000000c59ac5723e */ /* 0x000fe400000000ff */
[----:B------:R-:W-:Y:S02]  /*8d90*/  F2FP.F16.F32.PACK_AB R198, R153, R198 ;  /* 0x000000c699c6723e */ /* 0x000fe400000000ff */
[----:B------:R-:W-:Y:S02]  /*8da0*/  F2FP.F16.F32.PACK_AB R199, R156, R199 ;  /* 0x000000c79cc7723e */ /* 0x000fe400000000ff */
[----:B------:R-:W-:-:S02]  /*8db0*/  F2FP.F16.F32.PACK_AB R192, R157, R192 ;  /* 0x000000c09dc0723e */ /* 0x000fc400000000ff */
[----:B------:R-:W-:Y:S02]  /*8dc0*/  F2FP.F16.F32.PACK_AB R193, R158, R193 ;  /* 0x000000c19ec1723e */ /* 0x000fe400000000ff */
[C---:B------:R-:W-:Y:S01]  /*8dd0*/  ISETP.GT.AND P1, PT, R20.reuse, UR6, PT ;  /* 0x0000000614007c0c */ /* 0x040fe2000bf24270 */
[----:B------:R-:W-:Y:S01]  /*8de0*/  UMOV UR6, UR4 ;  /* 0x0000000400067c82 */ /* 0x000fe20008000000 */
[----:B------:R-:W-:Y:S01]  /*8df0*/  F2FP.F16.F32.PACK_AB R194, R161, R194 ;  /* 0x000000c2a1c2723e */ /* 0x000fe200000000ff */
[----:B------:R-:W-:Y:S01]  /*8e00*/  VIADD R20, R20, 0xffffffff ;  /* 0xffffffff14147836 */ /* 0x000fe20000000000 */
[----:B------:R-:W-:Y:S02]  /*8e10*/  F2FP.F16.F32.PACK_AB R195, R160, R195 ;  /* 0x000000c3a0c3723e */ /* 0x000fe400000000ff */
[----:B------:R-:W-:Y:S02]  /*8e20*/  F2FP.F16.F32.PACK_AB R188, R165, R188 ;  /* 0x000000bca5bc723e */ /* 0x000fe400000000ff */
[----:B------:R-:W-:Y:S01]  /*8e30*/  F2FP.F16.F32.PACK_AB R189, R162, R189 ;  /* 0x000000bda2bd723e */ /* 0x000fe200000000ff */
[----:B0-----:R-:W-:Y:S01]  /*8e40*/  UPRMT UR5, UR7, 0x654, UR5 ;  /* 0x0000065407057896 */ /* 0x001fe20008000005 */
[----:B------:R-:W-:-:S02]  /*8e50*/  R2UR UR7, R5 ;  /* 0x00000000050772ca */ /* 0x000fc400000e0000 */
[----:B------:R-:W-:Y:S02]  /*8e60*/  F2FP.F16.F32.PACK_AB R190, R169, R190 ;  /* 0x000000bea9be723e */ /* 0x000fe400000000ff */
[----:B------:R-:W-:Y:S02]  /*8e70*/  F2FP.F16.F32.PACK_AB R191, R164, R191 ;  /* 0x000000bfa4bf723e */ /* 0x000fe400000000ff */
[----:B------:R-:W-:Y:S02]  /*8e80*/  F2FP.F16.F32.PACK_AB R184, R173, R184 ;  /* 0x000000b8adb8723e */ /* 0x000fe400000000ff */
[----:B------:R-:W-:Y:S01]  /*8e90*/  SYNCS.ARRIVE.TRANS64.RED.A1T0 RZ, [UR5], RZ ;  /* 0x000000ffffff79a7 */ /* 0x000fe20008100405 */
[----:B------:R-:W-:Y:S02]  /*8ea0*/  F2FP.F16.F32.PACK_AB R185, R179, R155 ;  /* 0x0000009bb3b9723e */ /* 0x000fe400000000ff */
[----:B------:R-:W-:Y:S02]  /*8eb0*/  F2FP.F16.F32.PACK_AB R186, R177, R186 ;  /* 0x000000bab1ba723e */ /* 0x000fe400000000ff */
[----:B------:R-:W-:-:S02]  /*8ec0*/  F2FP.F16.F32.PACK_AB R187, R152, R187 ;  /* 0x000000bb98bb723e */ /* 0x000fc400000000ff */
[----:B------:R-:W-:Y:S01]  /*8ed0*/  MOV R202, R3 ;  /* 0x0000000300ca7202 */ /* 0x000fe20000000f00 */
[----:B------:R-:W-:Y:S06]  /*8ee0*/  @P1 BRA `(.L_x_1052) ;  /* 0xffffffe000c81947 */ /* 0x000fec000383ffff */
[----:B------:R-:W-:-:S07]  /*8ef0*/  IMAD.MOV.U32 R204, RZ, RZ, R20 ;  /* 0x000000ffffcc7224 */ /* 0x000fce00078e0014 */
.L_x_1041:
[----:B------:R-:W-:-:S13]  /*8f00*/  R2UR UR5, R201 ;  /* 0x00000000c90572ca */ /* 0x000fda00000e0000 */
[----:B------:R-:W-:-:S13]  /*8f10*/  ISETP.GE.AND P1, PT, R204, UR5, PT ;  /* 0x00000005cc007c0c */ /* 0x000fda000bf26270 */
[----:B------:R-:W-:Y:S05]  /*8f20*/  @!P1 BRA `(.L_x_1053) ;  /* 0x00000028004c9947 */ /* 0x000fea0003800000 */
[----:B------:R-:W-:Y:S01]  /*8f30*/  R2UR UR5, R5 ;  /* 0x00000000050572ca */ /* 0x000fe200000e0000 */
[----:B------:R-:W-:Y:S01]  /*8f40*/  IMAD.MOV.U32 R202, RZ, RZ, R3 ;  /* 0x000000ffffca7224 */ /* 0x000fe200078e0003 */
[----:B------:R-:W-:Y:S01]  /*8f50*/  UMOV UR6, UR4 ;  /* 0x0000000400067c82 */ /* 0x000fe20008000000 */
[----:B------:R-:W-:-:S10]  /*8f60*/  IMAD.MOV.U32 R20, RZ, RZ, R4 ;  /* 0x000000ffff147224 */ /* 0x000fd400078e0004 */
[----:B------:R-:W-:-:S07]  /*8f70*/  IMAD.U32 R203, RZ, RZ, UR5 ;  /* 0x00000005ffcb7e24 */ /* 0x000fce000f8e00ff */
.L_x_1072:
[----:B------:R-:W-:Y:S01]  /*8f80*/  R2UR UR7, R203 ;  /* 0x00000000cb0772ca */ /* 0x000fe200000e0000 */
[----:B------:R-:W-:-:S04]  /*8f90*/  UIADD3 UR4, UR6, 0x1, URZ ;  /* 0x0000000106047890 */ /* 0x000fc8000fffe03f */
[----:B------:R-:W-:-:S04]  /*8fa0*/  UISETP.NE.AND UP0, UPT, UR4, 0x2, UPT ;  /* 0x000000020400788c */ /* 0x000fc8000bf05270 */
[----:B------:R-:W-:Y:S02]  /*8fb0*/  USEL UR5, URZ, 0x1, UP0 ;  /* 0x000000013f057887 */ /* 0x000fe40008000000 */
[----:B------:R-:W-:Y:S02]  /*8fc0*/  USEL UR4, UR4, URZ, UP0 ;  /* 0x0000003f04047287 */ /* 0x000fe40008000000 */
[----:B------:R-:W-:-:S06]  /*8fd0*/  ULOP3.LUT UR5, UR7, UR5, URZ, 0x3c, !UPT ;  /* 0x0000000507057292 */ /* 0x000fcc000f8e3c3f */
[----:B------:R-:W-:Y:S01]  /*8fe0*/  MOV R5, UR5 ;  /* 0x0000000500057c02 */ /* 0x000fe20008000f00 */
[----:B------:R-:W-:Y:S06]  /*8ff0*/  @!P0 BRA `(.L_x_1054) ;  /* 0x0000000000048947 */ /* 0x000fec0003800000 */
[----:B------:R-:W-:Y:S01]  /*9000*/  BPT.TRAP 0x1 ;  /* 0x000000040000795c */ /* 0x000fe20000300000 */
.L_x_1054:
        /* <DEDUP_REMOVED lines=8> */
.L_x_1055:
[----:B-1----:R-:W-:Y:S05]  /*9090*/  @P1 BRA `(.L_x_1056) ;  /* 0x0000000000081947 */ /* 0x002fea0003800000 */
[----:B------:R-:W1:Y:S02]  /*90a0*/  SYNCS.PHASECHK.TRANS64.TRYWAIT P1, [UR7+0x30830], R3 ;  /* 0x03083003ff0075a7 */ /* 0x000e640008020147 */
[----:B-1----:R-:W-:Y:S05]  /*90b0*/  @!P1 BRA `(.L_x_1057) ;  /* 0x000000a000989947 */ /* 0x002fea0003800000 */
.L_x_1056:
        /* <DEDUP_REMOVED lines=220> */
.L_x_1058:
[----:B------:R-:W-:Y:S02]  /*9e80*/  R2UR UR5, R16 ;  /* 0x00000000100572ca */ /* 0x000fe400000e0000 */
[----:B------:R-:W-:-:S11]  /*9e90*/  R2UR UR10, R203 ;  /* 0x00000000cb0a72ca */ /* 0x000fd600000e0000 */
[----:B------:R-:W-:Y:S02]  /*9ea0*/  ULEA UR5, UR6, UR5, 0x3 ;  /* 0x0000000506057291 */ /* 0x000fe4000f8e183f */
[----:B------:R-:W-:-:S05]  /*9eb0*/  IMAD.U32 R0, RZ, RZ, UR10 ;  /* 0x0000000aff007e24 */ /* 0x000fca000f8e00ff */
[----:B------:R-:W-:-:S04]  /*9ec0*/  SHF.L.U32 R0, R0, 0x1f, RZ ;  /* 0x0000001f00007819 */ /* 0x000fc800000006ff */
[----:B------:R2:W3:Y:S01]  /*9ed0*/  SYNCS.PHASECHK.TRANS64.TRYWAIT P1, [UR5+0x30850], R0 ;  /* 0x03085000ff0075a7 */ /* 0x0004e20008020145 */
[----:B------:R-:W-:Y:S05]  /*9ee0*/  @!P0 BRA `(.L_x_1059) ;  /* 0x0000000000048947 */ /* 0x000fea0003800000 */
[----:B------:R-:W-:Y:S01]  /*9ef0*/  BPT.TRAP 0x1 ;  /* 0x000000040000795c */ /* 0x000fe20000300000 */
.L_x_1059:
[----:B---3--:R-:W-:Y:S05]  /*9f00*/  @P1 BRA `(.L_x_1060) ;  /* 0x0000000000081947 */ /* 0x008fea0003800000 */
[----:B------:R-:W3:Y:S02]  /*9f10*/  SYNCS.PHASECHK.TRANS64.TRYWAIT P1, [UR5+0x30850], R0 ;  /* 0x03085000ff0075a7 */ /* 0x000ee40008020145 */
[----:B---3--:R-:W-:Y:S05]  /*9f20*/  @!P1 BRA `(.L_x_1061) ;  /* 0x0000009400149947 */ /* 0x008fea0003800000 */
.L_x_1060:
        /* <DEDUP_REMOVED lines=31> */
.L_x_1062:
[----:B------:R-:W-:Y:S01]  /*a120*/  R2UR UR11, R23 ;  /* 0x00000000170b72ca */ /* 0x000fe200000e0000 */
[----:B0-2---:R-:W-:Y:S01]  /*a130*/  IMAD.MOV.U32 R0, RZ, RZ, R19 ;  /* 0x000000ffff007224 */ /* 0x005fe200078e0013 */
[----:B------:R-:W-:Y:S01]  /*a140*/  R2UR UR6, R22 ;  /* 0x00000000160672ca */ /* 0x000fe200000e0000 */
[----:B-1----:R-:W-:Y:S01]  /*a150*/  IMAD.SHL.U32 R4, R204, 0x40, RZ ;  /* 0x00000040cc047824 */ /* 0x002fe200078e00ff */
[----:B------:R-:W-:Y:S01]  /*a160*/  R2UR UR10, R200 ;  /* 0x00000000c80a72ca */ /* 0x000fe200000e0000 */
[----:B------:R-:W-:Y:S01]  /*a170*/  UIADD3 UR7, UR7, 0x30840, URZ ;  /* 0x0003084007077890 */ /* 0x000fe2000fffe03f */
[----:B------:R-:W-:Y:S02]  /*a180*/  ULDC UR15, c[0x0][0x2f0] ;  /* 0x0000bc00000f7ab9 */ /* 0x000fe40000000800 */
[----:B------:R-:W-:Y:S01]  /*a190*/  IADD3 R3, -R4, 0x1, RZ ;  /* 0x0000000104037810 */ /* 0x000fe20007ffe1ff */
[----:B------:R-:W-:-:S04]  /*a1a0*/  ULDC UR14, c[0x0][0x288] ;  /* 0x0000a200000e7ab9 */ /* 0x000fc80000000800 */
[----:B------:R-:W-:Y:S01]  /*a1b0*/  UISETP.NE.AND UP1, UPT, UR11, URZ, UPT ;  /* 0x0000003f0b00728c */ /* 0x000fe2000bf25270 */
[----:B------:R-:W0:Y:S01]  /*a1c0*/  S2UR UR11, SR_CgaCtaId ;  /* 0x00000000000b79c3 */ /* 0x000e220000008800 */
[----:B------:R-:W-:-:S04]  /*a1d0*/  UISETP.NE.AND UP0, UPT, UR6, URZ, UPT ;  /* 0x0000003f0600728c */ /* 0x000fc8000bf05270 */
[----:B------:R-:W-:Y:S02]  /*a1e0*/  PLOP3.LUT P1, PT, PT, PT, UP1, 0x80, 0x0 ;  /* 0x000000000000781c */ /* 0x000fe40003f2f018 */
[----:B------:R-:W-:-:S03]  /*a1f0*/  PLOP3.LUT P2, PT, PT, PT, UP1, 0x80, 0x0 ;  /* 0x000000000000781c */ /* 0x000fc60003f4f018 */
[----:B------:R-:W-:-:S08]  /*a200*/  @UP1 ULDC UR6, c[0x0][0x44c] ;  /* 0x0001130000061ab9 */ /* 0x000fd00000000800 */
[----:B------:R-:W-:Y:S01]  /*a210*/  @P1 IMAD.HI.U32 R2, R19, UR6, RZ ;  /* 0x0000000613021c27 */ /* 0x000fe2000f8e00ff */
[----:B------:R-:W-:Y:S01]  /*a220*/  @UP1 ULDC UR6, c[0x0][0x450] ;  /* 0x0001140000061ab9 */ /* 0x000fe20000000800 */
[----:B------:R-:W-:-:S03]  /*a230*/  PLOP3.LUT P1, PT, PT, PT, UP0, 0x40, 0x0 ;  /* 0x000000000000781c */ /* 0x000fc60003f2e808 */
[----:B------:R-:W-:Y:S01]  /*a240*/  @P2 SHF.R.U32.HI R0, RZ, UR6, R2 ;  /* 0x00000006ff002c19 */ /* 0x000fe20008011602 */
[----:B------:R-:W-:Y:S01]  /*a250*/  IMAD R2, R8, -0x2, R3 ;  /* 0xfffffffe08027824 */ /* 0x000fe200078e0203 */
[----:B0-----:R-:W-:-:S03]  /*a260*/  UPRMT UR7, UR11, 0x654, UR7 ;  /* 0x000006540b077896 */ /* 0x001fc60008000007 */
[----:B------:R-:W0:Y:S01]  /*a270*/  SHFL.IDX PT, R184, R0, RZ, 0x1c1f ;  /* 0x001c1fff00b87589 */ /* 0x000e2200000e0000 */
[----:B------:R-:W-:Y:S01]  /*a280*/  IMAD R2, R17, UR15, R2 ;  /* 0x0000000f11027c24 */ /* 0x000fe2000f8e0202 */
[----:B------:R-:W-:-:S03]  /*a290*/  ULDC UR11, c[0x0][0x9e0] ;  /* 0x00027800000b7ab9 */ /* 0x000fc60000000800 */
[----:B------:R-:W-:Y:S01]  /*a2a0*/  VIADD R2, R2, -UR14 ;  /* 0x8000000e02027c36 */ /* 0x000fe20008000000 */
[----:B------:R-:W-:Y:S03]  /*a2b0*/  SYNCS.ARRIVE.TRANS64.RED.A1T0 RZ, [UR7], RZ ;  /* 0x000000ffffff79a7 */ /* 0x000fe60008100407 */
[C---:B------:R-:W-:Y:S01]  /*a2c0*/  VIADD R187, R2.reuse, UR10 ;  /* 0x0000000a02bb7c36 */ /* 0x040fe20008000000 */
[----:B------:R-:W-:-:S05]  /*a2d0*/  IADD3 R186, R2, UR11, RZ ;  /* 0x0000000b02ba7c10 */ /* 0x000fca000fffe0ff */
[--C-:B0-----:R-:W-:Y:S02]  /*a2e0*/  IMAD.IADD R2, R186, 0x1, R184.reuse ;  /* 0x00000001ba027824 */ /* 0x101fe400078e02b8 */
[----:B------:R-:W-:Y:S01]  /*a2f0*/  IMAD.IADD R3, R187, 0x1, R184 ;  /* 0x00000001bb037824 */ /* 0x000fe200078e02b8 */
[----:B------:R-:W-:Y:S06]  /*a300*/  @P1 BRA `(.L_x_1063) ;  /* 0x00000000006c1947 */ /* 0x000fec0003800000 */
[----:B------:R-:W-:Y:S01]  /*a310*/  ULDC UR7, c[0x0][0x2f0] ;  /* 0x0000bc0000077ab9 */ /* 0x000fe20000000800 */
[----:B------:R-:W-:Y:S01]  /*a320*/  ULDC UR6, c[0x0][0x288] ;  /* 0x0000a20000067ab9 */ /* 0x000fe20000000800 */
[----:B------:R-:W-:Y:S01]  /*a330*/  IMAD R184, R17, UR7, R184 ;  /* 0x0000000711b87c24 */ /* 0x000fe2000f8e02b8 */
[----:B------:R-:W-:Y:S03]  /*a340*/  BSSY B0, `(.L_x_1064) ;  /* 0x0000013000007945 */ /* 0x000fe60003800000 */
[----:B------:R-:W-:-:S05]  /*a350*/  VIADD R185, R184, -UR6 ;  /* 0x80000006b8b97c36 */ /* 0x000fca0008000000 */
        /* <DEDUP_REMOVED lines=11> */
.L_x_1065:
[----:B------:R-:W-:Y:S02]  /*a410*/  ULDC UR6, c[0x0][0x9e4] ;  /* 0x0002790000067ab9 */ /* 0x000fe40000000800 */
[----:B------:R-:W-:-:S04]  /*a420*/  MOV R188, UR6 ;  /* 0x0000000600bc7c02 */ /* 0x000fc80008000f00 */
[----:B------:R-:W-:-:S13]  /*a430*/  ISETP.NE.AND P1, PT, R188, 0x1, PT ;  /* 0x00000001bc00780c */ /* 0x000fda0003f25270 */
[----:B------:R-:W0:Y:S02]  /*a440*/  @P1 LDC.64 R190, c[0x0][0x9e8] ;  /* 0x00027a00ffbe1b82 */ /* 0x000e240000000a00 */
[----:B0-----:R-:W-:-:S05]  /*a450*/  @P1 IMAD.HI.U32 R184, R185, R190, RZ ;  /* 0x000000beb9b81227 */ /* 0x001fca00078e00ff */
[----:B------:R-:W-:-:S07]  /*a460*/  @P1 SHF.R.U32.HI R185, RZ, R191, R184 ;  /* 0x000000bfffb91219 */ /* 0x000fce00000116b8 */
.L_x_1066:
[----:B------:R-:W-:Y:S05]  /*a470*/  BSYNC B0 ;  /* 0x0000000000007941 */ /* 0x000fea0003800000 */
.L_x_1064:
[----:B------:R-:W-:-:S04]  /*a480*/  IMAD R185, R185, R188, -R4 ;  /* 0x000000bcb9b97224 */ /* 0x000fc800078e0a04 */
[----:B------:R-:W-:-:S05]  /*a490*/  IMAD R185, R8, -0x2, R185 ;  /* 0xfffffffe08b97824 */ /* 0x000fca00078e02b9 */
[----:B------:R-:W-:Y:S02]  /*a4a0*/  VIADDMNMX R2, R185, R188, R2, PT ;  /* 0x000000bcb9027246 */ /* 0x000fe40003800102 */
[----:B------:R-:W-:-:S07]  /*a4b0*/  VIMNMX R3, R3, R185, !PT ;  /* 0x000000b903037248 */ /* 0x000fce0007fe0100 */
.L_x_1063:
        /* <DEDUP_REMOVED lines=72> */
.L_x_1069:
[----:B------:R-:W-:Y:S02]  /*a940*/  ULDC UR6, c[0x0][0x9e4] ;  /* 0x0002790000067ab9 */ /* 0x000fe40000000800 */
[----:B------:R-:W-:-:S04]  /*a950*/  MOV R184, UR6 ;  /* 0x0000000600b87c02 */ /* 0x000fc80008000f00 */
[----:B------:R-:W-:-:S13]  /*a960*/  ISETP.NE.AND P2, PT, R184, 0x1, PT ;  /* 0x00000001b800780c */ /* 0x000fda0003f45270 */
[----:B------:R-:W0:Y:S02]  /*a970*/  @P2 LDC.64 R2, c[0x0][0x9e8] ;  /* 0x00027a00ff022b82 */ /* 0x000e240000000a00 */
[----:B0-----:R-:W-:-:S05]  /*a980*/  @P2 IMAD.HI.U32 R2, R187, R2, RZ ;  /* 0x00000002bb022227 */ /* 0x001fca00078e00ff */
[----:B------:R-:W-:-:S07]  /*a990*/  @P2 SHF.R.U32.HI R187, RZ, R3, R2 ;  /* 0x00000003ffbb2219 */ /* 0x000fce0000011602 */
.L_x_1070:
[----:B------:R-:W-:Y:S05]  /*a9a0*/  BSYNC B0 ;  /* 0x0000000000007941 */ /* 0x000fea0003800000 */
.L_x_1068:
[----:B------:R-:W-:-:S04]  /*a9b0*/  IMAD R187, R187, R184, -R4 ;  /* 0x000000b8bbbb7224 */ /* 0x000fc800078e0a04 */
[----:B------:R-:W-:-:S05]  /*a9c0*/  IMAD R187, R8, -0x2, R187 ;  /* 0xfffffffe08bb7824 */ /* 0x000fca00078e02bb */
[----:B------:R-:W-:Y:S02]  /*a9d0*/  VIADDMNMX R0, R187, R184, R0, PT ;  /* 0x000000b8bb007246 */ /* 0x000fe40003800100 */
[----:B------:R-:W-:-:S07]  /*a9e0*/  VIMNMX R152, R152, R187, !PT ;  /* 0x000000bb98987248 */ /* 0x000fce0007fe0100 */
.L_x_1067:
        /* <DEDUP_REMOVED lines=119> */
[C---:B------:R-:W-:Y:S01]  /*b160*/  FSETP.NEU.FTZ.AND P1, PT, R3.reuse, -INF , PT ;  /* 0xff8000000300780b */ /* 0x040fe20003f3d000 */
[----:B------:R-:W-:Y:S01]  /*b170*/  FMUL.FTZ R20, R3, UR10 ;  /* 0x0000000a03147c20 */ /* 0x000fe20008410000 */
[----:B------:R-:W-:Y:S01]  /*b180*/  FMUL.FTZ R0, R0, UR10 ;  /* 0x0000000a00007c20 */ /* 0x000fe20008410000 */
[----:B------:R-:W-:Y:S03]  /*b190*/  MUFU.EX2 R177, R2 ;  /* 0x0000000200b17308 */ /* 0x000fe60000000800 */
[----:B------:R-:W-:-:S05]  /*b1a0*/  FSEL R20, R20, RZ, P1 ;  /* 0x000000ff14147208 */ /* 0x000fca0000800000 */
[--C-:B------:R-:W-:Y:S01]  /*b1b0*/  FFMA.FTZ R152, R155, UR10, -R20.reuse ;  /* 0x0000000a9b987c23 */ /* 0x100fe20008010814 */
[----:B------:R-:W-:Y:S01]  /*b1c0*/  FSEL R155, R3, RZ, P1 ;  /* 0x000000ff039b7208 */ /* 0x000fe20000800000 */
[--C-:B------:R-:W-:Y:S01]  /*b1d0*/  FFMA.FTZ R197, R187, UR10, -R20.reuse ;  /* 0x0000000abbc57c23 */ /* 0x100fe20008010814 */
[----:B------:R-:W0:Y:S01]  /*b1e0*/  MUFU.EX2 R0, R0 ;  /* 0x0000000000007308 */ /* 0x000e220000000800 */
[--C-:B------:R-:W-:Y:S01]  /*b1f0*/  FFMA.FTZ R199, R158, UR10, -R20.reuse ;  /* 0x0000000a9ec77c23 */ /* 0x100fe20008010814 */
[----:B------:R-:W-:Y:S01]  /*b200*/  FFMA.FTZ R156, R159, UR10, -R20 ;  /* 0x0000000a9f9c7c23 */ /* 0x000fe20008010814 */
[----:B------:R-:W-:Y:S01]  /*b210*/  FADD.FTZ R155, -R155, R202 ;  /* 0x000000ca9b9b7221 */ /* 0x000fe20000010100 */
[--C-:B------:R-:W-:Y:S01]  /*b220*/  FFMA.FTZ R193, R162, UR10, -R20.reuse ;  /* 0x0000000aa2c17c23 */ /* 0x100fe20008010814 */
[--C-:B------:R-:W-:Y:S01]  /*b230*/  FFMA.FTZ R158, R163, UR10, -R20.reuse ;  /* 0x0000000aa39e7c23 */ /* 0x100fe20008010814 */
[--C-:B------:R-:W-:Y:S01]  /*b240*/  FFMA.FTZ R195, R166, UR10, -R20.reuse ;  /* 0x0000000aa6c37c23 */ /* 0x100fe20008010814 */
[----:B------:R-:W-:Y:S01]  /*b250*/  FMUL.FTZ R155, R155, UR10 ;  /* 0x0000000a9b9b7c20 */ /* 0x000fe20008410000 */
        /* <DEDUP_REMOVED lines=8> */
[----:B------:R1:W2:Y:S01]  /*b2e0*/  MUFU.EX2 R2, R155 ;  /* 0x0000009b00027308 */ /* 0x0002a20000000800 */
[----:B0-----:R-:W-:Y:S01]  /*b2f0*/  FFMA.FTZ R159, R0, R18, R171 ;  /* 0x00000012009f7223 */ /* 0x001fe200000100ab */
[--C-:B------:R-:W-:Y:S01]  /*b300*/  FFMA.FTZ R182, R182, UR10, -R20.reuse ;  /* 0x0000000ab6b67c23 */ /* 0x100fe20008010814 */
[----:B------:R-:W-:-:S02]  /*b310*/  FFMA.FTZ R20, R183, UR10, -R20 ;  /* 0x0000000ab7147c23 */ /* 0x000fc40008010814 */
[----:B------:R-:W-:-:S03]  /*b320*/  FADD.FTZ R159, R196, R159 ;  /* 0x0000009fc49f7221 */ /* 0x000fc60000010000 */
[----:B------:R-:W0:Y:S01]  /*b330*/  MUFU.EX2 R152, R152 ;  /* 0x0000009800987308 */ /* 0x000e220000000800 */
[----:B------:R-:W-:-:S04]  /*b340*/  FADD.FTZ R164, R198, R159 ;  /* 0x0000009fc6a47221 */ /* 0x000fc80000010000 */
[----:B-1----:R-:W-:-:S03]  /*b350*/  FADD.FTZ R155, R153, R164 ;  /* 0x000000a4999b7221 */ /* 0x002fc60000010000 */
[----:B------:R-:W1:Y:S01]  /*b360*/  MUFU.EX2 R199, R199 ;  /* 0x000000c700c77308 */ /* 0x000e620000000800 */
[----:B--2---:R-:W-:Y:S01]  /*b370*/  FFMA.FTZ R9, R2, R9, R197 ;  /* 0x0000000902097223 */ /* 0x004fe200000100c5 */
[----:B------:R-:W-:-:S04]  /*b380*/  FADD.FTZ R164, R192, R155 ;  /* 0x0000009bc0a47221 */ /* 0x000fc80000010000 */
[----:B------:R-:W-:Y:S02]  /*b390*/  FADD.FTZ R155, R157, R164 ;  /* 0x000000a49d9b7221 */ /* 0x000fe40000010000 */
[----:B------:R-:W2:Y:S01]  /*b3a0*/  MUFU.EX2 R156, R156 ;  /* 0x0000009c009c7308 */ /* 0x000ea20000000800 */
[----:B0-----:R-:W-:Y:S01]  /*b3b0*/  FADD.FTZ R18, R152, R9 ;  /* 0x0000000998127221 */ /* 0x001fe20000010000 */
[----:B------:R-:W-:-:S04]  /*b3c0*/  FADD.FTZ R164, R194, R155 ;  /* 0x0000009bc2a47221 */ /* 0x000fc80000010000 */
[----:B------:R-:W-:Y:S02]  /*b3d0*/  FADD.FTZ R155, R161, R164 ;  /* 0x000000a4a19b7221 */ /* 0x000fe40000010000 */
        /* <DEDUP_REMOVED lines=37> */
[----:B-1----:R-:W-:-:S04]  /*b630*/  FADD.FTZ R18, R186, R155 ;  /* 0x0000009bba127221 */ /* 0x002fc80000010000 */
[----:B------:R-:W-:Y:S01]  /*b640*/  FADD.FTZ R18, R177, R18 ;  /* 0x00000012b1127221 */ /* 0x000fe20000010000 */
[----:B--2---:R-:W-:-:S04]  /*b650*/  FADD.FTZ R9, R182, R9 ;  /* 0x00000009b6097221 */ /* 0x004fc80000010000 */
[----:B0-----:R-:W-:Y:S01]  /*b660*/  FADD.FTZ R9, R20, R9 ;  /* 0x0000000914097221 */ /* 0x001fe20000010000 */
[----:B------:R-:W-:Y:S06]  /*b670*/  @!P0 BRA `(.L_x_1071) ;  /* 0x0000000000048947 */ /* 0x000fec0003800000 */
[----:B------:R-:W-:Y:S01]  /*b680*/  BPT.TRAP 0x1 ;  /* 0x000000040000795c */ /* 0x000fe20000300000 */
.L_x_1071:
        /* <DEDUP_REMOVED lines=13> */
[----:B------:R-:W-:Y:S01]  /*b760*/  F2FP.F16.F32.PACK_AB R193, R158, R193 ;  /* 0x000000c19ec1723e */ /* 0x000fe200000000ff */
[----:B------:R-:W-:Y:S01]  /*b770*/  VIADD R204, R204, 0xffffffff ;  /* 0xffffffffcccc7836 */ /* 0x000fe20000000000 */
        /* <DEDUP_REMOVED lines=11> */
[----:B------:R-:W-:-:S07]  /*b830*/  F2FP.F16.F32.PACK_AB R186, R177, R186 ;  /* 0x000000bab1ba723e */ /* 0x000fce00000000ff */
[----:B------:R-:W-:Y:S01]  /*b840*/  IMAD.U32 R203, RZ, RZ, UR5 ;  /* 0x00000005ffcb7e24 */ /* 0x000fe2000f8e00ff */
[----:B------:R-:W-:Y:S06]  /*b850*/  @P1 BRA `(.L_x_1072) ;  /* 0xffffffd400c81947 */ /* 0x000fec000383ffff */
.L_x_1053:
        /* <DEDUP_REMOVED lines=131> */
.L_x_1073:
        /* <DEDUP_REMOVED lines=8> */
.L_x_1074:
[----:B-1----:R-:W-:Y:S05]  /*c110*/  @P1 BRA `(.L_x_1075) ;  /* 0x0000000000081947 */ /* 0x002fea0003800000 */
[----:B------:R-:W1:Y:S02]  /*c120*/  SYNCS.PHASECHK.TRANS64.TRYWAIT P1, [UR5+0x30850], R0 ;  /* 0x03085000ff0075a7 */ /* 0x000e640008020145 */
[----:B-1----:R-:W-:Y:S05]  /*c130*/  @!P1 BRA `(.L_x_1076) ;  /* 0x0000007000a89947 */ /* 0x002fea0003800000 */
.L_x_1075:
[----:B------:R-:W-:Y:S01]  /*c140*/  R2UR UR6, R16 ;  /* 0x00000000100672ca */ /* 0x000fe200000e0000 */
[----:B------:R-:W-:Y:S01]  /*c150*/  WARPGROUP.ARRIVE ;  /* 0x00000000000079c5 */ /* 0x000fe20000000000 */
[----:B------:R-:W-:Y:S01]  /*c160*/  UMOV UR7, 0x40000040 ;  /* 0x4000004000077882 */ /* 0x000fe20000000000 */
[----:B-1----:R-:W0:Y:S01]  /*c170*/  SHFL.BFLY PT, R5, R18, 0x2, 0x1f ;  /* 0x0c401f0012057f89 */ /* 0x002e2200000e0000 */
[----:B------:R-:W-:-:S03]  /*c180*/  IMAD.MOV.U32 R6, RZ, RZ, RZ ;  /* 0x000000ffff067224 */ /* 0x000fc600078e00ff */
[----:B------:R-:W1:Y:S06]  /*c190*/  SHFL.BFLY PT, R2, R9, 0x2, 0x1f ;  /* 0x0c401f0009027f89 */ /* 0x000e6c00000e0000 */
[----:B------:R-:W-:-:S04]  /*c1a0*/  UIADD3 UR6, UR6, 0x400, URZ ;  /* 0x0000040006067890 */ /* 0x000fc8000fffe03f */
[----:B------:R-:W-:-:S04]  /*c1b0*/  USHF.R.U32.HI UR6, URZ, 0x4, UR6 ;  /* 0x000000043f067899 */ /* 0x000fc80008011606 */
[----:B------:R-:W-:-:S04]  /*c1c0*/  ULOP3.LUT UR6, UR6, 0x3fff, URZ, 0xc0, !UPT ;  /* 0x00003fff06067892 */ /* 0x000fc8000f8ec03f */
[----:B------:R-:W-:Y:S01]  /*c1d0*/  ULOP3.LUT UR6, UR6, 0x2000000, URZ, 0xfc, !UPT ;  /* 0x0200000006067892 */ /* 0x000fe2000f8efc3f */
[----:B0-----:R-:W-:-:S03]  /*c1e0*/  FADD.FTZ R0, R5, R18 ;  /* 0x0000001205007221 */ /* 0x001fc60000010000 */
[----:B------:R-:W-:Y:S01]  /*c1f0*/  ULEA UR4, UR4, UR6, 0xb ;  /* 0x0000000604047291 */ /* 0x000fe2000f8e583f */
[----:B-1----:R-:W-:Y:S01]  /*c200*/  FADD.FTZ R2, R2, R9 ;  /* 0x0000000902027221 */ /* 0x002fe20000010000 */
[----:B------:R-:W0:Y:S01]  /*c210*/  SHFL.BFLY PT, R5, R0, 0x1, 0x1f ;  /* 0x0c201f0000057f89 */ /* 0x000e2200000e0000 */
[----:B------:R-:W-:-:S04]  /*c220*/  IMAD.U32 R9, RZ, RZ, UR10 ;  /* 0x0000000aff097e24 */ /* 0x000fc8000f8e00ff */
[----:B------:R-:W-:Y:S01]  /*c230*/  UMOV UR6, UR4 ;  /* 0x0000000400067c82 */ /* 0x000fe20008000000 */
[----:B------:R-:W1:Y:S01]  /*c240*/  SHFL.BFLY PT, R7, R2, 0x1, 0x1f ;  /* 0x0c201f0002077f89 */ /* 0x000e6200000e0000 */
[----:B------:R-:W-:Y:S01]  /*c250*/  HGMMA.64x256x16.F32 R24, R196, gdesc[UR4].tnspB, R24, gsb0 ;  /* 0x43e00004c4187df0 */ /* 0x000fe20008000818 */
[----:B------:R-:W-:Y:S01]  /*c260*/  UIADD3 UR6, UR4, 0x80, URZ ;  /* 0x0000008004067890 */ /* 0x000fe2000fffe03f */
[----:B------:R-:W-:Y:S01]  /*c270*/  UMOV UR7, 0x40000040 ;  /* 0x4000004000077882 */ /* 0x000fe20000000000 */
[----:B0-----:R-:W-:Y:S01]  /*c280*/  FADD.FTZ R11, R0, R5 ;  /* 0x00000005000b7221 */ /* 0x001fe20000010000 */
[----:B------:R-:W-:Y:S01]  /*c290*/  IMAD.MOV.U32 R5, RZ, RZ, RZ ;  /* 0x000000ffff057224 */ /* 0x000fe200078e00ff */
[----:B------:R-:W-:Y:S01]  /*c2a0*/  MOV R0, 0xff800000 ;  /* 0xff80000000007802 */ /* 0x000fe20000000f00 */
[----:B-1----:R-:W-:Y:S02]  /*c2b0*/  FADD.FTZ R12, R2, R7 ;  /* 0x00000007020c7221 */ /* 0x002fe40000010000 */
[----:B------:R-:W-:Y:S01]  /*c2c0*/  FSETP.NE.FTZ.AND P1, PT, R11, RZ, PT ;  /* 0x000000ff0b00720b */ /* 0x000fe20003f35000 */
[----:B------:R-:W-:-:S02]  /*c2d0*/  IMAD.U32 R7, RZ, RZ, UR10 ;  /* 0x0000000aff077e24 */ /* 0x000fc4000f8e00ff */
[----:B------:R-:W-:Y:S01]  /*c2e0*/  IMAD.MOV.U32 R2, RZ, RZ, -0x800000 ;  /* 0xff800000ff027424 */ /* 0x000fe200078e00ff */
[----:B------:R-:W-:-:S09]  /*c2f0*/  FSETP.NE.FTZ.AND P2, PT, R12, RZ, PT ;  /* 0x000000ff0c00720b */ /* 0x000fd20003f55000 */
[----:B------:R-:W0:Y:S01]  /*c300*/  @P1 MUFU.LG2 R8, R11 ;  /* 0x0000000b00081308 */ /* 0x000e220000000c00 */
[----:B------:R-:W-:-:S03]  /*c310*/  @P1 FMUL.FTZ R7, R7, 0.69314718246459960938 ;  /* 0x3f31721807071820 */ /* 0x000fc60000410000 */
[----:B------:R-:W-:-:S04]  /*c320*/  @P2 FMUL.FTZ R9, R9, 0.69314718246459960938 ;  /* 0x3f31721809092820 */ /* 0x000fc80000410000 */
[----:B------:R-:W1:Y:S08]  /*c330*/  @P2 MUFU.LG2 R10, R12 ;  /* 0x0000000c000a2308 */ /* 0x000e700000000c00 */
        /* <DEDUP_REMOVED lines=25> */
.L_x_1077:
        /* <DEDUP_REMOVED lines=133> */
.L_x_999:
[----:B------:R-:W-:Y:S05]  /*cd20*/  @P0 BRA `(.L_x_1078) ;  /* 0x0000002000540947 */ /* 0x000fea0003800000 */
[----:B------:R-:W2:Y:S01]  /*cd30*/  LDL R3, [R1] ;  /* 0x0000000001037983 */ /* 0x000ea20000100800 */
[----:B------:R-:W0:Y:S01]  /*cd40*/  S2UR UR12, SR_CTAID.Z ;  /* 0x00000000000c79c3 */ /* 0x000e220000002700 */
[----:B------:R-:W-:Y:S01]  /*cd50*/  ULDC.64 UR8, c[0x0][0xbd0] ;  /* 0x0002f40000087ab9 */ /* 0x000fe20000000a00 */
[----:B------:R-:W-:Y:S06]  /*cd60*/  BSSY B0, `(.L_x_1079) ;  /* 0x000014d000007945 */ /* 0x000fec0003800000 */
[----:B------:R-:W1:Y:S08]  /*cd70*/  LDC.64 R18, c[0x0][0xbd8] ;  /* 0x0002f600ff127b82 */ /* 0x000e700000000a00 */
[----:B------:R-:W3:Y:S08]  /*cd80*/  S2UR UR11, SR_CTAID.Y ;  /* 0x00000000000b79c3 */ /* 0x000ef00000002600 */
[----:B------:R-:W3:Y:S01]  /*cd90*/  LDC R23, c[0x0][0xc50] ;  /* 0x00031400ff177b82 */ /* 0x000ee20000000800 */
[----:B0-----:R-:W-:-:S07]  /*cda0*/  USHF.R.S32.HI UR10, URZ, 0x1f, UR12 ;  /* 0x0000001f3f0a7899 */ /* 0x001fce000801140c */
[----:B------:R-:W0:Y:S08]  /*cdb0*/  LDC.64 R20, c[0x0][0xb40] ;  /* 0x0002d000ff147b82 */ /* 0x000e300000000a00 */
[----:B------:R-:W-:Y:S01]  /*cdc0*/  BAR.SYNC.DEFER_BLOCKING 0x1, 0x100 ;  /* 0x0044000000007b1d */ /* 0x000fe20000010000 */
[----:B--2---:R-:W-:-:S05]  /*cdd0*/  R2UR UR13, R3 ;  /* 0x00000000030d72ca */ /* 0x004fca00000e0000 */
[----:B------:R-:W2:Y:S08]  /*cde0*/  S2R R3, SR_TID.X ;  /* 0x0000000000037919 */ /* 0x000eb00000002100 */
[----:B------:R-:W-:Y:S02]  /*cdf0*/  USHF.R.S32.HI UR7, URZ, 0x1f, UR13 ;  /* 0x0000001f3f077899 */ /* 0x000fe4000801140d */
[----:B------:R-:W-:-:S02]  /*ce00*/  UIMAD.WIDE.U32 UR4, UR13, UR8, URZ ;  /* 0x000000080d0472a5 */ /* 0x000fc4000f8e003f */
[----:B------:R-:W-:-:S04]  /*ce10*/  UIMAD UR6, UR7, UR8, URZ ;  /* 0x00000008070672a4 */ /* 0x000fc8000f8e023f */
[----:B------:R-:W-:-:S03]  /*ce20*/  UIMAD UR6, UR13, UR9, UR6 ;  /* 0x000000090d0672a4 */ /* 0x000fc6000f8e0206 */
[----:B------:R-:W-:Y:S01]  /*ce30*/  ULDC.64 UR8, c[0x0][0xb38] ;  /* 0x0002ce0000087ab9 */ /* 0x000fe20000000a00 */
[----:B------:R-:W-:Y:S02]  /*ce40*/  UIADD3 UR6, UR5, UR6, URZ ;  /* 0x0000000605067290 */ /* 0x000fe4000fffe03f */
[----:B------:R-:W-:Y:S01]  /*ce50*/  UIMAD UR7, UR7, UR8, URZ ;  /* 0x00000008070772a4 */ /* 0x000fe2000f8e023f */
[----:B--2---:R-:W-:-:S05]  /*ce60*/  VIADD R5, R3, 0xffffff80 ;  /* 0xffffff8003057836 */ /* 0x004fca0000000000 */
[----:B------:R-:W-:-:S04]  /*ce70*/  SHF.R.S32.HI R4, RZ, 0x1f, R5 ;  /* 0x0000001fff047819 */ /* 0x000fc80000011405 */
[CC--:B------:R-:W-:Y:S02]  /*ce80*/  LEA.HI R6, R4.reuse, R5.reuse, RZ, 0x7 ;  /* 0x0000000504067211 */ /* 0x0c0fe400078f38ff */
[----:B------:R-:W-:Y:S02]  /*ce90*/  LEA.HI R11, R4, R5, RZ, 0x2 ;  /* 0x00000005040b7211 */ /* 0x000fe400078f10ff */
[----:B------:R-:W-:Y:S02]  /*cea0*/  LOP3.LUT R8, R6, 0xffffff80, RZ, 0xc0, !PT ;  /* 0xffffff8006087812 */ /* 0x000fe400078ec0ff */
[----:B------:R-:W-:-:S03]  /*ceb0*/  SHF.R.S32.HI R7, RZ, 0x7, R6 ;  /* 0x00000007ff077819 */ /* 0x000fc60000011406 */
[----:B------:R-:W-:Y:S01]  /*cec0*/  IMAD.IADD R3, R5, 0x1, -R8 ;  /* 0x0000000105037824 */ /* 0x000fe200078e0a08 */
[----:B------:R-:W-:Y:S01]  /*ced0*/  LEA.HI R4, R6, R7, RZ, 0x1 ;  /* 0x0000000706047211 */ /* 0x000fe200078f08ff */
[----:B------:R-:W2:Y:S01]  /*cee0*/  LDC R8, c[0x0][0xbe8] ;  /* 0x0002fa00ff087b82 */ /* 0x000ea20000000800 */
[----:B------:R-:W-:Y:S02]  /*cef0*/  LOP3.LUT R6, R11, 0xfffffffc, RZ, 0xc0, !PT ;  /* 0xfffffffc0b067812 */ /* 0x000fe400078ec0ff */
[----:B------:R-:W-:Y:S02]  /*cf00*/  SHF.R.S32.HI R12, RZ, 0x1f, R3 ;  /* 0x0000001fff0c7819 */ /* 0x000fe40000011403 */
[----:B------:R-:W-:Y:S01]  /*cf10*/  LOP3.LUT R4, R4, 0x3fffffe, RZ, 0xc0, !PT ;  /* 0x03fffffe04047812 */ /* 0x000fe200078ec0ff */
[----:B------:R-:W-:Y:S01]  /*cf20*/  IMAD.IADD R5, R5, 0x1, -R6 ;  /* 0x0000000105057824 */ /* 0x000fe200078e0a06 */
[----:B------:R-:W-:Y:S02]  /*cf30*/  LEA.HI R10, R12, R3, RZ, 0x2 ;  /* 0x000000030c0a7211 */ /* 0x000fe400078f10ff */
[----:B------:R-:W-:-:S02]  /*cf40*/  IADD3 R6, R7, -R4, RZ ;  /* 0x8000000407067210 */ /* 0x000fc40007ffe0ff */
[--C-:B------:R-:W-:Y:S02]  /*cf50*/  SHF.R.S32.HI R9, RZ, 0x2, R10.reuse ;  /* 0x00000002ff097819 */ /* 0x100fe4000001140a */
[----:B------:R-:W-:Y:S02]  /*cf60*/  SHF.R.S32.HI R14, RZ, 0x1f, R10 ;  /* 0x0000001fff0e7819 */ /* 0x000fe4000001140a */
[----:B------:R-:W-:Y:S02]  /*cf70*/  LEA.HI R7, R5, R5, RZ, 0x1 ;  /* 0x0000000505077211 */ /* 0x000fe400078f08ff */
[----:B------:R-:W-:Y:S02]  /*cf80*/  LEA.HI R14, R14, R9, RZ, 0x3 ;  /* 0x000000090e0e7211 */ /* 0x000fe400078f18ff */
[----:B------:R-:W-:Y:S02]  /*cf90*/  LEA.HI R12, R12, R3, RZ, 0x5 ;  /* 0x000000030c0c7211 */ /* 0x000fe400078f28ff */
[----:B------:R-:W-:-:S02]  /*cfa0*/  LOP3.LUT R14, R14, 0xfffffff8, RZ, 0xc0, !PT ;  /* 0xfffffff80e0e7812 */ /* 0x000fc400078ec0ff */
[----:B------:R-:W-:Y:S02]  /*cfb0*/  LOP3.LUT R10, R10, 0x7ffffffc, RZ, 0xc0, !PT ;  /* 0x7ffffffc0a0a7812 */ /* 0x000fe400078ec0ff */
[----:B--2---:R-:W-:Y:S01]  /*cfc0*/  ISETP.NE.AND P0, PT, R8, 0x1, PT ;  /* 0x000000010800780c */ /* 0x004fe20003f05270 */
[----:B------:R-:W-:Y:S01]  /*cfd0*/  IMAD.IADD R4, R9, 0x1, -R14 ;  /* 0x0000000109047824 */ /* 0x000fe200078e0a0e */
[----:B------:R-:W-:Y:S01]  /*cfe0*/  LOP3.LUT R14, R7, 0x1ffffffe, RZ, 0xc0, !PT ;  /* 0x1ffffffe070e7812 */ /* 0x000fe200078ec0ff */
[----:B------:R-:W2:Y:S01]  /*cff0*/  S2R R9, SR_CTAID.X ;  /* 0x0000000000097919 */ /* 0x000ea20000002500 */
[----:B------:R-:W-:Y:S01]  /*d000*/  SHF.R.S32.HI R7, RZ, 0x5, R12 ;  /* 0x00000005ff077819 */ /* 0x000fe2000001140c */
[----:B-1----:R-:W-:Y:S02]  /*d010*/  IMAD R12, R18, UR10, RZ ;  /* 0x0000000a120c7c24 */ /* 0x002fe4000f8e02ff */
[----:B------:R-:W-:Y:S01]  /*d020*/  IMAD.IADD R11, R5, 0x1, -R14 ;  /* 0x00000001050b7824 */ /* 0x000fe200078e0a0e */
[----:B------:R-:W-:Y:S01]  /*d030*/  MOV R5, UR5 ;  /* 0x0000000500057c02 */ /* 0x000fe20008000f00 */
[----:B------:R-:W-:-:S02]  /*d040*/  IMAD R7, R7, 0x10, R4 ;  /* 0x0000001007077824 */ /* 0x000fc400078e0204 */
[----:B------:R-:W-:Y:S01]  /*d050*/  IMAD.U32 R4, RZ, RZ, UR4 ;  /* 0x00000004ff047e24 */ /* 0x000fe2000f8e00ff */
[----:B------:R-:W-:Y:S01]  /*d060*/  UIMAD.WIDE.U32 UR4, UR13, UR8, URZ ;  /* 0x000000080d0472a5 */ /* 0x000fe2000f8e003f */
[----:B------:R-:W1:Y:S01]  /*d070*/  @P0 LDC R14, c[0x0][0xbec] ;  /* 0x0002fb00ff0e0b82 */ /* 0x000e620000000800 */
[----:B------:R-:W-:Y:S02]  /*d080*/  IMAD R16, R6, 0x40, R7 ;  /* 0x0000004006107824 */ /* 0x000fe400078e0207 */
[----:B------:R-:W-:Y:S01]  /*d090*/  IMAD.U32 R5, RZ, RZ, UR6 ;  /* 0x00000006ff057e24 */ /* 0x000fe2000f8e00ff */
[----:B------:R-:W-:Y:S01]  /*d0a0*/  UIMAD UR6, UR13, UR9, UR7 ;  /* 0x000000090d0672a4 */ /* 0x000fe2000f8e0207 */
[----:B------:R-:W-:Y:S02]  /*d0b0*/  IMAD R6, R11, 0x8, R16 ;  /* 0x000000080b067824 */ /* 0x000fe400078e0210 */
[----:B------:R-:W-:Y:S01]  /*d0c0*/  IMAD.WIDE.U32 R4, R18, UR12, R4 ;  /* 0x0000000c12047c25 */ /* 0x000fe2000f8e0004 */
[----:B------:R-:W4:Y:S01]  /*d0d0*/  @P0 LDC R17, c[0x0][0xbf0] ;  /* 0x0002fc00ff110b82 */ /* 0x000f220000000800 */
[----:B------:R-:W-:-:S02]  /*d0e0*/  UIADD3 UR6, UR5, UR6, URZ ;  /* 0x0000000605067290 */ /* 0x000fc4000fffe03f */
[----:B------:R-:W-:Y:S01]  /*d0f0*/  IMAD R18, RZ, RZ, -UR13 ;  /* 0x8000000dff127e24 */ /* 0x000fe2000f8e02ff */
[----:B------:R-:W-:Y:S01]  /*d100*/  ULDC.64 UR8, c[0x0][0xb28] ;  /* 0x0002ca0000087ab9 */ /* 0x000fe20000000a00 */
[----:B------:R-:W-:Y:S02]  /*d110*/  IMAD R15, R19, UR12, R12 ;  /* 0x0000000c130f7c24 */ /* 0x000fe4000f8e020c */
[----:B------:R-:W-:Y:S01]  /*d120*/  IMAD.U32 R7, RZ, RZ, UR5 ;  /* 0x00000005ff077e24 */ /* 0x000fe2000f8e00ff */
[----:B------:R-:W5:Y:S01]  /*d130*/  @P0 LDC R22, c[0x0][0xbec] ;  /* 0x0002fb00ff160b82 */ /* 0x000f620000000800 */
[----:B---3--:R-:W-:Y:S01]  /*d140*/  IMAD R23, R23, R18, UR11 ;  /* 0x0000000b17177e24 */ /* 0x008fe2000f8e0212 */
[----:B------:R-:W-:Y:S01]  /*d150*/  IADD3 R5, R5, R15, RZ ;  /* 0x0000000f05057210 */ /* 0x000fe20007ffe0ff */
[----:B------:R-:W-:Y:S01]  /*d160*/  IMAD.U32 R7, RZ, RZ, UR6 ;  /* 0x00000006ff077e24 */ /* 0x000fe2000f8e00ff */
[----:B------:R-:W-:Y:S01]  /*d170*/  ULDC.64 UR6, c[0x0][0xb48] ;  /* 0x0002d20000067ab9 */ /* 0x000fe20000000a00 */
[----:B--2---:R-:W-:Y:S01]  /*d180*/  IMAD R11, R9, 0x80, R6 ;  /* 0x00000080090b7824 */ /* 0x004fe200078e0206 */
[----:B------:R-:W-:-:S02]  /*d190*/  MOV R6, UR4 ;  /* 0x0000000400067c02 */ /* 0x000fc40008000f00 */
[----:B------:R-:W2:Y:S01]  /*d1a0*/  @P0 LDC R153, c[0x0][0xbf0] ;  /* 0x0002fc00ff990b82 */ /* 0x000ea20000000800 */
[----:B------:R-:W-:Y:S01]  /*d1b0*/  ULDC.64 UR4, c[0x0][0xbe0] ;  /* 0x0002f80000047ab9 */ /* 0x000fe20000000a00 */
[----:B-1----:R-:W-:-:S04]  /*d1c0*/  @P0 IMAD.HI.U32 R12, R11, R14, RZ ;  /* 0x0000000e0b0c0227 */ /* 0x002fc800078e00ff */
[C---:B0-----:R-:W-:Y:S02]  /*d1d0*/  IMAD R14, R20.reuse, UR10, RZ ;  /* 0x0000000a140e7c24 */ /* 0x041fe4000f8e02ff */
[----:B------:R-:W-:Y:S01]  /*d1e0*/  IMAD.MOV.U32 R13, RZ, RZ, R11 ;  /* 0x000000ffff0d7224 */ /* 0x000fe200078e000b */
[----:B----4-:R-:W-:Y:S01]  /*d1f0*/  @P0 SHF.R.U32.HI R13, RZ, R17, R12 ;  /* 0x00000011ff0d0219 */ /* 0x010fe2000001160c */
[----:B------:R-:W-:Y:S01]  /*d200*/  IMAD R17, R21, UR12, R14 ;  /* 0x0000000c15117c24 */ /* 0x000fe2000f8e020e */
[----:B------:R-:W-:Y:S01]  /*d210*/  SHF.R.S32.HI R14, RZ, 0x1f, R23 ;  /* 0x0000001fff0e7819 */ /* 0x000fe20000011417 */
[----:B------:R-:W-:-:S04]  /*d220*/  IMAD.WIDE.U32 R6, R20, UR12, R6 ;  /* 0x0000000c14067c25 */ /* 0x000fc8000f8e0006 */
[----:B-----5:R-:W-:-:S04]  /*d230*/  @P0 IMAD.HI.U32 R22, R11, R22, RZ ;  /* 0x000000160b160227 */ /* 0x020fc800078e00ff */
[----:B------:R-:W-:Y:S02]  /*d240*/  IMAD.IADD R7, R7, 0x1, R17 ;  /* 0x0000000107077824 */ /* 0x000fe400078e0211 */
[----:B------:R-:W-:Y:S02]  /*d250*/  IMAD.MOV.U32 R15, RZ, RZ, R11 ;  /* 0x000000ffff0f7224 */ /* 0x000fe400078e000b */
[C---:B------:R-:W-:Y:S01]  /*d260*/  IMAD R12, R14.reuse, UR4, RZ ;  /* 0x000000040e0c7c24 */ /* 0x040fe2000f8e02ff */
[----:B--2---:R-:W-:Y:S01]  /*d270*/  @P0 SHF.R.U32.HI R15, RZ, R153, R22 ;  /* 0x00000099ff0f0219 */ /* 0x004fe20000011616 */
[----:B------:R-:W-:Y:S02]  /*d280*/  IMAD R17, R14, UR6, RZ ;  /* 0x000000060e117c24 */ /* 0x000fe4000f8e02ff */
[----:B------:R-:W-:-:S04]  /*d290*/  IMAD.WIDE.U32 R4, R23, UR4, R4 ;  /* 0x0000000417047c25 */ /* 0x000fc8000f8e0004 */
[----:B------:R-:W-:Y:S01]  /*d2a0*/  IMAD R14, R23, UR5, R12 ;  /* 0x00000005170e7c24 */ /* 0x000fe2000f8e020c */
[----:B------:R-:W-:Y:S01]  /*d2b0*/  IADD3 R4, P0, R13, R4, RZ ;  /* 0x000000040d047210 */ /* 0x000fe20007f1e0ff */
[C---:B------:R-:W-:Y:S01]  /*d2c0*/  IMAD R19, R23.reuse, UR7, R17 ;  /* 0x0000000717137c24 */ /* 0x040fe2000f8e0211 */
[--C-:B------:R-:W-:Y:S01]  /*d2d0*/  SHF.R.S32.HI R17, RZ, 0x1f, R13.reuse ;  /* 0x0000001fff117819 */ /* 0x100fe2000001140d */
[----:B------:R-:W-:Y:S01]  /*d2e0*/  IMAD.MOV R13, RZ, RZ, -R13 ;  /* 0x000000ffff0d7224 */ /* 0x000fe200078e0a0d */
[----:B------:R-:W-:Y:S01]  /*d2f0*/  SHF.R.S32.HI R12, RZ, 0x1f, R15 ;  /* 0x0000001fff0c7819 */ /* 0x000fe2000001140f */
[----:B------:R-:W-:Y:S01]  /*d300*/  ULDC.64 UR4, c[0x0][0xb30] ;  /* 0x0002cc0000047ab9 */ /* 0x000fe20000000a00 */
[----:B------:R-:W-:Y:S01]  /*d310*/  IMAD.WIDE.U32 R6, R23, UR6, R6 ;  /* 0x0000000617067c25 */ /* 0x000fe2000f8e0006 */
[----:B------:R-:W-:Y:S01]  /*d320*/  IADD3.X R5, R17, R5, R14, P0, !PT ;  /* 0x0000000511057210 */ /* 0x000fe200007fe40e */
[----:B------:R-:W-:Y:S02]  /*d330*/  ULDC.64 UR6, c[0x0][0xbc8] ;  /* 0x0002f20000067ab9 */ /* 0x000fe40000000a00 */
[----:B------:R-:W-:Y:S01]  /*d340*/  IMAD.MOV R18, RZ, RZ, -R15 ;  /* 0x000000ffff127224 */ /* 0x000fe200078e0a0f */
[----:B------:R-:W-:Y:S01]  /*d350*/  IADD3 R7, R7, R19, RZ ;  /* 0x0000001307077210 */ /* 0x000fe20007ffe0ff */
[----:B------:R-:W-:-:S02]  /*d360*/  IMAD R12, R12, UR4, RZ ;  /* 0x000000040c0c7c24 */ /* 0x000fc4000f8e02ff */
[C-C-:B------:R-:W-:Y:S02]  /*d370*/  IMAD R13, R8.reuse, R13, R11.reuse ;  /* 0x0000000d080d7224 */ /* 0x140fe400078e020b */
[----:B------:R-:W-:Y:S02]  /*d380*/  IMAD R11, R8, R18, R11 ;  /* 0x00000012080b7224 */ /* 0x000fe400078e020b */
[C---:B------:R-:W-:Y:S01]  /*d390*/  IMAD R17, R15.reuse, UR5, R12 ;  /* 0x000000050f117c24 */ /* 0x040fe2000f8e020c */
[----:B------:R-:W-:Y:S01]  /*d3a0*/  SHF.R.S32.HI R12, RZ, 0x1f, R13 ;  /* 0x0000001fff0c7819 */ /* 0x000fe2000001140d */
[----:B------:R-:W-:Y:S01]  /*d3b0*/  IMAD.WIDE.U32 R6, R15, UR4, R6 ;  /* 0x000000040f067c25 */ /* 0x000fe2000f8e0006 */
[----:B------:R-:W-:Y:S01]  /*d3c0*/  SHF.R.S32.HI R14, RZ, 0x1f, R11 ;  /* 0x0000001fff0e7819 */ /* 0x000fe2000001140b */
[----:B------:R-:W0:Y:S01]  /*d3d0*/  S2UR UR5, SR_CgaCtaId ;  /* 0x00000000000579c3 */ /* 0x000e220000008800 */
[----:B------:R-:W-:Y:S01]  /*d3e0*/  UMOV UR4, 0x400 ;  /* 0x0000040000047882 */ /* 0x000fe20000000000 */
[----:B------:R-:W-:-:S02]  /*d3f0*/  IMAD R12, R12, UR6, RZ ;  /* 0x000000060c0c7c24 */ /* 0x000fc4000f8e02ff */
[----:B------:R-:W-:Y:S02]  /*d400*/  IMAD.IADD R7, R7, 0x1, R17 ;  /* 0x0000000107077824 */ /* 0x000fe400078e0211 */
[----:B------:R-:W-:Y:S02]  /*d410*/  IMAD R14, R14, UR8, RZ ;  /* 0x000000080e0e7c24 */ /* 0x000fe4000f8e02ff */
[C---:B------:R-:W-:Y:S02]  /*d420*/  IMAD R15, R13.reuse, UR7, R12 ;  /* 0x000000070d0f7c24 */ /* 0x040fe4000f8e020c */
[----:B------:R-:W-:Y:S01]  /*d430*/  IMAD.WIDE.U32 R4, R13, UR6, R4 ;  /* 0x000000060d047c25 */ /* 0x000fe2000f8e0004 */
[----:B------:R-:W-:-:S03]  /*d440*/  ULDC.64 UR6, c[0x0][0xba8] ;  /* 0x0002ea0000067ab9 */ /* 0x000fc60000000a00 */
[C---:B------:R-:W-:Y:S01]  /*d450*/  IMAD R17, R11.reuse, UR9, R14 ;  /* 0x000000090b117c24 */ /* 0x040fe2000f8e020e */
[----:B------:R-:W-:Y:S01]  /*d460*/  LEA R18, P0, R4, UR6, 0x2 ;  /* 0x0000000604127c11 */ /* 0x000fe2000f8010ff */
[----:B------:R-:W-:Y:S01]  /*d470*/  IMAD.WIDE.U32 R12, R11, UR8, R6 ;  /* 0x000000080b0c7c25 */ /* 0x000fe2000f8e0006 */
[----:B------:R-:W-:Y:S01]  /*d480*/  ULDC.64 UR8, c[0x0][0xb00] ;  /* 0x0002c00000087ab9 */ /* 0x000fe20000000a00 */
[----:B------:R-:W-:Y:S02]  /*d490*/  ULDC UR6, c[0x0][0xa88] ;  /* 0x0002a20000067ab9 */ /* 0x000fe40000000800 */
[----:B------:R-:W-:Y:S01]  /*d4a0*/  IMAD.IADD R5, R5, 0x1, R15 ;  /* 0x0000000105057824 */ /* 0x000fe200078e020f */
[----:B------:R-:W-:Y:S01]  /*d4b0*/  LEA R6, P1, R12, UR8, 0x2 ;  /* 0x000000080c067c11 */ /* 0x000fe2000f8210ff */
[----:B------:R-:W-:Y:S01]  /*d4c0*/  IMAD.IADD R7, R13, 0x1, R17 ;  /* 0x000000010d077824 */ /* 0x000fe200078e0211 */
[----:B------:R-:W-:Y:S01]  /*d4d0*/  SHFL.IDX PT, R14, R18, 0x1, 0x1c1f ;  /* 0x003c1f00120e7f89 */ /* 0x000fe200000e0000 */
[----:B------:R-:W-:Y:S01]  /*d4e0*/  IMAD R11, R9, 0x80, R16 ;  /* 0x00000080090b7824 */ /* 0x000fe200078e0210 */
[----:B------:R-:W-:Y:S01]  /*d4f0*/  LEA.HI.X R17, R4, UR7, R5, 0x2, P0 ;  /* 0x0000000704117c11 */ /* 0x000fe200080f1405 */
[----:B0-----:R-:W-:Y:S01]  /*d500*/  ULEA UR4, UR5, UR4, 0x18 ;  /* 0x0000000405047291 */ /* 0x001fe2000f8ec03f */
[----:B------:R-:W-:Y:S01]  /*d510*/  LEA.HI.X R7, R12, UR9, R7, 0x2, P1 ;  /* 0x000000090c077c11 */ /* 0x000fe200088f1407 */
[----:B------:R-:W-:Y:S01]  /*d520*/  IMAD R8, R8, UR6, RZ ;  /* 0x0000000608087c24 */ /* 0x000fe2000f8e02ff */
[----:B------:R-:W-:Y:S01]  /*d530*/  SHFL.IDX PT, R12, R18, RZ, 0x1c1f ;  /* 0x001c1fff120c7589 */ /* 0x000fe200000e0000 */
[----:B------:R-:W-:Y:S01]  /*d540*/  LOP3.LUT P0, RZ, R3, 0x3, RZ, 0xc0, !PT ;  /* 0x0000000303ff7812 */ /* 0x000fe2000780c0ff */
[----:B------:R-:W-:Y:S01]  /*d550*/  UIADD3 UR4, UR4, 0x30820, URZ ;  /* 0x0003082004047890 */ /* 0x000fe2000fffe03f */
[C---:B------:R-:W-:Y:S01]  /*d560*/  IADD3 R9, R11.reuse, 0x8, RZ ;  /* 0x000000080b097810 */ /* 0x040fe20007ffe0ff */
[----:B------:R-:W0:Y:S01]  /*d570*/  SHFL.IDX PT, R13, R17, RZ, 0x1c1f ;  /* 0x001c1fff110d7589 */ /* 0x000e2200000e0000 */
[-C--:B------:R-:W-:Y:S01]  /*d580*/  ISETP.GE.OR P1, PT, R11, R8.reuse, P0 ;  /* 0x000000080b00720c */ /* 0x080fe20000726670 */
[----:B------:R-:W-:Y:S01]  /*d590*/  UPRMT UR4, URZ, 0x654, UR4 ;  /* 0x000006543f047896 */ /* 0x000fe20008000004 */
[-C--:B------:R-:W-:Y:S01]  /*d5a0*/  ISETP.GE.OR P0, PT, R9, R8.reuse, P0 ;  /* 0x000000080900720c */ /* 0x080fe20000706670 */
[----:B------:R-:W1:Y:S01]  /*d5b0*/  SHFL.IDX PT, R15, R17, 0x1, 0x1c1f ;  /* 0x003c1f00110f7f89 */ /* 0x000e6200000e0000 */
[----:B------:R-:W-:Y:S01]  /*d5c0*/  ISETP.GE.AND P2, PT, R11, R8, PT ;  /* 0x000000080b00720c */ /* 0x000fe20003f46270 */
[----:B------:R-:W-:-:S02]  /*d5d0*/  IMAD.IADD R3, R3, 0x1, -R10 ;  /* 0x0000000103037824 */ /* 0x000fc400078e0a0a */
[----:B------:R2:W3:Y:S02]  /*d5e0*/  SHFL.IDX PT, R4, R6, RZ, 0x1c1f ;  /* 0x001c1fff06047589 */ /* 0x0004e400000e0000 */
[----:B------:R-:W-:Y:S01]  /*d5f0*/  IMAD.SHL.U32 R3, R3, 0x2, RZ ;  /* 0x0000000203037824 */ /* 0x000fe200078e00ff */
[----:B------:R-:W-:Y:S01]  /*d600*/  SYNCS.ARRIVE.TRANS64.RED.A1T0 RZ, [UR4], RZ ;  /* 0x000000ffffff79a7 */ /* 0x000fe20008100404 */
[----:B------:R2:W4:Y:S04]  /*d610*/  SHFL.IDX PT, R5, R7, RZ, 0x1c1f ;  /* 0x001c1fff07057589 */ /* 0x00052800000e0000 */
[----:B0-----:R2:W-:Y:S04]  /*d620*/  @!P1 ST.E desc[UR60][R12.64], R0 ;  /* 0x000000000c009985 */ /* 0x0015e8000c10193c */
[----:B-1----:R2:W-:Y:S01]  /*d630*/  @!P0 ST.E desc[UR60][R14.64], R2 ;  /* 0x000000020e008985 */ /* 0x0025e2000c10193c */
[----:B------:R-:W-:Y:S05]  /*d640*/  @P2 BRA `(.L_x_1080) ;  /* 0x0000000800f82947 */ /* 0x000fea0003800000 */
[C---:B--2---:R-:W-:Y:S01]  /*d650*/  VIADD R0, R3.reuse, 0x8 ;  /* 0x0000000803007836 */ /* 0x044fe20000000000 */
[----:B------:R-:W-:Y:S01]  /*d660*/  ULDC UR4, c[0x0][0xac8] ;  /* 0x0002b20000047ab9 */ /* 0x000fe20000000800 */
[C---:B------:R-:W-:Y:S01]  /*d670*/  VIADD R2, R3.reuse, 0x10 ;  /* 0x0000001003027836 */ /* 0x040fe20000000000 */
[C---:B------:R-:W-:Y:S01]  /*d680*/  IADD3 R10, R3.reuse, 0x18, RZ ;  /* 0x00000018030a7810 */ /* 0x040fe20007ffe0ff */
[C---:B------:R-:W-:Y:S01]  /*d690*/  VIADD R18, R3.reuse, 0x20 ;  /* 0x0000002003127836 */ /* 0x040fe20000000000 */
[----:B------:R-:W-:Y:S01]  /*d6a0*/  ISETP.GE.AND P3, PT, R0, UR4, PT ;  /* 0x0000000400007c0c */ /* 0x000fe2000bf66270 */
[C---:B------:R-:W-:Y:S01]  /*d6b0*/  VIADD R19, R3.reuse, 0x28 ;  /* 0x0000002803137836 */ /* 0x040fe20000000000 */
[----:B------:R-:W-:Y:S01]  /*d6c0*/  ISETP.GE.AND P4, PT, R2, UR4, PT ;  /* 0x0000000402007c0c */ /* 0x000fe2000bf86270 */
[C---:B------:R-:W-:Y:S01]  /*d6d0*/  VIADD R21, R3.reuse, 0x48 ;  /* 0x0000004803157836 */ /* 0x040fe20000000000 */
[----:B------:R-:W-:Y:S01]  /*d6e0*/  ISETP.GE.AND P5, PT, R10, UR4, PT ;  /* 0x000000040a007c0c */ /* 0x000fe2000bfa6270 */
[C---:B------:R-:W-:Y:S01]  /*d6f0*/  VIADD R22, R3.reuse, 0x50 ;  /* 0x0000005003167836 */ /* 0x040fe20000000000 */
[----:B------:R-:W-:-:S02]  /*d700*/  ISETP.GE.AND P2, PT, R3, UR4, PT ;  /* 0x0000000403007c0c */ /* 0x000fc4000bf46270 */
[----:B------:R-:W-:Y:S02]  /*d710*/  ISETP.GE.AND P0, PT, R18, UR4, PT ;  /* 0x0000000412007c0c */ /* 0x000fe4000bf06270 */
[----:B------:R-:W-:Y:S02]  /*d720*/  ISETP.GE.AND P1, PT, R19, UR4, PT ;  /* 0x0000000413007c0c */ /* 0x000fe4000bf26270 */
[----:B------:R-:W-:Y:S02]  /*d730*/  IADD3 R20, R3, 0x40, RZ ;  /* 0x0000004003147810 */ /* 0x000fe40007ffe0ff */
[----:B------:R-:W-:Y:S02]  /*d740*/  @!P3 LEA.HI R0, R0, R0, RZ, 0x1 ;  /* 0x000000000000b211 */ /* 0x000fe400078f08ff */
[----:B------:R-:W-:Y:S02]  /*d750*/  @!P4 LEA.HI R2, R2, R2, RZ, 0x1 ;  /* 0x000000020202c211 */ /* 0x000fe400078f08ff */
[----:B------:R-:W-:-:S02]  /*d760*/  @!P5 LEA.HI R10, R10, R10, RZ, 0x1 ;  /* 0x0000000a0a0ad211 */ /* 0x000fc400078f08ff */
[----:B------:R-:W-:Y:S01]  /*d770*/  @!P3 LOP3.LUT R13, R0, 0xfffffffe, RZ, 0xc0, !PT ;  /* 0xfffffffe000db812 */ /* 0x000fe200078ec0ff */
[C---:B------:R-:W-:Y:S01]  /*d780*/  VIADD R0, R3.reuse, 0x30 ;  /* 0x0000003003007836 */ /* 0x040fe20000000000 */
[----:B------:R-:W-:Y:S01]  /*d790*/  @!P4 LOP3.LUT R15, R2, 0xfffffffe, RZ, 0xc0, !PT ;  /* 0xfffffffe020fc812 */ /* 0x000fe200078ec0ff */
[C---:B------:R-:W-:Y:S01]  /*d7a0*/  VIADD R2, R3.reuse, 0x38 ;  /* 0x0000003803027836 */ /* 0x040fe20000000000 */
[----:B------:R-:W-:Y:S01]  /*d7b0*/  @!P5 LOP3.LUT R17, R10, 0xfffffffe, RZ, 0xc0, !PT ;  /* 0xfffffffe0a11d812 */ /* 0x000fe200078ec0ff */
[--C-:B---34-:R-:W-:Y:S01]  /*d7c0*/  @!P2 IMAD.WIDE R10, R3, 0x4, R4.reuse ;  /* 0x00000004030aa825 */ /* 0x118fe200078e0204 */
[----:B------:R-:W-:Y:S02]  /*d7d0*/  ISETP.GE.AND P6, PT, R22, UR4, PT ;  /* 0x0000000416007c0c */ /* 0x000fe4000bfc6270 */
[----:B------:R-:W-:Y:S01]  /*d7e0*/  @!P0 LEA.HI R18, R18, R18, RZ, 0x1 ;  /* 0x0000001212128211 */ /* 0x000fe200078f08ff */
[----:B------:R-:W-:Y:S01]  /*d7f0*/  @!P3 IMAD.WIDE R12, R13, 0x4, R4 ;  /* 0x000000040d0cb825 */ /* 0x000fe200078e0204 */
[----:B------:R0:W-:Y:S01]  /*d800*/  @!P2 ST.E.64 desc[UR60][R10.64], R24 ;  /* 0x000000180a00a985 */ /* 0x0001e2000c101b3c */
[----:B------:R-:W-:-:S02]  /*d810*/  ISETP.GE.AND P2, PT, R0, UR4, PT ;  /* 0x0000000400007c0c */ /* 0x000fc4000bf46270 */
[--C-:B------:R-:W-:Y:S01]  /*d820*/  @!P4 IMAD.WIDE R14, R15, 0x4, R4.reuse ;  /* 0x000000040f0ec825 */ /* 0x100fe200078e0204 */
[----:B------:R1:W-:Y:S01]  /*d830*/  @!P3 ST.E.64 desc[UR60][R12.64], R28 ;  /* 0x0000001c0c00b985 */ /* 0x0003e2000c101b3c */
[----:B------:R-:W-:Y:S02]  /*d840*/  ISETP.GE.AND P3, PT, R2, UR4, PT ;  /* 0x0000000402007c0c */ /* 0x000fe4000bf66270 */
[----:B------:R-:W-:Y:S01]  /*d850*/  @!P5 IMAD.WIDE R16, R17, 0x4, R4 ;  /* 0x000000041110d825 */ /* 0x000fe200078e0204 */
[----:B------:R2:W-:Y:S01]  /*d860*/  @!P4 ST.E.64 desc[UR60][R14.64], R32 ;  /* 0x000000200e00c985 */ /* 0x0005e2000c101b3c */
[----:B------:R-:W-:Y:S02]  /*d870*/  ISETP.GE.AND P4, PT, R20, UR4, PT ;  /* 0x0000000414007c0c */ /* 0x000fe4000bf86270 */
[----:B------:R-:W-:Y:S01]  /*d880*/  @!P1 LEA.HI R19, R19, R19, RZ, 0x1 ;  /* 0x0000001313139211 */ /* 0x000fe200078f08ff */
[----:B------:R3:W-:Y:S01]  /*d890*/  @!P5 ST.E.64 desc[UR60][R16.64], R36 ;  /* 0x000000241000d985 */ /* 0x0007e2000c101b3c */
[----:B------:R-:W-:Y:S01]  /*d8a0*/  ISETP.GE.AND P5, PT, R21, UR4, PT ;  /* 0x0000000415007c0c */ /* 0x000fe2000bfa6270 */
[C---:B0-----:R-:W-:Y:S01]  /*d8b0*/  VIADD R24, R3.reuse, 0x58 ;  /* 0x0000005803187836 */ /* 0x041fe20000000000 */
[----:B------:R-:W-:Y:S01]  /*d8c0*/  @!P0 LOP3.LUT R11, R18, 0xfffffffe, RZ, 0xc0, !PT ;  /* 0xfffffffe120b8812 */ /* 0x000fe200078ec0ff */
[----:B------:R-:W-:Y:S01]  /*d8d0*/  VIADD R25, R3, 0x60 ;  /* 0x0000006003197836 */ /* 0x000fe20000000000 */
[----:B------:R-:W-:-:S02]  /*d8e0*/  @!P2 LEA.HI R0, R0, R0, RZ, 0x1 ;  /* 0x000000000000a211 */ /* 0x000fc400078f08ff */
[----:B-1----:R-:W-:Y:S01]  /*d8f0*/  @!P1 LOP3.LUT R13, R19, 0xfffffffe, RZ, 0xc0, !PT ;  /* 0xfffffffe130d9812 */ /* 0x002fe200078ec0ff */
        /* <DEDUP_REMOVED lines=11> */
[----:B------:R-:W-:Y:S01]  /*d9b0*/  @!P4 LOP3.LUT R19, R20, 0xfffffffe, RZ, 0xc0, !PT ;  /* 0xfffffffe1413c812 */ /* 0x000fe200078ec0ff */
[----:B------:R-:W-:Y:S01]  /*d9c0*/  VIADD R20, R3, 0x78 ;  /* 0x0000007803147836 */ /* 0x000fe20000000000 */
[----:B------:R-:W-:-:S02]  /*d9d0*/  @!P5 LOP3.LUT R21, R21, 0xfffffffe, RZ, 0xc0, !PT ;  /* 0xfffffffe1515d812 */ /* 0x000fc400078ec0ff */
[----:B------:R-:W-:Y:S01]  /*d9e0*/  @!P6 LOP3.LUT R23, R22, 0xfffffffe, RZ, 0xc0, !PT ;  /* 0xfffffffe1617e812 */ /* 0x000fe200078ec0ff */
[----:B------:R-:W-:Y:S01]  /*d9f0*/  VIADD R22, R3, 0x88 ;  /* 0x0000008803167836 */ /* 0x000fe20000000000 */
[----:B------:R-:W-:Y:S01]  /*da00*/  ISETP.GE.AND P1, PT, R24, UR4, PT ;  /* 0x0000000418007c0c */ /* 0x000fe2000bf26270 */
[--C-:B0-----:R-:W-:Y:S01]  /*da10*/  @!P2 IMAD.WIDE R10, R15, 0x4, R4.reuse ;  /* 0x000000040f0aa825 */ /* 0x101fe200078e0204 */
[----:B------:R-:W-:Y:S02]  /*da20*/  ISETP.GE.AND P0, PT, R25, UR4, PT ;  /* 0x0000000419007c0c */ /* 0x000fe4000bf06270 */
[----:B------:R-:W-:Y:S01]  /*da30*/  IADD3 R0, R3, 0x68, RZ ;  /* 0x0000006803007810 */ /* 0x000fe20007ffe0ff */
[--C-:B-1----:R-:W-:Y:S01]  /*da40*/  @!P3 IMAD.WIDE R12, R17, 0x4, R4.reuse ;  /* 0x00000004110cb825 */ /* 0x102fe200078e0204 */
[----:B------:R0:W-:Y:S02]  /*da50*/  @!P2 ST.E.64 desc[UR60][R10.64], R48 ;  /* 0x000000300a00a985 */ /* 0x0001e4000c101b3c */
[----:B------:R-:W-:Y:S01]  /*da60*/  ISETP.GE.AND P2, PT, R0, UR4, PT ;  /* 0x0000000400007c0c */ /* 0x000fe2000bf46270 */
[----:B------:R-:W-:Y:S01]  /*da70*/  @!P4 IMAD.WIDE R14, R19, 0x4, R4 ;  /* 0x00000004130ec825 */ /* 0x000fe200078e0204 */
[----:B------:R1:W-:Y:S01]  /*da80*/  @!P3 ST.E.64 desc[UR60][R12.64], R52 ;  /* 0x000000340c00b985 */ /* 0x0003e2000c101b3c */
[----:B------:R-:W-:-:S02]  /*da90*/  ISETP.GE.AND P3, PT, R22, UR4, PT ;  /* 0x0000000416007c0c */ /* 0x000fc4000bf66270 */
[--C-:B------:R-:W-:Y:S01]  /*daa0*/  @!P5 IMAD.WIDE R16, R21, 0x4, R4.reuse ;  /* 0x000000041510d825 */ /* 0x100fe200078e0204 */
[----:B------:R2:W-:Y:S01]  /*dab0*/  @!P4 ST.E.64 desc[UR60][R14.64], R56 ;  /* 0x000000380e00c985 */ /* 0x0005e2000c101b3c */
[----:B------:R-:W-:Y:S02]  /*dac0*/  @!P1 LEA.HI R24, R24, R24, RZ, 0x1 ;  /* 0x0000001818189211 */ /* 0x000fe400078f08ff */
[----:B------:R-:W-:Y:S01]  /*dad0*/  @!P6 IMAD.WIDE R18, R23, 0x4, R4 ;  /* 0x000000041712e825 */ /* 0x000fe200078e0204 */
[----:B------:R3:W-:Y:S01]  /*dae0*/  @!P5 ST.E.64 desc[UR60][R16.64], R60 ;  /* 0x0000003c1000d985 */ /* 0x0007e2000c101b3c */
[----:B------:R-:W-:Y:S02]  /*daf0*/  ISETP.GE.AND P5, PT, R20, UR4, PT ;  /* 0x0000000414007c0c */ /* 0x000fe4000bfa6270 */
[----:B------:R-:W-:Y:S01]  /*db00*/  VIADD R21, R3, 0x80 ;  /* 0x0000008003157836 */ /* 0x000fe20000000000 */
[----:B------:R4:W-:Y:S01]  /*db10*/  @!P6 ST.E.64 desc[UR60][R18.64], R64 ;  /* 0x000000401200e985 */ /* 0x0009e2000c101b3c */
[----:B------:R-:W-:-:S02]  /*db20*/  ISETP.GE.AND P6, PT, R2, UR4, PT ;  /* 0x0000000402007c0c */ /* 0x000fc4000bfc6270 */
[----:B------:R-:W-:Y:S02]  /*db30*/  @!P0 LEA.HI R25, R25, R25, RZ, 0x1 ;  /* 0x0000001919198211 */ /* 0x000fe400078f08ff */
[----:B------:R-:W-:Y:S02]  /*db40*/  ISETP.GE.AND P4, PT, R21, UR4, PT ;  /* 0x0000000415007c0c */ /* 0x000fe4000bf86270 */
[----:B0-----:R-:W-:Y:S02]  /*db50*/  @!P1 LOP3.LUT R11, R24, 0xfffffffe, RZ, 0xc0, !PT ;  /* 0xfffffffe180b9812 */ /* 0x001fe400078ec0ff */
[----:B-1----:R-:W-:Y:S01]  /*db60*/  @!P0 LOP3.LUT R13, R25, 0xfffffffe, RZ, 0xc0, !PT ;  /* 0xfffffffe190d8812 */ /* 0x002fe200078ec0ff */
[----:B------:R-:W-:Y:S01]  /*db70*/  VIADD R25, R3, 0x98 ;  /* 0x0000009803197836 */ /* 0x000fe20000000000 */
[----:B------:R-:W-:Y:S01]  /*db80*/  @!P2 LEA.HI R0, R0, R0, RZ, 0x1 ;  /* 0x000000000000a211 */ /* 0x000fe200078f08ff */
[----:B------:R-:W-:Y:S01]  /*db90*/  @!P1 IMAD.WIDE R10, R11, 0x4, R4 ;  /* 0x000000040b0a9825 */ /* 0x000fe200078e0204 */
[----:B------:R-:W-:-:S02]  /*dba0*/  @!P5 LEA.HI R20, R20, R20, RZ, 0x1 ;  /* 0x000000141414d211 */ /* 0x000fc400078f08ff */
[----:B------:R-:W-:Y:S01]  /*dbb0*/  @!P6 LEA.HI R2, R2, R2, RZ, 0x1 ;  /* 0x000000020202e211 */ /* 0x000fe200078f08ff */
[--C-:B------:R-:W-:Y:S01]  /*dbc0*/  @!P0 IMAD.WIDE R12, R13, 0x4, R4.reuse ;  /* 0x000000040d0c8825 */ /* 0x100fe200078e0204 */
        /* <DEDUP_REMOVED lines=10> */
[C---:B------:R-:W-:Y:S01]  /*dc70*/  VIADD R20, R3.reuse, 0xb0 ;  /* 0x000000b003147836 */ /* 0x040fe20000000000 */
[----:B------:R-:W-:Y:S01]  /*dc80*/  @!P3 LOP3.LUT R23, R22, 0xfffffffe, RZ, 0xc0, !PT ;  /* 0xfffffffe1617b812 */ /* 0x000fe200078ec0ff */
[C---:B------:R-:W-:Y:S01]  /*dc90*/  VIADD R22, R3.reuse, 0xc0 ;  /* 0x000000c003167836 */ /* 0x040fe20000000000 */
[----:B------:R-:W-:Y:S01]  /*dca0*/  IADD3 R24, R3, 0x90, RZ ;  /* 0x0000009003187810 */ /* 0x000fe20007ffe0ff */
[----:B0-----:R-:W-:Y:S01]  /*dcb0*/  @!P2 IMAD.WIDE R10, R15, 0x4, R4 ;  /* 0x000000040f0aa825 */ /* 0x001fe200078e0204 */
[----:B------:R-:W-:-:S02]  /*dcc0*/  ISETP.GE.AND P1, PT, R25, UR4, PT ;  /* 0x0000000419007c0c */ /* 0x000fc4000bf26270 */
[----:B------:R-:W-:Y:S01]  /*dcd0*/  ISETP.GE.AND P0, PT, R24, UR4, PT ;  /* 0x0000000418007c0c */ /* 0x000fe2000bf06270 */
[--C-:B-1----:R-:W-:Y:S01]  /*dce0*/  @!P6 IMAD.WIDE R12, R17, 0x4, R4.reuse ;  /* 0x00000004110ce825 */ /* 0x102fe200078e0204 */
[----:B------:R0:W-:Y:S01]  /*dcf0*/  @!P2 ST.E.64 desc[UR60][R10.64], R76 ;  /* 0x0000004c0a00a985 */ /* 0x0001e2000c101b3c */
[----:B------:R-:W-:Y:S02]  /*dd00*/  ISETP.GE.AND P2, PT, R0, UR4, PT ;  /* 0x0000000400007c0c */ /* 0x000fe4000bf46270 */
[--C-:B------:R-:W-:Y:S01]  /*dd10*/  @!P5 IMAD.WIDE R14, R19, 0x4, R4.reuse ;  /* 0x00000004130ed825 */ /* 0x100fe200078e0204 */
[----:B------:R1:W-:Y:S01]  /*dd20*/  @!P6 ST.E.64 desc[UR60][R12.64], R80 ;  /* 0x000000500c00e985 */ /* 0x0003e2000c101b3c */
[----:B------:R-:W-:Y:S02]  /*dd30*/  ISETP.GE.AND P6, PT, R22, UR4, PT ;  /* 0x0000000416007c0c */ /* 0x000fe4000bfc6270 */
[----:B------:R-:W-:Y:S01]  /*dd40*/  @!P4 IMAD.WIDE R16, R21, 0x4, R4 ;  /* 0x000000041510c825 */ /* 0x000fe200078e0204 */
[----:B------:R2:W-:Y:S01]  /*dd50*/  @!P5 ST.E.64 desc[UR60][R14.64], R84 ;  /* 0x000000540e00d985 */ /* 0x0005e2000c101b3c */
[----:B------:R-:W-:-:S02]  /*dd60*/  IADD3 R21, R3, 0xb8, RZ ;  /* 0x000000b803157810 */ /* 0x000fc40007ffe0ff */
[----:B------:R-:W-:Y:S01]  /*dd70*/  @!P3 IMAD.WIDE R18, R23, 0x4, R4 ;  /* 0x000000041712b825 */ /* 0x000fe200078e0204 */
[----:B------:R3:W-:Y:S01]  /*dd80*/  @!P4 ST.E.64 desc[UR60][R16.64], R88 ;  /* 0x000000581000c985 */ /* 0x0007e2000c101b3c */
[----:B------:R-:W-:Y:S02]  /*dd90*/  ISETP.GE.AND P4, PT, R20, UR4, PT ;  /* 0x0000000414007c0c */ /* 0x000fe4000bf86270 */
[----:B------:R-:W-:Y:S01]  /*dda0*/  ISETP.GE.AND P5, PT, R21, UR4, PT ;  /* 0x0000000415007c0c */ /* 0x000fe2000bfa6270 */
[----:B------:R4:W-:Y:S01]  /*ddb0*/  @!P3 ST.E.64 desc[UR60][R18.64], R92 ;  /* 0x0000005c1200b985 */ /* 0x0009e2000c101b3c */
[----:B------:R-:W-:Y:S02]  /*ddc0*/  ISETP.GE.AND P3, PT, R2, UR4, PT ;  /* 0x0000000402007c0c */ /* 0x000fe4000bf66270 */
[----:B------:R-:W-:Y:S02]  /*ddd0*/  @!P0 LEA.HI R24, R24, R24, RZ, 0x1 ;  /* 0x0000001818188211 */ /* 0x000fe400078f08ff */
[----:B------:R-:W-:-:S02]  /*dde0*/  @!P1 LEA.HI R25, R25, R25, RZ, 0x1 ;  /* 0x0000001919199211 */ /* 0x000fc400078f08ff */
[----:B0-----:R-:W-:Y:S02]  /*ddf0*/  @!P0 LOP3.LUT R11, R24, 0xfffffffe, RZ, 0xc0, !PT ;  /* 0xfffffffe180b8812 */ /* 0x001fe400078ec0ff */
[----:B------:R-:W-:Y:S02]  /*de00*/  @!P2 LEA.HI R0, R0, R0, RZ, 0x1 ;  /* 0x000000000000a211 */ /* 0x000fe400078f08ff */
[----:B-1----:R-:W-:Y:S01]  /*de10*/  @!P1 LOP3.LUT R13, R25, 0xfffffffe, RZ, 0xc0, !PT ;  /* 0xfffffffe190d9812 */ /* 0x002fe200078ec0ff */
[--C-:B------:R-:W-:Y:S01]  /*de20*/  @!P0 IMAD.WIDE R10, R11, 0x4, R4.reuse ;  /* 0x000000040b0a8825 */ /* 0x100fe200078e0204 */
[----:B------:R-:W-:Y:S02]  /*de30*/  @!P4 LEA.HI R20, R20, R20, RZ, 0x1 ;  /* 0x000000141414c211 */ /* 0x000fe400078f08ff */
[----:B------:R-:W-:Y:S01]  /*de40*/  @!P3 LEA.HI R2, R2, R2, RZ, 0x1 ;  /* 0x000000020202b211 */ /* 0x000fe200078f08ff */
[--C-:B------:R-:W-:Y:S01]  /*de50*/  @!P1 IMAD.WIDE R12, R13, 0x4, R4.reuse ;  /* 0x000000040d0c9825 */ /* 0x100fe200078e0204 */
[----:B--2---:R-:W-:Y:S01]  /*de60*/  @!P2 LOP3.LUT R15, R0, 0xfffffffe, RZ, 0xc0, !PT ;  /* 0xfffffffe000fa812 */ /* 0x004fe200078ec0ff */
[----:B------:R0:W-:Y:S01]  /*de70*/  @!P0 ST.E.64 desc[UR60][R10.64], R96 ;  /* 0x000000600a008985 */ /* 0x0001e2000c101b3c */
[----:B------:R-:W-:Y:S01]  /*de80*/  @!P5 LEA.HI R21, R21, R21, RZ, 0x1 ;  /* 0x000000151515d211 */ /* 0x000fe200078f08ff */
[----:B------:R-:W-:Y:S01]  /*de90*/  VIADD R0, R3, 0xc8 ;  /* 0x000000c803007836 */ /* 0x000fe20000000000 */
[----:B---3--:R-:W-:Y:S01]  /*dea0*/  @!P3 LOP3.LUT R17, R2, 0xfffffffe, RZ, 0xc0, !PT ;  /* 0xfffffffe0211b812 */ /* 0x008fe200078ec0ff */
[--C-:B------:R-:W-:Y:S01]  /*deb0*/  @!P2 IMAD.WIDE R14, R15, 0x4, R4.reuse ;  /* 0x000000040f0ea825 */ /* 0x100fe200078e0204 */
[----:B------:R-:W-:Y:S01]  /*dec0*/  @!P6 LEA.HI R22, R22, R22, RZ, 0x1 ;  /* 0x000000161616e211 */ /* 0x000fe200078f08ff */
[----:B------:R1:W-:Y:S01]  /*ded0*/  @!P1 ST.E.64 desc[UR60][R12.64], R100 ;  /* 0x000000640c009985 */ /* 0x0003e2000c101b3c */
[----:B----4-:R-:W-:Y:S01]  /*dee0*/  @!P4 LOP3.LUT R19, R20, 0xfffffffe, RZ, 0xc0, !PT ;  /* 0xfffffffe1413c812 */ /* 0x010fe200078ec0ff */
[----:B------:R-:W-:Y:S01]  /*def0*/  VIADD R2, R3, 0xd0 ;  /* 0x000000d003027836 */ /* 0x000fe20000000000 */
[----:B------:R-:W-:Y:S01]  /*df00*/  @!P5 LOP3.LUT R21, R21, 0xfffffffe, RZ, 0xc0, !PT ;  /* 0xfffffffe1515d812 */ /* 0x000fe200078ec0ff */
[----:B------:R2:W-:Y:S01]  /*df10*/  @!P2 ST.E.64 desc[UR60][R14.64], R104 ;  /* 0x000000680e00a985 */ /* 0x0005e2000c101b3c */
[----:B------:R-:W-:Y:S01]  /*df20*/  @!P6 LOP3.LUT R23, R22, 0xfffffffe, RZ, 0xc0, !PT ;  /* 0xfffffffe1617e812 */ /* 0x000fe200078ec0ff */
[----:B------:R-:W-:Y:S01]  /*df30*/  VIADD R20, R3, 0xd8 ;  /* 0x000000d803147836 */ /* 0x000fe20000000000 */
[----:B------:R-:W-:Y:S01]  /*df40*/  ISETP.GE.AND P0, PT, R0, UR4, PT ;  /* 0x0000000400007c0c */ /* 0x000fe2000bf06270 */
[----:B0-----:R-:W-:Y:S01]  /*df50*/  @!P3 IMAD.WIDE R10, R17, 0x4, R4 ;  /* 0x00000004110ab825 */ /* 0x001fe200078e0204 */
[----:B------:R-:W-:-:S02]  /*df60*/  ISETP.GE.AND P1, PT, R2, UR4, PT ;  /* 0x0000000402007c0c */ /* 0x000fc4000bf26270 */
[----:B------:R-:W-:Y:S01]  /*df70*/  ISETP.GE.AND P2, PT, R20, UR4, PT ;  /* 0x0000000414007c0c */ /* 0x000fe2000bf46270 */
[--C-:B------:R-:W-:Y:S01]  /*df80*/  @!P5 IMAD.WIDE R16, R21, 0x4, R4.reuse ;  /* 0x000000041510d825 */ /* 0x100fe200078e0204 */
[----:B------:R0:W-:Y:S01]  /*df90*/  @!P3 ST.E.64 desc[UR60][R10.64], R108 ;  /* 0x0000006c0a00b985 */ /* 0x0001e2000c101b3c */
[----:B------:R-:W-:Y:S02]  /*dfa0*/  IADD3 R21, R3, 0xe0, RZ ;  /* 0x000000e003157810 */ /* 0x000fe40007ffe0ff */
[--C-:B-1----:R-:W-:Y:S02]  /*dfb0*/  @!P4 IMAD.WIDE R12, R19, 0x4, R4.reuse ;  /* 0x00000004130cc825 */ /* 0x102fe400078e0204 */
[----:B------:R-:W-:Y:S02]  /*dfc0*/  ISETP.GE.AND P3, PT, R21, UR4, PT ;  /* 0x0000000415007c0c */ /* 0x000fe4000bf66270 */
[----:B------:R-:W-:Y:S01]  /*dfd0*/  @!P6 IMAD.WIDE R18, R23, 0x4, R4 ;  /* 0x000000041712e825 */ /* 0x000fe200078e0204 */
[----:B------:R1:W-:Y:S01]  /*dfe0*/  @!P4 ST.E.64 desc[UR60][R12.64], R112 ;  /* 0x000000700c00c985 */ /* 0x0003e2000c101b3c */
[----:B------:R-:W-:-:S02]  /*dff0*/  @!P0 LEA.HI R0, R0, R0, RZ, 0x1 ;  /* 0x0000000000008211 */ /* 0x000fc400078f08ff */
[C---:B--2---:R-:W-:Y:S01]  /*e000*/  VIADD R14, R3.reuse, 0xe8 ;  /* 0x000000e8030e7836 */ /* 0x044fe20000000000 */
[----:B------:R2:W-:Y:S01]  /*e010*/  @!P5 ST.E.64 desc[UR60][R16.64], R116 ;  /* 0x000000741000d985 */ /* 0x0005e2000c101b3c */
[C---:B------:R-:W-:Y:S01]  /*e020*/  VIADD R15, R3.reuse, 0xf0 ;  /* 0x000000f0030f7836 */ /* 0x040fe20000000000 */
[----:B------:R-:W-:Y:S01]  /*e030*/  @!P1 LEA.HI R2, R2, R2, RZ, 0x1 ;  /* 0x0000000202029211 */ /* 0x000fe200078f08ff */
[----:B0-----:R-:W-:Y:S01]  /*e040*/  VIADD R11, R3, 0xf8 ;  /* 0x000000f8030b7836 */ /* 0x001fe20000000000 */
[----:B------:R0:W-:Y:S01]  /*e050*/  @!P6 ST.E.64 desc[UR60][R18.64], R120 ;  /* 0x000000781200e985 */ /* 0x0001e2000c101b3c */
[----:B------:R-:W-:Y:S02]  /*e060*/  ISETP.GE.AND P4, PT, R14, UR4, PT ;  /* 0x000000040e007c0c */ /* 0x000fe4000bf86270 */
[----:B------:R-:W-:Y:S02]  /*e070*/  ISETP.GE.AND P5, PT, R15, UR4, PT ;  /* 0x000000040f007c0c */ /* 0x000fe4000bfa6270 */
[----:B------:R-:W-:-:S02]  /*e080*/  ISETP.GE.AND P6, PT, R11, UR4, PT ;  /* 0x000000040b007c0c */ /* 0x000fc4000bfc6270 */
[----:B------:R-:W-:Y:S02]  /*e090*/  @!P2 LEA.HI R20, R20, R20, RZ, 0x1 ;  /* 0x000000141414a211 */ /* 0x000fe400078f08ff */
[----:B------:R-:W-:Y:S02]  /*e0a0*/  @!P3 LEA.HI R21, R21, R21, RZ, 0x1 ;  /* 0x000000151515b211 */ /* 0x000fe400078f08ff */
[----:B-1----:R-:W-:Y:S02]  /*e0b0*/  @!P1 LOP3.LUT R13, R2, 0xfffffffe, RZ, 0xc0, !PT ;  /* 0xfffffffe020d9812 */ /* 0x002fe400078ec0ff */
[----:B--2---:R-:W-:Y:S02]  /*e0c0*/  @!P3 LOP3.LUT R17, R21, 0xfffffffe, RZ, 0xc0, !PT ;  /* 0xfffffffe1511b812 */ /* 0x004fe400078ec0ff */
[----:B------:R-:W-:Y:S02]  /*e0d0*/  @!P4 LEA.HI R14, R14, R14, RZ, 0x1 ;  /* 0x0000000e0e0ec211 */ /* 0x000fe400078f08ff */
[----:B------:R-:W-:Y:S01]  /*e0e0*/  @!P5 LEA.HI R10, R15, R15, RZ, 0x1 ;  /* 0x0000000f0f0ad211 */ /* 0x000fe200078f08ff */
[----:B------:R-:W-:Y:S01]  /*e0f0*/  @!P3 IMAD.WIDE R16, R17, 0x4, R4 ;  /* 0x000000041110b825 */ /* 0x000fe200078e0204 */
[----:B------:R-:W-:-:S02]  /*e100*/  @!P6 LEA.HI R12, R11, R11, RZ, 0x1 ;  /* 0x0000000b0b0ce211 */ /* 0x000fc400078f08ff */
[----:B------:R-:W-:Y:S02]  /*e110*/  @!P0 LOP3.LUT R11, R0, 0xfffffffe, RZ, 0xc0, !PT ;  /* 0xfffffffe000b8812 */ /* 0x000fe400078ec0ff */
[----:B------:R-:W-:Y:S02]  /*e120*/  @!P2 LOP3.LUT R15, R20, 0xfffffffe, RZ, 0xc0, !PT ;  /* 0xfffffffe140fa812 */ /* 0x000fe400078ec0ff */
[----:B0-----:R-:W-:Y:S02]  /*e130*/  @!P4 LOP3.LUT R19, R14, 0xfffffffe, RZ, 0xc0, !PT ;  /* 0xfffffffe0e13c812 */ /* 0x001fe400078ec0ff */
[----:B------:R-:W-:Y:S01]  /*e140*/  @!P5 LOP3.LUT R21, R10, 0xfffffffe, RZ, 0xc0, !PT ;  /* 0xfffffffe0a15d812 */ /* 0x000fe200078ec0ff */
[----:B------:R-:W-:Y:S01]  /*e150*/  @!P0 IMAD.WIDE R10, R11, 0x4, R4 ;  /* 0x000000040b0a8825 */ /* 0x000fe200078e0204 */
[----:B------:R-:W-:-:S03]  /*e160*/  @!P6 LOP3.LUT R23, R12, 0xfffffffe, RZ, 0xc0, !PT ;  /* 0xfffffffe0c17e812 */ /* 0x000fc600078ec0ff */
        /* <DEDUP_REMOVED lines=12> */
.L_x_1080:
[----:B------:R-:W-:Y:S05]  /*e230*/  BSYNC B0 ;  /* 0x0000000000007941 */ /* 0x000fea0003800000 */
.L_x_1079:
        /* <DEDUP_REMOVED lines=11> */
[C---:B------:R-:W-:Y:S01]  /*e2f0*/  VIADD R15, R3.reuse, 0x40 ;  /* 0x00000040030f7836 */ /* 0x040fe20000000000 */
[----:B------:R-:W-:Y:S01]  /*e300*/  ISETP.GE.AND P2, PT, R2, UR4, PT ;  /* 0x0000000402007c0c */ /* 0x000fe2000bf46270 */
[C---:B------:R-:W-:Y:S01]  /*e310*/  VIADD R16, R3.reuse, 0x48 ;  /* 0x0000004803107836 */ /* 0x040fe20000000000 */
[----:B------:R-:W-:Y:S01]  /*e320*/  ISETP.GE.AND P5, PT, R12, UR4, PT ;  /* 0x000000040c007c0c */ /* 0x000fe2000bfa6270 */
[----:B------:R-:W-:Y:S01]  /*e330*/  VIADD R18, R3, 0x50 ;  /* 0x0000005003127836 */ /* 0x000fe20000000000 */
[----:B------:R-:W-:Y:S01]  /*e340*/  ISETP.GE.AND P6, PT, R13, UR4, PT ;  /* 0x000000040d007c0c */ /* 0x000fe2000bfc6270 */
[C---:B------:R-:W-:Y:S01]  /*e350*/  VIADD R20, R3.reuse, 0x58 ;  /* 0x0000005803147836 */ /* 0x040fe20000000000 */
[----:B------:R-:W-:-:S02]  /*e360*/  IADD3 R14, R3, 0x38, RZ ;  /* 0x00000038030e7810 */ /* 0x000fc40007ffe0ff */
[----:B------:R-:W-:Y:S01]  /*e370*/  ISETP.GE.AND P3, PT, R15, UR4, PT ;  /* 0x000000040f007c0c */ /* 0x000fe2000bf66270 */
[C-C-:B-1-3--:R-:W-:Y:S01]  /*e380*/  @!P0 IMAD.WIDE R6, R3.reuse, 0x4, R4.reuse ;  /* 0x0000000403068825 */ /* 0x14afe200078e0204 */
[----:B------:R-:W-:Y:S02]  /*e390*/  ISETP.GE.AND P4, PT, R16, UR4, PT ;  /* 0x0000000410007c0c */ /* 0x000fe4000bf86270 */
[----:B------:R-:W-:Y:S02]  /*e3a0*/  @!P1 LEA.HI R0, R0, R0, RZ, 0x1 ;  /* 0x0000000000009211 */ /* 0x000fe400078f08ff */
[----:B------:R-:W-:Y:S01]  /*e3b0*/  @!P2 LEA.HI R2, R2, R2, RZ, 0x1 ;  /* 0x000000020202a211 */ /* 0x000fe200078f08ff */
[----:B------:R0:W-:Y:S01]  /*e3c0*/  @!P0 ST.E.64 desc[UR60][R6.64], R26 ;  /* 0x0000001a06008985 */ /* 0x0001e2000c101b3c */
[----:B------:R-:W-:Y:S01]  /*e3d0*/  @!P1 LOP3.LUT R9, R0, 0xfffffffe, RZ, 0xc0, !PT ;  /* 0xfffffffe00099812 */ /* 0x000fe200078ec0ff */
[C---:B------:R-:W-:Y:S01]  /*e3e0*/  VIADD R0, R3.reuse, 0x28 ;  /* 0x0000002803007836 */ /* 0x040fe20000000000 */
[----:B------:R-:W-:Y:S01]  /*e3f0*/  @!P2 LOP3.LUT R11, R2, 0xfffffffe, RZ, 0xc0, !PT ;  /* 0xfffffffe020ba812 */ /* 0x000fe200078ec0ff */
[----:B------:R-:W-:Y:S01]  /*e400*/  VIADD R2, R3, 0x30 ;  /* 0x0000003003027836 */ /* 0x000fe20000000000 */
[----:B------:R-:W-:Y:S01]  /*e410*/  @!P5 LEA.HI R12, R12, R12, RZ, 0x1 ;  /* 0x0000000c0c0cd211 */ /* 0x000fe200078f08ff */
[----:B------:R-:W-:Y:S01]  /*e420*/  @!P1 IMAD.WIDE R8, R9, 0x4, R4 ;  /* 0x0000000409089825 */ /* 0x000fe200078e0204 */
[----:B------:R-:W-:-:S02]  /*e430*/  ISETP.GE.AND P0, PT, R0, UR4, PT ;  /* 0x0000000400007c0c */ /* 0x000fc4000bf06270 */
[----:B------:R-:W-:Y:S01]  /*e440*/  @!P6 LEA.HI R13, R13, R13, RZ, 0x1 ;  /* 0x0000000d0d0de211 */ /* 0x000fe200078f08ff */
[--C-:B------:R-:W-:Y:S01]  /*e450*/  @!P2 IMAD.WIDE R10, R11, 0x4, R4.reuse ;  /* 0x000000040b0aa825 */ /* 0x100fe200078e0204 */
[----:B------:R1:W-:Y:S01]  /*e460*/  @!P1 ST.E.64 desc[UR60][R8.64], R30 ;  /* 0x0000001e08009985 */ /* 0x0003e2000c101b3c */
[----:B------:R-:W-:Y:S02]  /*e470*/  ISETP.GE.AND P1, PT, R2, UR4, PT ;  /* 0x0000000402007c0c */ /* 0x000fe4000bf26270 */
[----:B0-----:R-:W-:Y:S01]  /*e480*/  @!P5 LOP3.LUT R7, R12, 0xfffffffe, RZ, 0xc0, !PT ;  /* 0xfffffffe0c07d812 */ /* 0x001fe200078ec0ff */
[----:B------:R0:W-:Y:S01]  /*e490*/  @!P2 ST.E.64 desc[UR60][R10.64], R34 ;  /* 0x000000220a00a985 */ /* 0x0001e2000c101b3c */
[----:B------:R-:W-:Y:S02]  /*e4a0*/  ISETP.GE.AND P2, PT, R14, UR4, PT ;  /* 0x000000040e007c0c */ /* 0x000fe4000bf46270 */
[----:B------:R-:W-:Y:S01]  /*e4b0*/  @!P4 LEA.HI R16, R16, R16, RZ, 0x1 ;  /* 0x000000101010c211 */ /* 0x000fe200078f08ff */
[----:B------:R-:W-:Y:S01]  /*e4c0*/  @!P5 IMAD.WIDE R6, R7, 0x4, R4 ;  /* 0x000000040706d825 */ /* 0x000fe200078e0204 */
[----:B------:R-:W-:-:S02]  /*e4d0*/  @!P0 LEA.HI R0, R0, R0, RZ, 0x1 ;  /* 0x0000000000008211 */ /* 0x000fc400078f08ff */
[----:B------:R-:W-:Y:S01]  /*e4e0*/  @!P4 LOP3.LUT R19, R16, 0xfffffffe, RZ, 0xc0, !PT ;  /* 0xfffffffe1013c812 */ /* 0x000fe200078ec0ff */
[----:B------:R-:W-:Y:S01]  /*e4f0*/  VIADD R16, R3, 0x70 ;  /* 0x0000007003107836 */ /* 0x000fe20000000000 */
[----:B------:R2:W-:Y:S01]  /*e500*/  @!P5 ST.E.64 desc[UR60][R6.64], R38 ;  /* 0x000000260600d985 */ /* 0x0005e2000c101b3c */
[----:B-1----:R-:W-:Y:S02]  /*e510*/  @!P6 LOP3.LUT R9, R13, 0xfffffffe, RZ, 0xc0, !PT ;  /* 0xfffffffe0d09e812 */ /* 0x002fe400078ec0ff */
[----:B------:R-:W-:Y:S02]  /*e520*/  @!P1 LEA.HI R2, R2, R2, RZ, 0x1 ;  /* 0x0000000202029211 */ /* 0x000fe400078f08ff */
[----:B------:R-:W-:Y:S01]  /*e530*/  @!P2 LEA.HI R14, R14, R14, RZ, 0x1 ;  /* 0x0000000e0e0ea211 */ /* 0x000fe200078f08ff */
[----:B------:R-:W-:Y:S01]  /*e540*/  @!P6 IMAD.WIDE R8, R9, 0x4, R4 ;  /* 0x000000040908e825 */ /* 0x000fe200078e0204 */
[----:B0-----:R-:W-:Y:S02]  /*e550*/  @!P3 LEA.HI R10, R15, R15, RZ, 0x1 ;  /* 0x0000000f0f0ab211 */ /* 0x001fe400078f08ff */
[----:B------:R-:W-:-:S02]  /*e560*/  @!P0 LOP3.LUT R11, R0, 0xfffffffe, RZ, 0xc0, !PT ;  /* 0xfffffffe000b8812 */ /* 0x000fc400078ec0ff */
[----:B------:R-:W-:Y:S01]  /*e570*/  @!P1 LOP3.LUT R13, R2, 0xfffffffe, RZ, 0xc0, !PT ;  /* 0xfffffffe020d9812 */ /* 0x000fe200078ec0ff */
[----:B------:R0:W-:Y:S01]  /*e580*/  @!P6 ST.E.64 desc[UR60][R8.64], R42 ;  /* 0x0000002a0800e985 */ /* 0x0001e2000c101b3c */
[----:B------:R-:W-:Y:S01]  /*e590*/  @!P2 LOP3.LUT R15, R14, 0xfffffffe, RZ, 0xc0, !PT ;  /* 0xfffffffe0e0fa812 */ /* 0x000fe200078ec0ff */
[--C-:B--2---:R-:W-:Y:S01]  /*e5a0*/  @!P0 IMAD.WIDE R6, R11, 0x4, R4.reuse ;  /* 0x000000040b068825 */ /* 0x104fe200078e0204 */
[----:B------:R-:W-:Y:S02]  /*e5b0*/  @!P3 LOP3.LUT R17, R10, 0xfffffffe, RZ, 0xc0, !PT ;  /* 0xfffffffe0a11b812 */ /* 0x000fe400078ec0ff */
[----:B------:R-:W-:Y:S01]  /*e5c0*/  ISETP.GE.AND P5, PT, R18, UR4, PT ;  /* 0x0000000412007c0c */ /* 0x000fe2000bfa6270 */
[--C-:B------:R-:W-:Y:S01]  /*e5d0*/  @!P2 IMAD.WIDE R10, R15, 0x4, R4.reuse ;  /* 0x000000040f0aa825 */ /* 0x100fe200078e0204 */
[----:B------:R-:W-:Y:S01]  /*e5e0*/  ISETP.GE.AND P6, PT, R20, UR4, PT ;  /* 0x0000000414007c0c */ /* 0x000fe2000bfc6270 */
[----:B------:R1:W-:Y:S01]  /*e5f0*/  @!P0 ST.E.64 desc[UR60][R6.64], R46 ;  /* 0x0000002e06008985 */ /* 0x0003e2000c101b3c */
[----:B------:R-:W-:Y:S01]  /*e600*/  IADD3 R0, R3, 0x60, RZ ;  /* 0x0000006003007810 */ /* 0x000fe20007ffe0ff */
[----:B------:R-:W-:-:S04]  /*e610*/  @!P4 IMAD.WIDE R14, R19, 0x4, R4 ;  /* 0x00000004130ec825 */ /* 0x000fc800078e0204 */
[----:B0-----:R-:W-:-:S04]  /*e620*/  @!P1 IMAD.WIDE R8, R13, 0x4, R4 ;  /* 0x000000040d089825 */ /* 0x001fc800078e0204 */
[----:B------:R-:W-:Y:S01]  /*e630*/  @!P3 IMAD.WIDE R12, R17, 0x4, R4 ;  /* 0x00000004110cb825 */ /* 0x000fe200078e0204 */
[----:B------:R0:W-:Y:S01]  /*e640*/  @!P1 ST.E.64 desc[UR60][R8.64], R50 ;  /* 0x0000003208009985 */ /* 0x0001e2000c101b3c */
[----:B------:R-:W-:Y:S02]  /*e650*/  @!P5 LEA.HI R18, R18, R18, RZ, 0x1 ;  /* 0x000000121212d211 */ /* 0x000fe400078f08ff */
[C---:B------:R-:W-:Y:S01]  /*e660*/  VIADD R2, R3.reuse, 0x68 ;  /* 0x0000006803027836 */ /* 0x040fe20000000000 */
[----:B------:R2:W-:Y:S01]  /*e670*/  @!P2 ST.E.64 desc[UR60][R10.64], R54 ;  /* 0x000000360a00a985 */ /* 0x0005e2000c101b3c */
[C---:B------:R-:W-:Y:S01]  /*e680*/  VIADD R17, R3.reuse, 0x78 ;  /* 0x0000007803117836 */ /* 0x040fe20000000000 */
[----:B------:R-:W-:Y:S01]  /*e690*/  ISETP.GE.AND P2, PT, R16, UR4, PT ;  /* 0x0000000410007c0c */ /* 0x000fe2000bf46270 */
[----:B------:R-:W-:Y:S01]  /*e6a0*/  VIADD R19, R3, 0x80 ;  /* 0x0000008003137836 */ /* 0x000fe20000000000 */
[----:B------:R3:W-:Y:S01]  /*e6b0*/  @!P3 ST.E.64 desc[UR60][R12.64], R58 ;  /* 0x0000003a0c00b985 */ /* 0x0007e2000c101b3c */
[----:B------:R-:W-:-:S02]  /*e6c0*/  ISETP.GE.AND P3, PT, R2, UR4, PT ;  /* 0x0000000402007c0c */ /* 0x000fc4000bf66270 */
[----:B------:R-:W-:Y:S01]  /*e6d0*/  ISETP.GE.AND P1, PT, R17, UR4, PT ;  /* 0x0000000411007c0c */ /* 0x000fe2000bf26270 */
[----:B------:R4:W-:Y:S01]  /*e6e0*/  @!P4 ST.E.64 desc[UR60][R14.64], R62 ;  /* 0x0000003e0e00c985 */ /* 0x0009e2000c101b3c */
[----:B------:R-:W-:Y:S02]  /*e6f0*/  ISETP.GE.AND P4, PT, R0, UR4, PT ;  /* 0x0000000400007c0c */ /* 0x000fe4000bf86270 */
[----:B------:R-:W-:Y:S02]  /*e700*/  ISETP.GE.AND P0, PT, R19, UR4, PT ;  /* 0x0000000413007c0c */ /* 0x000fe4000bf06270 */
[----:B------:R-:W-:Y:S02]  /*e710*/  @!P6 LEA.HI R20, R20, R20, RZ, 0x1 ;  /* 0x000000141414e211 */ /* 0x000fe400078f08ff */
[----:B-1----:R-:W-:Y:S02]  /*e720*/  @!P5 LOP3.LUT R7, R18, 0xfffffffe, RZ, 0xc0, !PT ;  /* 0xfffffffe1207d812 */ /* 0x002fe400078ec0ff */
[----:B0-----:R-:W-:Y:S01]  /*e730*/  @!P6 LOP3.LUT R9, R20, 0xfffffffe, RZ, 0xc0, !PT ;  /* 0xfffffffe1409e812 */ /* 0x001fe200078ec0ff */
        /* <DEDUP_REMOVED lines=39> */
[----:B------:R-:W-:Y:S02]  /*e9b0*/  @!P5 LEA.HI R20, R20, R20, RZ, 0x1 ;  /* 0x000000141414d211 */ /* 0x000fe400078f08ff */
[----:B0-----:R-:W-:Y:S01]  /*e9c0*/  @!P6 LOP3.LUT R7, R18, 0xfffffffe, RZ, 0xc0, !PT ;  /* 0xfffffffe1207e812 */ /* 0x001fe200078ec0ff */
[C---:B------:R-:W-:Y:S01]  /*e9d0*/  VIADD R18, R3.reuse, 0xc0 ;  /* 0x000000c003127836 */ /* 0x040fe20000000000 */
        /* <DEDUP_REMOVED lines=16> */
[----:B------:R-:W-:-:S02]  /*eae0*/  @!P2 LOP3.LUT R17, R17, 0xfffffffe, RZ, 0xc0, !PT ;  /* 0xfffffffe1111a812 */ /* 0x000fc400078ec0ff */
[----:B------:R-:W-:Y:S02]  /*eaf0*/  @!P1 LOP3.LUT R19, R19, 0xfffffffe, RZ, 0xc0, !PT ;  /* 0xfffffffe13139812 */ /* 0x000fe400078ec0ff */
[----:B------:R-:W-:Y:S01]  /*eb00*/  ISETP.GE.AND P5, PT, R18, UR4, PT ;  /* 0x0000000412007c0c */ /* 0x000fe2000bfa6270 */
[--C-:B0-----:R-:W-:Y:S01]  /*eb10*/  @!P0 IMAD.WIDE R6, R11, 0x4, R4.reuse ;  /* 0x000000040b068825 */ /* 0x101fe200078e0204 */
[----:B------:R-:W-:Y:S02]  /*eb20*/  ISETP.GE.AND P6, PT, R20, UR4, PT ;  /* 0x0000000414007c0c */ /* 0x000fe4000bfc6270 */
[----:B------:R-:W-:Y:S01]  /*eb30*/  IADD3 R2, R3, 0xd8, RZ ;  /* 0x000000d803027810 */ /* 0x000fe20007ffe0ff */
[--C-:B-1----:R-:W-:Y:S01]  /*eb40*/  @!P4 IMAD.WIDE R8, R13, 0x4, R4.reuse ;  /* 0x000000040d08c825 */ /* 0x102fe200078e0204 */
[----:B------:R0:W-:Y:S01]  /*eb50*/  @!P0 ST.E.64 desc[UR60][R6.64], R102 ;  /* 0x0000006606008985 */ /* 0x0001e2000c101b3c */
[----:B------:R-:W-:Y:S02]  /*eb60*/  ISETP.GE.AND P0, PT, R0, UR4, PT ;  /* 0x0000000400007c0c */ /* 0x000fe4000bf06270 */
[--C-:B------:R-:W-:Y:S01]  /*eb70*/  @!P3 IMAD.WIDE R10, R15, 0x4, R4.reuse ;  /* 0x000000040f0ab825 */ /* 0x100fe200078e0204 */
[----:B------:R1:W-:Y:S03]  /*eb80*/  @!P4 ST.E.64 desc[UR60][R8.64], R106 ;  /* 0x0000006a0800c985 */ /* 0x0003e6000c101b3c */
[----:B------:R-:W-:Y:S01]  /*eb90*/  @!P2 IMAD.WIDE R12, R17, 0x4, R4 ;  /* 0x00000004110ca825 */ /* 0x000fe200078e0204 */
[----:B------:R2:W-:Y:S01]  /*eba0*/  @!P3 ST.E.64 desc[UR60][R10.64], R110 ;  /* 0x0000006e0a00b985 */ /* 0x0005e2000c101b3c */
[----:B------:R-:W-:-:S02]  /*ebb0*/  @!P5 LEA.HI R18, R18, R18, RZ, 0x1 ;  /* 0x000000121212d211 */ /* 0x000fc400078f08ff */
[----:B------:R-:W-:Y:S01]  /*ebc0*/  @!P1 IMAD.WIDE R14, R19, 0x4, R4 ;  /* 0x00000004130e9825 */ /* 0x000fe200078e0204 */
[----:B------:R3:W-:Y:S01]  /*ebd0*/  @!P2 ST.E.64 desc[UR60][R12.64], R114 ;  /* 0x000000720c00a985 */ /* 0x0007e2000c101b3c */
[----:B------:R-:W-:Y:S02]  /*ebe0*/  ISETP.GE.AND P2, PT, R16, UR4, PT ;  /* 0x0000000410007c0c */ /* 0x000fe4000bf46270 */
[C---:B------:R-:W-:Y:S01]  /*ebf0*/  VIADD R17, R3.reuse, 0xe8 ;  /* 0x000000e803117836 */ /* 0x040fe20000000000 */
[----:B------:R4:W-:Y:S01]  /*ec00*/  @!P1 ST.E.64 desc[UR60][R14.64], R118 ;  /* 0x000000760e009985 */ /* 0x0009e2000c101b3c */
[C---:B------:R-:W-:Y:S01]  /*ec10*/  VIADD R19, R3.reuse, 0xf0 ;  /* 0x000000f003137836 */ /* 0x040fe20000000000 */
[----:B------:R-:W-:Y:S01]  /*ec20*/  ISETP.GE.AND P1, PT, R2, UR4, PT ;  /* 0x0000000402007c0c */ /* 0x000fe2000bf26270 */
[----:B------:R-:W-:Y:S01]  /*ec30*/  VIADD R3, R3, 0xf8 ;  /* 0x000000f803037836 */ /* 0x000fe20000000000 */
[----:B------:R-:W-:Y:S02]  /*ec40*/  ISETP.GE.AND P3, PT, R17, UR4, PT ;  /* 0x0000000411007c0c */ /* 0x000fe4000bf66270 */
[----:B------:R-:W-:-:S02]  /*ec50*/  ISETP.GE.AND P4, PT, R19, UR4, PT ;  /* 0x0000000413007c0c */ /* 0x000fc4000bf86270 */
[----:B------:R-:W-:Y:S02]  /*ec60*/  @!P6 LEA.HI R20, R20, R20, RZ, 0x1 ;  /* 0x000000141414e211 */ /* 0x000fe400078f08ff */
[----:B0-----:R-:W-:Y:S02]  /*ec70*/  @!P5 LOP3.LUT R7, R18, 0xfffffffe, RZ, 0xc0, !PT ;  /* 0xfffffffe1207d812 */ /* 0x001fe400078ec0ff */
[----:B-1----:R-:W-:Y:S02]  /*ec80*/  @!P6 LOP3.LUT R9, R20, 0xfffffffe, RZ, 0xc0, !PT ;  /* 0xfffffffe1409e812 */ /* 0x002fe400078ec0ff */
[----:B------:R-:W-:Y:S01]  /*ec90*/  @!P0 LEA.HI R0, R0, R0, RZ, 0x1 ;  /* 0x0000000000008211 */ /* 0x000fe200078f08ff */
[--C-:B------:R-:W-:Y:S01]  /*eca0*/  @!P5 IMAD.WIDE R6, R7, 0x4, R4.reuse ;  /* 0x000000040706d825 */ /* 0x100fe200078e0204 */
[----:B------:R-:W-:Y:S02]  /*ecb0*/  @!P1 LEA.HI R2, R2, R2, RZ, 0x1 ;  /* 0x0000000202029211 */ /* 0x000fe400078f08ff */
[----:B------:R-:W-:Y:S01]  /*ecc0*/  @!P2 LEA.HI R16, R16, R16, RZ, 0x1 ;  /* 0x000000101010a211 */ /* 0x000fe200078f08ff */
[----:B------:R-:W-:Y:S01]  /*ecd0*/  @!P6 IMAD.WIDE R8, R9, 0x4, R4 ;  /* 0x000000040908e825 */ /* 0x000fe200078e0204 */
[----:B------:R-:W-:Y:S01]  /*ece0*/  @!P3 LEA.HI R17, R17, R17, RZ, 0x1 ;  /* 0x000000111111b211 */ /* 0x000fe200078f08ff */
[----:B------:R0:W-:Y:S01]  /*ecf0*/  @!P5 ST.E.64 desc[UR60][R6.64], R122 ;  /* 0x0000007a0600d985 */ /* 0x0001e2000c101b3c */
[----:B------:R-:W-:-:S02]  /*ed00*/  @!P4 LEA.HI R19, R19, R19, RZ, 0x1 ;  /* 0x000000131313c211 */ /* 0x000fc400078f08ff */
[----:B--2---:R-:W-:Y:S01]  /*ed10*/  @!P0 LOP3.LUT R11, R0, 0xfffffffe, RZ, 0xc0, !PT ;  /* 0xfffffffe000b8812 */ /* 0x004fe200078ec0ff */
[----:B------:R1:W-:Y:S01]  /*ed20*/  @!P6 ST.E.64 desc[UR60][R8.64], R126 ;  /* 0x0000007e0800e985 */ /* 0x0003e2000c101b3c */
[----:B---3--:R-:W-:Y:S02]  /*ed30*/  @!P1 LOP3.LUT R13, R2, 0xfffffffe, RZ, 0xc0, !PT ;  /* 0xfffffffe020d9812 */ /* 0x008fe400078ec0ff */
[----:B----4-:R-:W-:Y:S02]  /*ed40*/  @!P2 LOP3.LUT R15, R16, 0xfffffffe, RZ, 0xc0, !PT ;  /* 0xfffffffe100fa812 */ /* 0x010fe400078ec0ff */
[----:B------:R-:W-:Y:S02]  /*ed50*/  @!P3 LOP3.LUT R17, R17, 0xfffffffe, RZ, 0xc0, !PT ;  /* 0xfffffffe1111b812 */ /* 0x000fe400078ec0ff */
[----:B------:R-:W-:Y:S01]  /*ed60*/  @!P4 LOP3.LUT R19, R19, 0xfffffffe, RZ, 0xc0, !PT ;  /* 0xfffffffe1313c812 */ /* 0x000fe200078ec0ff */
[----:B0-----:R-:W-:-:S04]  /*ed70*/  @!P0 IMAD.WIDE R6, R11, 0x4, R4 ;  /* 0x000000040b068825 */ /* 0x001fc800078e0204 */
[--C-:B-1----:R-:W-:Y:S01]  /*ed80*/  @!P1 IMAD.WIDE R8, R13, 0x4, R4.reuse ;  /* 0x000000040d089825 */ /* 0x102fe200078e0204 */
[----:B------:R0:W-:Y:S01]  /*ed90*/  @!P0 ST.E.64 desc[UR60][R6.64], R130 ;  /* 0x0000008206008985 */ /* 0x0001e2000c101b3c */
[----:B------:R-:W-:Y:S02]  /*eda0*/  ISETP.GE.AND P0, PT, R3, UR4, PT ;  /* 0x0000000403007c0c */ /* 0x000fe4000bf06270 */
[--C-:B------:R-:W-:Y:S01]  /*edb0*/  @!P2 IMAD.WIDE R10, R15, 0x4, R4.reuse ;  /* 0x000000040f0aa825 */ /* 0x100fe200078e0204 */
[----:B------:R0:W-:Y:S03]  /*edc0*/  @!P1 ST.E.64 desc[UR60][R8.64], R134 ;  /* 0x0000008608009985 */ /* 0x0001e6000c101b3c */
[--C-:B------:R-:W-:Y:S01]  /*edd0*/  @!P3 IMAD.WIDE R12, R17, 0x4, R4.reuse ;  /* 0x00000004110cb825 */ /* 0x100fe200078e0204 */
[----:B------:R0:W-:Y:S03]  /*ede0*/  @!P2 ST.E.64 desc[UR60][R10.64], R138 ;  /* 0x0000008a0a00a985 */ /* 0x0001e6000c101b3c */
[----:B------:R-:W-:Y:S01]  /*edf0*/  @!P4 IMAD.WIDE R14, R19, 0x4, R4 ;  /* 0x00000004130ec825 */ /* 0x000fe200078e0204 */
[----:B------:R0:W-:Y:S04]  /*ee00*/  @!P3 ST.E.64 desc[UR60][R12.64], R142 ;  /* 0x0000008e0c00b985 */ /* 0x0001e8000c101b3c */
[----:B------:R0:W-:Y:S01]  /*ee10*/  @!P4 ST.E.64 desc[UR60][R14.64], R146 ;  /* 0x000000920e00c985 */ /* 0x0001e2000c101b3c */
[----:B------:R-:W-:Y:S05]  /*ee20*/  @P0 BRA `(.L_x_991) ;  /* 0x00000040009c0947 */ /* 0x000fea0003800000 */
[----:B------:R-:W-:-:S04]  /*ee30*/  LEA.HI R3, R3, R3, RZ, 0x1 ;  /* 0x0000000303037211 */ /* 0x000fc800078f08ff */
[----:B------:R-:W-:-:S05]  /*ee40*/  LOP3.LUT R3, R3, 0xfffffffe, RZ, 0xc0, !PT ;  /* 0xfffffffe03037812 */ /* 0x000fca00078ec0ff */
[----:B------:R-:W-:-:S05]  /*ee50*/  IMAD.WIDE R4, R3, 0x4, R4 ;  /* 0x0000000403047825 */ /* 0x000fca00078e0204 */
[----:B------:R1:W-:Y:S01]  /*ee60*/  ST.E.64 desc[UR60][R4.64], R150 ;  /* 0x0000009604007985 */ /* 0x0003e2000c101b3c */
[----:B------:R-:W-:Y:S05]  /*ee70*/  BRA `(.L_x_991) ;  /* 0x0000004000887947 */ /* 0x000fea0003800000 */
.L_x_1078:
[----:B------:R-:W0:Y:S02]  /*ee80*/  S2R R0, SR_TID.X ;  /* 0x0000000000007919 */ /* 0x000e240000002100 */
[----:B0-----:R-:W-:-:S04]  /*ee90*/  IADD3 R2, R0, -0x80, RZ ;  /* 0xffffff8000027810 */ /* 0x001fc80007ffe0ff */
[----:B------:R-:W-:-:S13]  /*eea0*/  ISETP.GT.AND P0, PT, R2, 0x7f, PT ;  /* 0x0000007f0200780c */ /* 0x000fda0003f04270 */
[----:B------:R-:W-:Y:S05]  /*eeb0*/  @P0 BRA `(.L_x_991) ;  /* 0x0000004000780947 */ /* 0x000fea0003800000 */
[----:B------:R-:W0:Y:S01]  /*eec0*/  S2R R3, SR_CTAID.X ;  /* 0x0000000000037919 */ /* 0x000e220000002500 */
[----:B------:R-:W1:Y:S01]  /*eed0*/  LDC R6, c[0x0][0xbe8] ;  /* 0x0002fa00ff067b82 */ /* 0x000e620000000800 */
[----:B------:R-:W-:Y:S01]  /*eee0*/  ULDC UR4, c[0x0][0xa88] ;  /* 0x0002a20000047ab9 */ /* 0x000fe20000000800 */
[----:B0-----:R-:W-:Y:S02]  /*eef0*/  IMAD R0, R3, 0x80, R0 ;  /* 0x0000008003007824 */ /* 0x001fe400078e0200 */
[----:B-1----:R-:W-:Y:S02]  /*ef00*/  IMAD R3, R6, UR4, RZ ;  /* 0x0000000406037c24 */ /* 0x002fe4000f8e02ff */
[----:B------:R-:W-:-:S05]  /*ef10*/  VIADD R0, R0, 0xffffff80 ;  /* 0xffffff8000007836 */ /* 0x000fca0000000000 */
[----:B------:R-:W-:-:S13]  /*ef20*/  ISETP.GE.AND P0, PT, R0, R3, PT ;  /* 0x000000030000720c */ /* 0x000fda0003f06270 */
[----:B------:R-:W-:Y:S05]  /*ef30*/  @P0 BRA `(.L_x_991) ;  /* 0x0000004000580947 */ /* 0x000fea0003800000 */
[----:B------:R-:W2:Y:S01]  /*ef40*/  LDL R4, [R1] ;  /* 0x0000000001047983 */ /* 0x000ea20000100800 */
[----:B------:R-:W-:Y:S01]  /*ef50*/  ISETP.NE.AND P0, PT, R6, 0x1, PT ;  /* 0x000000010600780c */ /* 0x000fe20003f05270 */
[----:B------:R-:W-:Y:S01]  /*ef60*/  S2UR UR7, SR_CTAID.Z ;  /* 0x00000000000779c3 */ /* 0x000fe20000002700 */
[----:B------:R-:W-:Y:S01]  /*ef70*/  ULDC.64 UR8, c[0x0][0xbd0] ;  /* 0x0002f40000087ab9 */ /* 0x000fe20000000a00 */
[----:B------:R-:W-:-:S06]  /*ef80*/  IMAD.MOV.U32 R5, RZ, RZ, R0 ;  /* 0x000000ffff057224 */ /* 0x000fcc00078e0000 */
[----:B------:R-:W0:Y:S08]  /*ef90*/  LDC.64 R10, c[0x0][0xbd8] ;  /* 0x0002f600ff0a7b82 */ /* 0x000e300000000a00 */
[----:B------:R-:W1:Y:S08]  /*efa0*/  @P0 LDC R7, c[0x0][0xbec] ;  /* 0x0002fb00ff070b82 */ /* 0x000e700000000800 */
[----:B------:R-:W3:Y:S08]  /*efb0*/  @P0 LDC R9, c[0x0][0xbf0] ;  /* 0x0002fc00ff090b82 */ /* 0x000ef00000000800 */
[----:B------:R-:W4:Y:S08]  /*efc0*/  S2UR UR10, SR_CTAID.Y ;  /* 0x00000000000a79c3 */ /* 0x000f300000002600 */
[----:B------:R-:W4:Y:S01]  /*efd0*/  LDC R8, c[0x0][0xc50] ;  /* 0x00031400ff087b82 */ /* 0x000f220000000800 */
[----:B--2---:R-:W-:Y:S01]  /*efe0*/  R2UR UR11, R4 ;  /* 0x00000000040b72ca */ /* 0x004fe200000e0000 */
[----:B-1----:R-:W-:-:S05]  /*eff0*/  @P0 IMAD.HI.U32 R4, R0, R7, RZ ;  /* 0x0000000700040227 */ /* 0x002fca00078e00ff */
[----:B---3--:R-:W-:-:S07]  /*f000*/  @P0 SHF.R.U32.HI R5, RZ, R9, R4 ;  /* 0x00000009ff050219 */ /* 0x008fce0000011604 */
[----:B------:R-:W-:Y:S02]  /*f010*/  USHF.R.S32.HI UR6, URZ, 0x1f, UR11 ;  /* 0x0000001f3f067899 */ /* 0x000fe4000801140b */
[----:B------:R-:W-:Y:S01]  /*f020*/  IMAD R7, RZ, RZ, -UR11 ;  /* 0x8000000bff077e24 */ /* 0x000fe2000f8e02ff */
[----:B------:R-:W-:Y:S02]  /*f030*/  UIMAD.WIDE.U32 UR4, UR11, UR8, URZ ;  /* 0x000000080b0472a5 */ /* 0x000fe4000f8e003f */
[----:B------:R-:W-:Y:S01]  /*f040*/  UIMAD UR6, UR6, UR8, URZ ;  /* 0x00000008060672a4 */ /* 0x000fe2000f8e023f */
[----:B----4-:R-:W-:Y:S01]  /*f050*/  IMAD R9, R8, R7, UR10 ;  /* 0x0000000a08097e24 */ /* 0x010fe2000f8e0207 */
[----:B------:R-:W-:Y:S01]  /*f060*/  USHF.R.S32.HI UR8, URZ, 0x1f, UR7 ;  /* 0x0000001f3f087899 */ /* 0x000fe20008011407 */
[----:B------:R-:W-:Y:S01]  /*f070*/  IMAD.MOV R7, RZ, RZ, -R5 ;  /* 0x000000ffff077224 */ /* 0x000fe200078e0a05 */
[----:B------:R-:W-:Y:S01]  /*f080*/  UIMAD UR6, UR11, UR9, UR6 ;  /* 0x000000090b0672a4 */ /* 0x000fe2000f8e0206 */
[----:B------:R-:W-:Y:S01]  /*f090*/  MOV R3, UR5 ;  /* 0x0000000500037c02 */ /* 0x000fe20008000f00 */
[----:B------:R-:W-:Y:S01]  /*f0a0*/  IMAD.U32 R2, RZ, RZ, UR4 ;  /* 0x00000004ff027e24 */ /* 0x000fe2000f8e00ff */
[----:B------:R-:W-:Y:S01]  /*f0b0*/  SHF.R.S32.HI R4, RZ, 0x1f, R9 ;  /* 0x0000001fff047819 */ /* 0x000fe20000011409 */
[----:B------:R-:W-:Y:S01]  /*f0c0*/  UIADD3 UR6, UR5, UR6, URZ ;  /* 0x0000000605067290 */ /* 0x000fe2000fffe03f */
[----:B0-----:R-:W-:-:S02]  /*f0d0*/  IMAD R12, R10, UR8, RZ ;  /* 0x000000080a0c7c24 */ /* 0x001fc4000f8e02ff */
[----:B------:R-:W-:Y:S01]  /*f0e0*/  ULDC.64 UR4, c[0x0][0xbe0] ;  /* 0x0002f80000047ab9 */ /* 0x000fe20000000a00 */
[----:B------:R-:W-:Y:S02]  /*f0f0*/  IMAD R7, R6, R7, R0 ;  /* 0x0000000706077224 */ /* 0x000fe400078e0200 */
[----:B------:R-:W-:Y:S02]  /*f100*/  IMAD.U32 R3, RZ, RZ, UR6 ;  /* 0x00000006ff037e24 */ /* 0x000fe4000f8e00ff */
[----:B------:R-:W-:Y:S01]  /*f110*/  IMAD R11, R11, UR7, R12 ;  /* 0x000000070b0b7c24 */ /* 0x000fe2000f8e020c */
[----:B------:R-:W-:Y:S01]  /*f120*/  SHF.R.S32.HI R0, RZ, 0x1f, R7 ;  /* 0x0000001fff007819 */ /* 0x000fe20000011407 */
[----:B------:R-:W-:-:S04]  /*f130*/  IMAD.WIDE.U32 R2, R10, UR7, R2 ;  /* 0x000000070a027c25 */ /* 0x000fc8000f8e0002 */
[----:B------:R-:W-:Y:S02]  /*f140*/  IMAD.IADD R3, R11, 0x1, R3 ;  /* 0x000000010b037824 */ /* 0x000fe400078e0203 */
[----:B------:R-:W-:Y:S02]  /*f150*/  IMAD R4, R4, UR4, RZ ;  /* 0x0000000404047c24 */ /* 0x000fe4000f8e02ff */
[----:B------:R-:W-:-:S04]  /*f160*/  IMAD.WIDE.U32 R2, R9, UR4, R2 ;  /* 0x0000000409027c25 */ /* 0x000fc8000f8e0002 */
[----:B------:R-:W-:Y:S01]  /*f170*/  IMAD R4, R9, UR5, R4 ;  /* 0x0000000509047c24 */ /* 0x000fe2000f8e0204 */
[----:B------:R-:W-:Y:S01]  /*f180*/  SHF.R.S32.HI R9, RZ, 0x1f, R5 ;  /* 0x0000001fff097819 */ /* 0x000fe20000011405 */
[----:B------:R-:W-:Y:S01]  /*f190*/  ULDC.64 UR4, c[0x0][0xbc8] ;  /* 0x0002f20000047ab9 */ /* 0x000fe20000000a00 */
[----:B------:R-:W-:Y:S01]  /*f1a0*/  IADD3 R2, P0, R5, R2, RZ ;  /* 0x0000000205027210 */ /* 0x000fe20007f1e0ff */
[----:B------:R-:W-:-:S03]  /*f1b0*/  IMAD R0, R0, UR4, RZ ;  /* 0x0000000400007c24 */ /* 0x000fc6000f8e02ff */
[----:B------:R-:W-:Y:S01]  /*f1c0*/  IADD3.X R3, R9, R3, R4, P0, !PT ;  /* 0x0000000309037210 */ /* 0x000fe200007fe404 */
        /* <DEDUP_REMOVED lines=9> */
.L_x_989:
        /* <DEDUP_REMOVED lines=18> */
.L_x_1081:
[----:B------:R-:W-:Y:S01]  /*f380*/  ULDC UR7, c[0x0][0xc50] ;  /* 0x0003140000077ab9 */ /* 0x000fe20000000800 */
[----:B------:R-:W-:Y:S01]  /*f390*/  UMOV UR39, UR6 ;  /* 0x0000000600277c82 */ /* 0x000fe20008000000 */
[----:B------:R-:W-:-:S11]  /*f3a0*/  UISETP.NE.AND UP0, UPT, UR7, 0x1, UPT ;  /* 0x000000010700788c */ /* 0x000fd6000bf05270 */
[----:B------:R-:W-:Y:S01]  /*f3b0*/  @UP0 ULDC UR4, c[0x0][0xc54] ;  /* 0x0003150000040ab9 */ /* 0x000fe20000000800 */
[----:B------:R-:W-:Y:S01]  /*f3c0*/  @UP0 ULDC UR8, c[0x0][0xc58] ;  /* 0x0003160000080ab9 */ /* 0x000fe20000000800 */
[----:B------:R-:W-:-:S04]  /*f3d0*/  UIMAD.WIDE.U32 UR4, UR6, UR4, URZ ;  /* 0x00000004060472a5 */ /* 0x000fc8000f8e003f */
[----:B------:R-:W-:-:S12]  /*f3e0*/  @UP0 USHF.R.U32.HI UR39, URZ, UR8, UR5 ;  /* 0x000000083f270299 */ /* 0x000fd80008011605 */
.L_x_1082:
[----:B------:R-:W-:Y:S01]  /*f3f0*/  ISETP.GE.AND P0, PT, R23, RZ, PT ;  /* 0x000000ff1700720c */ /* 0x000fe20003f06270 */
[----:B------:R-:W-:Y:S01]  /*f400*/  UIADD3 UR44, -UR39, URZ, URZ ;  /* 0x0000003f272c7290 */ /* 0x000fe2000fffe13f */
[----:B------:R-:W-:Y:S02]  /*f410*/  IMAD.MOV.U32 R0, RZ, RZ, 0x1 ;  /* 0x00000001ff007424 */ /* 0x000fe400078e00ff */
[----:B------:R-:W-:Y:S01]  /*f420*/  IMAD.MOV.U32 R2, RZ, RZ, RZ ;  /* 0x000000ffff027224 */ /* 0x000fe200078e00ff */
[----:B------:R-:W-:Y:S01]  /*f430*/  UIMAD UR44, UR7, UR44, UR6 ;  /* 0x0000002c072c72a4 */ /* 0x000fe2000f8e0206 */
[----:B------:R-:W-:-:S07]  /*f440*/  IMAD.MOV.U32 R6, RZ, RZ, 0x1 ;  /* 0x00000001ff067424 */ /* 0x000fce00078e00ff */
[----:B------:R-:W-:Y:S05]  /*f450*/  @!P0 BRA `(.L_x_1083) ;  /* 0x0000003800488947 */ /* 0x000fea0003800000 */
[----:B------:R-:W0:Y:S01]  /*f460*/  LDC.64 R2, c[0x0][0xa28] ;  /* 0x00028a00ff027b82 */ /* 0x000e220000000a00 */
[----:B------:R-:W-:Y:S01]  /*f470*/  MOV R22, RZ ;  /* 0x000000ff00167202 */ /* 0x000fe20000000f00 */
[----:B------:R-:W-:Y:S01]  /*f480*/  ULDC.64 UR4, c[0x0][0x418] ;  /* 0x0001060000047ab9 */ /* 0x000fe20000000a00 */
[----:B------:R-:W-:Y:S01]  /*f490*/  ULDC UR6, c[0x0][0x448] ;  /* 0x0001120000067ab9 */ /* 0x000fe20000000800 */
[----:B------:R-:W-:Y:S01]  /*f4a0*/  ULDC UR10, c[0x0][0x2f0] ;  /* 0x0000bc00000a7ab9 */ /* 0x000fe20000000800 */
[----:B------:R-:W-:Y:S01]  /*f4b0*/  ULDC UR11, c[0x0][0x288] ;  /* 0x0000a200000b7ab9 */ /* 0x000fe20000000800 */
[----:B0-----:R-:W-:-:S04]  /*f4c0*/  ISETP.NE.U32.AND P0, PT, R2, RZ, PT ;  /* 0x000000ff0200720c */ /* 0x001fc80003f05070 */
[----:B------:R-:W-:-:S13]  /*f4d0*/  ISETP.NE.AND.EX P0, PT, R3, RZ, PT, P0 ;  /* 0x000000ff0300720c */ /* 0x000fda0003f05300 */
[----:B------:R-:W0:Y:S02]  /*f4e0*/  @P0 LDC.64 R2, c[0x0][0xa28] ;  /* 0x00028a00ff020b82 */ /* 0x000e240000000a00 */
[----:B0-----:R-:W-:-:S05]  /*f4f0*/  @P0 IMAD.WIDE R2, R23, 0x4, R2 ;  /* 0x0000000417020825 */ /* 0x001fca00078e0202 */
[----:B------:R0:W5:Y:S01]  /*f500*/  @P0 LDG.E R22, desc[UR60][R2.64] ;  /* 0x0000003c02160981 */ /* 0x000162000c1e1900 */
[----:B------:R-:W1:Y:S01]  /*f510*/  S2UR UR40, SR_CTAID.X ;  /* 0x00000000002879c3 */ /* 0x000e620000002500 */
[----:B------:R-:W-:Y:S02]  /*f520*/  UISETP.NE.U32.AND UP0, UPT, UR4, URZ, UPT ;  /* 0x0000003f0400728c */ /* 0x000fe4000bf05070 */
[----:B------:R-:W-:Y:S02]  /*f530*/  UISETP.NE.AND UP1, UPT, UR6, 0x1, UPT ;  /* 0x000000010600788c */ /* 0x000fe4000bf25270 */
[----:B------:R-:W-:Y:S01]  /*f540*/  UISETP.NE.AND.EX UP0, UPT, UR5, URZ, UPT, UP0 ;  /* 0x0000003f0500728c */ /* 0x000fe2000bf05300 */
[----:B------:R-:W-:Y:S02]  /*f550*/  ULDC UR6, c[0x0][0x424] ;  /* 0x0001090000067ab9 */ /* 0x000fe40000000800 */
[----:B------:R-:W-:Y:S01]  /*f560*/  ULDC.64 UR4, c[0x0][0x9e0] ;  /* 0x0002780000047ab9 */ /* 0x000fe20000000a00 */
[----:B------:R-:W-:-:S02]  /*f570*/  USEL UR9, UR6, 0x1, UP0 ;  /* 0x0000000106097887 */ /* 0x000fc40008000000 */
[----:B------:R-:W-:Y:S02]  /*f580*/  UISETP.GE.AND UP0, UPT, UR5, 0x1, UPT ;  /* 0x000000010500788c */ /* 0x000fe4000bf06270 */
[----:B------:R-:W-:Y:S01]  /*f590*/  UIMAD UR47, UR9, UR10, URZ ;  /* 0x0000000a092f72a4 */ /* 0x000fe2000f8e023f */
[----:B------:R-:W-:Y:S01]  /*f5a0*/  @UP1 ULDC UR7, c[0x0][0x44c] ;  /* 0x0001130000071ab9 */ /* 0x000fe20000000800 */
[----:B------:R-:W-:Y:S02]  /*f5b0*/  UIMAD UR9, UR9, UR10, 0x3f ;  /* 0x0000003f090974a4 */ /* 0x000fe4000f8e020a */
[----:B------:R-:W-:Y:S01]  /*f5c0*/  PLOP3.LUT P1, PT, PT, PT, UP0, 0x80, 0x0 ;  /* 0x000000000000781c */ /* 0x000fe20003f2f008 */
[----:B------:R-:W-:Y:S01]  /*f5d0*/  @UP1 ULDC UR12, c[0x0][0x450] ;  /* 0x00011400000c1ab9 */ /* 0x000fe20000000800 */
[----:B------:R-:W-:Y:S02]  /*f5e0*/  UP2UR UR48, UPR, URZ, 0x2 ;  /* 0x000000023f307883 */ /* 0x000fe40008000000 */
[----:B-1----:R-:W-:-:S04]  /*f5f0*/  USHF.L.U32 UR40, UR40, 0x7, URZ ;  /* 0x0000000728287899 */ /* 0x002fc8000800063f */
[----:B------:R-:W-:-:S04]  /*f600*/  UIADD3 UR8, UR40, 0x7f, URZ ;  /* 0x0000007f28087890 */ /* 0x000fc8000fffe03f */
[----:B------:R-:W-:Y:S02]  /*f610*/  UIMAD.WIDE.U32 UR6, UR8, UR7, URZ ;  /* 0x00000007080672a5 */ /* 0x000fe4000f8e003f */
[----:B------:R-:W-:Y:S02]  /*f620*/  UIADD3 UR6, UR47, 0x1, -UR11 ;  /* 0x000000012f067890 */ /* 0x000fe4000fffe80b */
[----:B------:R-:W-:Y:S02]  /*f630*/  @UP1 USHF.R.U32.HI UR8, URZ, UR12, UR7 ;  /* 0x0000000c3f081299 */ /* 0x000fe40008011607 */
[----:B------:R-:W-:Y:S02]  /*f640*/  USHF.R.S32.HI UR7, URZ, 0x1f, UR9 ;  /* 0x0000001f3f077899 */ /* 0x000fe40008011409 */
[----:B------:R-:W-:Y:S02]  /*f650*/  UIADD3 UR6, UR6, UR8, URZ ;  /* 0x0000000806067290 */ /* 0x000fe4000fffe03f */
[----:B------:R-:W-:-:S02]  /*f660*/  ULEA.HI UR7, UR7, UR9, URZ, 0x6 ;  /* 0x0000000907077291 */ /* 0x000fc4000f8f303f */
[----:B------:R-:W-:Y:S02]  /*f670*/  UIADD3 UR4, UR6, UR4, URZ ;  /* 0x0000000406047290 */ /* 0x000fe4000fffe03f */
[----:B------:R-:W-:Y:S01]  /*f680*/  USHF.R.S32.HI UR41, URZ, 0x6, UR7 ;  /* 0x000000063f297899 */ /* 0x000fe20008011407 */
[----:B0-----:R-:W-:Y:S11]  /*f690*/  @!P1 BRA `(.L_x_1084) ;  /* 0x0000000000449947 */ /* 0x001ff60003800000 */
        /* <DEDUP_REMOVED lines=10> */
.L_x_1085:
[----:B------:R-:W-:-:S11]  /*f740*/  UISETP.NE.AND UP0, UPT, UR5, 0x1, UPT ;  /* 0x000000010500788c */ /* 0x000fd6000bf05270 */
[----:B------:R-:W-:Y:S02]  /*f750*/  @UP0 ULDC.64 UR12, c[0x0][0x9e8] ;  /* 0x00027a00000c0ab9 */ /* 0x000fe40000000a00 */
[----:B------:R-:W-:-:S04]  /*f760*/  UIMAD.WIDE.U32 UR6, UR8, UR12, URZ ;  /* 0x0000000c080672a5 */ /* 0x000fc8000f8e003f */
[----:B------:R-:W-:-:S12]  /*f770*/  @UP0 USHF.R.U32.HI UR8, URZ, UR13, UR7 ;  /* 0x0000000d3f080299 */ /* 0x000fd80008011607 */
.L_x_1086:
[----:B------:R-:W-:-:S04]  /*f780*/  UIMAD UR8, UR8, UR5, UR5 ;  /* 0x00000005080872a4 */ /* 0x000fc8000f8e0205 */
[----:B------:R-:W-:-:S04]  /*f790*/  UISETP.LT.AND UP0, UPT, UR4, UR8, UPT ;  /* 0x000000080400728c */ /* 0x000fc8000bf01270 */
[----:B------:R-:W-:-:S12]  /*f7a0*/  USEL UR4, UR4, UR8, UP0 ;  /* 0x0000000804047287 */ /* 0x000fd80008000000 */
.L_x_1084:
[----:B------:R-:W-:Y:S02]  /*f7b0*/  UISETP.NE.AND UP0, UPT, UR48, URZ, UPT ;  /* 0x0000003f3000728c */ /* 0x000fe4000bf05270 */
[----:B------:R-:W-:-:S04]  /*f7c0*/  UIADD3 UR4, UR4, 0x3f, URZ ;  /* 0x0000003f04047890 */ /* 0x000fc8000fffe03f */
[----:B------:R-:W-:-:S04]  /*f7d0*/  USHF.R.S32.HI UR8, URZ, 0x1f, UR4 ;  /* 0x0000001f3f087899 */ /* 0x000fc80008011404 */
[----:B------:R-:W-:Y:S01]  /*f7e0*/  ULEA.HI UR8, UR8, UR4, URZ, 0x6 ;  /* 0x0000000408087291 */ /* 0x000fe2000f8f303f */
[----:B------:R-:W-:Y:S01]  /*f7f0*/  @UP0 ULDC UR6, c[0x0][0x44c] ;  /* 0x0001130000060ab9 */ /* 0x000fe20000000800 */
[----:B------:R-:W-:Y:S01]  /*f800*/  @UP0 ULDC UR9, c[0x0][0x450] ;  /* 0x0001140000090ab9 */ /* 0x000fe20000000800 */
[----:B------:R-:W-:Y:S02]  /*f810*/  UIMAD.WIDE.U32 UR6, UR40, UR6, URZ ;  /* 0x00000006280672a5 */ /* 0x000fe4000f8e003f */
[----:B------:R-:W-:Y:S01]  /*f820*/  UMOV UR4, UR40 ;  /* 0x0000002800047c82 */ /* 0x000fe20008000000 */
[----:B------:R-:W-:Y:S02]  /*f830*/  USHF.R.S32.HI UR42, URZ, 0x6, UR8 ;  /* 0x000000063f2a7899 */ /* 0x000fe40008011408 */
[----:B------:R-:W-:Y:S02]  /*f840*/  @UP0 USHF.R.U32.HI UR4, URZ, UR9, UR7 ;  /* 0x000000093f040299 */ /* 0x000fe40008011607 */
[----:B------:R-:W-:-:S02]  /*f850*/  UISETP.LT.AND UP0, UPT, UR41, UR42, UPT ;  /* 0x0000002a2900728c */ /* 0x000fc4000bf01270 */
[----:B------:R-:W-:Y:S01]  /*f860*/  UIADD3 UR4, UR4, -UR11, UR47 ;  /* 0x8000000b04047290 */ /* 0x000fe2000fffe02f */
[----:B------:R-:W-:Y:S01]  /*f870*/  ULDC UR8, c[0x0][0x9dc] ;  /* 0x0002770000087ab9 */ /* 0x000fe20000000800 */
[----:B------:R-:W-:Y:S02]  /*f880*/  USEL UR12, UR41, UR42, UP0 ;  /* 0x0000002a290c7287 */ /* 0x000fe40008000000 */
[----:B------:R-:W-:Y:S01]  /*f890*/  UIADD3 UR8, UR4, -UR8, URZ ;  /* 0x8000000804087290 */ /* 0x000fe2000fffe03f */
[----:B------:R-:W-:Y:S11]  /*f8a0*/  @!P1 BRA `(.L_x_1087) ;  /* 0x0000000000449947 */ /* 0x000ff60003800000 */
        /* <DEDUP_REMOVED lines=10> */
.L_x_1088:
[----:B------:R-:W-:-:S11]  /*f950*/  UISETP.NE.AND UP0, UPT, UR5, 0x1, UPT ;  /* 0x000000010500788c */ /* 0x000fd6000bf05270 */
[----:B------:R-:W-:Y:S02]  /*f960*/  @UP0 ULDC.64 UR10, c[0x0][0x9e8] ;  /* 0x00027a00000a0ab9 */ /* 0x000fe40000000a00 */
[----:B------:R-:W-:-:S04]  /*f970*/  UIMAD.WIDE.U32 UR6, UR4, UR10, URZ ;  /* 0x0000000a040672a5 */ /* 0x000fc8000f8e003f */
[----:B------:R-:W-:-:S12]  /*f980*/  @UP0 USHF.R.U32.HI UR4, URZ, UR11, UR7 ;  /* 0x0000000b3f040299 */ /* 0x000fd80008011607 */
.L_x_1089:
[----:B------:R-:W-:-:S04]  /*f990*/  UIMAD UR4, UR4, UR5, URZ ;  /* 0x00000005040472a4 */ /* 0x000fc8000f8e023f */
[----:B------:R-:W-:-:S04]  /*f9a0*/  UISETP.LT.AND UP0, UPT, UR8, UR4, UPT ;  /* 0x000000040800728c */ /* 0x000fc8000bf01270 */
[----:B------:R-:W-:-:S12]  /*f9b0*/  USEL UR8, UR8, UR4, !UP0 ;  /* 0x0000000408087287 */ /* 0x000fd8000c000000 */
.L_x_1087:
[----:B------:R-:W-:Y:S02]  /*f9c0*/  USHF.R.S32.HI UR4, URZ, 0x1f, UR8 ;  /* 0x0000001f3f047899 */ /* 0x000fe40008011408 */
[----:B------:R-:W-:Y:S02]  /*f9d0*/  USHF.R.U32.HI UR9, URZ, 0x10, UR44 ;  /* 0x000000103f097899 */ /* 0x000fe4000801162c */
[----:B------:R-:W-:Y:S02]  /*f9e0*/  ULEA.HI UR4, UR4, UR8, URZ, 0x6 ;  /* 0x0000000804047291 */ /* 0x000fe4000f8f303f */
[----:B------:R-:W-:Y:S02]  /*f9f0*/  ULOP3.LUT UR44, UR44, 0xffff, URZ, 0xc0, !UPT ;  /* 0x0000ffff2c2c7892 */ /* 0x000fe4000f8ec03f */
[----:B------:R-:W-:Y:S01]  /*fa00*/  USHF.R.S32.HI UR4, URZ, 0x6, UR4 ;  /* 0x000000063f047899 */ /* 0x000fe20008011404 */
[----:B------:R-:W-:-:S03]  /*fa10*/  UMOV UR38, URZ ;  /* 0x0000003f00267c82 */ /* 0x000fc60008000000 */
[----:B------:R-:W-:-:S04]  /*fa20*/  UISETP.LT.AND UP0, UPT, URZ, UR4, UPT ;  /* 0x000000043f00728c */ /* 0x000fc8000bf01270 */
[----:B------:R-:W-:Y:S02]  /*fa30*/  USEL UR43, URZ, UR4, !UP0 ;  /* 0x000000043f2b7287 */ /* 0x000fe4000c000000 */
[----:B------:R-:W-:Y:S02]  /*fa40*/  UISETP.NE.AND UP0, UPT, UR9, URZ, UPT ;  /* 0x0000003f0900728c */ /* 0x000fe4000bf05270 */
[----:B------:R-:W-:-:S06]  /*fa50*/  UISETP.GT.AND UP1, UPT, UR12, UR43, UPT ;  /* 0x0000002b0c00728c */ /* 0x000fcc000bf24270 */
[----:B------:R-:W-:-:S03]  /*fa60*/  PLOP3.LUT P0, PT, PT, PT, UP1, 0x80, 0x0 ;  /* 0x000000000000781c */ /* 0x000fc60003f0f018 */
[----:B------:R-:W-:-:S10]  /*fa70*/  @!UP0 ULDC UR9, c[0x0][0x9f0] ;  /* 0x00027c0000098ab9 */ /* 0x000fd40000000800 */
[----:B------:R-:W-:Y:S05]  /*fa80*/  @!P0 BRA `(.L_x_1090) ;  /* 0x00000000007c8947 */ /* 0x000fea0003800000 */
[----:B------:R-:W-:Y:S01]  /*fa90*/  IABS R0, UR9 ;  /* 0x0000000900007c13 */ /* 0x000fe20008000000 */
[----:B------:R-:W-:Y:S02]  /*faa0*/  UIADD3 UR4, UR9, -0x1, UR12 ;  /* 0xffffffff09047890 */ /* 0x000fe4000fffe00c */
[----:B------:R-:W-:Y:S02]  /*fab0*/  IABS R4, UR9 ;  /* 0x0000000900047c13 */ /* 0x000fe40008000000 */
[----:B------:R-:W-:Y:S01]  /*fac0*/  R2UR UR10, R0 ;  /* 0x00000000000a72ca */ /* 0x000fe200000e0000 */
[----:B------:R-:W-:-:S03]  /*fad0*/  UIADD3 UR6, -UR43, UR4, URZ ;  /* 0x000000042b067290 */ /* 0x000fc6000fffe13f */
[----:B------:R-:W-:-:S03]  /*fae0*/  UMOV UR4, URZ ;  /* 0x0000003f00047c82 */ /* 0x000fc60008000000 */
[----:B------:R-:W-:Y:S01]  /*faf0*/  IABS R3, UR6 ;  /* 0x0000000600037c13 */ /* 0x000fe20008000000 */
[----:B------:R-:W-:-:S03]  /*fb00*/  ULOP3.LUT UR6, UR6, UR9, URZ, 0x3c, !UPT ;  /* 0x0000000906067292 */ /* 0x000fc6000f8e3c3f */
[----:B------:R-:W-:Y:S02]  /*fb10*/  R2UR UR8, R3 ;  /* 0x00000000030872ca */ /* 0x000fe400000e0000 */
        /* <DEDUP_REMOVED lines=22> */
.L_x_1090:
[----:B------:R-:W-:Y:S02]  /*fc80*/  UIMAD UR49, UR44, UR38, UR43 ;  /* 0x000000262c3172a4 */ /* 0x000fe4000f8e022b */
[----:B------:R-:W-:Y:S01]  /*fc90*/  IMAD.U32 R0, RZ, RZ, UR38 ;  /* 0x00000026ff007e24 */ /* 0x000fe2000f8e00ff */
[----:B------:R-:W-:Y:S01]  /*fca0*/  MOV R2, RZ ;  /* 0x000000ff00027202 */ /* 0x000fe20000000f00 */
[----:B------:R-:W-:Y:S02]  /*fcb0*/  IMAD.MOV.U32 R6, RZ, RZ, 0x1 ;  /* 0x00000001ff067424 */ /* 0x000fe400078e00ff */
[----:B------:R-:W-:-:S05]  /*fcc0*/  IMAD.U32 R19, RZ, RZ, UR49 ;  /* 0x00000031ff137e24 */ /* 0x000fca000f8e00ff */
[----:B------:R-:W-:Y:S01]  /*fcd0*/  VIADDMNMX R19, R19, R0, UR12, PT ;  /* 0x0000000c13137e46 */ /* 0x000fe2000b800100 */
[----:B------:R-:W-:-:S03]  /*fce0*/  IMAD.MOV.U32 R0, RZ, RZ, 0x1 ;  /* 0x00000001ff007424 */ /* 0x000fc600078e00ff */
[----:B------:R-:W-:-:S13]  /*fcf0*/  ISETP.GT.AND P0, PT, R19, UR49, PT ;  /* 0x0000003113007c0c */ /* 0x000fda000bf04270 */
        /* <DEDUP_REMOVED lines=24> */
.L_x_1091:
        /* <DEDUP_REMOVED lines=19> */
[----:B-1---5:R-:W-:Y:S05]  /*ffb0*/  CALL.ABS.NOINC R2 ;  /* 0x0000000002007343 */ /* 0x022fea0003c00000 */
.L_x_1093:
[----:B------:R0:W1:Y:S01]  /*ffc0*/  LDC.64 R2, c[0x4][R16] ;  /* 0x0100000010027b82 */ /* 0x0000620000000a00 */
[----:B------:R-:W-:Y:S01]  /*ffd0*/  ULDC.64 UR4, c[0x4][0xa8] ;  /* 0x01002a0000047ab9 */ /* 0x000fe20000000a00 */
[----:B------:R-:W-:Y:S01]  /*ffe0*/  ULDC.64 UR6, c[0x4][0xb0] ;  /* 0x01002c0000067ab9 */ /* 0x000fe20000000a00 */
[----:B------:R-:W-:Y:S02]  /*fff0*/  IMAD.U32 R4, RZ, RZ, UR4 ;  /* 0x00000004ff047e24 */ /* 0x000fe4000f8e00ff */
        /* <DEDUP_REMOVED lines=11> */
.L_x_1092:
[----:B------:R-:W0:Y:S01]  /*100b0*/  LDC.64 R2, c[0x0][0x9f8] ;  /* 0x00027e00ff027b82 */ /* 0x000e220000000a00 */
[----:B------:R-:W-:-:S07]  /*100c0*/  MOV R33, R23 ;  /* 0x0000001700217202 */ /* 0x000fce0000000f00 */
[----:B------:R-:W1:Y:S01]  /*100d0*/  LDC R17, c[0x0][0x430] ;  /* 0x00010c00ff117b82 */ /* 0x000e620000000800 */
[C---:B------:R-:W-:Y:S01]  /*100e0*/  IMAD.SHL.U32 R24, R26.reuse, 0x10, RZ ;  /* 0x000000101a187824 */ /* 0x040fe200078e00ff */
[----:B------:R-:W-:Y:S01]  /*100f0*/  LOP3.LUT R8, R26, 0x7f, RZ, 0xc0, !PT ;  /* 0x0000007f1a087812 */ /* 0x000fe200078ec0ff */
[----:B------:R-:W-:Y:S01]  /*10100*/  VIADD R0, R19, 0xffffffff ;  /* 0xffffffff13007836 */ /* 0x000fe20000000000 */
[----:B------:R-:W-:Y:S01]  /*10110*/  LOP3.LUT R16, R16, 0xffffffbf, RZ, 0xc0, !PT ;  /* 0xffffffbf10107812 */ /* 0x000fe200078ec0ff */
[----:B------:R-:W-:Y:S01]  /*10120*/  ULDC UR4, c[0x0][0x2f4] ;  /* 0x0000bd0000047ab9 */ /* 0x000fe20000000800 */
[----:B0-----:R-:W-:-:S04]  /*10130*/  ISETP.NE.U32.AND P0, PT, R2, RZ, PT ;  /* 0x000000ff0200720c */ /* 0x001fc80003f05070 */
[----:B------:R-:W-:-:S13]  /*10140*/  ISETP.NE.AND.EX P0, PT, R3, RZ, PT, P0 ;  /* 0x000000ff0300720c */ /* 0x000fda0003f05300 */
[----:B------:R-:W0:Y:S02]  /*10150*/  @P0 LDC.64 R2, c[0x0][0x9f8] ;  /* 0x00027e00ff020b82 */ /* 0x000e240000000a00 */
[----:B0-----:R-:W-:-:S05]  /*10160*/  @P0 IMAD.WIDE R2, R23, 0x4, R2 ;  /* 0x0000000417020825 */ /* 0x001fca00078e0202 */
[----:B------:R0:W2:Y:S01]  /*10170*/  @P0 LDG.E R33, desc[UR60][R2.64] ;  /* 0x0000003c02210981 */ /* 0x0000a2000c1e1900 */
[----:B------:R-:W-:Y:S02]  /*10180*/  LOP3.LUT R24, R24, 0x70, RZ, 0xc0, !PT ;  /* 0x0000007018187812 */ /* 0x000fe400078ec0ff */
[----:B------:R-:W-:Y:S02]  /*10190*/  SHF.R.U32.HI R4, RZ, 0x3, R8 ;  /* 0x00000003ff047819 */ /* 0x000fe40000011608 */
[----:B-1----:R-:W-:Y:S02]  /*101a0*/  ISETP.NE.AND P1, PT, R17, 0x1, PT ;  /* 0x000000011100780c */ /* 0x002fe40003f25270 */
[----:B------:R-:W-:-:S05]  /*101b0*/  LOP3.LUT R37, R24, R4, RZ, 0xfc, !PT ;  /* 0x0000000418257212 */ /* 0x000fca00078efcff */
[----:B------:R-:W-:-:S05]  /*101c0*/  IMAD R7, R0, 0x40, R37 ;  /* 0x0000004000077824 */ /* 0x000fca00078e0225 */
[C---:B------:R-:W-:Y:S01]  /*101d0*/  ISETP.GE.AND P0, PT, R7.reuse, UR47, PT ;  /* 0x0000002f07007c0c */ /* 0x040fe2000bf06270 */
[----:B0-----:R-:W0:Y:S01]  /*101e0*/  @P1 LDC R2, c[0x0][0x434] ;  /* 0x00010d00ff021b82 */ /* 0x001e220000000800 */
[----:B-----5:R-:W-:Y:S01]  /*101f0*/  IMAD.IADD R7, R7, 0x1, R22 ;  /* 0x0000000107077824 */ /* 0x020fe200078e0216 */
[----:B------:R-:W-:Y:S02]  /*10200*/  @P1 LOP3.LUT R16, R16, 0x40, RZ, 0xfc, !PT ;  /* 0x0000004010101812 */ /* 0x000fe400078efcff */
[----:B------:R-:W-:Y:S02]  /*10210*/  ISETP.GT.U32.OR P0, PT, R37, 0x3f, P0 ;  /* 0x0000003f2500780c */ /* 0x000fe40000704470 */
[----:B------:R-:W-:Y:S02]  /*10220*/  MOV R9, R7 ;  /* 0x0000000700097202 */ /* 0x000fe40000000f00 */
[----:B------:R-:W1:Y:S09]  /*10230*/  @P1 LDC R3, c[0x0][0x438] ;  /* 0x00010e00ff031b82 */ /* 0x000e720000000800 */
[----:B------:R-:W3:Y:S01]  /*10240*/  @!P0 LDC.64 R10, c[0x0][0x428] ;  /* 0x00010a00ff0a8b82 */ /* 0x000ee20000000a00 */
[----:B0-----:R-:W-:-:S07]  /*10250*/  @P1 IMAD.HI.U32 R2, R7, R2, RZ ;  /* 0x0000000207021227 */ /* 0x001fce00078e00ff */
[----:B------:R-:W0:Y:S01]  /*10260*/  @!P0 LDC.64 R4, c[0x0][0x418] ;  /* 0x00010600ff048b82 */ /* 0x000e220000000a00 */
[----:B-1----:R-:W-:-:S04]  /*10270*/  @P1 SHF.R.U32.HI R9, RZ, R3, R2 ;  /* 0x00000003ff091219 */ /* 0x002fc80000011602 */
[----:B------:R-:W-:Y:S02]  /*10280*/  @!P0 SHF.R.S32.HI R3, RZ, 0x1f, R9 ;  /* 0x0000001fff038819 */ /* 0x000fe40000011409 */
[----:B------:R-:W-:Y:S01]  /*10290*/  LOP3.LUT R16, R16, 0xffffffef, RZ, 0xc0, !PT ;  /* 0xffffffef10107812 */ /* 0x000fe200078ec0ff */
[----:B------:R-:W-:Y:S01]  /*102a0*/  UMOV UR5, 0xffffffff ;  /* 0xffffffff00057882 */ /* 0x000fe20000000000 */
[----:B--2---:R-:W-:-:S05]  /*102b0*/  SHF.R.S32.HI R6, RZ, 0x1f, R33 ;  /* 0x0000001fff067819 */ /* 0x004fca0000011421 */
[----:B---3--:R-:W-:Y:S01]  /*102c0*/  @!P0 IMAD R2, R6, R10, RZ ;  /* 0x0000000a06028224 */ /* 0x008fe200078e02ff */
[----:B------:R1:W-:Y:S03]  /*102d0*/  STL [R1], R6 ;  /* 0x0000000601007387 */ /* 0x0003e60000100800 */
[----:B------:R-:W-:Y:S02]  /*102e0*/  @!P0 IMAD R11, R33, R11, R2 ;  /* 0x0000000b210b8224 */ /* 0x000fe400078e0202 */
[----:B------:R-:W-:-:S04]  /*102f0*/  @!P0 IMAD.MOV.U32 R2, RZ, RZ, R9 ;  /* 0x000000ffff028224 */ /* 0x000fc800078e0009 */
[----:B------:R-:W-:-:S04]  /*10300*/  @!P0 IMAD.WIDE.U32 R2, R33, R10, R2 ;  /* 0x0000000a21028225 */ /* 0x000fc800078e0002 */
[----:B------:R-:W-:Y:S01]  /*10310*/  @!P0 IMAD.IADD R3, R3, 0x1, R11 ;  /* 0x0000000103038824 */ /* 0x000fe200078e020b */
[----:B0-----:R-:W-:Y:S01]  /*10320*/  @!P0 LEA R4, P1, R2, R4, 0x2 ;  /* 0x0000000402048211 */ /* 0x001fe200078210ff */
[----:B-1----:R-:W-:-:S03]  /*10330*/  IMAD.MOV.U32 R6, RZ, RZ, RZ ;  /* 0x000000ffff067224 */ /* 0x002fc600078e00ff */
[----:B------:R-:W-:-:S05]  /*10340*/  @!P0 LEA.HI.X R5, R2, R5, R3, 0x2, P1 ;  /* 0x0000000502058211 */ /* 0x000fca00008f1403 */
[----:B------:R0:W5:Y:S02]  /*10350*/  @!P0 LDG.E R6, desc[UR60][R4.64] ;  /* 0x0000003c04068981 */ /* 0x000164000c1e1900 */
[----:B0-----:R-:W-:-:S05]  /*10360*/  IMAD.SHL.U32 R4, R26, 0x8, RZ ;  /* 0x000000081a047824 */ /* 0x001fca00078e00ff */
[----:B------:R-:W-:-:S04]  /*10370*/  LOP3.LUT R25, R4, 0x38, RZ, 0xc0, !PT ;  /* 0x0000003804197812 */ /* 0x000fc800078ec0ff */
[C---:B------:R-:W-:Y:S02]  /*10380*/  ISETP.GE.AND P0, PT, R25.reuse, UR4, PT ;  /* 0x0000000419007c0c */ /* 0x040fe4000bf06270 */
[C---:B------:R-:W-:Y:S02]  /*10390*/  LOP3.LUT R36, R25.reuse, 0x40, RZ, 0xfc, !PT ;  /* 0x0000004019247812 */ /* 0x040fe400078efcff */
[C---:B------:R-:W-:Y:S02]  /*103a0*/  LOP3.LUT R35, R25.reuse, 0x80, RZ, 0xfc, !PT ;  /* 0x0000008019237812 */ /* 0x040fe400078efcff */
[----:B------:R-:W-:Y:S02]  /*103b0*/  ISETP.GE.AND P2, PT, R36, UR4, PT ;  /* 0x0000000424007c0c */ /* 0x000fe4000bf46270 */
[----:B------:R-:W-:Y:S02]  /*103c0*/  LOP3.LUT R34, R25, 0xc0, RZ, 0xfc, !PT ;  /* 0x000000c019227812 */ /* 0x000fe400078efcff */
[----:B------:R-:W-:-:S03]  /*103d0*/  ISETP.GE.AND P1, PT, R35, UR4, PT ;  /* 0x0000000423007c0c */ /* 0x000fc6000bf26270 */
        /* <DEDUP_REMOVED lines=8> */
[----:B------:R-:W-:Y:S06]  /*10460*/  BRA.DIV UR5, `(.L_x_1094) ;  /* 0x0000002e05f47947 */ /* 0x000fec000b800000 */
.L_x_1136:
[----:B------:R-:W2:Y:S01]  /*10470*/  LDL R2, [R1+0x4] ;  /* 0x0000040001027983 */ /* 0x000ea20000100800 */
[----:B------:R-:W-:Y:S01]  /*10480*/  ISETP.GT.U32.AND P1, PT, R37, 0x3f, PT ;  /* 0x0000003f2500780c */ /* 0x000fe20003f24070 */
[----:B------:R-:W-:Y:S01]  /*10490*/  IMAD.U32 R32, RZ, RZ, UR39 ;  /* 0x00000027ff207e24 */ /* 0x000fe2000f8e00ff */
[----:B------:R-:W-:Y:S01]  /*104a0*/  LOP3.LUT R16, R16, 0xfffffffe, RZ, 0xc0, !PT ;  /* 0xfffffffe10107812 */ /* 0x000fe200078ec0ff */
[----:B------:R-:W-:-:S03]  /*104b0*/  IMAD.MOV.U32 R27, RZ, RZ, R0 ;  /* 0x000000ffff1b7224 */ /* 0x000fc600078e0000 */
[----:B------:R-:W-:-:S07]  /*104c0*/  SHF.R.S32.HI R32, RZ, 0x1f, R32 ;  /* 0x0000001fff207819 */ /* 0x000fce0000011420 */
[----:B------:R-:W-:-:S04]  /*104d0*/  @P1 LOP3.LUT R16, R16, 0x1, RZ, 0xfc, !PT ;  /* 0x0000000110101812 */ /* 0x000fc800078efcff */
[----:B------:R-:W-:Y:S02]  /*104e0*/  LOP3.LUT R16, R16, 0xffffffdf, RZ, 0xc0, !PT ;  /* 0xffffffdf10107812 */ /* 0x000fe400078ec0ff */
[----:B--2---:R-:W-:Y:S02]  /*104f0*/  R2UR UR4, R2 ;  /* 0x00000000020472ca */ /* 0x004fe400000e0000 */
[----:B------:R-:W-:-:S05]  /*10500*/  IADD3 R2, -R9, RZ, RZ ;  /* 0x000000ff09027210 */ /* 0x000fca0007ffe1ff */
[----:B------:R-:W-:-:S06]  /*10510*/  IMAD R7, R17, R2, R7 ;  /* 0x0000000211077224 */ /* 0x000fcc00078e0207 */
[----:B------:R-:W-:-:S06]  /*10520*/  ULOP3.LUT UR4, UR4, 0x2, URZ, 0xfc, !UPT ;  /* 0x0000000204047892 */ /* 0x000fcc000f8efc3f */
[----:B------:R-:W-:-:S05]  /*10530*/  IMAD.U32 R2, RZ, RZ, UR4 ;  /* 0x00000004ff027e24 */ /* 0x000fca000f8e00ff */
[----:B------:R-:W-:-:S13]  /*10540*/  ISETP.NE.AND P0, PT, R2, 0x3, PT ;  /* 0x000000030200780c */ /* 0x000fda0003f05270 */
[----:B------:R-:W-:Y:S01]  /*10550*/  @P0 LOP3.LUT R16, R16, 0x20, RZ, 0xfc, !PT ;  /* 0x0000002010100812 */ /* 0x000fe200078efcff */
[----:B------:R-:W-:Y:S06]  /*10560*/  @!P0 BRA `(.L_x_1095) ;  /* 0x0000000000048947 */ /* 0x000fec0003800000 */
[----:B------:R-:W-:Y:S01]  /*10570*/  BPT.TRAP 0x1 ;  /* 0x000000040000795c */ /* 0x000fe20000300000 */
.L_x_1095:
[----:B------:R-:W-:Y:S01]  /*10580*/  SHF.R.S32.HI R9, RZ, 0x1f, R7 ;  /* 0x0000001fff097819 */ /* 0x000fe20000011407 */
[----:B------:R-:W-:Y:S01]  /*10590*/  ULDC.64 UR4, c[0x0][0x328] ;  /* 0x0000ca0000047ab9 */ /* 0x000fe20000000a00 */
[----:B------:R-:W-:-:S03]  /*105a0*/  R2UR UR6, R32 ;  /* 0x00000000200672ca */ /* 0x000fc600000e0000 */
[----:B------:R-:W-:-:S04]  /*105b0*/  IMAD R2, R9, UR4, RZ ;  /* 0x0000000409027c24 */ /* 0x000fc8000f8e02ff */
[C---:B------:R-:W-:Y:S02]  /*105c0*/  IMAD R5, R7.reuse, UR5, R2 ;  /* 0x0000000507057c24 */ /* 0x040fe4000f8e0202 */
[----:B------:R-:W-:Y:S01]  /*105d0*/  IMAD.WIDE.U32 R2, R7, UR4, RZ ;  /* 0x0000000407027c25 */ /* 0x000fe2000f8e00ff */
[----:B------:R-:W-:-:S03]  /*105e0*/  ULDC.64 UR4, c[0x0][0x338] ;  /* 0x0000ce0000047ab9 */ /* 0x000fc60000000a00 */
[----:B------:R-:W-:Y:S01]  /*105f0*/  IMAD.IADD R3, R3, 0x1, R5 ;  /* 0x0000000103037824 */ /* 0x000fe200078e0205 */
[----:B-----5:R-:W-:Y:S01]  /*10600*/  SHF.R.S32.HI R5, RZ, 0x1f, R6 ;  /* 0x0000001fff057819 */ /* 0x020fe20000011406 */
[----:B------:R-:W-:-:S04]  /*10610*/  IMAD.WIDE.U32 R2, R6, UR4, R2 ;  /* 0x0000000406027c25 */ /* 0x000fc8000f8e0002 */
[----:B------:R-:W-:-:S04]  /*10620*/  IMAD R11, R5, UR4, RZ ;  /* 0x00000004050b7c24 */ /* 0x000fc8000f8e02ff */
[----:B------:R-:W-:Y:S01]  /*10630*/  IMAD R11, R6, UR5, R11 ;  /* 0x00000005060b7c24 */ /* 0x000fe2000f8e020b */
[----:B------:R-:W-:-:S04]  /*10640*/  ULDC.64 UR4, c[0x0][0x330] ;  /* 0x0000cc0000047ab9 */ /* 0x000fc80000000a00 */
[----:B------:R-:W-:Y:S01]  /*10650*/  IADD3 R3, R3, R11, RZ ;  /* 0x0000000b03037210 */ /* 0x000fe20007ffe0ff */
[----:B------:R-:W-:Y:S01]  /*10660*/  IMAD.U32 R11, RZ, RZ, UR4 ;  /* 0x00000004ff0b7e24 */ /* 0x000fe2000f8e00ff */
[----:B------:R-:W-:-:S03]  /*10670*/  UIMAD UR4, UR6, UR4, URZ ;  /* 0x00000004060472a4 */ /* 0x000fc6000f8e023f */
[----:B------:R-:W-:Y:S01]  /*10680*/  IMAD.WIDE.U32 R2, R11, UR39, R2 ;  /* 0x000000270b027c25 */ /* 0x000fe2000f8e0002 */
[----:B------:R-:W-:Y:S01]  /*10690*/  UIMAD UR4, UR39, UR5, UR4 ;  /* 0x00000005270472a4 */ /* 0x000fe2000f8e0204 */
[----:B------:R-:W-:Y:S02]  /*106a0*/  ULDC.64 UR6, c[0x0][0x318] ;  /* 0x0000c60000067ab9 */ /* 0x000fe40000000a00 */
[----:B------:R-:W-:-:S03]  /*106b0*/  LEA R17, P0, R2, UR6, 0x1 ;  /* 0x0000000602117c11 */ /* 0x000fc6000f8008ff */
[----:B------:R-:W-:-:S05]  /*106c0*/  VIADD R3, R3, UR4 ;  /* 0x0000000403037c36 */ /* 0x000fca0008000000 */
[----:B------:R-:W-:Y:S01]  /*106d0*/  LEA.HI.X R18, R2, UR7, R3, 0x1, P0 ;  /* 0x0000000702127c11 */ /* 0x000fe200080f0c03 */
[----:B------:R-:W-:-:S05]  /*106e0*/  IMAD.MOV.U32 R2, RZ, RZ, 0x1 ;  /* 0x00000001ff027424 */ /* 0x000fca00078e00ff */
[----:B------:R-:W-:-:S04]  /*106f0*/  SHF.L.U32 R2, R2, 0x1f, RZ ;  /* 0x0000001f02027819 */ /* 0x000fc800000006ff */
[----:B------:R-:W0:Y:S02]  /*10700*/  SYNCS.PHASECHK.TRANS64.TRYWAIT P0, [UR45+0x30840], R2 ;  /* 0x03084002ff0075a7 */ /* 0x000e24000800016d */
[----:B0-----:R-:W-:Y:S05]  /*10710*/  @!P0 BRA `(.L_x_1096) ;  /* 0x0000002c00688947 */ /* 0x001fea0003800000 */
.L_x_1137:
[----:B------:R-:W-:Y:S01]  /*10720*/  ULDC.64 UR4, c[0x0][0x300] ;  /* 0x0000c00000047ab9 */ /* 0x000fe20000000a00 */
[----:B------:R-:W-:Y:S01]  /*10730*/  R2UR UR6, R32 ;  /* 0x00000000200672ca */ /* 0x000fe200000e0000 */
[----:B0-----:R-:W-:Y:S01]  /*10740*/  IMAD R2, R9, UR4, RZ ;  /* 0x0000000409027c24 */ /* 0x001fe2000f8e02ff */
[----:B------:R-:W-:Y:S01]  /*10750*/  SHF.R.U32.HI R28, RZ, 0x3, R8 ;  /* 0x00000003ff1c7819 */ /* 0x000fe20000011608 */
[----:B------:R-:W-:Y:S01]  /*10760*/  IMAD.SHL.U32 R30, R8, 0x8, RZ ;  /* 0x00000008081e7824 */ /* 0x000fe200078e00ff */
[C---:B------:R-:W-:Y:S01]  /*10770*/  LOP3.LUT P4, RZ, R16.reuse, 0x10, RZ, 0xc0, !PT ;  /* 0x0000001010ff7812 */ /* 0x040fe2000788c0ff */
[C---:B------:R-:W-:Y:S01]  /*10780*/  IMAD R9, R7.reuse, UR5, R2 ;  /* 0x0000000507097c24 */ /* 0x040fe2000f8e0202 */
[C---:B------:R-:W-:Y:S01]  /*10790*/  LOP3.LUT P3, RZ, R16.reuse, 0x8, RZ, 0xc0, !PT ;  /* 0x0000000810ff7812 */ /* 0x040fe2000786c0ff */
[----:B------:R-:W-:Y:S01]  /*107a0*/  IMAD.WIDE.U32 R2, R7, UR4, RZ ;  /* 0x0000000407027c25 */ /* 0x000fe2000f8e00ff */
[----:B------:R-:W-:Y:S01]  /*107b0*/  ULDC.64 UR4, c[0x0][0x310] ;  /* 0x0000c40000047ab9 */ /* 0x000fe20000000a00 */
[----:B------:R-:W-:-:S02]  /*107c0*/  LOP3.LUT P2, RZ, R16, 0x4, RZ, 0xc0, !PT ;  /* 0x0000000410ff7812 */ /* 0x000fc4000784c0ff */
[----:B------:R-:W-:Y:S01]  /*107d0*/  IMAD.IADD R3, R3, 0x1, R9 ;  /* 0x0000000103037824 */ /* 0x000fe200078e0209 */
[----:B------:R-:W-:Y:S01]  /*107e0*/  LOP3.LUT P1, RZ, R16, 0x2, RZ, 0xc0, !PT ;  /* 0x0000000210ff7812 */ /* 0x000fe2000782c0ff */
[----:B------:R-:W-:Y:S02]  /*107f0*/  IMAD R5, R5, UR4, RZ ;  /* 0x0000000405057c24 */ /* 0x000fe4000f8e02ff */
[----:B------:R-:W-:-:S04]  /*10800*/  IMAD.WIDE.U32 R2, R6, UR4, R2 ;  /* 0x0000000406027c25 */ /* 0x000fc8000f8e0002 */
        /* <DEDUP_REMOVED lines=8> */
[----:B------:R-:W-:Y:S01]  /*10890*/  IMAD.MOV.U32 R5, RZ, RZ, -0x40 ;  /* 0xffffffc0ff057424 */ /* 0x000fe200078e00ff */
[----:B------:R-:W-:Y:S02]  /*108a0*/  LEA R6, P0, R2, UR6, 0x1 ;  /* 0x0000000602067c11 */ /* 0x000fe4000f8008ff */
[----:B------:R-:W-:Y:S01]  /*108b0*/  VIADD R7, R3, UR4 ;  /* 0x0000000403077c36 */ /* 0x000fe20008000000 */
[----:B------:R-:W-:Y:S01]  /*108c0*/  LOP3.LUT R3, R4, 0x1c0, RZ, 0xc0, !PT ;  /* 0x000001c004037812 */ /* 0x000fe200078ec0ff */
[----:B------:R-:W-:Y:S01]  /*108d0*/  IMAD R0, R0, R5, UR47 ;  /* 0x0000002f00007e24 */ /* 0x000fe2000f8e0205 */
[----:B------:R-:W-:-:S02]  /*108e0*/  UMOV UR4, 0xffffffff ;  /* 0xffffffff00047882 */ /* 0x000fc40000000000 */
[----:B------:R-:W-:Y:S02]  /*108f0*/  LOP3.LUT R3, R3, 0x38, R4, 0xf8, !PT ;  /* 0x0000003803037812 */ /* 0x000fe400078ef804 */
[----:B------:R-:W-:Y:S02]  /*10900*/  IADD3 R0, -R28, R0, RZ ;  /* 0x000000001c007210 */ /* 0x000fe40007ffe1ff */
[----:B------:R-:W-:Y:S02]  /*10910*/  LOP3.LUT R3, R3, 0x38, R26, 0x78, !PT ;  /* 0x0000003803037812 */ /* 0x000fe400078e781a */
[----:B------:R-:W-:Y:S02]  /*10920*/  LEA.HI.X R7, R2, UR7, R7, 0x1, P0 ;  /* 0x0000000702077c11 */ /* 0x000fe400080f0c07 */
[----:B------:R-:W-:Y:S02]  /*10930*/  LOP3.LUT R30, R3, 0x200, R30, 0xf8, !PT ;  /* 0x00000200031e7812 */ /* 0x000fe400078ef81e */
[----:B------:R-:W-:Y:S01]  /*10940*/  ISETP.GE.AND P0, PT, R0, 0x1, PT ;  /* 0x000000010000780c */ /* 0x000fe20003f06270 */
[----:B------:R-:W-:-:S12]  /*10950*/  BRA.DIV UR4, `(.L_x_1097) ;  /* 0x0000002a04f07947 */ /* 0x000fd8000b800000 */
[----:B------:R-:W-:Y:S01]  /*10960*/  SHFL.IDX PT, R3, R7, RZ, 0x181f ;  /* 0x00181fff07037589 */ /* 0x000fe200000e0000 */
[----:B------:R-:W-:-:S03]  /*10970*/  @P0 LEA R9, R30, UR45, 0x1 ;  /* 0x0000002d1e090c11 */ /* 0x000fc6000f8e08ff */
[----:B------:R-:W0:Y:S04]  /*10980*/  SHFL.IDX PT, R2, R6, RZ, 0x181f ;  /* 0x00181fff06027589 */ /* 0x000e2800000e0000 */
[----:B------:R-:W-:Y:S04]  /*10990*/  SHFL.IDX PT, R5, R7, 0x1, 0x181f ;  /* 0x00381f0007057f89 */ /* 0x000fe800000e0000 */
        /* <DEDUP_REMOVED lines=24> */
.L_x_1147:
[----:B------:R-:W-:Y:S01]  /*10b20*/  ISETP.GE.AND P0, PT, R0, 0x31, PT ;  /* 0x000000310000780c */ /* 0x000fe20003f06270 */
[----:B-1----:R-:W-:Y:S02]  /*10b30*/  IMAD.MOV.U32 R2, RZ, RZ, R14 ;  /* 0x000000ffff027224 */ /* 0x002fe400078e000e */
[----:B--2---:R-:W-:-:S10]  /*10b40*/  IMAD.MOV.U32 R3, RZ, RZ, R4 ;  /* 0x000000ffff037224 */ /* 0x004fd400078e0004 */
[----:B------:R-:W-:Y:S01]  /*10b50*/  @P0 IMAD.WIDE.U32 R2, R25, 0x2, R2 ;  /* 0x0000000219020825 */ /* 0x000fe200078e0002 */
[----:B------:R-:W-:-:S05]  /*10b60*/  @P0 LEA R5, R30, UR45, 0x1 ;  /* 0x0000002d1e050c11 */ /* 0x000fca000f8e08ff */
[----:B------:R-:W-:Y:S01]  /*10b70*/  @!PT LDS RZ, [RZ] ;  /* 0x00000000fffff984 */ /* 0x000fe20000000800 */
[----:B------:R-:W-:Y:S01]  /*10b80*/  @!PT LDS RZ, [RZ] ;  /* 0x00000000fffff984 */ /* 0x000fe20000000800 */
[----:B------:R-:W-:Y:S01]  /*10b90*/  @!PT LDS RZ, [RZ] ;  /* 0x00000000fffff984 */ /* 0x000fe20000000800 */
[----:B------:R0:W-:Y:S04]  /*10ba0*/  @P0 LDGSTS.E.BYPASS.LTC128B.128 [R5+0x21c00], desc[UR60][R2.64], !P4 ;  /* 0x21c0000002050fae */ /* 0x0001e8000e101d7c */
[----:B------:R0:W-:Y:S04]  /*10bb0*/  @P0 LDGSTS.E.BYPASS.LTC128B.128 [R5+0x23c00], desc[UR60][R2.64+0x80], !P3 ;  /* 0x23c0008002050fae */ /* 0x0001e8000d901d7c */
[----:B------:R0:W-:Y:S04]  /*10bc0*/  @P0 LDGSTS.E.BYPASS.LTC128B.128 [R5+0x25c00], desc[UR60][R2.64+0x100], !P2 ;  /* 0x25c0010002050fae */ /* 0x0001e8000d101d7c */
[----:B------:R0:W-:Y:S01]  /*10bd0*/  @P0 LDGSTS.E.BYPASS.LTC128B.128 [R5+0x27c00], desc[UR60][R2.64+0x180], !P1 ;  /* 0x27c0018002050fae */ /* 0x0001e2000c901d7c */
[----:B------:R-:W-:Y:S01]  /*10be0*/  NOP ;  /* 0x0000000000007918 */ /* 0x000fe20000000000 */
[----:B------:R-:W-:Y:S02]  /*10bf0*/  SYNCS.ARRIVE.TRANS64.RED.A0T1 RZ, [UR45+0x30830], RZ ;  /* 0x030830ffffff79a7 */ /* 0x000fe4000820042d */
[----:B------:R-:W-:Y:S01]  /*10c00*/  ARRIVES.LDGSTSBAR.64.TRANSCNT [UR45+0x30830] ;  /* 0x03083000ff0079b0 */ /* 0x000fe20008000aad */
[----:B------:R-:W-:Y:S01]  /*10c10*/  NOP ;  /* 0x0000000000007918 */ /* 0x000fe20000000000 */
[----:B------:R-:W-:-:S13]  /*10c20*/  LOP3.LUT P1, RZ, R16, 0x20, RZ, 0xc0, !PT ;  /* 0x0000002010ff7812 */ /* 0x000fda000782c0ff */
[----:B0-----:R-:W-:Y:S05]  /*10c30*/  @!P1 BRA `(.L_x_1098) ;  /* 0x0000000000049947 */ /* 0x001fea0003800000 */
[----:B------:R-:W-:Y:S01]  /*10c40*/  BPT.TRAP 0x1 ;  /* 0x000000040000795c */ /* 0x000fe20000300000 */
.L_x_1098:
        /* <DEDUP_REMOVED lines=30> */
.L_x_1099:
[----:B------:R-:W-:Y:S01]  /*10e30*/  UISETP.NE.AND UP0, UPT, UR48, URZ, UPT ;  /* 0x0000003f3000728c */ /* 0x000fe2000bf05270 */
[----:B------:R-:W-:Y:S01]  /*10e40*/  VIADD R0, R37, UR40 ;  /* 0x0000002825007c36 */ /* 0x000fe20008000000 */
[----:B------:R-:W0:Y:S01]  /*10e50*/  LDC R7, c[0x0][0x448] ;  /* 0x00011200ff077b82 */ /* 0x000e220000000800 */
[----:B------:R-:W-:Y:S01]  /*10e60*/  MOV R4, UR36 ;  /* 0x0000002400047c02 */ /* 0x000fe20008000f00 */
[----:B------:R-:W-:Y:S02]  /*10e70*/  IMAD.U32 R3, RZ, RZ, UR46 ;  /* 0x0000002eff037e24 */ /* 0x000fe4000f8e00ff */
[----:B------:R-:W-:Y:S01]  /*10e80*/  PLOP3.LUT P0, PT, PT, PT, UP0, 0x80, 0x0 ;  /* 0x000000000000781c */ /* 0x000fe20003f0f008 */
[----:B------:R-:W-:Y:S02]  /*10e90*/  IMAD.MOV.U32 R9, RZ, RZ, R0 ;  /* 0x000000ffff097224 */ /* 0x000fe400078e0000 */
[----:B------:R-:W-:Y:S02]  /*10ea0*/  IMAD.U32 R5, RZ, RZ, UR37 ;  /* 0x00000025ff057e24 */ /* 0x000fe4000f8e00ff */
[----:B------:R-:W-:-:S08]  /*10eb0*/  @UP0 ULDC UR4, c[0x0][0x44c] ;  /* 0x0001130000040ab9 */ /* 0x000fd00000000800 */
[----:B------:R-:W-:Y:S01]  /*10ec0*/  @P0 IMAD.HI.U32 R2, R0, UR4, RZ ;  /* 0x0000000400020c27 */ /* 0x000fe2000f8e00ff */
[----:B------:R-:W-:Y:S01]  /*10ed0*/  PLOP3.LUT P0, PT, PT, PT, UP0, 0x80, 0x0 ;  /* 0x000000000000781c */ /* 0x000fe20003f0f008 */
[----:B------:R-:W-:-:S12]  /*10ee0*/  @UP0 ULDC UR4, c[0x0][0x450] ;  /* 0x0001140000040ab9 */ /* 0x000fd80000000800 */
[----:B------:R-:W-:Y:S01]  /*10ef0*/  @P0 SHF.R.U32.HI R9, RZ, UR4, R2 ;  /* 0x00000004ff090c19 */ /* 0x000fe20008011602 */
[----:B------:R-:W-:Y:S01]  /*10f00*/  ULDC.64 UR4, c[0x0][0x2e0] ;  /* 0x0000b80000047ab9 */ /* 0x000fe20000000a00 */
[----:B------:R-:W-:Y:S02]  /*10f10*/  IMAD.MOV.U32 R2, RZ, RZ, R4 ;  /* 0x000000ffff027224 */ /* 0x000fe400078e0004 */
[----:B------:R-:W-:Y:S02]  /*10f20*/  IMAD R26, R26, UR4, RZ ;  /* 0x000000041a1a7c24 */ /* 0x000fe4000f8e02ff */
[----:B------:R-:W-:-:S04]  /*10f30*/  IMAD.WIDE.U32 R2, R23, UR4, R2 ;  /* 0x0000000417027c25 */ /* 0x000fc8000f8e0002 */
[----:B------:R-:W-:Y:S01]  /*10f40*/  IMAD R5, R23, UR5, R26 ;  /* 0x0000000517057c24 */ /* 0x000fe2000f8e021a */
[----:B------:R-:W-:-:S03]  /*10f50*/  ULDC.64 UR4, c[0x0][0x2d0] ;  /* 0x0000b40000047ab9 */ /* 0x000fc60000000a00 */
[----:B------:R-:W-:Y:S02]  /*10f60*/  IMAD.IADD R3, R3, 0x1, R5 ;  /* 0x0000000103037824 */ /* 0x000fe400078e0205 */
[----:B------:R-:W-:Y:S02]  /*10f70*/  IMAD.MOV R5, RZ, RZ, -R9 ;  /* 0x000000ffff057224 */ /* 0x000fe400078e0a09 */
[----:B------:R-:W-:-:S04]  /*10f80*/  IMAD.WIDE.U32 R2, R9, UR4, R2 ;  /* 0x0000000409027c25 */ /* 0x000fc8000f8e0002 */
[----:B0-----:R-:W-:Y:S01]  /*10f90*/  IMAD R5, R7, R5, R0 ;  /* 0x0000000507057224 */ /* 0x001fe200078e0200 */
[----:B------:R-:W-:-:S05]  /*10fa0*/  SHF.R.S32.HI R0, RZ, 0x1f, R9 ;  /* 0x0000001fff007819 */ /* 0x000fca0000011409 */
[----:B------:R-:W-:-:S04]  /*10fb0*/  IMAD R0, R0, UR4, RZ ;  /* 0x0000000400007c24 */ /* 0x000fc8000f8e02ff */
[----:B------:R-:W-:Y:S01]  /*10fc0*/  IMAD R9, R9, UR5, R0 ;  /* 0x0000000509097c24 */ /* 0x000fe2000f8e0200 */
[----:B------:R-:W-:Y:S01]  /*10fd0*/  SHF.R.S32.HI R0, RZ, 0x1f, R5 ;  /* 0x0000001fff007819 */ /* 0x000fe20000011405 */
[----:B------:R-:W-:-:S03]  /*10fe0*/  ULDC.64 UR4, c[0x0][0x2c8] ;  /* 0x0000b20000047ab9 */ /* 0x000fc60000000a00 */
[----:B------:R-:W-:Y:S01]  /*10ff0*/  IADD3 R3, R3, R9, RZ ;  /* 0x0000000903037210 */ /* 0x000fe20007ffe0ff */
[----:B------:R-:W-:-:S04]  /*11000*/  IMAD R0, R0, UR4, RZ ;  /* 0x0000000400007c24 */ /* 0x000fc8000f8e02ff */
[C---:B------:R-:W-:Y:S02]  /*11010*/  IMAD R9, R5.reuse, UR5, R0 ;  /* 0x0000000505097c24 */ /* 0x040fe4000f8e0200 */
[----:B------:R-:W-:Y:S01]  /*11020*/  IMAD.WIDE.U32 R2, R5, UR4, R2 ;  /* 0x0000000405027c25 */ /* 0x000fe2000f8e0002 */
[----:B------:R-:W-:-:S03]  /*11030*/  ULDC.64 UR4, c[0x0][0x280] ;  /* 0x0000a00000047ab9 */ /* 0x000fc60000000a00 */
[----:B------:R-:W-:Y:S01]  /*11040*/  IMAD.IADD R3, R3, 0x1, R9 ;  /* 0x0000000103037824 */ /* 0x000fe200078e0209 */
[C---:B------:R-:W-:Y:S01]  /*11050*/  LEA R0, P0, R2.reuse, UR4, 0x1 ;  /* 0x0000000402007c11 */ /* 0x040fe2000f8008ff */
[----:B------:R-:W-:Y:S02]  /*11060*/  ULDC UR4, c[0x0][0x2b8] ;  /* 0x0000ae0000047ab9 */ /* 0x000fe40000000800 */
[----:B------:R-:W-:Y:S02]  /*11070*/  ISETP.GE.AND P4, PT, R25, UR4, PT ;  /* 0x0000000419007c0c */ /* 0x000fe4000bf86270 */
[----:B------:R-:W-:Y:S01]  /*11080*/  LEA.HI.X R6, R2, UR5, R3, 0x1, P0 ;  /* 0x0000000502067c11 */ /* 0x000fe200080f0c03 */
[----:B------:R-:W-:Y:S01]  /*11090*/  UMOV UR5, 0xffffffff ;  /* 0xffffffff00057882 */ /* 0x000fe20000000000 */
[----:B------:R-:W-:Y:S02]  /*110a0*/  ISETP.GE.AND P3, PT, R36, UR4, PT ;  /* 0x0000000424007c0c */ /* 0x000fe4000bf66270 */
[----:B------:R-:W-:-:S02]  /*110b0*/  ISETP.GE.AND P2, PT, R35, UR4, PT ;  /* 0x0000000423007c0c */ /* 0x000fc4000bf46270 */
[----:B------:R-:W-:Y:S01]  /*110c0*/  ISETP.GE.AND P1, PT, R34, UR4, PT ;  /* 0x0000000422007c0c */ /* 0x000fe2000bf26270 */
[----:B------:R-:W-:-:S12]  /*110d0*/  BRA.DIV UR5, `(.L_x_1100) ;  /* 0x0000002a05507947 */ /* 0x000fd8000b800000 */
[----:B------:R-:W-:Y:S01]  /*110e0*/  SHFL.IDX PT, R3, R6, RZ, 0x181f ;  /* 0x00181fff06037589 */ /* 0x000fe200000e0000 */
[----:B------:R-:W-:Y:S01]  /*110f0*/  ULDC UR4, c[0x0][0x288] ;  /* 0x0000a20000047ab9 */ /* 0x000fe20000000800 */
[----:B------:R-:W-:Y:S02]  /*11100*/  VIADD R8, R28, UR40 ;  /* 0x000000281c087c36 */ /* 0x000fe40008000000 */
        /* <DEDUP_REMOVED lines=13> */
[----:B------:R-:W-:Y:S01]  /*111e0*/  ISETP.GE.AND P0, PT, R10, R7, PT ;  /* 0x000000070a00720c */ /* 0x000fe20003f06270 */
[----:B------:R-:W-:-:S02]  /*111f0*/  VIADD R10, R8, 0x20 ;  /* 0x00000020080a7836 */ /* 0x000fc40000000000 */
[----:B0-----:R-:W-:Y:S10]  /*11200*/  SHFL.IDX PT, R3, R6, 0x2, 0x181f ;  /* 0x00581f0006037f89 */ /* 0x001ff400000e0000 */
[----:B-1----:R-:W-:Y:S01]  /*11210*/  @!P0 IMAD.WIDE.U32 R4, R25, 0x2, R4 ;  /* 0x0000000219048825 */ /* 0x002fe200078e0004 */
[----:B------:R-:W-:Y:S01]  /*11220*/  @!P0 LEA R21, R30, UR45, 0x1 ;  /* 0x0000002d1e158c11 */ /* 0x000fe2000f8e08ff */
[----:B------:R-:W0:Y:S04]  /*11230*/  SHFL.IDX PT, R2, R0, 0x2, 0x181f ;  /* 0x00581f0000027f89 */ /* 0x000e2800000e0000 */
[----:B------:R-:W-:Y:S04]  /*11240*/  @!P0 LDGSTS.E.BYPASS.LTC128B.128 [R21+0x10c00], desc[UR60][R4.64], !P4 ;  /* 0x10c0000004158fae */ /* 0x000fe8000e101d7c */
[----:B------:R-:W-:Y:S04]  /*11250*/  @!P0 LDGSTS.E.BYPASS.LTC128B.128 [R21+0x14c00], desc[UR60][R4.64+0x80], !P3 ;  /* 0x14c0008004158fae */ /* 0x000fe8000d901d7c */
[----:B------:R-:W-:Y:S04]  /*11260*/  @!P0 LDGSTS.E.BYPASS.LTC128B.128 [R21+0x18c00], desc[UR60][R4.64+0x100], !P2 ;  /* 0x18c0010004158fae */ /* 0x000fe8000d101d7c */
[----:B------:R1:W-:Y:S01]  /*11270*/  @!P0 LDGSTS.E.BYPASS.LTC128B.128 [R21+0x1cc00], desc[UR60][R4.64+0x180], !P1 ;  /* 0x1cc0018004158fae */ /* 0x0003e2000c901d7c */
[----:B------:R-:W-:-:S02]  /*11280*/  ISETP.GE.AND P0, PT, R10, R7, PT ;  /* 0x000000070a00720c */ /* 0x000fc40003f06270 */
[----:B------:R-:W-:Y:S01]  /*11290*/  IADD3 R10, R8, 0x30, RZ ;  /* 0x00000030080a7810 */ /* 0x000fe20007ffe0ff */
        /* <DEDUP_REMOVED lines=46> */
.L_x_1164:
[----:B------:R-:W-:Y:S01]  /*11580*/  VIADD R8, R8, 0x70 ;  /* 0x0000007008087836 */ /* 0x000fe20000000000 */
[----:B------:R-:W-:Y:S01]  /*11590*/  BSSY B0, `(.L_x_1101) ;  /* 0x000000e000007945 */ /* 0x000fe20003800000 */
[----:B-1----:R-:W-:Y:S01]  /*115a0*/  MOV R2, R14 ;  /* 0x0000000e00027202 */ /* 0x002fe20000000f00 */
[----:B------:R-:W-:Y:S02]  /*115b0*/  IMAD.MOV.U32 R3, RZ, RZ, R6 ;  /* 0x000000ffff037224 */ /* 0x000fe400078e0006 */
[----:B------:R-:W-:-:S13]  /*115c0*/  ISETP.GE.AND P0, PT, R8, R7, PT ;  /* 0x000000070800720c */ /* 0x000fda0003f06270 */
[----:B------:R-:W-:Y:S05]  /*115d0*/  @P0 BRA `(.L_x_1102) ;  /* 0x0000000000240947 */ /* 0x000fea0003800000 */
[----:B------:R-:W-:Y:S01]  /*115e0*/  IMAD.WIDE.U32 R2, R25, 0x2, R2 ;  /* 0x0000000219027825 */ /* 0x000fe200078e0002 */
        /* <DEDUP_REMOVED lines=8> */
.L_x_1102:
[----:B------:R-:W-:Y:S05]  /*11670*/  BSYNC B0 ;  /* 0x0000000000007941 */ /* 0x000fea0003800000 */
.L_x_1101:
[----:B------:R-:W-:Y:S01]  /*11680*/  NOP ;  /* 0x0000000000007918 */ /* 0x000fe20000000000 */
[----:B------:R-:W-:Y:S01]  /*11690*/  SYNCS.ARRIVE.TRANS64.RED.A0T1 RZ, [UR45+0x30800], RZ ;  /* 0x030800ffffff79a7 */ /* 0x000fe2000820042d */
[----:B------:R-:W-:Y:S01]  /*116a0*/  IMAD.MOV.U32 R0, RZ, RZ, 0x1 ;  /* 0x00000001ff007424 */ /* 0x000fe200078e00ff */
[----:B------:R-:W-:Y:S01]  /*116b0*/  ARRIVES.LDGSTSBAR.64.TRANSCNT [UR45+0x30800] ;  /* 0x03080000ff0079b0 */ /* 0x000fe20008000aad */
[----:B------:R-:W-:Y:S02]  /*116c0*/  VIADD R19, R19, 0xfffffffe ;  /* 0xfffffffe13137836 */ /* 0x000fe40000000000 */
[----:B------:R-:W-:Y:S01]  /*116d0*/  IMAD.MOV.U32 R23, RZ, RZ, 0x1 ;  /* 0x00000001ff177424 */ /* 0x000fe200078e00ff */
[----:B------:R-:W-:Y:S01]  /*116e0*/  SHF.L.U32 R0, R0, 0x1f, RZ ;  /* 0x0000001f00007819 */ /* 0x000fe200000006ff */
[----:B------:R-:W-:Y:S01]  /*116f0*/  NOP ;  /* 0x0000000000007918 */ /* 0x000fe20000000000 */
[----:B------:R-:W-:Y:S02]  /*11700*/  SYNCS.ARRIVE.TRANS64.A1T0 RZ, [UR45+0x30800], RZ ;  /* 0x030800ffffff79a7 */ /* 0x000fe4000810002d */
[----:B------:R-:W1:Y:S02]  /*11710*/  SYNCS.PHASECHK.TRANS64.TRYWAIT P0, [UR45+0x30820], R0 ;  /* 0x03082000ff0075a7 */ /* 0x000e64000800016d */
[----:B-1----:R-:W-:Y:S05]  /*11720*/  @!P0 BRA `(.L_x_1103) ;  /* 0x0000002c00608947 */ /* 0x002fea0003800000 */
.L_x_1165:
[----:B------:R-:W-:Y:S02]  /*11730*/  ISETP.GE.AND P0, PT, R19, UR49, PT ;  /* 0x0000003113007c0c */ /* 0x000fe4000bf06270 */
[----:B------:R-:W-:-:S11]  /*11740*/  MOV R20, RZ ;  /* 0x000000ff00147202 */ /* 0x000fd60000000f00 */
[----:B------:R-:W-:Y:S05]  /*11750*/  @!P0 BRA `(.L_x_1104) ;  /* 0x0000001000088947 */ /* 0x000fea0003800000 */
[----:B0-----:R-:W0:Y:S01]  /*11760*/  S2R R2, SR_TID.X ;  /* 0x0000000000027919 */ /* 0x001e220000002100 */
[----:B------:R-:W-:Y:S01]  /*11770*/  UIADD3 UR4, UR44, 0x1, URZ ;  /* 0x000000012c047890 */ /* 0x000fe2000fffe03f */
[----:B------:R-:W-:Y:S01]  /*11780*/  LOP3.LUT R3, RZ, UR42, RZ, 0x33, !PT ;  /* 0x0000002aff037c12 */ /* 0x000fe2000f8e33ff */
[----:B------:R-:W-:Y:S01]  /*11790*/  BSSY B0, `(.L_x_1104) ;  /* 0x00000fe000007945 */ /* 0x000fe20003800000 */
[----:B------:R-:W-:Y:S01]  /*117a0*/  LOP3.LUT R5, RZ, UR41, RZ, 0x33, !PT ;  /* 0x00000029ff057c12 */ /* 0x000fe2000f8e33ff */
[----:B------:R-:W-:Y:S01]  /*117b0*/  UIMAD UR4, UR4, UR38, URZ ;  /* 0x00000026040472a4 */ /* 0x000fe2000f8e023f */
[----:B------:R-:W-:-:S05]  /*117c0*/  MOV R19, RZ ;  /* 0x000000ff00137202 */ /* 0x000fca0000000f00 */
[----:B------:R-:W-:Y:S01]  /*117d0*/  LOP3.LUT R0, RZ, UR4, RZ, 0x33, !PT ;  /* 0x00000004ff007c12 */ /* 0x000fe2000f8e33ff */
[----:B------:R-:W-:Y:S02]  /*117e0*/  ULDC UR4, c[0x0][0x2f4] ;  /* 0x0000bd0000047ab9 */ /* 0x000fe40000000800 */
[----:B------:R-:W-:Y:S02]  /*117f0*/  ISETP.GE.AND P4, PT, R25, UR4, PT ;  /* 0x0000000419007c0c */ /* 0x000fe4000bf86270 */
[----:B------:R-:W-:Y:S02]  /*11800*/  VIADDMNMX R0, R0, -UR43, R3, !PT ;  /* 0x8000002b00007c46 */ /* 0x000fe4000f800103 */
[----:B------:R-:W-:Y:S02]  /*11810*/  ISETP.GE.AND P3, PT, R36, UR4, PT ;  /* 0x0000000424007c0c */ /* 0x000fe4000bf66270 */
[----:B------:R-:W-:Y:S02]  /*11820*/  VIMNMX R0, R0, R5, !PT ;  /* 0x0000000500007248 */ /* 0x000fe40007fe0100 */
[----:B------:R-:W-:-:S02]  /*11830*/  ISETP.GE.AND P2, PT, R35, UR4, PT ;  /* 0x0000000423007c0c */ /* 0x000fc4000bf46270 */
[----:B------:R-:W-:Y:S02]  /*11840*/  IADD3 R27, -R0, -0x2, RZ ;  /* 0xfffffffe001b7810 */ /* 0x000fe40007ffe1ff */
        /* <DEDUP_REMOVED lines=9> */
[----:B------:R-:W-:-:S02]  /*118e0*/  IMAD.MOV.U32 R22, RZ, RZ, 0x1 ;  /* 0x00000001ff167424 */ /* 0x000fc400078e00ff */
[----:B------:R-:W-:-:S07]  /*118f0*/  VIADD R0, R3, 0x80 ;  /* 0x0000008003007836 */ /* 0x000fce0000000000 */
.L_x_1117:
[----:B------:R-:W2:Y:S01]  /*11900*/  LDL R8, [R1] ;  /* 0x0000000001087983 */ /* 0x000ea20000100800 */
[----:B------:R-:W0:Y:S01]  /*11910*/  LDC R2, c[0x0][0x430] ;  /* 0x00010c00ff027b82 */ /* 0x000e220000000800 */
[----:B------:R-:W-:Y:S01]  /*11920*/  ISETP.GT.U32.AND P6, PT, R37, 0x3f, PT ;  /* 0x0000003f2500780c */ /* 0x000fe20003fc4070 */
[----:B------:R-:W-:-:S12]  /*11930*/  IMAD.MOV.U32 R9, RZ, RZ, R10 ;  /* 0x000000ffff097224 */ /* 0x000fd800078e000a */
[----:B------:R-:W2:Y:S01]  /*11940*/  @!P6 LDC.64 R6, c[0x0][0x428] ;  /* 0x00010a00ff06eb82 */ /* 0x000ea20000000a00 */
[----:B0-----:R-:W-:-:S13]  /*11950*/  ISETP.NE.AND P0, PT, R2, 0x1, PT ;  /* 0x000000010200780c */ /* 0x001fda0003f05270 */
[----:B------:R-:W0:Y:S08]  /*11960*/  @P0 LDC R3, c[0x0][0x434] ;  /* 0x00010d00ff030b82 */ /* 0x000e300000000800 */
[----:B-1----:R-:W1:Y:S01]  /*11970*/  @P0 LDC R5, c[0x0][0x438] ;  /* 0x00010e00ff050b82 */ /* 0x002e620000000800 */
[----:B0-----:R-:W-:-:S05]  /*11980*/  @P0 IMAD.HI.U32 R2, R10, R3, RZ ;  /* 0x000000030a020227 */ /* 0x001fca00078e00ff */
[----:B-1----:R-:W-:Y:S02]  /*11990*/  @P0 SHF.R.U32.HI R9, RZ, R5, R2 ;  /* 0x00000005ff090219 */ /* 0x002fe40000011602 */
[----:B------:R-:W0:Y:S02]  /*119a0*/  @!P6 LDC.64 R4, c[0x0][0x418] ;  /* 0x00010600ff04eb82 */ /* 0x000e240000000a00 */
[----:B------:R-:W-:Y:S01]  /*119b0*/  @!P6 SHF.R.S32.HI R3, RZ, 0x1f, R9 ;  /* 0x0000001fff03e819 */ /* 0x000fe20000011409 */
[----:B--2---:R-:W-:-:S04]  /*119c0*/  @!P6 IMAD R2, R8, R6, RZ ;  /* 0x000000060802e224 */ /* 0x004fc800078e02ff */
[----:B------:R-:W-:Y:S02]  /*119d0*/  @!P6 IMAD R7, R33, R7, R2 ;  /* 0x000000072107e224 */ /* 0x000fe400078e0202 */
[----:B------:R-:W-:-:S04]  /*119e0*/  @!P6 IMAD.MOV.U32 R2, RZ, RZ, R9 ;  /* 0x000000ffff02e224 */ /* 0x000fc800078e0009 */
[----:B------:R-:W-:-:S04]  /*119f0*/  @!P6 IMAD.WIDE.U32 R2, R33, R6, R2 ;  /* 0x000000062102e225 */ /* 0x000fc800078e0002 */
[----:B------:R-:W-:Y:S01]  /*11a00*/  @!P6 IMAD.IADD R3, R7, 0x1, R3 ;  /* 0x000000010703e824 */ /* 0x000fe200078e0203 */
[----:B0-----:R-:W-:Y:S01]  /*11a10*/  @!P6 LEA R4, P0, R2, R4, 0x2 ;  /* 0x000000040204e211 */ /* 0x001fe200078010ff */
[----:B------:R-:W-:-:S03]  /*11a20*/  IMAD.MOV.U32 R6, RZ, RZ, RZ ;  /* 0x000000ffff067224 */ /* 0x000fc600078e00ff */
[----:B------:R-:W-:-:S05]  /*11a30*/  @!P6 LEA.HI.X R5, R2, R5, R3, 0x2, P0 ;  /* 0x000000050205e211 */ /* 0x000fca00000f1403 */
[----:B------:R0:W5:Y:S01]  /*11a40*/  @!P6 LDG.E R6, desc[UR60][R4.64] ;  /* 0x0000003c0406e981 */ /* 0x000162000c1e1900 */
[----:B------:R-:W-:Y:S02]  /*11a50*/  LOP3.LUT P5, RZ, R16, 0x20, RZ, 0xc0, !PT ;  /* 0x0000002010ff7812 */ /* 0x000fe400078ac0ff */
[----:B------:R-:W-:-:S04]  /*11a60*/  IADD3 R20, R19, 0x1, RZ ;  /* 0x0000000113147810 */ /* 0x000fc80007ffe0ff */
[----:B------:R-:W-:-:S04]  /*11a70*/  ISETP.NE.AND P0, PT, R20, 0x2, PT ;  /* 0x000000021400780c */ /* 0x000fc80003f05270 */
[----:B------:R-:W-:Y:S02]  /*11a80*/  SEL R23, RZ, 0x1, P0 ;  /* 0x00000001ff177807 */ /* 0x000fe40000000000 */
[----:B------:R-:W-:Y:S02]  /*11a90*/  SEL R20, R20, RZ, P0 ;  /* 0x000000ff14147207 */ /* 0x000fe40000000000 */
[----:B------:R-:W-:Y:S01]  /*11aa0*/  LOP3.LUT R23, R22, R23, RZ, 0x3c, !PT ;  /* 0x0000001716177212 */ /* 0x000fe200078e3cff */
[----:B0-----:R-:W-:Y:S06]  /*11ab0*/  @!P5 BRA `(.L_x_1105) ;  /* 0x000000000004d947 */ /* 0x001fec0003800000 */
[----:B------:R-:W-:Y:S01]  /*11ac0*/  BPT.TRAP 0x1 ;  /* 0x000000040000795c */ /* 0x000fe20000300000 */
.L_x_1105:
[----:B------:R-:W-:Y:S01]  /*11ad0*/  LEA R21, R20, UR45, 0x3 ;  /* 0x0000002d14157c11 */ /* 0x000fe2000f8e18ff */
[----:B------:R-:W-:Y:S01]  /*11ae0*/  BSSY B1, `(.L_x_1106) ;  /* 0x0000004000017945 */ /* 0x000fe20003800000 */
[----:B------:R-:W-:-:S04]  /*11af0*/  SHF.L.U32 R2, R23, 0x1f, RZ ;  /* 0x0000001f17027819 */ /* 0x000fc800000006ff */
[----:B------:R-:W0:Y:S02]  /*11b00*/  SYNCS.PHASECHK.TRANS64.TRYWAIT P0, [R21+URZ+0x30840], R2 ;  /* 0x03084002150075a7 */ /* 0x000e24000800017f */
[----:B0-----:R-:W-:Y:S05]  /*11b10*/  @!P0 BRA `(.L_x_1107) ;  /* 0x00000028007c8947 */ /* 0x001fea0003800000 */
.L_x_1166:
[----:B------:R-:W-:Y:S05]  /*11b20*/  BSYNC B1 ;  /* 0x0000000000017941 */ /* 0x000fea0003800000 */
.L_x_1106:
        /* <DEDUP_REMOVED lines=9> */
[----:B0-----:R-:W-:-:S04]  /*11bc0*/  IMAD R2, R24, UR4, RZ ;  /* 0x0000000418027c24 */ /* 0x001fc8000f8e02ff */
[C---:B------:R-:W-:Y:S02]  /*11bd0*/  IMAD R5, R7.reuse, UR5, R2 ;  /* 0x0000000507057c24 */ /* 0x040fe4000f8e0202 */
        /* <DEDUP_REMOVED lines=20> */
[----:B------:R-:W-:Y:S02]  /*11d20*/  LOP3.LUT R16, R16, 0xfffff7ff, RZ, 0xc0, !PT ;  /* 0xfffff7ff10107812 */ /* 0x000fe400078ec0ff */
[----:B------:R-:W1:Y:S01]  /*11d30*/  SHFL.IDX PT, R3, R31, RZ, 0x181f ;  /* 0x00181fff1f037589 */ /* 0x000e6200000e0000 */
[----:B------:R-:W-:Y:S02]  /*11d40*/  LEA R29, R29, UR45, 0x1 ;  /* 0x0000002d1d1d7c11 */ /* 0x000fe4000f8e08ff */
[----:B------:R-:W-:Y:S01]  /*11d50*/  @P1 LOP3.LUT R16, R16, 0x800, RZ, 0xfc, !PT ;  /* 0x0000080010101812 */ /* 0x000fe200078efcff */
[----:B------:R-:W2:Y:S03]  /*11d60*/  SHFL.IDX PT, R2, R28, 0x1, 0x181f ;  /* 0x00381f001c027f89 */ /* 0x000ea600000e0000 */
[----:B------:R-:W-:-:S02]  /*11d70*/  LOP3.LUT P1, RZ, R16, 0x10, RZ, 0xc0, !PT ;  /* 0x0000001010ff7812 */ /* 0x000fc4000782c0ff */
[----:B------:R-:W-:Y:S02]  /*11d80*/  LOP3.LUT P6, RZ, R16, 0x4, RZ, 0xc0, !PT ;  /* 0x0000000410ff7812 */ /* 0x000fe400078cc0ff */
[-C--:B0-----:R-:W-:Y:S02]  /*11d90*/  IADD3 R8, P0, R14, R11.reuse, RZ ;  /* 0x0000000b0e087210 */ /* 0x081fe40007f1e0ff */
[----:B------:R-:W-:Y:S03]  /*11da0*/  SHFL.IDX PT, R14, R28, 0x3, 0x181f ;  /* 0x00781f001c0e7f89 */ /* 0x000fe600000e0000 */
[----:B-1----:R-:W-:Y:S02]  /*11db0*/  IMAD.X R9, RZ, RZ, R3, P0 ;  /* 0x000000ffff097224 */ /* 0x002fe400000e0603 */
[----:B------:R-:W0:Y:S01]  /*11dc0*/  SHFL.IDX PT, R3, R31, 0x1, 0x181f ;  /* 0x00381f001f037f89 */ /* 0x000e2200000e0000 */
[----:B--2---:R-:W-:-:S03]  /*11dd0*/  IADD3 R4, P0, R2, R11, RZ ;  /* 0x0000000b02047210 */ /* 0x004fc60007f1e0ff */
[----:B------:R-:W1:Y:S04]  /*11de0*/  SHFL.IDX PT, R2, R28, 0x2, 0x181f ;  /* 0x00581f001c027f89 */ /* 0x000e6800000e0000 */
[----:B------:R2:W-:Y:S01]  /*11df0*/  LDGSTS.E.BYPASS.LTC128B.128 [R29+0x20400], desc[UR60][R8.64], !P1 ;  /* 0x20400000081d7fae */ /* 0x0005e2000c901d7c */
[----:B0-----:R-:W-:-:S03]  /*11e00*/  IMAD.X R5, RZ, RZ, R3, P0 ;  /* 0x000000ffff057224 */ /* 0x001fc600000e0603 */
[----:B------:R-:W0:Y:S01]  /*11e10*/  SHFL.IDX PT, R3, R31, 0x2, 0x181f ;  /* 0x00581f001f037f89 */ /* 0x000e2200000e0000 */
[----:B-1----:R-:W-:-:S03]  /*11e20*/  IADD3 R2, P0, R2, R11, RZ ;  /* 0x0000000b02027210 */ /* 0x002fc60007f1e0ff */
[----:B------:R-:W1:Y:S01]  /*11e30*/  SHFL.IDX PT, R31, R31, 0x3, 0x181f ;  /* 0x00781f001f1f7f89 */ /* 0x000e6200000e0000 */
[----:B0-----:R-:W-:Y:S02]  /*11e40*/  IADD3.X R3, RZ, R3, RZ, P0, !PT ;  /* 0x00000003ff037210 */ /* 0x001fe400007fe4ff */
        /* <DEDUP_REMOVED lines=11> */
[----:B------:R2:W-:Y:S04]  /*11f00*/  LDGSTS.E.BYPASS.LTC128B.128 [R29+0x25400], desc[UR60][R2.64+0x100], !P6 ;  /* 0x25400100021d7fae */ /* 0x0005e8000f101d7c */
[----:B-1----:R2:W-:Y:S02]  /*11f10*/  LDGSTS.E.BYPASS.LTC128B.128 [R29+0x27400], desc[UR60][R2.64+0x180], !P5 ;  /* 0x27400180021d7fae */ /* 0x0025e4000e901d7c */
.L_x_1176:
[----:B--2---:R-:W-:Y:S01]  /*11f20*/  IMAD.SHL.U32 R2, R25, 0x2, RZ ;  /* 0x0000000219027824 */ /* 0x004fe200078e00ff */
[----:B------:R-:W-:Y:S02]  /*11f30*/  P2R R4, PR, RZ, 0x2 ;  /* 0x00000002ff047803 */ /* 0x000fe40000000000 */
        /* <DEDUP_REMOVED lines=15> */
.L_x_1109:
        /* <DEDUP_REMOVED lines=10> */
.L_x_1110:
[----:B------:R1:W-:Y:S01]  /*120d0*/  SYNCS.ARRIVE.TRANS64.A1T0 RZ, [R21+URZ+0x30830], RZ ;  /* 0x030830ff15ff79a7 */ /* 0x0003e2000810003f */
[----:B------:R-:W-:Y:S05]  /*120e0*/  @!P6 BRA `(.L_x_1111) ;  /* 0x000000000004e947 */ /* 0x000fea0003800000 */
[----:B------:R-:W-:Y:S01]  /*120f0*/  BPT.TRAP 0x1 ;  /* 0x000000040000795c */ /* 0x000fe20000300000 */
.L_x_1111:
[----:B0-----:R-:W-:Y:S01]  /*12100*/  SHF.L.U32 R3, R22, 0x1f, RZ ;  /* 0x0000001f16037819 */ /* 0x001fe200000006ff */
[----:B------:R-:W-:Y:S01]  /*12110*/  BSSY B1, `(.L_x_1112) ;  /* 0x0000004000017945 */ /* 0x000fe20003800000 */
[----:B------:R-:W-:-:S04]  /*12120*/  LEA R4, R19, UR45, 0x3 ;  /* 0x0000002d13047c11 */ /* 0x000fc8000f8e18ff */
[----:B------:R-:W0:Y:S02]  /*12130*/  SYNCS.PHASECHK.TRANS64.TRYWAIT P0, [R4+URZ+0x30860], R3 ;  /* 0x03086003040075a7 */ /* 0x000e24000800017f */
[----:B0-----:R-:W-:Y:S05]  /*12140*/  @!P0 BRA `(.L_x_1113) ;  /* 0x0000002800648947 */ /* 0x001fea0003800000 */
.L_x_1177:
[----:B------:R-:W-:Y:S05]  /*12150*/  BSYNC B1 ;  /* 0x0000000000017941 */ /* 0x000fea0003800000 */
.L_x_1112:
[----:B------:R-:W-:Y:S01]  /*12160*/  UMOV UR4, 0xffffffff ;  /* 0xffffffff00047882 */ /* 0x000fe20000000000 */
[----:B------:R-:W-:Y:S02]  /*12170*/  IMAD R5, R19, 0x4000, R30 ;  /* 0x0000400013057824 */ /* 0x000fe400078e021e */
[----:B------:R-:W-:Y:S01]  /*12180*/  IMAD.SHL.U32 R8, R25, 0x2, RZ ;  /* 0x0000000219087824 */ /* 0x000fe200078e00ff */
[----:B------:R-:W-:Y:S06]  /*12190*/  BRA.DIV UR4, `(.L_x_1114) ;  /* 0x0000002a04647947 */ /* 0x000fec000b800000 */
[----:B------:R-:W2:Y:S01]  /*121a0*/  SHFL.IDX PT, R14, R17, RZ, 0x181f ;  /* 0x00181fff110e7589 */ /* 0x000ea200000e0000 */
[----:B------:R-:W-:-:S03]  /*121b0*/  LEA R5, R5, UR45, 0x1 ;  /* 0x0000002d05057c11 */ /* 0x000fc6000f8e08ff */
[----:B0-----:R-:W0:Y:S01]  /*121c0*/  SHFL.IDX PT, R3, R18, RZ, 0x181f ;  /* 0x00181fff12037589 */ /* 0x001e2200000e0000 */
[----:B--2---:R-:W-:-:S03]  /*121d0*/  IADD3 R2, P0, R14, R8, RZ ;  /* 0x000000080e027210 */ /* 0x004fc60007f1e0ff */
[----:B------:R-:W2:Y:S01]  /*121e0*/  SHFL.IDX PT, R14, R17, 0x1, 0x181f ;  /* 0x00381f00110e7f89 */ /* 0x000ea200000e0000 */
[----:B0-----:R-:W-:Y:S02]  /*121f0*/  IADD3.X R3, RZ, R3, RZ, P0, !PT ;  /* 0x00000003ff037210 */ /* 0x001fe400007fe4ff */
        /* <DEDUP_REMOVED lines=33> */
.L_x_1187:
[----:B0--3--:R-:W-:Y:S01]  /*12410*/  IADD3 R2, P0, R14, R8, RZ ;  /* 0x000000080e027210 */ /* 0x009fe20007f1e0ff */
[----:B------:R-:W-:Y:S02]  /*12420*/  ULDC.64 UR4, c[0x0][0x328] ;  /* 0x0000ca0000047ab9 */ /* 0x000fe40000000a00 */
        /* <DEDUP_REMOVED lines=14> */
[----:B------:R-:W-:Y:S01]  /*12510*/  PLOP3.LUT P0, PT, PT, PT, PT, 0x80, 0x0 ;  /* 0x000000000000781c */ /* 0x000fe20003f0f070 */
[----:B------:R-:W-:Y:S01]  /*12520*/  NOP ;  /* 0x0000000000007918 */ /* 0x000fe20000000000 */
[----:B0-----:R-:W-:Y:S01]  /*12530*/  IMAD.WIDE.U32 R2, R7, UR4, RZ ;  /* 0x0000000407027c25 */ /* 0x001fe2000f8e00ff */
[----:B------:R-:W-:-:S03]  /*12540*/  ULDC.64 UR4, c[0x0][0x338] ;  /* 0x0000ce0000047ab9 */ /* 0x000fc60000000a00 */
[----:B------:R-:W-:Y:S02]  /*12550*/  IMAD.IADD R3, R3, 0x1, R9 ;  /* 0x0000000103037824 */ /* 0x000fe400078e0209 */
[----:B------:R-:W-:Y:S02]  /*12560*/  IMAD R7, R26, UR4, RZ ;  /* 0x000000041a077c24 */ /* 0x000fe4000f8e02ff */
[----:B------:R-:W-:-:S04]  /*12570*/  IMAD.WIDE.U32 R2, R6, UR4, R2 ;  /* 0x0000000406027c25 */ /* 0x000fc8000f8e0002 */
[----:B------:R-:W-:-:S05]  /*12580*/  IMAD R7, R6, UR5, R7 ;  /* 0x0000000506077c24 */ /* 0x000fca000f8e0207 */
[----:B------:R-:W-:-:S07]  /*12590*/  IADD3 R19, R3, R7, RZ ;  /* 0x0000000703137210 */ /* 0x000fce0007ffe0ff */
.L_x_1115:
        /* <DEDUP_REMOVED lines=10> */
.L_x_1116:
[----:B------:R-:W-:Y:S01]  /*12640*/  R2UR UR4, R32 ;  /* 0x00000000200472ca */ /* 0x000fe200000e0000 */
[----:B------:R-:W-:Y:S01]  /*12650*/  ULDC.64 UR6, c[0x0][0x330] ;  /* 0x0000cc0000067ab9 */ /* 0x000fe20000000a00 */
[----:B------:R-:W-:Y:S01]  /*12660*/  IMAD.MOV.U32 R18, RZ, RZ, R2 ;  /* 0x000000ffff127224 */ /* 0x000fe200078e0002 */
[----:B------:R-:W-:Y:S01]  /*12670*/  IADD3 R27, R27, -0x1, RZ ;  /* 0xffffffff1b1b7810 */ /* 0x000fe20007ffe0ff */
[----:B------:R-:W-:Y:S01]  /*12680*/  IMAD.U32 R3, RZ, RZ, UR6 ;  /* 0x00000006ff037e24 */ /* 0x000fe2000f8e00ff */
[----:B------:R0:W-:Y:S01]  /*12690*/  SYNCS.ARRIVE.TRANS64.A1T0 RZ, [R4+URZ+0x30850], RZ ;  /* 0x030850ff04ff79a7 */ /* 0x0001e2000810003f */
[----:B------:R-:W-:Y:S02]  /*126a0*/  VIADD R0, R0, 0x40 ;  /* 0x0000004000007836 */ /* 0x000fe40000000000 */
[----:B------:R-:W-:-:S04]  /*126b0*/  IMAD.WIDE.U32 R18, R3, UR39, R18 ;  /* 0x0000002703127c25 */ /* 0x000fc8000f8e0012 */
[----:B------:R-:W-:Y:S01]  /*126c0*/  VIADD R10, R10, 0xffffffc0 ;  /* 0xffffffc00a0a7836 */ /* 0x000fe20000000000 */
[----:B------:R-:W-:Y:S01]  /*126d0*/  UIMAD UR4, UR4, UR6, URZ ;  /* 0x00000006040472a4 */ /* 0x000fe2000f8e023f */
[----:B------:R-:W-:-:S03]  /*126e0*/  IMAD.MOV.U32 R22, RZ, RZ, R23 ;  /* 0x000000ffff167224 */ /* 0x000fc600078e0017 */
[----:B------:R-:W-:-:S03]  /*126f0*/  UIMAD UR4, UR39, UR7, UR4 ;  /* 0x00000007270472a4 */ /* 0x000fc6000f8e0204 */
[----:B------:R-:W-:Y:S02]  /*12700*/  ULDC.64 UR6, c[0x0][0x318] ;  /* 0x0000c60000067ab9 */ /* 0x000fe40000000a00 */
[----:B------:R-:W-:Y:S01]  /*12710*/  LEA R17, P0, R18, UR6, 0x1 ;  /* 0x0000000612117c11 */ /* 0x000fe2000f8008ff */
[----:B------:R-:W-:Y:S02]  /*12720*/  VIADD R3, R19, UR4 ;  /* 0x0000000413037c36 */ /* 0x000fe40008000000 */
[----:B------:R-:W-:-:S03]  /*12730*/  IMAD.MOV.U32 R19, RZ, RZ, R20 ;  /* 0x000000ffff137224 */ /* 0x000fc600078e0014 */
[----:B------:R-:W-:Y:S02]  /*12740*/  LEA.HI.X R18, R18, UR7, R3, 0x1, P0 ;  /* 0x0000000712127c11 */ /* 0x000fe400080f0c03 */
[----:B------:R-:W-:-:S13]  /*12750*/  ISETP.GT.AND P0, PT, R27, UR49, PT ;  /* 0x000000311b007c0c */ /* 0x000fda000bf04270 */
[----:B0-----:R-:W-:Y:S05]  /*12760*/  @P0 BRA `(.L_x_1117) ;  /* 0xfffffff000640947 */ /* 0x001fea000383ffff */
[----:B------:R-:W-:Y:S05]  /*12770*/  BSYNC B0 ;  /* 0x0000000000007941 */ /* 0x000fea0003800000 */
.L_x_1104:
[----:B------:R-:W-:-:S13]  /*12780*/  LOP3.LUT P0, RZ, R16, 0x20, RZ, 0xc0, !PT ;  /* 0x0000002010ff7812 */ /* 0x000fda000780c0ff */
[----:B------:R-:W-:Y:S05]  /*12790*/  @!P0 BRA `(.L_x_1118) ;  /* 0x0000000000048947 */ /* 0x000fea0003800000 */
[----:B------:R-:W-:Y:S01]  /*127a0*/  BPT.TRAP 0x1 ;  /* 0x000000040000795c */ /* 0x000fe20000300000 */
.L_x_1118:
[C---:B0-----:R-:W-:Y:S01]  /*127b0*/  LEA R0, R20.reuse, UR45, 0x3 ;  /* 0x0000002d14007c11 */ /* 0x041fe2000f8e18ff */
[----:B------:R-:W0:Y:S01]  /*127c0*/  S2R R6, SR_TID.X ;  /* 0x0000000000067919 */ /* 0x000e220000002100 */
[----:B------:R-:W-:Y:S01]  /*127d0*/  SHF.L.U32 R3, R23, 0x1f, RZ ;  /* 0x0000001f17037819 */ /* 0x000fe200000006ff */
[----:B------:R-:W-:Y:S01]  /*127e0*/  IMAD.MOV.U32 R2, RZ, RZ, -0x40 ;  /* 0xffffffc0ff027424 */ /* 0x000fe200078e00ff */
[----:B------:R-:W-:Y:S01]  /*127f0*/  BSSY B0, `(.L_x_1119) ;  /* 0x0000008000007945 */ /* 0x000fe20003800000 */
[----:B------:R-:W-:Y:S01]  /*12800*/  LEA R4, R20, R30, 0xe ;  /* 0x0000001e14047211 */ /* 0x000fe200078e70ff */
[----:B------:R-:W2:Y:S01]  /*12810*/  SYNCS.PHASECHK.TRANS64.TRYWAIT P0, [R0+URZ+0x30860], R3 ;  /* 0x03086003000075a7 */ /* 0x000ea2000800017f */
[----:B------:R-:W-:Y:S01]  /*12820*/  IMAD R5, R27, R2, UR47 ;  /* 0x0000002f1b057e24 */ /* 0x000fe2000f8e0202 */
[----:B0-----:R-:W-:-:S04]  /*12830*/  LOP3.LUT R6, R6, 0x7f, RZ, 0xc0, !PT ;  /* 0x0000007f06067812 */ /* 0x001fc800078ec0ff */
[----:B------:R-:W-:-:S05]  /*12840*/  SHF.R.U32.HI R6, RZ, 0x3, R6 ;  /* 0x00000003ff067819 */ /* 0x000fca0000011606 */
[----:B------:R-:W-:Y:S01]  /*12850*/  IMAD.IADD R5, R5, 0x1, -R6 ;  /* 0x0000000105057824 */ /* 0x000fe200078e0a06 */
[----:B--2---:R-:W-:Y:S06]  /*12860*/  @!P0 BRA `(.L_x_1120) ;  /* 0x00000028001c8947 */ /* 0x004fec0003800000 */
.L_x_1188:
[----:B------:R-:W-:Y:S05]  /*12870*/  BSYNC B0 ;  /* 0x0000000000007941 */ /* 0x000fea0003800000 */
.L_x_1119:
[----:B------:R-:W-:-:S03]  /*12880*/  UMOV UR4, 0xffffffff ;  /* 0xffffffff00047882 */ /* 0x000fc60000000000 */
[----:B------:R-:W-:Y:S05]  /*12890*/  BRA.DIV UR4, `(.L_x_1121) ;  /* 0x0000002a04247947 */ /* 0x000fea000b800000 */
[----:B0-----:R-:W-:Y:S01]  /*128a0*/  SHFL.IDX PT, R3, R18, RZ, 0x181f ;  /* 0x00181fff12037589 */ /* 0x001fe200000e0000 */
[----:B------:R-:W-:Y:S01]  /*128b0*/  ULDC UR4, c[0x0][0x2f4] ;  /* 0x0000bd0000047ab9 */ /* 0x000fe20000000800 */
[----:B------:R-:W-:Y:S02]  /*128c0*/  LEA R4, R4, UR45, 0x1 ;  /* 0x0000002d04047c11 */ /* 0x000fe4000f8e08ff */
[----:B------:R-:W0:Y:S01]  /*128d0*/  SHFL.IDX PT, R2, R17, RZ, 0x181f ;  /* 0x00181fff11027589 */ /* 0x000e2200000e0000 */
[----:B------:R-:W-:Y:S02]  /*128e0*/  ISETP.GE.AND P2, PT, R25, UR4, PT ;  /* 0x0000000419007c0c */ /* 0x000fe4000bf46270 */
[----:B------:R-:W-:Y:S01]  /*128f0*/  ISETP.GE.AND P3, PT, R36, UR4, PT ;  /* 0x0000000424007c0c */ /* 0x000fe2000bf66270 */
[----:B------:R-:W-:Y:S01]  /*12900*/  SHFL.IDX PT, R6, R18, 0x1, 0x181f ;  /* 0x00381f0012067f89 */ /* 0x000fe200000e0000 */
[C---:B------:R-:W-:Y:S02]  /*12910*/  ISETP.LT.OR P5, PT, R5.reuse, 0x1, P2 ;  /* 0x000000010500780c */ /* 0x040fe400017a1670 */
[----:B------:R-:W-:Y:S01]  /*12920*/  ISETP.LT.OR P4, PT, R5, 0x1, P3 ;  /* 0x000000010500780c */ /* 0x000fe20001f81670 */
[----:B------:R-:W2:Y:S01]  /*12930*/  SHFL.IDX PT, R14, R17, 0x1, 0x181f ;  /* 0x00381f00110e7f89 */ /* 0x000ea200000e0000 */
        /* <DEDUP_REMOVED lines=11> */
[----:B--2---:R-:W-:Y:S02]  /*129f0*/  IMAD.MOV.U32 R2, RZ, RZ, R14 ;  /* 0x000000ffff027224 */ /* 0x004fe400078e000e */
[----:B------:R-:W-:Y:S01]  /*12a00*/  IMAD.MOV.U32 R3, RZ, RZ, R6 ;  /* 0x000000ffff037224 */ /* 0x000fe200078e0006 */
[----:B------:R-:W-:Y:S01]  /*12a10*/  SHFL.IDX PT, R14, R17, 0x2, 0x181f ;  /* 0x00581f00110e7f89 */ /* 0x000fe200000e0000 */
[----:B------:R-:W-:-:S03]  /*12a20*/  IMAD.WIDE.U32 R2, R25, 0x2, R2 ;  /* 0x0000000219027825 */ /* 0x000fc600078e0002 */
[----:B------:R-:W0:Y:S04]  /*12a30*/  SHFL.IDX PT, R6, R18, 0x2, 0x181f ;  /* 0x00581f0012067f89 */ /* 0x000e2800000e0000 */
        /* <DEDUP_REMOVED lines=8> */
[----:B------:R-:W-:Y:S02]  /*12ac0*/  ISETP.LT.OR P4, PT, R5, 0x21, P3 ;  /* 0x000000210500780c */ /* 0x000fe40001f81670 */
[----:B0-----:R-:W-:Y:S01]  /*12ad0*/  MOV R3, R6 ;  /* 0x0000000600037202 */ /* 0x001fe20000000f00 */
[----:B------:R-:W-:Y:S02]  /*12ae0*/  IMAD.MOV.U32 R2, RZ, RZ, R14 ;  /* 0x000000ffff027224 */ /* 0x000fe400078e000e */
[----:B------:R0:W3:Y:S01]  /*12af0*/  SHFL.IDX PT, R14, R17, 0x3, 0x181f ;  /* 0x00781f00110e7f89 */ /* 0x0000e200000e0000 */
[----:B------:R-:W-:Y:S02]  /*12b00*/  IMAD.MOV.U32 R6, RZ, RZ, RZ ;  /* 0x000000ffff067224 */ /* 0x000fe400078e00ff */
[----:B------:R-:W-:-:S05]  /*12b10*/  IMAD.WIDE.U32 R2, R25, 0x2, R2 ;  /* 0x0000000219027825 */ /* 0x000fca00078e0002 */
[----:B------:R0:W-:Y:S01]  /*12b20*/  LDGSTS.E.BYPASS.LTC128B.128 [R4+0x1400], desc[UR60][R2.64], !P5 ;  /* 0x0140000002047fae */ /* 0x0001e2000e901d7c */
[----:B------:R-:W-:-:S03]  /*12b30*/  ISETP.LT.OR P5, PT, R5, 0x21, P1 ;  /* 0x000000210500780c */ /* 0x000fc60000fa1670 */
[----:B------:R0:W-:Y:S01]  /*12b40*/  LDGSTS.E.BYPASS.LTC128B.128 [R4+0x3400], desc[UR60][R2.64+0x80], !P4 ;  /* 0x0340008002047fae */ /* 0x0001e2000e101d7c */
[----:B------:R-:W-:-:S09]  /*12b50*/  ISETP.LT.OR P4, PT, R5, 0x21, P0 ;  /* 0x000000210500780c */ /* 0x000fd20000781670 */
[----:B------:R0:W-:Y:S04]  /*12b60*/  LDGSTS.E.BYPASS.LTC128B.128 [R4+0x5400], desc[UR60][R2.64+0x100], !P5 ;  /* 0x0540010002047fae */ /* 0x0001e8000e901d7c */
[----:B--23--:R0:W-:Y:S02]  /*12b70*/  LDGSTS.E.BYPASS.LTC128B.128 [R4+0x7400], desc[UR60][R2.64+0x180], !P4 ;  /* 0x0740018002047fae */ /* 0x00c1e4000e101d7c */
.L_x_1198:
[C---:B------:R-:W-:Y:S01]  /*12b80*/  ISETP.LT.OR P2, PT, R5.reuse, 0x31, P2 ;  /* 0x000000310500780c */ /* 0x040fe20001741670 */
[----:B0-----:R-:W-:Y:S01]  /*12b90*/  IMAD.MOV.U32 R2, RZ, RZ, R14 ;  /* 0x000000ffff027224 */ /* 0x001fe200078e000e */
[C---:B------:R-:W-:Y:S01]  /*12ba0*/  ISETP.LT.OR P3, PT, R5.reuse, 0x31, P3 ;  /* 0x000000310500780c */ /* 0x040fe20001f61670 */
[----:B------:R-:W-:Y:S01]  /*12bb0*/  IMAD.MOV.U32 R3, RZ, RZ, R18 ;  /* 0x000000ffff037224 */ /* 0x000fe200078e0012 */
[C---:B------:R-:W-:Y:S02]  /*12bc0*/  ISETP.LT.OR P1, PT, R5.reuse, 0x31, P1 ;  /* 0x000000310500780c */ /* 0x040fe40000f21670 */
        /* <DEDUP_REMOVED lines=11> */
.L_x_1122:
        /* <DEDUP_REMOVED lines=10> */
.L_x_1123:
[----:B0-----:R-:W-:Y:S01]  /*12d20*/  VIADD R2, R20, 0x1 ;  /* 0x0000000114027836 */ /* 0x001fe20000000000 */
[----:B------:R0:W-:Y:S04]  /*12d30*/  SYNCS.ARRIVE.TRANS64.A1T0 RZ, [R0+URZ+0x30850], RZ ;  /* 0x030850ff00ff79a7 */ /* 0x0001e8000810003f */
[----:B------:R-:W-:-:S04]  /*12d40*/  ISETP.NE.AND P0, PT, R2, 0x2, PT ;  /* 0x000000020200780c */ /* 0x000fc80003f05270 */
[----:B0-----:R-:W-:Y:S02]  /*12d50*/  SEL R0, RZ, 0x1, P0 ;  /* 0x00000001ff007807 */ /* 0x001fe40000000000 */
[----:B------:R-:W-:Y:S02]  /*12d60*/  SEL R2, R2, RZ, P0 ;  /* 0x000000ff02027207 */ /* 0x000fe40000000000 */
[----:B------:R-:W-:-:S07]  /*12d70*/  LOP3.LUT R0, R23, R0, RZ, 0x3c, !PT ;  /* 0x0000000017007212 */ /* 0x000fce00078e3cff */
.L_x_1083:
[----:B------:R-:W0:Y:S01]  /*12d80*/  S2R R4, SR_CgaCtaId ;  /* 0x0000000000047919 */ /* 0x000e220000008800 */
[----:B------:R-:W-:Y:S02]  /*12d90*/  MOV R3, 0x400 ;  /* 0x0000040000037802 */ /* 0x000fe40000000f00 */
[----:B------:R-:W-:Y:S02]  /*12da0*/  SHF.L.U32 R6, R6, 0x1f, RZ ;  /* 0x0000001f06067819 */ /* 0x000fe400000006ff */
[----:B0-----:R-:W-:-:S04]  /*12db0*/  LEA R7, R4, R3, 0x18 ;  /* 0x0000000304077211 */ /* 0x001fc800078ec0ff */
[----:B------:R-:W0:Y:S02]  /*12dc0*/  SYNCS.PHASECHK.TRANS64.TRYWAIT P0, [R7+URZ+0x30820], R6 ;  /* 0x03082006070075a7 */ /* 0x000e24000800017f */
[----:B0-----:R-:W-:Y:S05]  /*12dd0*/  @!P0 BRA `(.L_x_1124) ;  /* 0x0000002800548947 */ /* 0x001fea0003800000 */
.L_x_1199:
[----:B------:R-:W-:-:S03]  /*12de0*/  UMOV UR4, 0xffffffff ;  /* 0xffffffff00047882 */ /* 0x000fc60000000000 */
[----:B------:R-:W-:Y:S05]  /*12df0*/  BRA.DIV UR4, `(.L_x_1125) ;  /* 0x0000002a04607947 */ /* 0x000fea000b800000 */
[----:B------:R-:W2:Y:S02]  /*12e00*/  S2R R3, SR_TID.X ;  /* 0x0000000000037919 */ /* 0x000ea40000002100 */
[----:B--2---:R-:W-:-:S04]  /*12e10*/  SHF.R.U32.HI R3, RZ, 0x5, R3 ;  /* 0x00000005ff037819 */ /* 0x004fc80000011603 */
[----:B------:R-:W-:-:S05]  /*12e20*/  LOP3.LUT R3, R3, 0x3, RZ, 0xc0, !PT ;  /* 0x0000000303037812 */ /* 0x000fca00078ec0ff */
[----:B------:R2:W3:Y:S02]  /*12e30*/  SHFL.IDX PT, R14, R3, RZ, 0x1f ;  /* 0x00001fff030e7589 */ /* 0x0004e400000e0000 */
.L_x_1202:
[----:B---3--:R-:W-:-:S13]  /*12e40*/  ISETP.NE.AND P0, PT, R14, RZ, PT ;  /* 0x000000ff0e00720c */ /* 0x008fda0003f05270 */
[----:B------:R-:W-:Y:S05]  /*12e50*/  @P0 BRA `(.L_x_991) ;  /* 0x0000000000900947 */ /* 0x000fea0003800000 */
[----:B------:R-:W-:-:S03]  /*12e60*/  UMOV UR4, 0xffffffff ;  /* 0xffffffff00047882 */ /* 0x000fc60000000000 */
[----:B------:R-:W-:Y:S05]  /*12e70*/  BRA.DIV UR4, `(.L_x_1126) ;  /* 0x0000002a04747947 */ /* 0x000fea000b800000 */
[----:B------:R-:W-:-:S13]  /*12e80*/  ELECT P6, URZ, PT ;  /* 0x00000000003f782f */ /* 0x000fda00038c0000 */
.L_x_1205:
[----:B------:R-:W-:Y:S05]  /*12e90*/  @!P6 BRA `(.L_x_991) ;  /* 0x000000000080e947 */ /* 0x000fea0003800000 */
[----:B--2---:R-:W2:Y:S02]  /*12ea0*/  LDL R3, [R1+0x4] ;  /* 0x0000040001037983 */ /* 0x004ea40000100800 */
[----:B--2---:R-:W-:-:S13]  /*12eb0*/  R2UR UR4, R3 ;  /* 0x00000000030472ca */ /* 0x004fda00000e0000 */
[----:B------:R-:W-:-:S06]  /*12ec0*/  ULOP3.LUT UR4, UR4, 0x2, URZ, 0xfc, !UPT ;  /* 0x0000000204047892 */ /* 0x000fcc000f8efc3f */
[----:B------:R-:W-:-:S04]  /*12ed0*/  MOV R3, UR4 ;  /* 0x0000000400037c02 */ /* 0x000fc80008000f00 */
[----:B------:R-:W-:-:S13]  /*12ee0*/  ISETP.NE.AND P0, PT, R3, 0x3, PT ;  /* 0x000000030300780c */ /* 0x000fda0003f05270 */
[----:B------:R-:W-:Y:S05]  /*12ef0*/  @!P0 BRA `(.L_x_1127) ;  /* 0x0000000000048947 */ /* 0x000fea0003800000 */
[----:B------:R-:W-:Y:S01]  /*12f00*/  BPT.TRAP 0x1 ;  /* 0x000000040000795c */ /* 0x000fe20000300000 */
.L_x_1127:
[----:B------:R-:W-:Y:S01]  /*12f10*/  IMAD R5, R2, 0x8, R7 ;  /* 0x0000000802057824 */ /* 0x000fe200078e0207 */
[----:B------:R-:W-:Y:S01]  /*12f20*/  SHF.L.U32 R4, R0, 0x1f, RZ ;  /* 0x0000001f00047819 */ /* 0x000fe200000006ff */
[----:B------:R-:W-:-:S03]  /*12f30*/  VIADD R2, R2, 0x1 ;  /* 0x0000000102027836 */ /* 0x000fc60000000000 */
[----:B------:R-:W2:Y:S02]  /*12f40*/  SYNCS.PHASECHK.TRANS64.TRYWAIT P1, [R5+URZ+0x30840], R4 ;  /* 0x03084004050075a7 */ /* 0x000ea4000802017f */
[----:B------:R-:W-:-:S04]  /*12f50*/  ISETP.NE.AND P2, PT, R2, 0x2, PT ;  /* 0x000000020200780c */ /* 0x000fc80003f45270 */
[----:B------:R-:W-:Y:S01]  /*12f60*/  SEL R3, RZ, 0x1, P2 ;  /* 0x00000001ff037807 */ /* 0x000fe20001000000 */
[----:B--2---:R-:W-:Y:S08]  /*12f70*/  @!P1 BRA `(.L_x_1128) ;  /* 0x0000002800549947 */ /* 0x004ff00003800000 */
.L_x_1206:
[----:B------:R-:W-:Y:S02]  /*12f80*/  SEL R2, R2, RZ, P2 ;  /* 0x000000ff02027207 */ /* 0x000fe40001000000 */
[----:B------:R-:W-:Y:S01]  /*12f90*/  LOP3.LUT R0, R0, R3, RZ, 0x3c, !PT ;  /* 0x0000000300007212 */ /* 0x000fe200078e3cff */
[----:B------:R-:W-:Y:S06]  /*12fa0*/  @!P0 BRA `(.L_x_1129) ;  /* 0x0000000000048947 */ /* 0x000fec0003800000 */
[----:B------:R-:W-:Y:S01]  /*12fb0*/  BPT.TRAP 0x1 ;  /* 0x000000040000795c */ /* 0x000fe20000300000 */
.L_x_1129:
[----:B------:R-:W-:Y:S01]  /*12fc0*/  IMAD R3, R2, 0x8, R7 ;  /* 0x0000000802037824 */ /* 0x000fe200078e0207 */
[----:B------:R-:W-:-:S04]  /*12fd0*/  SHF.L.U32 R0, R0, 0x1f, RZ ;  /* 0x0000001f00007819 */ /* 0x000fc800000006ff */
[----:B------:R-:W3:Y:S02]  /*12fe0*/  SYNCS.PHASECHK.TRANS64.TRYWAIT P1, [R3+URZ+0x30840], R0 ;  /* 0x03084000030075a7 */ /* 0x000ee4000802017f */
[----:B---3--:R-:W-:Y:S05]  /*12ff0*/  @!P1 BRA `(.L_x_1130) ;  /* 0x0000002800489947 */ /* 0x008fea0003800000 */
.L_x_1207:
[----:B------:R-:W-:Y:S05]  /*13000*/  @!P0 BRA `(.L_x_1131) ;  /* 0x0000000000048947 */ /* 0x000fea0003800000 */
[----:B------:R-:W-:Y:S01]  /*13010*/  BPT.TRAP 0x1 ;  /* 0x000000040000795c */ /* 0x000fe20000300000 */
.L_x_1131:
[----:B------:R-:W4:Y:S02]  /*13020*/  SYNCS.PHASECHK.TRANS64.TRYWAIT P1, [R5+URZ+0x30860], R4 ;  /* 0x03086004050075a7 */ /* 0x000f24000802017f */
[----:B----4-:R-:W-:Y:S05]  /*13030*/  @!P1 BRA `(.L_x_1132) ;  /* 0x00000028004c9947 */ /* 0x010fea0003800000 */
.L_x_1208:
[----:B------:R-:W-:Y:S05]  /*13040*/  @!P0 BRA `(.L_x_1133) ;  /* 0x0000000000048947 */ /* 0x000fea0003800000 */
[----:B------:R-:W-:Y:S01]  /*13050*/  BPT.TRAP 0x1 ;  /* 0x000000040000795c */ /* 0x000fe20000300000 */
.L_x_1133:
[----:B------:R0:W0:Y:S02]  /*13060*/  SYNCS.PHASECHK.TRANS64.TRYWAIT P0, [R3+URZ+0x30860], R0 ;  /* 0x03086000030075a7 */ /* 0x000024000800017f */
[----:B0-----:R-:W-:Y:S05]  /*13070*/  @!P0 NANOSLEEP.SYNCS 0x989680 ;  /* 0x009896800000895d */ /* 0x001fea0003900000 */
[----:B------:R-:W0:Y:S02]  /*13080*/  @!P0 SYNCS.PHASECHK.TRANS64 P0, [R3+URZ+0x30860], R0 ;  /* 0x03086000030085a7 */ /* 0x000e24000800007f */
[----:B0-----:R-:W-:Y:S05]  /*13090*/  @!P0 BRA `(.L_x_1133) ;  /* 0xfffffffc00f08947 */ /* 0x001fea000383ffff */
.L_x_991:
[----:B------:R-:W-:Y:S05]  /*130a0*/  BSYNC B6 ;  /* 0x0000000000067941 */ /* 0x000fea0003800000 */
.L_x_988:
[----:B------:R-:W-:Y:S05]  /*130b0*/  EXIT ;  /* 0x000000000000794d */ /* 0x000fea0003800000 */
.L_x_1001:
[----:B------:R-:W-:-:S13]  /*130c0*/  R2UR UR4, R16 ;  /* 0x00000000100472ca */ /* 0x000fda00000e0000 */
[----:B0-----:R-:W-:-:S04]  /*130d0*/  IMAD.U32 R3, RZ, RZ, UR4 ;  /* 0x00000004ff037e24 */ /* 0x001fc8000f8e00ff */
[----:B------:R0:W1:Y:S03]  /*130e0*/  SYNCS.PHASECHK.TRANS64.TRYWAIT P0, [R3+URZ+0x30800], R0 ;  /* 0x03080000030075a7 */ /* 0x000066000800017f */
[----:B-1----:R-:W-:Y:S05]  /*130f0*/  @!P0 NANOSLEEP.SYNCS 0x989680 ;  /* 0x009896800000895d */ /* 0x002fea0003900000 */
[----:B------:R-:W1:Y:S02]  /*13100*/  @!P0 SYNCS.PHASECHK.TRANS64 P0, [R3+URZ+0x30800], R0 ;  /* 0x03080000030085a7 */ /* 0x000e64000800007f */
[----:B-1----:R-:W-:Y:S05]  /*13110*/  @!P0 BRA `(.L_x_1001) ;  /* 0xfffffffc00e88947 */ /* 0x002fea000383ffff */
[----:B------:R-:W-:Y:S05]  /*13120*/  BRA `(.L_x_1134) ;  /* 0xfffffee800187947 */ /* 0x000fea000383ffff */
.L_x_1005:
[----:B------:R-:W-:-:S13]  /*13130*/  R2UR UR4, R16 ;  /* 0x00000000100472ca */ /* 0x000fda00000e0000 */
[----:B0-----:R-:W-:-:S04]  /*13140*/  MOV R3, UR4 ;  /* 0x0000000400037c02 */ /* 0x001fc80008000f00 */
[----:B------:R0:W2:Y:S03]  /*13150*/  SYNCS.PHASECHK.TRANS64.TRYWAIT P1, [R3+URZ+0x30830], R0 ;  /* 0x03083000030075a7 */ /* 0x0000a6000802017f */
[----:B--2---:R-:W-:Y:S05]  /*13160*/  @!P1 NANOSLEEP.SYNCS 0x989680 ;  /* 0x009896800000995d */ /* 0x004fea0003900000 */
[----:B------:R-:W2:Y:S02]  /*13170*/  @!P1 SYNCS.PHASECHK.TRANS64 P1, [R3+URZ+0x30830], R0 ;  /* 0x03083000030095a7 */ /* 0x000ea4000802007f */
[----:B--2---:R-:W-:Y:S05]  /*13180*/  @!P1 BRA `(.L_x_1005) ;  /* 0xfffffffc00e89947 */ /* 0x004fea000383ffff */
[----:B------:R-:W-:Y:S05]  /*13190*/  BRA `(.L_x_1004) ;  /* 0xfffffee800407947 */ /* 0x000fea000383ffff */
.L_x_1022:
[----:B-1----:R-:W-:-:S04]  /*131a0*/  IMAD.U32 R4, RZ, RZ, UR7 ;  /* 0x00000007ff047e24 */ /* 0x002fc8000f8e00ff */
[----:B------:R1:W2:Y:S03]  /*131b0*/  SYNCS.PHASECHK.TRANS64.TRYWAIT P1, [R4+URZ+0x30830], R3 ;  /* 0x03083003040075a7 */ /* 0x0002a6000802017f */
[----:B--2---:R-:W-:Y:S05]  /*131c0*/  @!P1 NANOSLEEP.SYNCS 0x989680 ;  /* 0x009896800000995d */ /* 0x004fea0003900000 */
[----:B------:R-:W2:Y:S02]  /*131d0*/  @!P1 SYNCS.PHASECHK.TRANS64 P1, [R4+URZ+0x30830], R3 ;  /* 0x03083003040095a7 */ /* 0x000ea4000802007f */
[----:B--2---:R-:W-:Y:S05]  /*131e0*/  @!P1 BRA `(.L_x_1022) ;  /* 0xfffffffc00ec9947 */ /* 0x004fea000383ffff */
[----:B------:R-:W-:Y:S05]  /*131f0*/  BRA `(.L_x_1021) ;  /* 0xffffff1400387947 */ /* 0x000fea000383ffff */
.L_x_1026:
[----:B-1----:R-:W-:-:S04]  /*13200*/  IMAD.U32 R3, RZ, RZ, UR6 ;  /* 0x00000006ff037e24 */ /* 0x002fc8000f8e00ff */
[----:B------:R1:W2:Y:S03]  /*13210*/  SYNCS.PHASECHK.TRANS64.TRYWAIT P1, [R3+URZ+0x30850], R0 ;  /* 0x03085000030075a7 */ /* 0x0002a6000802017f */
[----:B--2---:R-:W-:Y:S05]  /*13220*/  @!P1 NANOSLEEP.SYNCS 0x989680 ;  /* 0x009896800000995d */ /* 0x004fea0003900000 */
[----:B------:R-:W2:Y:S02]  /*13230*/  @!P1 SYNCS.PHASECHK.TRANS64 P1, [R3+URZ+0x30850], R0 ;  /* 0x03085000030095a7 */ /* 0x000ea4000802007f */
[----:B--2---:R-:W-:Y:S05]  /*13240*/  @!P1 BRA `(.L_x_1026) ;  /* 0xfffffffc00ec9947 */ /* 0x004fea000383ffff */
[----:B------:R-:W-:Y:S05]  /*13250*/  BRA `(.L_x_1025) ;  /* 0xffffff2000d87947 */ /* 0x000fea000383ffff */
.L_x_1045:
[----:B-1----:R-:W-:-:S04]  /*13260*/  IMAD.U32 R4, RZ, RZ, UR5 ;  /* 0x00000005ff047e24 */ /* 0x002fc8000f8e00ff */
[----:B------:R1:W2:Y:S03]  /*13270*/  SYNCS.PHASECHK.TRANS64.TRYWAIT P1, [R4+URZ+0x30830], R3 ;  /* 0x03083003040075a7 */ /* 0x0002a6000802017f */
[----:B--2---:R-:W-:Y:S05]  /*13280*/  @!P1 NANOSLEEP.SYNCS 0x989680 ;  /* 0x009896800000995d */ /* 0x004fea0003900000 */
[----:B------:R-:W2:Y:S02]  /*13290*/  @!P1 SYNCS.PHASECHK.TRANS64 P1, [R4+URZ+0x30830], R3 ;  /* 0x03083003040095a7 */ /* 0x000ea4000802007f */
[----:B--2---:R-:W-:Y:S05]  /*132a0*/  @!P1 BRA `(.L_x_1045) ;  /* 0xfffffffc00ec9947 */ /* 0x004fea000383ffff */
[----:B------:R-:W-:Y:S05]  /*132b0*/  BRA `(.L_x_1044) ;  /* 0xffffff4000207947 */ /* 0x000fea000383ffff */
.L_x_1049:
[----:B01----:R-:W-:-:S04]  /*132c0*/  IMAD.U32 R3, RZ, RZ, UR5 ;  /* 0x00000005ff037e24 */ /* 0x003fc8000f8e00ff */
[----:B------:R0:W1:Y:S03]  /*132d0*/  SYNCS.PHASECHK.TRANS64.TRYWAIT P1, [R3+URZ+0x30850], R0 ;  /* 0x03085000030075a7 */ /* 0x000066000802017f */
[----:B-1----:R-:W-:Y:S05]  /*132e0*/  @!P1 NANOSLEEP.SYNCS 0x989680 ;  /* 0x009896800000995d */ /* 0x002fea0003900000 */
[----:B------:R-:W1:Y:S02]  /*132f0*/  @!P1 SYNCS.PHASECHK.TRANS64 P1, [R3+URZ+0x30850], R0 ;  /* 0x03085000030095a7 */ /* 0x000e64000802007f */
[----:B-1----:R-:W-:Y:S05]  /*13300*/  @!P1 BRA `(.L_x_1049) ;  /* 0xfffffffc00ec9947 */ /* 0x002fea000383ffff */
[----:B------:R-:W-:Y:S05]  /*13310*/  BRA `(.L_x_1048) ;  /* 0xffffff4c00a07947 */ /* 0x000fea000383ffff */
.L_x_1057:
[----:B-1----:R-:W-:-:S04]  /*13320*/  MOV R4, UR7 ;  /* 0x0000000700047c02 */ /* 0x002fc80008000f00 */
[----:B------:R1:W2:Y:S03]  /*13330*/  SYNCS.PHASECHK.TRANS64.TRYWAIT P1, [R4+URZ+0x30830], R3 ;  /* 0x03083003040075a7 */ /* 0x0002a6000802017f */
[----:B--2---:R-:W-:Y:S05]  /*13340*/  @!P1 NANOSLEEP.SYNCS 0x989680 ;  /* 0x009896800000995d */ /* 0x004fea0003900000 */
[----:B------:R-:W2:Y:S02]  /*13350*/  @!P1 SYNCS.PHASECHK.TRANS64 P1, [R4+URZ+0x30830], R3 ;  /* 0x03083003040095a7 */ /* 0x000ea4000802007f */
[----:B--2---:R-:W-:Y:S05]  /*13360*/  @!P1 BRA `(.L_x_1057) ;  /* 0xfffffffc00ec9947 */ /* 0x004fea000383ffff */
[----:B------:R-:W-:Y:S05]  /*13370*/  BRA `(.L_x_1056) ;  /* 0xffffff5c00507947 */ /* 0x000fea000383ffff */
.L_x_1061:
[----:B01----:R-:W-:-:S04]  /*13380*/  IMAD.U32 R3, RZ, RZ, UR5 ;  /* 0x00000005ff037e24 */ /* 0x003fc8000f8e00ff */
[----:B------:R0:W1:Y:S03]  /*13390*/  SYNCS.PHASECHK.TRANS64.TRYWAIT P1, [R3+URZ+0x30850], R0 ;  /* 0x03085000030075a7 */ /* 0x000066000802017f */
[----:B-1----:R-:W-:Y:S05]  /*133a0*/  @!P1 NANOSLEEP.SYNCS 0x989680 ;  /* 0x009896800000995d */ /* 0x002fea0003900000 */
[----:B------:R-:W1:Y:S02]  /*133b0*/  @!P1 SYNCS.PHASECHK.TRANS64 P1, [R3+URZ+0x30850], R0 ;  /* 0x03085000030095a7 */ /* 0x000e64000802007f */
[----:B-1----:R-:W-:Y:S05]  /*133c0*/  @!P1 BRA `(.L_x_1061) ;  /* 0xfffffffc00ec9947 */ /* 0x002fea000383ffff */
[----:B------:R-:W-:Y:S05]  /*133d0*/  BRA `(.L_x_1060) ;  /* 0xffffff6800d47947 */ /* 0x000fea000383ffff */
.L_x_1076:
[----:B-1----:R-:W-:-:S04]  /*133e0*/  IMAD.U32 R5, RZ, RZ, UR5 ;  /* 0x00000005ff057e24 */ /* 0x002fc8000f8e00ff */
[----:B------:R1:W2:Y:S03]  /*133f0*/  SYNCS.PHASECHK.TRANS64.TRYWAIT P1, [R5+URZ+0x30850], R0 ;  /* 0x03085000050075a7 */ /* 0x0002a6000802017f */
[----:B--2---:R-:W-:Y:S05]  /*13400*/  @!P1 NANOSLEEP.SYNCS 0x989680 ;  /* 0x009896800000995d */ /* 0x004fea0003900000 */
[----:B------:R-:W2:Y:S02]  /*13410*/  @!P1 SYNCS.PHASECHK.TRANS64 P1, [R5+URZ+0x30850], R0 ;  /* 0x03085000050095a7 */ /* 0x000ea4000802007f */
[----:B--2---:R-:W-:Y:S05]  /*13420*/  @!P1 BRA `(.L_x_1076) ;  /* 0xfffffffc00ec9947 */ /* 0x004fea000383ffff */
[----:B------:R-:W-:Y:S05]  /*13430*/  BRA `(.L_x_1075) ;  /* 0xffffff8c00407947 */ /* 0x000fea000383ffff */
.L_x_1094:
[----:B------:R-:W-:Y:S01]  /*13440*/  IMAD.MOV.U32 R13, RZ, RZ, R18 ;  /* 0x000000ffff0d7224 */ /* 0x000fe200078e0012 */
[----:B------:R-:W-:Y:S01]  /*13450*/  MOV R11, 0x1f ;  /* 0x0000001f000b7802 */ /* 0x000fe20000000f00 */
[----:B------:R-:W-:Y:S02]  /*13460*/  IMAD.MOV.U32 R12, RZ, RZ, RZ ;  /* 0x000000ffff0c7224 */ /* 0x000fe400078e00ff */
[----:B------:R-:W-:-:S07]  /*13470*/  IMAD.MOV.U32 R15, RZ, RZ, -0x1 ;  /* 0xffffffffff0f7424 */ /* 0x000fce00078e00ff */
[----:B-----5:R-:W-:Y:S05]  /*13480*/  WARPSYNC.COLLECTIVE R15, `(.L_x_1135) ;  /* 0x000000000f087348 */ /* 0x020fea0003c00000 */
[----:B------:R0:W1:Y:S02]  /*13490*/  SHFL.IDX P6, R14, R13, R12, R11 ;  /* 0x0000000c0d0e7389 */ /* 0x00006400000c000b */
[----:B01---5:R-:W-:Y:S01]  /*134a0*/  ENDCOLLECTIVE ;  /* 0x000000000000791b */ /* 0x023fe20003800000 */
.L_x_1135:
[----:B------:R-:W-:Y:S05]  /*134b0*/  BRA `(.L_x_1136) ;  /* 0xffffffcc00ec7947 */ /* 0x000fea000383ffff */
.L_x_1096:
[----:B0-----:R-:W-:-:S04]  /*134c0*/  IMAD.U32 R3, RZ, RZ, UR45 ;  /* 0x0000002dff037e24 */ /* 0x001fc8000f8e00ff */
[----:B------:R0:W1:Y:S03]  /*134d0*/  SYNCS.PHASECHK.TRANS64.TRYWAIT P0, [R3+URZ+0x30840], R2 ;  /* 0x03084002030075a7 */ /* 0x000066000800017f */
[----:B-1----:R-:W-:Y:S05]  /*134e0*/  @!P0 NANOSLEEP.SYNCS 0x989680 ;  /* 0x009896800000895d */ /* 0x002fea0003900000 */
[----:B------:R-:W1:Y:S02]  /*134f0*/  @!P0 SYNCS.PHASECHK.TRANS64 P0, [R3+URZ+0x30840], R2 ;  /* 0x03084002030085a7 */ /* 0x000e64000800007f */
[----:B-1----:R-:W-:Y:S05]  /*13500*/  @!P0 BRA `(.L_x_1096) ;  /* 0xfffffffc00ec8947 */ /* 0x002fea000383ffff */
[----:B------:R-:W-:Y:S05]  /*13510*/  BRA `(.L_x_1137) ;  /* 0xffffffd000807947 */ /* 0x000fea000383ffff */
.L_x_1097:
        /* <DEDUP_REMOVED lines=8> */
.L_x_1139:
[----:B------:R-:W-:Y:S05]  /*135a0*/  BSYNC B0 ;  /* 0x0000000000007941 */ /* 0x000fea0003800000 */
.L_x_1138:
[----:B------:R-:W-:Y:S01]  /*135b0*/  IMAD.MOV.U32 R13, RZ, RZ, R6 ;  /* 0x000000ffff0d7224 */ /* 0x000fe200078e0006 */
[----:B------:R-:W-:Y:S01]  /*135c0*/  MOV R11, 0x181f ;  /* 0x0000181f000b7802 */ /* 0x000fe20000000f00 */
[----:B------:R-:W-:Y:S01]  /*135d0*/  IMAD.MOV.U32 R12, RZ, RZ, RZ ;  /* 0x000000ffff0c7224 */ /* 0x000fe200078e00ff */
[----:B------:R-:W-:Y:S01]  /*135e0*/  @P0 LEA R9, R30, UR45, 0x1 ;  /* 0x0000002d1e090c11 */ /* 0x000fe2000f8e08ff */
[----:B------:R-:W-:Y:S02]  /*135f0*/  IMAD.MOV.U32 R15, RZ, RZ, -0x1 ;  /* 0xffffffffff0f7424 */ /* 0x000fe400078e00ff */
[----:B------:R-:W-:-:S07]  /*13600*/  IMAD.MOV.U32 R3, RZ, RZ, R14 ;  /* 0x000000ffff037224 */ /* 0x000fce00078e000e */
[----:B------:R-:W-:Y:S05]  /*13610*/  WARPSYNC.COLLECTIVE R15, `(.L_x_1140) ;  /* 0x000000000f087348 */ /* 0x000fea0003c00000 */
[----:B------:R0:W1:Y:S02]  /*13620*/  SHFL.IDX P6, R14, R13, R12, R11 ;  /* 0x0000000c0d0e7389 */ /* 0x00006400000c000b */
[----:B01----:R-:W-:Y:S01]  /*13630*/  ENDCOLLECTIVE ;  /* 0x000000000000791b */ /* 0x003fe20003800000 */
.L_x_1140:
[----:B------:R-:W-:Y:S02]  /*13640*/  IMAD.MOV.U32 R13, RZ, RZ, R7 ;  /* 0x000000ffff0d7224 */ /* 0x000fe400078e0007 */
[----:B------:R-:W-:Y:S02]  /*13650*/  IMAD.MOV.U32 R12, RZ, RZ, 0x1 ;  /* 0x00000001ff0c7424 */ /* 0x000fe400078e00ff */
[----:B------:R-:W-:-:S07]  /*13660*/  IMAD.MOV.U32 R2, RZ, RZ, R14 ;  /* 0x000000ffff027224 */ /* 0x000fce00078e000e */
[----:B------:R-:W-:Y:S05]  /*13670*/  WARPSYNC.COLLECTIVE R15, `(.L_x_1141) ;  /* 0x000000000f087348 */ /* 0x000fea0003c00000 */
[----:B------:R0:W1:Y:S02]  /*13680*/  SHFL.IDX P6, R14, R13, R12, R11 ;  /* 0x0000000c0d0e7389 */ /* 0x00006400000c000b */
[----:B01----:R-:W-:Y:S01]  /*13690*/  ENDCOLLECTIVE ;  /* 0x000000000000791b */ /* 0x003fe20003800000 */
.L_x_1141:
[----:B------:R-:W-:-:S05]  /*136a0*/  @P0 IMAD.WIDE.U32 R2, R25, 0x2, R2 ;  /* 0x0000000219020825 */ /* 0x000fca00078e0002 */
[----:B------:R-:W-:Y:S01]  /*136b0*/  @!PT LDS RZ, [RZ] ;  /* 0x00000000fffff984 */ /* 0x000fe20000000800 */
[----:B------:R-:W-:Y:S01]  /*136c0*/  @!PT LDS RZ, [RZ] ;  /* 0x00000000fffff984 */ /* 0x000fe20000000800 */
[----:B------:R-:W-:Y:S01]  /*136d0*/  @!PT LDS RZ, [RZ] ;  /* 0x00000000fffff984 */ /* 0x000fe20000000800 */
[----:B------:R0:W-:Y:S04]  /*136e0*/  @P0 LDGSTS.E.BYPASS.LTC128B.128 [R9+0x20400], desc[UR60][R2.64], !P4 ;  /* 0x2040000002090fae */ /* 0x0001e8000e101d7c */
[----:B------:R0:W-:Y:S01]  /*136f0*/  @P0 LDGSTS.E.BYPASS.LTC128B.128 [R9+0x22400], desc[UR60][R2.64+0x80], !P3 ;  /* 0x2240008002090fae */ /* 0x0001e2000d901d7c */
[----:B------:R-:W-:-:S03]  /*13700*/  IMAD.MOV.U32 R13, RZ, RZ, R6 ;  /* 0x000000ffff0d7224 */ /* 0x000fc600078e0006 */
[----:B------:R0:W-:Y:S04]  /*13710*/  @P0 LDGSTS.E.BYPASS.LTC128B.128 [R9+0x24400], desc[UR60][R2.64+0x100], !P2 ;  /* 0x2440010002090fae */ /* 0x0001e8000d101d7c */
[----:B------:R0:W-:Y:S01]  /*13720*/  @P0 LDGSTS.E.BYPASS.LTC128B.128 [R9+0x26400], desc[UR60][R2.64+0x180], !P1 ;  /* 0x2640018002090fae */ /* 0x0001e2000c901d7c */
[----:B------:R-:W-:Y:S02]  /*13730*/  ISETP.GE.AND P0, PT, R0, 0x11, PT ;  /* 0x000000110000780c */ /* 0x000fe40003f06270 */
[----:B------:R-:W-:-:S11]  /*13740*/  MOV R5, R14 ;  /* 0x0000000e00057202 */ /* 0x000fd60000000f00 */
[----:B0-----:R-:W-:Y:S05]  /*13750*/  WARPSYNC.COLLECTIVE R15, `(.L_x_1142) ;  /* 0x000000000f087348 */ /* 0x001fea0003c00000 */
[----:B------:R1:W2:Y:S02]  /*13760*/  SHFL.IDX P6, R14, R13, R12, R11 ;  /* 0x0000000c0d0e7389 */ /* 0x0002a400000c000b */
[----:B012---:R-:W-:Y:S01]  /*13770*/  ENDCOLLECTIVE ;  /* 0x000000000000791b */ /* 0x007fe20003800000 */
.L_x_1142:
[----:B------:R-:W-:Y:S01]  /*13780*/  @P0 LEA R21, R30, UR45, 0x1 ;  /* 0x0000002d1e150c11 */ /* 0x000fe2000f8e08ff */
[----:B------:R-:W-:Y:S02]  /*13790*/  IMAD.MOV.U32 R13, RZ, RZ, R7 ;  /* 0x000000ffff0d7224 */ /* 0x000fe400078e0007 */
[----:B------:R-:W-:Y:S02]  /*137a0*/  IMAD.MOV.U32 R12, RZ, RZ, 0x2 ;  /* 0x00000002ff0c7424 */ /* 0x000fe400078e00ff */
[----:B------:R-:W-:-:S07]  /*137b0*/  IMAD.MOV.U32 R4, RZ, RZ, R14 ;  /* 0x000000ffff047224 */ /* 0x000fce00078e000e */
[----:B------:R-:W-:Y:S05]  /*137c0*/  WARPSYNC.COLLECTIVE R15, `(.L_x_1143) ;  /* 0x000000000f087348 */ /* 0x000fea0003c00000 */
[----:B------:R0:W1:Y:S02]  /*137d0*/  SHFL.IDX P6, R14, R13, R12, R11 ;  /* 0x0000000c0d0e7389 */ /* 0x00006400000c000b */
[----:B01----:R-:W-:Y:S01]  /*137e0*/  ENDCOLLECTIVE ;  /* 0x000000000000791b */ /* 0x003fe20003800000 */
.L_x_1143:
        /* <DEDUP_REMOVED lines=14> */
.L_x_1144:
[----:B------:R-:W-:Y:S01]  /*138d0*/  @P0 LEA R9, R30, UR45, 0x1 ;  /* 0x0000002d1e090c11 */ /* 0x000fe2000f8e08ff */
[----:B------:R-:W-:Y:S02]  /*138e0*/  IMAD.MOV.U32 R13, RZ, RZ, R7 ;  /* 0x000000ffff0d7224 */ /* 0x000fe400078e0007 */
[----:B------:R-:W-:Y:S02]  /*138f0*/  IMAD.MOV.U32 R12, RZ, RZ, 0x3 ;  /* 0x00000003ff0c7424 */ /* 0x000fe400078e00ff */
[----:B------:R-:W-:-:S07]  /*13900*/  IMAD.MOV.U32 R2, RZ, RZ, R14 ;  /* 0x000000ffff027224 */ /* 0x000fce00078e000e */
[----:B------:R-:W-:Y:S05]  /*13910*/  WARPSYNC.COLLECTIVE R15, `(.L_x_1145) ;  /* 0x000000000f087348 */ /* 0x000fea0003c00000 */
[----:B------:R0:W1:Y:S02]  /*13920*/  SHFL.IDX P6, R14, R13, R12, R11 ;  /* 0x0000000c0d0e7389 */ /* 0x00006400000c000b */
[----:B01----:R-:W-:Y:S01]  /*13930*/  ENDCOLLECTIVE ;  /* 0x000000000000791b */ /* 0x003fe20003800000 */
.L_x_1145:
        /* <DEDUP_REMOVED lines=9> */
[----:B------:R-:W-:-:S07]  /*139d0*/  MOV R4, R14 ;  /* 0x0000000e00047202 */ /* 0x000fce0000000f00 */
[----:B0-----:R-:W-:Y:S05]  /*139e0*/  WARPSYNC.COLLECTIVE R15, `(.L_x_1146) ;  /* 0x000000000f087348 */ /* 0x001fea0003c00000 */
[----:B------:R1:W2:Y:S02]  /*139f0*/  SHFL.IDX P6, R14, R13, R12, R11 ;  /* 0x0000000c0d0e7389 */ /* 0x0002a400000c000b */
[----:B012---:R-:W-:Y:S01]  /*13a00*/  ENDCOLLECTIVE ;  /* 0x000000000000791b */ /* 0x007fe20003800000 */
.L_x_1146:
[----:B------:R-:W-:Y:S05]  /*13a10*/  BRA `(.L_x_1147) ;  /* 0xffffffd000407947 */ /* 0x000fea000383ffff */
.L_x_1100:
[----:B------:R-:W-:Y:S01]  /*13a20*/  IMAD.MOV.U32 R13, RZ, RZ, R6 ;  /* 0x000000ffff0d7224 */ /* 0x000fe200078e0006 */
[----:B------:R-:W-:Y:S01]  /*13a30*/  MOV R15, 0xffffffff ;  /* 0xffffffff000f7802 */ /* 0x000fe20000000f00 */
[----:B------:R-:W-:Y:S02]  /*13a40*/  IMAD.MOV.U32 R12, RZ, RZ, RZ ;  /* 0x000000ffff0c7224 */ /* 0x000fe400078e00ff */
[----:B------:R-:W-:Y:S02]  /*13a50*/  IMAD.MOV.U32 R11, RZ, RZ, 0x181f ;  /* 0x0000181fff0b7424 */ /* 0x000fe400078e00ff */
[----:B------:R-:W-:-:S07]  /*13a60*/  VIADD R8, R28, UR40 ;  /* 0x000000281c087c36 */ /* 0x000fce0008000000 */
[----:B------:R-:W-:Y:S05]  /*13a70*/  WARPSYNC.COLLECTIVE R15, `(.L_x_1148) ;  /* 0x000000000f087348 */ /* 0x000fea0003c00000 */
[----:B------:R0:W1:Y:S02]  /*13a80*/  SHFL.IDX P6, R14, R13, R12, R11 ;  /* 0x0000000c0d0e7389 */ /* 0x00006400000c000b */
[----:B01----:R-:W-:Y:S01]  /*13a90*/  ENDCOLLECTIVE ;  /* 0x000000000000791b */ /* 0x003fe20003800000 */
.L_x_1148:
[----:B------:R-:W-:Y:S01]  /*13aa0*/  IADD3 R4, R8, 0x10, RZ ;  /* 0x0000001008047810 */ /* 0x000fe20007ffe0ff */
[----:B------:R-:W-:Y:S02]  /*13ab0*/  IMAD.MOV.U32 R13, RZ, RZ, R0 ;  /* 0x000000ffff0d7224 */ /* 0x000fe400078e0000 */
[----:B------:R-:W-:-:S07]  /*13ac0*/  IMAD.MOV.U32 R3, RZ, RZ, R14 ;  /* 0x000000ffff037224 */ /* 0x000fce00078e000e */
[----:B------:R-:W-:Y:S05]  /*13ad0*/  WARPSYNC.COLLECTIVE R15, `(.L_x_1149) ;  /* 0x000000000f087348 */ /* 0x000fea0003c00000 */
[----:B------:R0:W1:Y:S02]  /*13ae0*/  SHFL.IDX P6, R14, R13, R12, R11 ;  /* 0x0000000c0d0e7389 */ /* 0x00006400000c000b */
[----:B01----:R-:W-:Y:S01]  /*13af0*/  ENDCOLLECTIVE ;  /* 0x000000000000791b */ /* 0x003fe20003800000 */
.L_x_1149:
[----:B------:R-:W-:Y:S02]  /*13b00*/  ULDC UR4, c[0x0][0x288] ;  /* 0x0000a20000047ab9 */ /* 0x000fe40000000800 */
[----:B------:R-:W-:-:S05]  /*13b10*/  IMAD R7, R7, UR4, RZ ;  /* 0x0000000407077c24 */ /* 0x000fca000f8e02ff */
[----:B------:R-:W-:Y:S01]  /*13b20*/  ISETP.GE.AND P0, PT, R8, R7, PT ;  /* 0x000000070800720c */ /* 0x000fe20003f06270 */
[----:B------:R-:W-:Y:S02]  /*13b30*/  IMAD.MOV.U32 R13, RZ, RZ, R6 ;  /* 0x000000ffff0d7224 */ /* 0x000fe400078e0006 */
[----:B------:R-:W-:-:S10]  /*13b40*/  IMAD.MOV.U32 R12, RZ, RZ, 0x1 ;  /* 0x00000001ff0c7424 */ /* 0x000fd400078e00ff */
[----:B------:R-:W-:Y:S01]  /*13b50*/  @!P0 LEA R9, R30, UR45, 0x1 ;  /* 0x0000002d1e098c11 */ /* 0x000fe2000f8e08ff */
[----:B------:R-:W-:-:S07]  /*13b60*/  IMAD.MOV.U32 R2, RZ, RZ, R14 ;  /* 0x000000ffff027224 */ /* 0x000fce00078e000e */
[----:B------:R-:W-:Y:S05]  /*13b70*/  WARPSYNC.COLLECTIVE R15, `(.L_x_1150) ;  /* 0x000000000f087348 */ /* 0x000fea0003c00000 */
[----:B------:R0:W1:Y:S02]  /*13b80*/  SHFL.IDX P6, R14, R13, R12, R11 ;  /* 0x0000000c0d0e7389 */ /* 0x00006400000c000b */
[----:B01----:R-:W-:Y:S01]  /*13b90*/  ENDCOLLECTIVE ;  /* 0x000000000000791b */ /* 0x003fe20003800000 */
.L_x_1150:
[----:B------:R-:W-:-:S05]  /*13ba0*/  @!P0 IMAD.WIDE.U32 R2, R25, 0x2, R2 ;  /* 0x0000000219028825 */ /* 0x000fca00078e0002 */
        /* <DEDUP_REMOVED lines=8> */
[----:B------:R-:W-:Y:S01]  /*13c30*/  ISETP.GE.AND P0, PT, R4, R7, PT ;  /* 0x000000070400720c */ /* 0x000fe20003f06270 */
[----:B------:R-:W-:-:S12]  /*13c40*/  IMAD.MOV.U32 R5, RZ, RZ, R14 ;  /* 0x000000ffff057224 */ /* 0x000fd800078e000e */
[----:B0-----:R-:W-:Y:S05]  /*13c50*/  WARPSYNC.COLLECTIVE R15, `(.L_x_1151) ;  /* 0x000000000f087348 */ /* 0x001fea0003c00000 */
[----:B------:R1:W2:Y:S02]  /*13c60*/  SHFL.IDX P6, R14, R13, R12, R11 ;  /* 0x0000000c0d0e7389 */ /* 0x0002a400000c000b */
[----:B012---:R-:W-:Y:S01]  /*13c70*/  ENDCOLLECTIVE ;  /* 0x000000000000791b */ /* 0x007fe20003800000 */
.L_x_1151:
[----:B------:R-:W-:Y:S01]  /*13c80*/  VIADD R2, R8, 0x20 ;  /* 0x0000002008027836 */ /* 0x000fe20000000000 */
[----:B------:R-:W-:Y:S01]  /*13c90*/  @!P0 LEA R21, R30, UR45, 0x1 ;  /* 0x0000002d1e158c11 */ /* 0x000fe2000f8e08ff */
[----:B------:R-:W-:Y:S02]  /*13ca0*/  IMAD.MOV.U32 R13, RZ, RZ, R6 ;  /* 0x000000ffff0d7224 */ /* 0x000fe400078e0006 */
[----:B------:R-:W-:Y:S01]  /*13cb0*/  IMAD.MOV.U32 R12, RZ, RZ, 0x2 ;  /* 0x00000002ff0c7424 */ /* 0x000fe200078e00ff */
[----:B------:R-:W-:-:S07]  /*13cc0*/  MOV R4, R14 ;  /* 0x0000000e00047202 */ /* 0x000fce0000000f00 */
[----:B------:R-:W-:Y:S05]  /*13cd0*/  WARPSYNC.COLLECTIVE R15, `(.L_x_1152) ;  /* 0x000000000f087348 */ /* 0x000fea0003c00000 */
[----:B------:R0:W1:Y:S02]  /*13ce0*/  SHFL.IDX P6, R14, R13, R12, R11 ;  /* 0x0000000c0d0e7389 */ /* 0x00006400000c000b */
[----:B01----:R-:W-:Y:S01]  /*13cf0*/  ENDCOLLECTIVE ;  /* 0x000000000000791b */ /* 0x003fe20003800000 */
.L_x_1152:
[----:B------:R-:W-:-:S05]  /*13d00*/  @!P0 IMAD.WIDE.U32 R4, R25, 0x2, R4 ;  /* 0x0000000219048825 */ /* 0x000fca00078e0004 */
[----:B------:R-:W-:Y:S01]  /*13d10*/  @!PT LDS RZ, [RZ] ;  /* 0x00000000fffff984 */ /* 0x000fe20000000800 */
[----:B------:R-:W-:Y:S01]  /*13d20*/  @!PT LDS RZ, [RZ] ;  /* 0x00000000fffff984 */ /* 0x000fe20000000800 */
[----:B------:R-:W-:Y:S01]  /*13d30*/  @!PT LDS RZ, [RZ] ;  /* 0x00000000fffff984 */ /* 0x000fe20000000800 */
[----:B------:R0:W-:Y:S04]  /*13d40*/  @!P0 LDGSTS.E.BYPASS.LTC128B.128 [R21+0x10c00], desc[UR60][R4.64], !P4 ;  /* 0x10c0000004158fae */ /* 0x0001e8000e101d7c */
[----:B------:R0:W-:Y:S01]  /*13d50*/  @!P0 LDGSTS.E.BYPASS.LTC128B.128 [R21+0x14c00], desc[UR60][R4.64+0x80], !P3 ;  /* 0x14c0008004158fae */ /* 0x0001e2000d901d7c */
[----:B------:R-:W-:-:S03]  /*13d60*/  MOV R13, R0 ;  /* 0x00000000000d7202 */ /* 0x000fc60000000f00 */
[----:B------:R0:W-:Y:S04]  /*13d70*/  @!P0 LDGSTS.E.BYPASS.LTC128B.128 [R21+0x18c00], desc[UR60][R4.64+0x100], !P2 ;  /* 0x18c0010004158fae */ /* 0x0001e8000d101d7c */
[----:B------:R0:W-:Y:S01]  /*13d80*/  @!P0 LDGSTS.E.BYPASS.LTC128B.128 [R21+0x1cc00], desc[UR60][R4.64+0x180], !P1 ;  /* 0x1cc0018004158fae */ /* 0x0001e2000c901d7c */
[----:B------:R-:W-:Y:S01]  /*13d90*/  ISETP.GE.AND P0, PT, R2, R7, PT ;  /* 0x000000070200720c */ /* 0x000fe20003f06270 */
[----:B------:R-:W-:-:S12]  /*13da0*/  IMAD.MOV.U32 R3, RZ, RZ, R14 ;  /* 0x000000ffff037224 */ /* 0x000fd800078e000e */
[----:B0-----:R-:W-:Y:S05]  /*13db0*/  WARPSYNC.COLLECTIVE R15, `(.L_x_1153) ;  /* 0x000000000f087348 */ /* 0x001fea0003c00000 */
[----:B------:R1:W2:Y:S02]  /*13dc0*/  SHFL.IDX P6, R14, R13, R12, R11 ;  /* 0x0000000c0d0e7389 */ /* 0x0002a400000c000b */
[----:B012---:R-:W-:Y:S01]  /*13dd0*/  ENDCOLLECTIVE ;  /* 0x000000000000791b */ /* 0x007fe20003800000 */
.L_x_1153:
[----:B------:R-:W-:Y:S01]  /*13de0*/  VIADD R4, R8, 0x30 ;  /* 0x0000003008047836 */ /* 0x000fe20000000000 */
[----:B------:R-:W-:Y:S01]  /*13df0*/  @!P0 LEA R9, R30, UR45, 0x1 ;  /* 0x0000002d1e098c11 */ /* 0x000fe2000f8e08ff */
[----:B------:R-:W-:Y:S02]  /*13e00*/  IMAD.MOV.U32 R13, RZ, RZ, R6 ;  /* 0x000000ffff0d7224 */ /* 0x000fe400078e0006 */
[----:B------:R-:W-:Y:S02]  /*13e10*/  IMAD.MOV.U32 R12, RZ, RZ, 0x3 ;  /* 0x00000003ff0c7424 */ /* 0x000fe400078e00ff */
[----:B------:R-:W-:-:S07]  /*13e20*/  IMAD.MOV.U32 R2, RZ, RZ, R14 ;  /* 0x000000ffff027224 */ /* 0x000fce00078e000e */
[----:B------:R-:W-:Y:S05]  /*13e30*/  WARPSYNC.COLLECTIVE R15, `(.L_x_1154) ;  /* 0x000000000f087348 */ /* 0x000fea0003c00000 */
[----:B------:R0:W1:Y:S02]  /*13e40*/  SHFL.IDX P6, R14, R13, R12, R11 ;  /* 0x0000000c0d0e7389 */ /* 0x00006400000c000b */
[----:B01----:R-:W-:Y:S01]  /*13e50*/  ENDCOLLECTIVE ;  /* 0x000000000000791b */ /* 0x003fe20003800000 */
.L_x_1154:
        /* <DEDUP_REMOVED lines=9> */
[----:B------:R-:W-:Y:S02]  /*13ef0*/  ISETP.GE.AND P0, PT, R4, R7, PT ;  /* 0x000000070400720c */ /* 0x000fe40003f06270 */
[----:B------:R-:W-:-:S11]  /*13f00*/  MOV R5, R14 ;  /* 0x0000000e00057202 */ /* 0x000fd60000000f00 */
[----:B0-----:R-:W-:Y:S05]  /*13f10*/  WARPSYNC.COLLECTIVE R15, `(.L_x_1155) ;  /* 0x000000000f087348 */ /* 0x001fea0003c00000 */
[----:B------:R1:W2:Y:S02]  /*13f20*/  SHFL.IDX P6, R14, R13, R12, R11 ;  /* 0x0000000c0d0e7389 */ /* 0x0002a400000c000b */
[----:B012---:R-:W-:Y:S01]  /*13f30*/  ENDCOLLECTIVE ;  /* 0x000000000000791b */ /* 0x007fe20003800000 */
.L_x_1155:
[----:B------:R-:W-:Y:S01]  /*13f40*/  VIADD R2, R8, 0x40 ;  /* 0x0000004008027836 */ /* 0x000fe20000000000 */
[----:B------:R-:W-:Y:S01]  /*13f50*/  @!P0 LEA R21, R30, UR45, 0x1 ;  /* 0x0000002d1e158c11 */ /* 0x000fe2000f8e08ff */
[----:B------:R-:W-:Y:S01]  /*13f60*/  IMAD.MOV.U32 R13, RZ, RZ, R6 ;  /* 0x000000ffff0d7224 */ /* 0x000fe200078e0006 */
[----:B------:R-:W-:Y:S01]  /*13f70*/  MOV R12, 0x4 ;  /* 0x00000004000c7802 */ /* 0x000fe20000000f00 */
[----:B------:R-:W-:-:S07]  /*13f80*/  IMAD.MOV.U32 R4, RZ, RZ, R14 ;  /* 0x000000ffff047224 */ /* 0x000fce00078e000e */
[----:B------:R-:W-:Y:S05]  /*13f90*/  WARPSYNC.COLLECTIVE R15, `(.L_x_1156) ;  /* 0x000000000f087348 */ /* 0x000fea0003c00000 */
[----:B------:R0:W1:Y:S02]  /*13fa0*/  SHFL.IDX P6, R14, R13, R12, R11 ;  /* 0x0000000c0d0e7389 */ /* 0x00006400000c000b */
[----:B01----:R-:W-:Y:S01]  /*13fb0*/  ENDCOLLECTIVE ;  /* 0x000000000000791b */ /* 0x003fe20003800000 */
.L_x_1156:
        /* <DEDUP_REMOVED lines=14> */
.L_x_1157:
[----:B------:R-:W-:Y:S01]  /*140a0*/  VIADD R4, R8, 0x50 ;  /* 0x0000005008047836 */ /* 0x000fe20000000000 */
[----:B------:R-:W-:Y:S02]  /*140b0*/  @!P0 LEA R9, R30, UR45, 0x1 ;  /* 0x0000002d1e098c11 */ /* 0x000fe4000f8e08ff */
[----:B------:R-:W-:Y:S01]  /*140c0*/  MOV R13, R6 ;  /* 0x00000006000d7202 */ /* 0x000fe20000000f00 */
[----:B------:R-:W-:Y:S02]  /*140d0*/  IMAD.MOV.U32 R12, RZ, RZ, 0x5 ;  /* 0x00000005ff0c7424 */ /* 0x000fe400078e00ff */
[----:B------:R-:W-:-:S07]  /*140e0*/  IMAD.MOV.U32 R2, RZ, RZ, R14 ;  /* 0x000000ffff027224 */ /* 0x000fce00078e000e */
[----:B------:R-:W-:Y:S05]  /*140f0*/  WARPSYNC.COLLECTIVE R15, `(.L_x_1158) ;  /* 0x000000000f087348 */ /* 0x000fea0003c00000 */
[----:B------:R0:W1:Y:S02]  /*14100*/  SHFL.IDX P6, R14, R13, R12, R11 ;  /* 0x0000000c0d0e7389 */ /* 0x00006400000c000b */
[----:B01----:R-:W-:Y:S01]  /*14110*/  ENDCOLLECTIVE ;  /* 0x000000000000791b */ /* 0x003fe20003800000 */
.L_x_1158:
        /* <DEDUP_REMOVED lines=14> */
.L_x_1159:
[----:B------:R-:W-:Y:S02]  /*14200*/  IADD3 R2, R8, 0x60, RZ ;  /* 0x0000006008027810 */ /* 0x000fe40007ffe0ff */
[----:B------:R-:W-:Y:S01]  /*14210*/  @!P0 LEA R21, R30, UR45, 0x1 ;  /* 0x0000002d1e158c11 */ /* 0x000fe2000f8e08ff */
[----:B------:R-:W-:Y:S02]  /*14220*/  IMAD.MOV.U32 R13, RZ, RZ, R6 ;  /* 0x000000ffff0d7224 */ /* 0x000fe400078e0006 */
[----:B------:R-:W-:Y:S02]  /*14230*/  IMAD.MOV.U32 R12, RZ, RZ, 0x6 ;  /* 0x00000006ff0c7424 */ /* 0x000fe400078e00ff */
[----:B------:R-:W-:-:S07]  /*14240*/  IMAD.MOV.U32 R4, RZ, RZ, R14 ;  /* 0x000000ffff047224 */ /* 0x000fce00078e000e */
[----:B------:R-:W-:Y:S05]  /*14250*/  WARPSYNC.COLLECTIVE R15, `(.L_x_1160) ;  /* 0x000000000f087348 */ /* 0x000fea0003c00000 */
[----:B------:R0:W1:Y:S02]  /*14260*/  SHFL.IDX P6, R14, R13, R12, R11 ;  /* 0x0000000c0d0e7389 */ /* 0x00006400000c000b */
[----:B01----:R-:W-:Y:S01]  /*14270*/  ENDCOLLECTIVE ;  /* 0x000000000000791b */ /* 0x003fe20003800000 */
.L_x_1160:
        /* <DEDUP_REMOVED lines=14> */
.L_x_1161:
[----:B------:R-:W-:Y:S01]  /*14360*/  @!P0 LEA R9, R30, UR45, 0x1 ;  /* 0x0000002d1e098c11 */ /* 0x000fe2000f8e08ff */
[----:B------:R-:W-:Y:S02]  /*14370*/  IMAD.MOV.U32 R13, RZ, RZ, R6 ;  /* 0x000000ffff0d7224 */ /* 0x000fe400078e0006 */
[----:B------:R-:W-:Y:S01]  /*14380*/  IMAD.MOV.U32 R12, RZ, RZ, 0x7 ;  /* 0x00000007ff0c7424 */ /* 0x000fe200078e00ff */
[----:B------:R-:W-:-:S07]  /*14390*/  MOV R2, R14 ;  /* 0x0000000e00027202 */ /* 0x000fce0000000f00 */
[----:B------:R-:W-:Y:S05]  /*143a0*/  WARPSYNC.COLLECTIVE R15, `(.L_x_1162) ;  /* 0x000000000f087348 */ /* 0x000fea0003c00000 */
[----:B------:R0:W1:Y:S02]  /*143b0*/  SHFL.IDX P6, R14, R13, R12, R11 ;  /* 0x0000000c0d0e7389 */ /* 0x00006400000c000b */
[----:B01----:R-:W-:Y:S01]  /*143c0*/  ENDCOLLECTIVE ;  /* 0x000000000000791b */ /* 0x003fe20003800000 */
.L_x_1162:
        /* <DEDUP_REMOVED lines=13> */
.L_x_1163:
[----:B------:R-:W-:Y:S05]  /*144a0*/  BRA `(.L_x_1164) ;  /* 0xffffffd000347947 */ /* 0x000fea000383ffff */
.L_x_1103:
[----:B0-----:R-:W-:-:S04]  /*144b0*/  MOV R3, UR45 ;  /* 0x0000002d00037c02 */ /* 0x001fc80008000f00 */
[----:B------:R0:W1:Y:S03]  /*144c0*/  SYNCS.PHASECHK.TRANS64.TRYWAIT P0, [R3+URZ+0x30820], R0 ;  /* 0x03082000030075a7 */ /* 0x000066000800017f */
[----:B-1----:R-:W-:Y:S05]  /*144d0*/  @!P0 NANOSLEEP.SYNCS 0x989680 ;  /* 0x009896800000895d */ /* 0x002fea0003900000 */
[----:B------:R-:W1:Y:S02]  /*144e0*/  @!P0 SYNCS.PHASECHK.TRANS64 P0, [R3+URZ+0x30820], R0 ;  /* 0x03082000030085a7 */ /* 0x000e64000800007f */
[----:B-1----:R-:W-:Y:S05]  /*144f0*/  @!P0 BRA `(.L_x_1103) ;  /* 0xfffffffc00ec8947 */ /* 0x002fea000383ffff */
[----:B------:R-:W-:Y:S05]  /*14500*/  BRA `(.L_x_1165) ;  /* 0xffffffd000887947 */ /* 0x000fea000383ffff */
.L_x_1107:
[----:B0-----:R0:W1:Y:S02]  /*14510*/  SYNCS.PHASECHK.TRANS64.TRYWAIT P0, [R21+URZ+0x30840], R2 ;  /* 0x03084002150075a7 */ /* 0x001064000800017f */
[----:B-1----:R-:W-:Y:S05]  /*14520*/  @!P0 NANOSLEEP.SYNCS 0x989680 ;  /* 0x009896800000895d */ /* 0x002fea0003900000 */
[----:B------:R-:W1:Y:S02]  /*14530*/  @!P0 SYNCS.PHASECHK.TRANS64 P0, [R21+URZ+0x30840], R2 ;  /* 0x03084002150085a7 */ /* 0x000e64000800007f */
[----:B-1----:R-:W-:Y:S05]  /*14540*/  @!P0 BRA `(.L_x_1107) ;  /* 0xfffffffc00f08947 */ /* 0x002fea000383ffff */
[----:B------:R-:W-:Y:S05]  /*14550*/  BRA `(.L_x_1166) ;  /* 0xffffffd400707947 */ /* 0x000fea000383ffff */
.L_x_1108:
        /* <DEDUP_REMOVED lines=8> */
.L_x_1168:
[----:B------:R-:W-:Y:S05]  /*145e0*/  BSYNC B1 ;  /* 0x0000000000017941 */ /* 0x000fea0003800000 */
.L_x_1167:
[----:B------:R-:W-:Y:S01]  /*145f0*/  IMAD.MOV.U32 R13, RZ, RZ, R28 ;  /* 0x000000ffff0d7224 */ /* 0x000fe200078e001c */
[----:B------:R-:W-:Y:S01]  /*14600*/  MOV R15, 0xffffffff ;  /* 0xffffffff000f7802 */ /* 0x000fe20000000f00 */
[----:B------:R-:W-:Y:S01]  /*14610*/  IMAD.MOV.U32 R12, RZ, RZ, RZ ;  /* 0x000000ffff0c7224 */ /* 0x000fe200078e00ff */
[----:B------:R-:W-:Y:S01]  /*14620*/  MOV R3, R14 ;  /* 0x0000000e00037202 */ /* 0x000fe20000000f00 */
[----:B------:R-:W-:Y:S01]  /*14630*/  IMAD.MOV.U32 R11, RZ, RZ, 0x181f ;  /* 0x0000181fff0b7424 */ /* 0x000fe200078e00ff */
[----:B------:R-:W-:Y:S01]  /*14640*/  P2R R4, PR, RZ, 0x8 ;  /* 0x00000008ff047803 */ /* 0x000fe20000000000 */
[----:B------:R-:W-:Y:S01]  /*14650*/  IMAD.SHL.U32 R9, R25, 0x2, RZ ;  /* 0x0000000219097824 */ /* 0x000fe200078e00ff */
[----:B------:R-:W-:-:S13]  /*14660*/  LOP3.LUT P3, RZ, R16, 0x10, RZ, 0xc0, !PT ;  /* 0x0000001010ff7812 */ /* 0x000fda000786c0ff */
[----:B------:R-:W-:Y:S05]  /*14670*/  WARPSYNC.COLLECTIVE R15, `(.L_x_1169) ;  /* 0x000000000f087348 */ /* 0x000fea0003c00000 */
[----:B------:R0:W1:Y:S02]  /*14680*/  SHFL.IDX P6, R14, R13, R12, R11 ;  /* 0x0000000c0d0e7389 */ /* 0x00006400000c000b */
[----:B01----:R-:W-:Y:S01]  /*14690*/  ENDCOLLECTIVE ;  /* 0x000000000000791b */ /* 0x003fe20003800000 */
.L_x_1169:
[----:B------:R-:W-:Y:S02]  /*146a0*/  P2R R5, PR, RZ, 0x4 ;  /* 0x00000004ff057803 */ /* 0x000fe40000000000 */
[C---:B------:R-:W-:Y:S02]  /*146b0*/  LOP3.LUT P2, RZ, R16.reuse, 0x8, RZ, 0xc0, !PT ;  /* 0x0000000810ff7812 */ /* 0x040fe4000784c0ff */
[----:B------:R-:W-:Y:S02]  /*146c0*/  P2R R8, PR, RZ, 0x2 ;  /* 0x00000002ff087803 */ /* 0x000fe40000000000 */
[----:B------:R-:W-:Y:S02]  /*146d0*/  LOP3.LUT P1, RZ, R16, 0x4, RZ, 0xc0, !PT ;  /* 0x0000000410ff7812 */ /* 0x000fe4000782c0ff */
[----:B------:R-:W-:Y:S01]  /*146e0*/  LEA R29, R29, UR45, 0x1 ;  /* 0x0000002d1d1d7c11 */ /* 0x000fe2000f8e08ff */
[----:B------:R-:W-:Y:S02]  /*146f0*/  IMAD.MOV.U32 R13, RZ, RZ, R31 ;  /* 0x000000ffff0d7224 */ /* 0x000fe400078e001f */
[----:B------:R-:W-:Y:S01]  /*14700*/  IMAD.MOV.U32 R12, RZ, RZ, 0x1 ;  /* 0x00000001ff0c7424 */ /* 0x000fe200078e00ff */
[----:B------:R-:W-:-:S13]  /*14710*/  IADD3 R2, P0, R14, R9, RZ ;  /* 0x000000090e027210 */ /* 0x000fda0007f1e0ff */
[----:B------:R-:W-:Y:S05]  /*14720*/  WARPSYNC.COLLECTIVE R15, `(.L_x_1170) ;  /* 0x000000000f087348 */ /* 0x000fea0003c00000 */
[----:B------:R0:W1:Y:S02]  /*14730*/  SHFL.IDX P6, R14, R13, R12, R11 ;  /* 0x0000000c0d0e7389 */ /* 0x00006400000c000b */
[----:B01----:R-:W-:Y:S01]  /*14740*/  ENDCOLLECTIVE ;  /* 0x000000000000791b */ /* 0x003fe20003800000 */
.L_x_1170:
[----:B------:R-:W-:-:S05]  /*14750*/  IMAD.X R3, RZ, RZ, R3, P0 ;  /* 0x000000ffff037224 */ /* 0x000fca00000e0603 */
[----:B------:R-:W-:Y:S01]  /*14760*/  @!PT LDS RZ, [RZ] ;  /* 0x00000000fffff984 */ /* 0x000fe20000000800 */
[----:B------:R-:W-:Y:S01]  /*14770*/  @!PT LDS RZ, [RZ] ;  /* 0x00000000fffff984 */ /* 0x000fe20000000800 */
[----:B------:R-:W-:Y:S01]  /*14780*/  @!PT LDS RZ, [RZ] ;  /* 0x00000000fffff984 */ /* 0x000fe20000000800 */
[----:B------:R-:W-:Y:S04]  /*14790*/  LDGSTS.E.BYPASS.LTC128B.128 [R29+0x20400], desc[UR60][R2.64], !P3 ;  /* 0x20400000021d7fae */ /* 0x000fe8000d901d7c */
[----:B------:R-:W-:Y:S01]  /*147a0*/  LDGSTS.E.BYPASS.LTC128B.128 [R29+0x22400], desc[UR60][R2.64+0x80], !P2 ;  /* 0x22400080021d7fae */ /* 0x000fe2000d101d7c */
[----:B------:R-:W-:-:S03]  /*147b0*/  MOV R13, R28 ;  /* 0x0000001c000d7202 */ /* 0x000fc60000000f00 */
[----:B------:R-:W-:Y:S04]  /*147c0*/  LDGSTS.E.BYPASS.LTC128B.128 [R29+0x24400], desc[UR60][R2.64+0x100], !P1 ;  /* 0x24400100021d7fae */ /* 0x000fe8000c901d7c */
[----:B------:R0:W-:Y:S02]  /*147d0*/  LDGSTS.E.BYPASS.LTC128B.128 [R29+0x26400], desc[UR60][R2.64+0x180], !P5 ;  /* 0x26400180021d7fae */ /* 0x0001e4000e901d7c */
[----:B0-----:R-:W-:-:S07]  /*147e0*/  IMAD.MOV.U32 R3, RZ, RZ, R14 ;  /* 0x000000ffff037224 */ /* 0x001fce00078e000e */
[----:B------:R-:W-:Y:S05]  /*147f0*/  WARPSYNC.COLLECTIVE R15, `(.L_x_1171) ;  /* 0x000000000f087348 */ /* 0x000fea0003c00000 */
[----:B------:R0:W1:Y:S02]  /*14800*/  SHFL.IDX P6, R14, R13, R12, R11 ;  /* 0x0000000c0d0e7389 */ /* 0x00006400000c000b */
[----:B01----:R-:W-:Y:S01]  /*14810*/  ENDCOLLECTIVE ;  /* 0x000000000000791b */ /* 0x003fe20003800000 */
.L_x_1171:
[----:B------:R-:W-:Y:S02]  /*14820*/  IMAD.MOV.U32 R13, RZ, RZ, R31 ;  /* 0x000000ffff0d7224 */ /* 0x000fe400078e001f */
[----:B------:R-:W-:Y:S02]  /*14830*/  IMAD.MOV.U32 R12, RZ, RZ, 0x2 ;  /* 0x00000002ff0c7424 */ /* 0x000fe400078e00ff */
[----:B------:R-:W-:-:S07]  /*14840*/  IMAD.MOV.U32 R2, RZ, RZ, R14 ;  /* 0x000000ffff027224 */ /* 0x000fce00078e000e */
[----:B------:R-:W-:Y:S05]  /*14850*/  WARPSYNC.COLLECTIVE R15, `(.L_x_1172) ;  /* 0x000000000f087348 */ /* 0x000fea0003c00000 */
[----:B------:R0:W1:Y:S02]  /*14860*/  SHFL.IDX P6, R14, R13, R12, R11 ;  /* 0x0000000c0d0e7389 */ /* 0x00006400000c000b */
[----:B01----:R-:W-:Y:S01]  /*14870*/  ENDCOLLECTIVE ;  /* 0x000000000000791b */ /* 0x003fe20003800000 */
.L_x_1172:
[----:B------:R-:W-:-:S05]  /*14880*/  IADD3 R2, P0, R2, R9, RZ ;  /* 0x0000000902027210 */ /* 0x000fca0007f1e0ff */
[----:B------:R-:W-:-:S05]  /*14890*/  IMAD.X R3, RZ, RZ, R3, P0 ;  /* 0x000000ffff037224 */ /* 0x000fca00000e0603 */
[----:B------:R-:W-:Y:S01]  /*148a0*/  @!PT LDS RZ, [RZ] ;  /* 0x00000000fffff984 */ /* 0x000fe20000000800 */
[----:B------:R-:W-:Y:S01]  /*148b0*/  @!PT LDS RZ, [RZ] ;  /* 0x00000000fffff984 */ /* 0x000fe20000000800 */
[----:B------:R-:W-:Y:S01]  /*148c0*/  @!PT LDS RZ, [RZ] ;  /* 0x00000000fffff984 */ /* 0x000fe20000000800 */
[----:B------:R-:W-:Y:S01]  /*148d0*/  LDGSTS.E.BYPASS.LTC128B.128 [R29+0x20c00], desc[UR60][R2.64], !P3 ;  /* 0x20c00000021d7fae */ /* 0x000fe2000d901d7c */
[----:B------:R-:W-:-:S03]  /*148e0*/  IMAD.MOV.U32 R13, RZ, RZ, R28 ;  /* 0x000000ffff0d7224 */ /* 0x000fc600078e001c */
[----:B------:R-:W-:Y:S04]  /*148f0*/  LDGSTS.E.BYPASS.LTC128B.128 [R29+0x22c00], desc[UR60][R2.64+0x80], !P2 ;  /* 0x22c00080021d7fae */ /* 0x000fe8000d101d7c */
[----:B------:R-:W-:Y:S04]  /*14900*/  LDGSTS.E.BYPASS.LTC128B.128 [R29+0x24c00], desc[UR60][R2.64+0x100], !P1 ;  /* 0x24c00100021d7fae */ /* 0x000fe8000c901d7c */
[----:B------:R0:W-:Y:S02]  /*14910*/  LDGSTS.E.BYPASS.LTC128B.128 [R29+0x26c00], desc[UR60][R2.64+0x180], !P5 ;  /* 0x26c00180021d7fae */ /* 0x0001e4000e901d7c */
[----:B0-----:R-:W-:-:S07]  /*14920*/  MOV R3, R14 ;  /* 0x0000000e00037202 */ /* 0x001fce0000000f00 */
[----:B------:R-:W-:Y:S05]  /*14930*/  WARPSYNC.COLLECTIVE R15, `(.L_x_1173) ;  /* 0x000000000f087348 */ /* 0x000fea0003c00000 */
[----:B------:R0:W1:Y:S02]  /*14940*/  SHFL.IDX P6, R14, R13, R12, R11 ;  /* 0x0000000c0d0e7389 */ /* 0x00006400000c000b */
[----:B01----:R-:W-:Y:S01]  /*14950*/  ENDCOLLECTIVE ;  /* 0x000000000000791b */ /* 0x003fe20003800000 */
.L_x_1173:
[----:B------:R-:W-:Y:S01]  /*14960*/  IMAD.MOV.U32 R13, RZ, RZ, R31 ;  /* 0x000000ffff0d7224 */ /* 0x000fe200078e001f */
[----:B------:R-:W-:Y:S01]  /*14970*/  MOV R12, 0x3 ;  /* 0x00000003000c7802 */ /* 0x000fe20000000f00 */
[----:B------:R-:W-:-:S07]  /*14980*/  IMAD.MOV.U32 R2, RZ, RZ, R14 ;  /* 0x000000ffff027224 */ /* 0x000fce00078e000e */
[----:B------:R-:W-:Y:S05]  /*14990*/  WARPSYNC.COLLECTIVE R15, `(.L_x_1174) ;  /* 0x000000000f087348 */ /* 0x000fea0003c00000 */
[----:B------:R0:W1:Y:S02]  /*149a0*/  SHFL.IDX P6, R14, R13, R12, R11 ;  /* 0x0000000c0d0e7389 */ /* 0x00006400000c000b */
[----:B01----:R-:W-:Y:S01]  /*149b0*/  ENDCOLLECTIVE ;  /* 0x000000000000791b */ /* 0x003fe20003800000 */
.L_x_1174:
[----:B------:R-:W-:-:S05]  /*149c0*/  IADD3 R2, P0, R2, R9, RZ ;  /* 0x0000000902027210 */ /* 0x000fca0007f1e0ff */
[----:B------:R-:W-:-:S05]  /*149d0*/  IMAD.X R3, RZ, RZ, R3, P0 ;  /* 0x000000ffff037224 */ /* 0x000fca00000e0603 */
[----:B------:R-:W-:Y:S01]  /*149e0*/  @!PT LDS RZ, [RZ] ;  /* 0x00000000fffff984 */ /* 0x000fe20000000800 */
[----:B------:R-:W-:Y:S01]  /*149f0*/  @!PT LDS RZ, [RZ] ;  /* 0x00000000fffff984 */ /* 0x000fe20000000800 */
[----:B------:R-:W-:Y:S01]  /*14a00*/  @!PT LDS RZ, [RZ] ;  /* 0x00000000fffff984 */ /* 0x000fe20000000800 */
[----:B------:R0:W-:Y:S01]  /*14a10*/  LDGSTS.E.BYPASS.LTC128B.128 [R29+0x21400], desc[UR60][R2.64], !P3 ;  /* 0x21400000021d7fae */ /* 0x0001e2000d901d7c */
[----:B------:R-:W-:Y:S01]  /*14a20*/  IMAD.MOV.U32 R13, RZ, RZ, R28 ;  /* 0x000000ffff0d7224 */ /* 0x000fe200078e001c */
[----:B------:R-:W-:Y:S02]  /*14a30*/  ISETP.NE.AND P3, PT, R4, RZ, PT ;  /* 0x000000ff0400720c */ /* 0x000fe40003f65270 */
[----:B------:R0:W-:Y:S01]  /*14a40*/  LDGSTS.E.BYPASS.LTC128B.128 [R29+0x23400], desc[UR60][R2.64+0x80], !P2 ;  /* 0x23400080021d7fae */ /* 0x0001e2000d101d7c */
[----:B------:R-:W-:-:S03]  /*14a50*/  ISETP.NE.AND P2, PT, R5, RZ, PT ;  /* 0x000000ff0500720c */ /* 0x000fc60003f45270 */
[----:B------:R0:W-:Y:S01]  /*14a60*/  LDGSTS.E.BYPASS.LTC128B.128 [R29+0x25400], desc[UR60][R2.64+0x100], !P1 ;  /* 0x25400100021d7fae */ /* 0x0001e2000c901d7c */
[----:B------:R-:W-:Y:S01]  /*14a70*/  ISETP.NE.AND P1, PT, R8, RZ, PT ;  /* 0x000000ff0800720c */ /* 0x000fe20003f25270 */
[----:B------:R-:W-:Y:S02]  /*14a80*/  IMAD.MOV.U32 R31, RZ, RZ, R14 ;  /* 0x000000ffff1f7224 */ /* 0x000fe400078e000e */
[----:B------:R0:W-:Y:S10]  /*14a90*/  LDGSTS.E.BYPASS.LTC128B.128 [R29+0x27400], desc[UR60][R2.64+0x180], !P5 ;  /* 0x27400180021d7fae */ /* 0x0001f4000e901d7c */
[----:B0-----:R-:W-:Y:S05]  /*14aa0*/  WARPSYNC.COLLECTIVE R15, `(.L_x_1175) ;  /* 0x000000000f087348 */ /* 0x001fea0003c00000 */
[----:B------:R1:W2:Y:S02]  /*14ab0*/  SHFL.IDX P6, R14, R13, R12, R11 ;  /* 0x0000000c0d0e7389 */ /* 0x0002a400000c000b */
[----:B012---:R-:W-:Y:S01]  /*14ac0*/  ENDCOLLECTIVE ;  /* 0x000000000000791b */ /* 0x007fe20003800000 */
.L_x_1175:
[----:B------:R-:W-:Y:S05]  /*14ad0*/  BRA `(.L_x_1176) ;  /* 0xffffffd400107947 */ /* 0x000fea000383ffff */
.L_x_1113:
[----:B0-----:R0:W2:Y:S02]  /*14ae0*/  SYNCS.PHASECHK.TRANS64.TRYWAIT P0, [R4+URZ+0x30860], R3 ;  /* 0x03086003040075a7 */ /* 0x0010a4000800017f */
[----:B--2---:R-:W-:Y:S05]  /*14af0*/  @!P0 NANOSLEEP.SYNCS 0x989680 ;  /* 0x009896800000895d */ /* 0x004fea0003900000 */
[----:B------:R-:W2:Y:S02]  /*14b00*/  @!P0 SYNCS.PHASECHK.TRANS64 P0, [R4+URZ+0x30860], R3 ;  /* 0x03086003040085a7 */ /* 0x000ea4000800007f */
[----:B--2---:R-:W-:Y:S05]  /*14b10*/  @!P0 BRA `(.L_x_1113) ;  /* 0xfffffffc00f08947 */ /* 0x004fea000383ffff */
[----:B------:R-:W-:Y:S05]  /*14b20*/  BRA `(.L_x_1177) ;  /* 0xffffffd400887947 */ /* 0x000fea000383ffff */
.L_x_1114:
        /* <DEDUP_REMOVED lines=8> */
.L_x_1179:
[----:B------:R-:W-:Y:S05]  /*14bb0*/  BSYNC B1 ;  /* 0x0000000000017941 */ /* 0x000fea0003800000 */
.L_x_1178:
[----:B------:R-:W-:Y:S01]  /*14bc0*/  IMAD.MOV.U32 R13, RZ, RZ, R17 ;  /* 0x000000ffff0d7224 */ /* 0x000fe200078e0011 */
[----:B------:R-:W-:Y:S01]  /*14bd0*/  MOV R11, 0x181f ;  /* 0x0000181f000b7802 */ /* 0x000fe20000000f00 */
[----:B------:R-:W-:Y:S01]  /*14be0*/  IMAD.MOV.U32 R12, RZ, RZ, RZ ;  /* 0x000000ffff0c7224 */ /* 0x000fe200078e00ff */
[----:B------:R-:W-:Y:S01]  /*14bf0*/  LEA R5, R5, UR45, 0x1 ;  /* 0x0000002d05057c11 */ /* 0x000fe2000f8e08ff */
[----:B------:R-:W-:Y:S02]  /*14c00*/  IMAD.MOV.U32 R15, RZ, RZ, -0x1 ;  /* 0xffffffffff0f7424 */ /* 0x000fe400078e00ff */
[----:B------:R-:W-:-:S07]  /*14c10*/  IMAD.MOV.U32 R3, RZ, RZ, R14 ;  /* 0x000000ffff037224 */ /* 0x000fce00078e000e */
[----:B------:R-:W-:Y:S05]  /*14c20*/  WARPSYNC.COLLECTIVE R15, `(.L_x_1180) ;  /* 0x000000000f087348 */ /* 0x000fea0003c00000 */
[----:B------:R0:W1:Y:S02]  /*14c30*/  SHFL.IDX P6, R14, R13, R12, R11 ;  /* 0x0000000c0d0e7389 */ /* 0x00006400000c000b */
[----:B01----:R-:W-:Y:S01]  /*14c40*/  ENDCOLLECTIVE ;  /* 0x000000000000791b */ /* 0x003fe20003800000 */
.L_x_1180:
[----:B------:R-:W-:Y:S02]  /*14c50*/  IMAD.MOV.U32 R13, RZ, RZ, R18 ;  /* 0x000000ffff0d7224 */ /* 0x000fe400078e0012 */
[----:B------:R-:W-:Y:S01]  /*14c60*/  IMAD.MOV.U32 R12, RZ, RZ, 0x1 ;  /* 0x00000001ff0c7424 */ /* 0x000fe200078e00ff */
[----:B------:R-:W-:-:S13]  /*14c70*/  IADD3 R2, P0, R14, R8, RZ ;  /* 0x000000080e027210 */ /* 0x000fda0007f1e0ff */
[----:B------:R-:W-:Y:S05]  /*14c80*/  WARPSYNC.COLLECTIVE R15, `(.L_x_1181) ;  /* 0x000000000f087348 */ /* 0x000fea0003c00000 */
[----:B------:R0:W1:Y:S02]  /*14c90*/  SHFL.IDX P6, R14, R13, R12, R11 ;  /* 0x0000000c0d0e7389 */ /* 0x00006400000c000b */
[----:B01----:R-:W-:Y:S01]  /*14ca0*/  ENDCOLLECTIVE ;  /* 0x000000000000791b */ /* 0x003fe20003800000 */
.L_x_1181:
        /* <DEDUP_REMOVED lines=13> */
[----:B0-----:R-:W-:-:S07]  /*14d80*/  MOV R3, R14 ;  /* 0x0000000e00037202 */ /* 0x001fce0000000f00 */
[----:B------:R-:W-:Y:S05]  /*14d90*/  WARPSYNC.COLLECTIVE R15, `(.L_x_1182) ;  /* 0x000000000f087348 */ /* 0x000fea0003c00000 */
[----:B------:R0:W1:Y:S02]  /*14da0*/  SHFL.IDX P6, R14, R13, R12, R11 ;  /* 0x0000000c0d0e7389 */ /* 0x00006400000c000b */
[----:B01----:R-:W-:Y:S01]  /*14db0*/  ENDCOLLECTIVE ;  /* 0x000000000000791b */ /* 0x003fe20003800000 */
.L_x_1182:
[----:B------:R-:W-:Y:S02]  /*14dc0*/  IMAD.MOV.U32 R13, RZ, RZ, R18 ;  /* 0x000000ffff0d7224 */ /* 0x000fe400078e0012 */
[----:B------:R-:W-:Y:S01]  /*14dd0*/  IMAD.MOV.U32 R12, RZ, RZ, 0x2 ;  /* 0x00000002ff0c7424 */ /* 0x000fe200078e00ff */
[----:B------:R-:W-:-:S13]  /*14de0*/  IADD3 R2, P0, R14, R8, RZ ;  /* 0x000000080e027210 */ /* 0x000fda0007f1e0ff */
[----:B------:R-:W-:Y:S05]  /*14df0*/  WARPSYNC.COLLECTIVE R15, `(.L_x_1183) ;  /* 0x000000000f087348 */ /* 0x000fea0003c00000 */
[----:B------:R0:W1:Y:S02]  /*14e00*/  SHFL.IDX P6, R14, R13, R12, R11 ;  /* 0x0000000c0d0e7389 */ /* 0x00006400000c000b */
[----:B01----:R-:W-:Y:S01]  /*14e10*/  ENDCOLLECTIVE ;  /* 0x000000000000791b */ /* 0x003fe20003800000 */
.L_x_1183:
        /* <DEDUP_REMOVED lines=17> */
.L_x_1184:
[----:B------:R-:W-:Y:S02]  /*14f30*/  IMAD.MOV.U32 R13, RZ, RZ, R18 ;  /* 0x000000ffff0d7224 */ /* 0x000fe400078e0012 */
[----:B------:R-:W-:Y:S01]  /*14f40*/  IMAD.MOV.U32 R12, RZ, RZ, 0x3 ;  /* 0x00000003ff0c7424 */ /* 0x000fe200078e00ff */
[----:B------:R-:W-:-:S13]  /*14f50*/  IADD3 R2, P0, R14, R8, RZ ;  /* 0x000000080e027210 */ /* 0x000fda0007f1e0ff */
[----:B------:R-:W-:Y:S05]  /*14f60*/  WARPSYNC.COLLECTIVE R15, `(.L_x_1185) ;  /* 0x000000000f087348 */ /* 0x000fea0003c00000 */
[----:B------:R0:W1:Y:S02]  /*14f70*/  SHFL.IDX P6, R14, R13, R12, R11 ;  /* 0x0000000c0d0e7389 */ /* 0x00006400000c000b */
[----:B01----:R-:W-:Y:S01]  /*14f80*/  ENDCOLLECTIVE ;  /* 0x000000000000791b */ /* 0x003fe20003800000 */
.L_x_1185:
[----:B------:R-:W-:Y:S01]  /*14f90*/  IMAD.X R3, RZ, RZ, R3, P0 ;  /* 0x000000ffff037224 */ /* 0x000fe200000e0603 */
[----:B------:R-:W-:Y:S01]  /*14fa0*/  ISETP.LT.OR P0, PT, R0, 0x21, P4 ;  /* 0x000000210000780c */ /* 0x000fe20002701670 */
[----:B------:R-:W-:-:S12]  /*14fb0*/  IMAD.MOV.U32 R13, RZ, RZ, R17 ;  /* 0x000000ffff0d7224 */ /* 0x000fd800078e0011 */
[----:B------:R-:W-:Y:S01]  /*14fc0*/  @!PT LDS RZ, [RZ] ;  /* 0x00000000fffff984 */ /* 0x000fe20000000800 */
[----:B------:R-:W-:Y:S01]  /*14fd0*/  @!PT LDS RZ, [RZ] ;  /* 0x00000000fffff984 */ /* 0x000fe20000000800 */
[----:B------:R-:W-:Y:S01]  /*14fe0*/  @!PT LDS RZ, [RZ] ;  /* 0x00000000fffff984 */ /* 0x000fe20000000800 */
[----:B------:R0:W-:Y:S01]  /*14ff0*/  LDGSTS.E.BYPASS.LTC128B.128 [R5+0x1400], desc[UR60][R2.64], !P0 ;  /* 0x0140000002057fae */ /* 0x0001e2000c101d7c */
[----:B------:R-:W-:Y:S02]  /*15000*/  ISETP.LT.OR P0, PT, R0, 0x21, P3 ;  /* 0x000000210000780c */ /* 0x000fe40001f01670 */
[----:B------:R-:W-:-:S11]  /*15010*/  MOV R18, R14 ;  /* 0x0000000e00127202 */ /* 0x000fd60000000f00 */
[----:B0-----:R-:W-:Y:S05]  /*15020*/  WARPSYNC.COLLECTIVE R15, `(.L_x_1186) ;  /* 0x000000000f087348 */ /* 0x001fea0003c00000 */
[----:B------:R1:W2:Y:S02]  /*15030*/  SHFL.IDX P6, R14, R13, R12, R11 ;  /* 0x0000000c0d0e7389 */ /* 0x0002a400000c000b */
[----:B012---:R-:W-:Y:S01]  /*15040*/  ENDCOLLECTIVE ;  /* 0x000000000000791b */ /* 0x007fe20003800000 */
.L_x_1186:
        /* <DEDUP_REMOVED lines=9> */
.L_x_1120:
[----:B0-----:R0:W2:Y:S02]  /*150e0*/  SYNCS.PHASECHK.TRANS64.TRYWAIT P0, [R0+URZ+0x30860], R3 ;  /* 0x03086003000075a7 */ /* 0x0010a4000800017f */
[----:B--2---:R-:W-:Y:S05]  /*150f0*/  @!P0 NANOSLEEP.SYNCS 0x989680 ;  /* 0x009896800000895d */ /* 0x004fea0003900000 */
[----:B------:R-:W2:Y:S02]  /*15100*/  @!P0 SYNCS.PHASECHK.TRANS64 P0, [R0+URZ+0x30860], R3 ;  /* 0x03086003000085a7 */ /* 0x000ea4000800007f */
[----:B--2---:R-:W-:Y:S05]  /*15110*/  @!P0 BRA `(.L_x_1120) ;  /* 0xfffffffc00f08947 */ /* 0x004fea000383ffff */
[----:B------:R-:W-:Y:S05]  /*15120*/  BRA `(.L_x_1188) ;  /* 0xffffffd400d07947 */ /* 0x000fea000383ffff */
.L_x_1121:
[----:B------:R-:W-:Y:S01]  /*15130*/  BSSY B0, `(.L_x_1189) ;  /* 0x0000008000007945 */ /* 0x000fe20003800000 */
[----:B------:R-:W-:Y:S01]  /*15140*/  IMAD.MOV.U32 R13, RZ, RZ, R18 ;  /* 0x000000ffff0d7224 */ /* 0x000fe200078e0012 */
[----:B------:R-:W-:Y:S01]  /*15150*/  MOV R15, 0xffffffff ;  /* 0xffffffff000f7802 */ /* 0x000fe20000000f00 */
[----:B------:R-:W-:Y:S02]  /*15160*/  IMAD.MOV.U32 R12, RZ, RZ, RZ ;  /* 0x000000ffff0c7224 */ /* 0x000fe400078e00ff */
[----:B------:R-:W-:-:S07]  /*15170*/  IMAD.MOV.U32 R11, RZ, RZ, 0x181f ;  /* 0x0000181fff0b7424 */ /* 0x000fce00078e00ff */
[----:B01----:R-:W-:Y:S05]  /*15180*/  WARPSYNC.COLLECTIVE R15, `(.L_x_1190) ;  /* 0x000000000f087348 */ /* 0x003fea0003c00000 */
[----:B------:R2:W3:Y:S02]  /*15190*/  SHFL.IDX P6, R14, R13, R12, R11 ;  /* 0x0000000c0d0e7389 */ /* 0x0004e400000c000b */
[----:B0123--:R-:W-:Y:S01]  /*151a0*/  ENDCOLLECTIVE ;  /* 0x000000000000791b */ /* 0x00ffe20003800000 */
.L_x_1190:
[----:B------:R-:W-:Y:S05]  /*151b0*/  BSYNC B0 ;  /* 0x0000000000007941 */ /* 0x000fea0003800000 */
.L_x_1189:
[----:B------:R-:W-:Y:S01]  /*151c0*/  IMAD.MOV.U32 R13, RZ, RZ, R17 ;  /* 0x000000ffff0d7224 */ /* 0x000fe200078e0011 */
[----:B------:R-:W-:Y:S01]  /*151d0*/  MOV R15, 0xffffffff ;  /* 0xffffffff000f7802 */ /* 0x000fe20000000f00 */
[----:B------:R-:W-:Y:S01]  /*151e0*/  IMAD.MOV.U32 R12, RZ, RZ, RZ ;  /* 0x000000ffff0c7224 */ /* 0x000fe200078e00ff */
[----:B------:R-:W-:Y:S01]  /*151f0*/  LEA R4, R4, UR45, 0x1 ;  /* 0x0000002d04047c11 */ /* 0x000fe2000f8e08ff */
[----:B------:R-:W-:Y:S02]  /*15200*/  IMAD.MOV.U32 R11, RZ, RZ, 0x181f ;  /* 0x0000181fff0b7424 */ /* 0x000fe400078e00ff */
[----:B------:R-:W-:-:S07]  /*15210*/  IMAD.MOV.U32 R3, RZ, RZ, R14 ;  /* 0x000000ffff037224 */ /* 0x000fce00078e000e */
[----:B------:R-:W-:Y:S05]  /*15220*/  WARPSYNC.COLLECTIVE R15, `(.L_x_1191) ;  /* 0x000000000f087348 */ /* 0x000fea0003c00000 */
[----:B------:R0:W1:Y:S02]  /*15230*/  SHFL.IDX P6, R14, R13, R12, R11 ;  /* 0x0000000c0d0e7389 */ /* 0x00006400000c000b */
[----:B01----:R-:W-:Y:S01]  /*15240*/  ENDCOLLECTIVE ;  /* 0x000000000000791b */ /* 0x003fe20003800000 */
.L_x_1191:
[----:B------:R-:W-:Y:S02]  /*15250*/  ULDC UR4, c[0x0][0x2f4] ;  /* 0x0000bd0000047ab9 */ /* 0x000fe40000000800 */
[----:B------:R-:W-:Y:S02]  /*15260*/  ISETP.GE.AND P3, PT, R36, UR4, PT ;  /* 0x0000000424007c0c */ /* 0x000fe4000bf66270 */
[----:B------:R-:W-:Y:S02]  /*15270*/  ISETP.GE.AND P1, PT, R35, UR4, PT ;  /* 0x0000000423007c0c */ /* 0x000fe4000bf26270 */
[----:B------:R-:W-:Y:S02]  /*15280*/  ISETP.GE.AND P0, PT, R34, UR4, PT ;  /* 0x0000000422007c0c */ /* 0x000fe4000bf06270 */
[----:B------:R-:W-:Y:S02]  /*15290*/  ISETP.GE.AND P2, PT, R25, UR4, PT ;  /* 0x0000000419007c0c */ /* 0x000fe4000bf46270 */
[----:B------:R-:W-:-:S02]  /*152a0*/  ISETP.LT.OR P4, PT, R5, 0x1, P3 ;  /* 0x000000010500780c */ /* 0x000fc40001f81670 */
[----:B------:R-:W-:Y:S01]  /*152b0*/  ISETP.LT.OR P5, PT, R5, 0x1, P2 ;  /* 0x000000010500780c */ /* 0x000fe200017a1670 */
[----:B------:R-:W-:Y:S02]  /*152c0*/  IMAD.MOV.U32 R13, RZ, RZ, R18 ;  /* 0x000000ffff0d7224 */ /* 0x000fe400078e0012 */
[----:B------:R-:W-:Y:S02]  /*152d0*/  IMAD.MOV.U32 R12, RZ, RZ, 0x1 ;  /* 0x00000001ff0c7424 */ /* 0x000fe400078e00ff */
[----:B------:R-:W-:-:S08]  /*152e0*/  IMAD.MOV.U32 R2, RZ, RZ, R14 ;  /* 0x000000ffff027224 */ /* 0x000fd000078e000e */
[----:B------:R-:W-:Y:S05]  /*152f0*/  WARPSYNC.COLLECTIVE R15, `(.L_x_1192) ;  /* 0x000000000f087348 */ /* 0x000fea0003c00000 */
[----:B------:R0:W1:Y:S02]  /*15300*/  SHFL.IDX P6, R14, R13, R12, R11 ;  /* 0x0000000c0d0e7389 */ /* 0x00006400000c000b */
[----:B01----:R-:W-:Y:S01]  /*15310*/  ENDCOLLECTIVE ;  /* 0x000000000000791b */ /* 0x003fe20003800000 */
.L_x_1192:
[----:B------:R-:W-:-:S05]  /*15320*/  IMAD.WIDE.U32 R2, R25, 0x2, R2 ;  /* 0x0000000219027825 */ /* 0x000fca00078e0002 */
[----:B------:R-:W-:Y:S01]  /*15330*/  @!PT LDS RZ, [RZ] ;  /* 0x00000000fffff984 */ /* 0x000fe20000000800 */
[----:B------:R-:W-:Y:S01]  /*15340*/  @!PT LDS RZ, [RZ] ;  /* 0x00000000fffff984 */ /* 0x000fe20000000800 */
[----:B------:R-:W-:Y:S01]  /*15350*/  @!PT LDS RZ, [RZ] ;  /* 0x00000000fffff984 */ /* 0x000fe20000000800 */
[----:B------:R0:W-:Y:S01]  /*15360*/  LDGSTS.E.BYPASS.LTC128B.128 [R4+0x400], desc[UR60][R2.64], !P5 ;  /* 0x0040000002047fae */ /* 0x0001e2000e901d7c */
[----:B------:R-:W-:-:S03]  /*15370*/  ISETP.LT.OR P5, PT, R5, 0x1, P1 ;  /* 0x000000010500780c */ /* 0x000fc60000fa1670 */
[----:B------:R0:W-:Y:S01]  /*15380*/  LDGSTS.E.BYPASS.LTC128B.128 [R4+0x2400], desc[UR60][R2.64+0x80], !P4 ;  /* 0x0240008002047fae */ /* 0x0001e2000e101d7c */
[----:B------:R-:W-:Y:S02]  /*15390*/  ISETP.LT.OR P4, PT, R5, 0x1, P0 ;  /* 0x000000010500780c */ /* 0x000fe40000781670 */
[----:B------:R-:W-:-:S07]  /*153a0*/  MOV R13, R17 ;  /* 0x00000011000d7202 */ /* 0x000fce0000000f00 */
[----:B------:R0:W-:Y:S01]  /*153b0*/  LDGSTS.E.BYPASS.LTC128B.128 [R4+0x4400], desc[UR60][R2.64+0x100], !P5 ;  /* 0x0440010002047fae */ /* 0x0001e2000e901d7c */
[C---:B------:R-:W-:Y:S01]  /*153c0*/  ISETP.LT.OR P5, PT, R5.reuse, 0x11, P2 ;  /* 0x000000110500780c */ /* 0x040fe200017a1670 */
[----:B------:R-:W-:Y:S02]  /*153d0*/  IMAD.MOV.U32 R6, RZ, RZ, R14 ;  /* 0x000000ffff067224 */ /* 0x000fe400078e000e */
[----:B------:R0:W-:Y:S01]  /*153e0*/  LDGSTS.E.BYPASS.LTC128B.128 [R4+0x6400], desc[UR60][R2.64+0x180], !P4 ;  /* 0x0640018002047fae */ /* 0x0001e2000e101d7c */
[----:B------:R-:W-:-:S13]  /*153f0*/  ISETP.LT.OR P4, PT, R5, 0x11, P3 ;  /* 0x000000110500780c */ /* 0x000fda0001f81670 */
[----:B0-----:R-:W-:Y:S05]  /*15400*/  WARPSYNC.COLLECTIVE R15, `(.L_x_1193) ;  /* 0x000000000f087348 */ /* 0x001fea0003c00000 */
[----:B------:R1:W2:Y:S02]  /*15410*/  SHFL.IDX P6, R14, R13, R12, R11 ;  /* 0x0000000c0d0e7389 */ /* 0x0002a400000c000b */
[----:B012---:R-:W-:Y:S01]  /*15420*/  ENDCOLLECTIVE ;  /* 0x000000000000791b */ /* 0x007fe20003800000 */
.L_x_1193:
[----:B------:R-:W-:Y:S02]  /*15430*/  IMAD.MOV.U32 R3, RZ, RZ, R6 ;  /* 0x000000ffff037224 */ /* 0x000fe400078e0006 */
[----:B------:R-:W-:Y:S02]  /*15440*/  IMAD.MOV.U32 R13, RZ, RZ, R18 ;  /* 0x000000ffff0d7224 */ /* 0x000fe400078e0012 */
[----:B------:R-:W-:Y:S02]  /*15450*/  IMAD.MOV.U32 R12, RZ, RZ, 0x2 ;  /* 0x00000002ff0c7424 */ /* 0x000fe400078e00ff */
[----:B------:R-:W-:-:S07]  /*15460*/  IMAD.MOV.U32 R2, RZ, RZ, R14 ;  /* 0x000000ffff027224 */ /* 0x000fce00078e000e */
[----:B------:R-:W-:Y:S05]  /*15470*/  WARPSYNC.COLLECTIVE R15, `(.L_x_1194) ;  /* 0x000000000f087348 */ /* 0x000fea0003c00000 */
[----:B------:R0:W1:Y:S02]  /*15480*/  SHFL.IDX P6, R14, R13, R12, R11 ;  /* 0x0000000c0d0e7389 */ /* 0x00006400000c000b */
[----:B01----:R-:W-:Y:S01]  /*15490*/  ENDCOLLECTIVE ;  /* 0x000000000000791b */ /* 0x003fe20003800000 */
.L_x_1194:
[----:B------:R-:W-:-:S05]  /*154a0*/  IMAD.WIDE.U32 R2, R25, 0x2, R2 ;  /* 0x0000000219027825 */ /* 0x000fca00078e0002 */
[----:B------:R-:W-:Y:S01]  /*154b0*/  @!PT LDS RZ, [RZ] ;  /* 0x00000000fffff984 */ /* 0x000fe20000000800 */
[----:B------:R-:W-:Y:S01]  /*154c0*/  @!PT LDS RZ, [RZ] ;  /* 0x00000000fffff984 */ /* 0x000fe20000000800 */
[----:B------:R-:W-:Y:S01]  /*154d0*/  @!PT LDS RZ, [RZ] ;  /* 0x00000000fffff984 */ /* 0x000fe20000000800 */
[----:B------:R0:W-:Y:S01]  /*154e0*/  LDGSTS.E.BYPASS.LTC128B.128 [R4+0xc00], desc[UR60][R2.64], !P5 ;  /* 0x00c0000002047fae */ /* 0x0001e2000e901d7c */
[----:B------:R-:W-:-:S03]  /*154f0*/  ISETP.LT.OR P5, PT, R5, 0x11, P1 ;  /* 0x000000110500780c */ /* 0x000fc60000fa1670 */
[----:B------:R0:W-:Y:S01]  /*15500*/  LDGSTS.E.BYPASS.LTC128B.128 [R4+0x2c00], desc[UR60][R2.64+0x80], !P4 ;  /* 0x02c0008002047fae */ /* 0x0001e2000e101d7c */
[----:B------:R-:W-:Y:S01]  /*15510*/  ISETP.LT.OR P4, PT, R5, 0x11, P0 ;  /* 0x000000110500780c */ /* 0x000fe20000781670 */
[----:B------:R-:W-:-:S08]  /*15520*/  IMAD.MOV.U32 R13, RZ, RZ, R17 ;  /* 0x000000ffff0d7224 */ /* 0x000fd000078e0011 */
[----:B------:R0:W-:Y:S01]  /*15530*/  LDGSTS.E.BYPASS.LTC128B.128 [R4+0x4c00], desc[UR60][R2.64+0x100], !P5 ;  /* 0x04c0010002047fae */ /* 0x0001e2000e901d7c */
[C---:B------:R-:W-:Y:S02]  /*15540*/  ISETP.LT.OR P5, PT, R5.reuse, 0x21, P2 ;  /* 0x000000210500780c */ /* 0x040fe400017a1670 */
[----:B------:R-:W-:Y:S01]  /*15550*/  MOV R6, R14 ;  /* 0x0000000e00067202 */ /* 0x000fe20000000f00 */
[----:B------:R0:W-:Y:S01]  /*15560*/  LDGSTS.E.BYPASS.LTC128B.128 [R4+0x6c00], desc[UR60][R2.64+0x180], !P4 ;  /* 0x06c0018002047fae */ /* 0x0001e2000e101d7c */
[----:B------:R-:W-:-:S13]  /*15570*/  ISETP.LT.OR P4, PT, R5, 0x21, P3 ;  /* 0x000000210500780c */ /* 0x000fda0001f81670 */
[----:B0-----:R-:W-:Y:S05]  /*15580*/  WARPSYNC.COLLECTIVE R15, `(.L_x_1195) ;  /* 0x000000000f087348 */ /* 0x001fea0003c00000 */
[----:B------:R1:W2:Y:S02]  /*15590*/  SHFL.IDX P6, R14, R13, R12, R11 ;  /* 0x0000000c0d0e7389 */ /* 0x0002a400000c000b */
[----:B012---:R-:W-:Y:S01]  /*155a0*/  ENDCOLLECTIVE ;  /* 0x000000000000791b */ /* 0x007fe20003800000 */
.L_x_1195:
[----:B------:R-:W-:Y:S02]  /*155b0*/  IMAD.MOV.U32 R3, RZ, RZ, R6 ;  /* 0x000000ffff037224 */ /* 0x000fe400078e0006 */
[----:B------:R-:W-:Y:S02]  /*155c0*/  IMAD.MOV.U32 R6, RZ, RZ, RZ ;  /* 0x000000ffff067224 */ /* 0x000fe400078e00ff */
[----:B------:R-:W-:Y:S01]  /*155d0*/  IMAD.MOV.U32 R13, RZ, RZ, R18 ;  /* 0x000000ffff0d7224 */ /* 0x000fe200078e0012 */
[----:B------:R-:W-:Y:S01]  /*155e0*/  MOV R12, 0x3 ;  /* 0x00000003000c7802 */ /* 0x000fe20000000f00 */
[----:B------:R-:W-:-:S07]  /*155f0*/  IMAD.MOV.U32 R2, RZ, RZ, R14 ;  /* 0x000000ffff027224 */ /* 0x000fce00078e000e */
[----:B------:R-:W-:Y:S05]  /*15600*/  WARPSYNC.COLLECTIVE R15, `(.L_x_1196) ;  /* 0x000000000f087348 */ /* 0x000fea0003c00000 */
[----:B------:R0:W1:Y:S02]  /*15610*/  SHFL.IDX P6, R14, R13, R12, R11 ;  /* 0x0000000c0d0e7389 */ /* 0x00006400000c000b */
[----:B01----:R-:W-:Y:S01]  /*15620*/  ENDCOLLECTIVE ;  /* 0x000000000000791b */ /* 0x003fe20003800000 */
.L_x_1196:
        /* <DEDUP_REMOVED lines=10> */
[----:B------:R-:W-:-:S03]  /*156d0*/  IMAD.MOV.U32 R18, RZ, RZ, R14 ;  /* 0x000000ffff127224 */ /* 0x000fc600078e000e */
[----:B------:R0:W-:Y:S04]  /*156e0*/  LDGSTS.E.BYPASS.LTC128B.128 [R4+0x7400], desc[UR60][R2.64+0x180], !P4 ;  /* 0x0740018002047fae */ /* 0x0001e8000e101d7c */
[----:B0-----:R-:W-:Y:S05]  /*156f0*/  WARPSYNC.COLLECTIVE R15, `(.L_x_1197) ;  /* 0x000000000f087348 */ /* 0x001fea0003c00000 */
[----:B------:R1:W2:Y:S02]  /*15700*/  SHFL.IDX P6, R14, R13, R12, R11 ;  /* 0x0000000c0d0e7389 */ /* 0x0002a400000c000b */
[----:B012---:R-:W-:Y:S01]  /*15710*/  ENDCOLLECTIVE ;  /* 0x000000000000791b */ /* 0x007fe20003800000 */
.L_x_1197:
[----:B------:R-:W-:Y:S05]  /*15720*/  BRA `(.L_x_1198) ;  /* 0xffffffd400147947 */ /* 0x000fea000383ffff */
.L_x_1124:
[----:B0-----:R0:W2:Y:S02]  /*15730*/  SYNCS.PHASECHK.TRANS64.TRYWAIT P0, [R7+URZ+0x30820], R6 ;  /* 0x03082006070075a7 */ /* 0x0010a4000800017f */
[----:B--2---:R-:W-:Y:S05]  /*15740*/  @!P0 NANOSLEEP.SYNCS 0x989680 ;  /* 0x009896800000895d */ /* 0x004fea0003900000 */
[----:B------:R-:W2:Y:S02]  /*15750*/  @!P0 SYNCS.PHASECHK.TRANS64 P0, [R7+URZ+0x30820], R6 ;  /* 0x03082006070085a7 */ /* 0x000ea4000800007f */
[----:B--2---:R-:W-:Y:S05]  /*15760*/  @!P0 BRA `(.L_x_1124) ;  /* 0xfffffffc00f08947 */ /* 0x004fea000383ffff */
[----:B------:R-:W-:Y:S05]  /*15770*/  BRA `(.L_x_1199) ;  /* 0xffffffd400987947 */ /* 0x000fea000383ffff */
.L_x_1125:
[----:B------:R-:W2:Y:S01]  /*15780*/  S2R R3, SR_TID.X ;  /* 0x0000000000037919 */ /* 0x000ea20000002100 */
[----:B------:R-:W-:Y:S01]  /*15790*/  BSSY B0, `(.L_x_1200) ;  /* 0x000000a000007945 */ /* 0x000fe20003800000 */
[----:B------:R-:W-:Y:S01]  /*157a0*/  MOV R12, RZ ;  /* 0x000000ff000c7202 */ /* 0x000fe20000000f00 */
[----:B------:R-:W-:Y:S02]  /*157b0*/  IMAD.MOV.U32 R11, RZ, RZ, 0x1f ;  /* 0x0000001fff0b7424 */ /* 0x000fe400078e00ff */
[----:B------:R-:W-:Y:S01]  /*157c0*/  IMAD.MOV.U32 R15, RZ, RZ, -0x1 ;  /* 0xffffffffff0f7424 */ /* 0x000fe200078e00ff */
[----:B--2---:R-:W-:-:S04]  /*157d0*/  SHF.R.U32.HI R3, RZ, 0x5, R3 ;  /* 0x00000005ff037819 */ /* 0x004fc80000011603 */
[----:B------:R-:W-:-:S05]  /*157e0*/  LOP3.LUT R3, R3, 0x3, RZ, 0xc0, !PT ;  /* 0x0000000303037812 */ /* 0x000fca00078ec0ff */
[----:B------:R-:W-:-:S07]  /*157f0*/  IMAD.MOV.U32 R13, RZ, RZ, R3 ;  /* 0x000000ffff0d7224 */ /* 0x000fce00078e0003 */
[----:B01---5:R-:W-:Y:S05]  /*15800*/  WARPSYNC.COLLECTIVE R15, `(.L_x_1201) ;  /* 0x000000000f087348 */ /* 0x023fea0003c00000 */
[----:B------:R2:W3:Y:S02]  /*15810*/  SHFL.IDX P6, R14, R13, R12, R11 ;  /* 0x0000000c0d0e7389 */ /* 0x0004e400000c000b */
[----:B0123-5:R-:W-:Y:S01]  /*15820*/  ENDCOLLECTIVE ;  /* 0x000000000000791b */ /* 0x02ffe20003800000 */
.L_x_1201:
[----:B------:R-:W-:Y:S05]  /*15830*/  BSYNC B0 ;  /* 0x0000000000007941 */ /* 0x000fea0003800000 */
.L_x_1200:
[----:B------:R-:W-:Y:S05]  /*15840*/  BRA `(.L_x_1202) ;  /* 0xffffffd4007c7947 */ /* 0x000fea000383ffff */
.L_x_1126:
[----:B------:R-:W-:Y:S01]  /*15850*/  BSSY B0, `(.L_x_1203) ;  /* 0x0000006000007945 */ /* 0x000fe20003800000 */
[----:B------:R-:W-:-:S07]  /*15860*/  IMAD.MOV.U32 R15, RZ, RZ, -0x1 ;  /* 0xffffffffff0f7424 */ /* 0x000fce00078e00ff */
[----:B012--5:R-:W-:Y:S05]  /*15870*/  WARPSYNC.COLLECTIVE R15, `(.L_x_1204) ;  /* 0x000000000f0c7348 */ /* 0x027fea0003c00000 */
[----:B------:R-:W-:Y:S02]  /*15880*/  ELECT P6, UR62, PT ;  /* 0x00000000003e782f */ /* 0x000fe400038c0000 */
[----:B------:R-:W-:Y:S01]  /*15890*/  MOV R14, UR62 ;  /* 0x0000003e000e7c02 */ /* 0x000fe20008000f00 */
[----:B012--5:R-:W-:Y:S10]  /*158a0*/  ENDCOLLECTIVE ;  /* 0x000000000000791b */ /* 0x027ff40003800000 */
.L_x_1204:
[----:B------:R-:W-:Y:S05]  /*158b0*/  BSYNC B0 ;  /* 0x0000000000007941 */ /* 0x000fea0003800000 */
.L_x_1203:
[----:B------:R-:W-:Y:S05]  /*158c0*/  BRA `(.L_x_1205) ;  /* 0xffffffd400707947 */ /* 0x000fea000383ffff */
.L_x_1128:
[----:B--2---:R2:W3:Y:S02]  /*158d0*/  SYNCS.PHASECHK.TRANS64.TRYWAIT P1, [R5+URZ+0x30840], R4 ;  /* 0x03084004050075a7 */ /* 0x0044e4000802017f */
[----:B---3--:R-:W-:Y:S05]  /*158e0*/  @!P1 NANOSLEEP.SYNCS 0x989680 ;  /* 0x009896800000995d */ /* 0x008fea0003900000 */
[----:B------:R-:W3:Y:S02]  /*158f0*/  @!P1 SYNCS.PHASECHK.TRANS64 P1, [R5+URZ+0x30840], R4 ;  /* 0x03084004050095a7 */ /* 0x000ee4000802007f */
[----:B---3--:R-:W-:Y:S05]  /*15900*/  @!P1 BRA `(.L_x_1128) ;  /* 0xfffffffc00f09947 */ /* 0x008fea000383ffff */
[----:B------:R-:W-:Y:S05]  /*15910*/  BRA `(.L_x_1206) ;  /* 0xffffffd400987947 */ /* 0x000fea000383ffff */
.L_x_1130:
[----:B---3--:R3:W4:Y:S02]  /*15920*/  SYNCS.PHASECHK.TRANS64.TRYWAIT P1, [R3+URZ+0x30840], R0 ;  /* 0x03084000030075a7 */ /* 0x008724000802017f */
[----:B----4-:R-:W-:Y:S05]  /*15930*/  @!P1 NANOSLEEP.SYNCS 0x989680 ;  /* 0x009896800000995d */ /* 0x010fea0003900000 */
[----:B------:R-:W4:Y:S02]  /*15940*/  @!P1 SYNCS.PHASECHK.TRANS64 P1, [R3+URZ+0x30840], R0 ;  /* 0x03084000030095a7 */ /* 0x000f24000802007f */
[----:B----4-:R-:W-:Y:S05]  /*15950*/  @!P1 BRA `(.L_x_1130) ;  /* 0xfffffffc00f09947 */ /* 0x010fea000383ffff */
[----:B------:R-:W-:Y:S05]  /*15960*/  BRA `(.L_x_1207) ;  /* 0xffffffd400a47947 */ /* 0x000fea000383ffff */
.L_x_1132:
[----:B----4-:R4:W0:Y:S02]  /*15970*/  SYNCS.PHASECHK.TRANS64.TRYWAIT P1, [R5+URZ+0x30860], R4 ;  /* 0x03086004050075a7 */ /* 0x010824000802017f */
[----:B0-----:R-:W-:Y:S05]  /*15980*/  @!P1 NANOSLEEP.SYNCS 0x989680 ;  /* 0x009896800000995d */ /* 0x001fea0003900000 */
[----:B------:R-:W0:Y:S02]  /*15990*/  @!P1 SYNCS.PHASECHK.TRANS64 P1, [R5+URZ+0x30860], R4 ;  /* 0x03086004050095a7 */ /* 0x000e24000802007f */
[----:B0-----:R-:W-:Y:S05]  /*159a0*/  @!P1 BRA `(.L_x_1132) ;  /* 0xfffffffc00f09947 */ /* 0x001fea000383ffff */
[----:B------:R-:W-:Y:S05]  /*159b0*/  BRA `(.L_x_1208) ;  /* 0xffffffd400a07947 */ /* 0x000fea000383ffff */
.L_x_1209:
        /* <DEDUP_REMOVED lines=12> */
.L_x_3274:


//--------------------- .text._ZN7cutlass13device_kernelIN5flash11enable_sm90INS1_16FlashAttnFwdSm90INS1_25CollectiveMainloopFwdSm90ILi2EN4cute5tupleIJNS5_1CILi1EEES8_S8_EEENS6_IJNS7_ILi128EEENS7_ILi64EEENS7_ILi256EEEEEELi256ENS_6half_tEfNS_4arch4Sm90ELb0ELb1ELb0ELb1ELb1ELb0ELb0ELb1ELb1ELb1ELb1ELb0EEENS1_21CollectiveEpilogueFwdINS6_IJSA_SC_SB_EEES9_SE_SG_Li256ELb1ELb1ELb1ELb0EEENS1_36VarlenDynamicPersistentTileSchedulerILi128ELi64ELi256ELi128ELb1ELb1ELb1ELb1ELb0ELb1EEEEEEEEEvNT_6ParamsE --------------------------
	.section	.text._ZN7cutlass13device_kernelIN5flash11enable_sm90INS1_16FlashAttnFwdSm90INS1_25CollectiveMainloopFwdSm90ILi2EN4cute5tupleIJNS5_1CILi1EEES8_S8_EEENS6_IJNS7_ILi128EEENS7_ILi64EEENS7_ILi256EEEEEELi256ENS_6half_tEfNS_4arch4Sm90ELb0ELb1ELb0ELb1ELb1ELb0ELb0ELb1ELb1ELb1ELb1ELb0EEENS1_21CollectiveEpilogueFwdINS6_IJSA_SC_SB_EEES9_SE_SG_Li256ELb1ELb1ELb1ELb0EEENS1_36VarlenDynamicPersistentTileSchedulerILi128ELi64ELi256ELi128ELb1ELb1ELb1ELb1ELb0ELb1EEEEEEEEEvNT_6ParamsE,"ax",@progbits
	.align	128
.text._ZN7cutlass13device_kernelIN5flash11enable_sm90INS1_16FlashAttnFwdSm90INS1_25CollectiveMainloopFwdSm90ILi2EN4cute5tupleIJNS5_1CILi1EEES8_S8_EEENS6_IJNS7_ILi128EEENS7_ILi64EEENS7_ILi256EEEEEELi256ENS_6half_tEfNS_4arch4Sm90ELb0ELb1ELb0ELb1ELb1ELb0ELb0ELb1ELb1ELb1ELb1ELb0EEENS1_21CollectiveEpilogueFwdINS6_IJSA_SC_SB_EEES9_SE_SG_Li256ELb1ELb1ELb1ELb0EEENS1_36VarlenDynamicPersistentTileSchedulerILi128ELi64ELi256ELi128ELb1ELb1ELb1ELb1ELb0ELb1EEEEEEEEEvNT_6ParamsE:
        .type           _ZN7cutlass13device_kernelIN5flash11enable_sm90INS1_16FlashAttnFwdSm90INS1_25CollectiveMainloopFwdSm90ILi2EN4cute5tupleIJNS5_1CILi1EEES8_S8_EEENS6_IJNS7_ILi128EEENS7_ILi64EEENS7_ILi256EEEEEELi256ENS_6half_tEfNS_4arch4Sm90ELb0ELb1ELb0ELb1ELb1ELb0ELb0ELb1ELb1ELb1ELb1ELb0EEENS1_21CollectiveEpilogueFwdINS6_IJSA_SC_SB_EEES9_SE_SG_Li256ELb1ELb1ELb1ELb0EEENS1_36VarlenDynamicPersistentTileSchedulerILi128ELi64ELi256ELi128ELb1ELb1ELb1ELb1ELb0ELb1EEEEEEEEEvNT_6ParamsE,@function
        .size           _ZN7cutlass13device_kernelIN5flash11enable_sm90INS1_16FlashAttnFwdSm90INS1_25CollectiveMainloopFwdSm90ILi2EN4cute5tupleIJNS5_1CILi1EEES8_S8_EEENS6_IJNS7_ILi128EEENS7_ILi64EEENS7_ILi256EEEEEELi256ENS_6half_tEfNS_4arch4Sm90ELb0ELb1ELb0ELb1ELb1ELb0ELb0ELb1ELb1ELb1ELb1ELb0EEENS1_21CollectiveEpilogueFwdINS6_IJSA_SC_SB_EEES9_SE_SG_Li256ELb1ELb1ELb1ELb0EEENS1_36VarlenDynamicPersistentTileSchedulerILi128ELi64ELi256ELi128ELb1ELb1ELb1ELb1ELb0ELb1EEEEEEEEEvNT_6ParamsE,(.L_x_3275 - _ZN7cutlass13device_kernelIN5flash11enable_sm90INS1_16FlashAttnFwdSm90INS1_25CollectiveMainloopFwdSm90ILi2EN4cute5tupleIJNS5_1CILi1EEES8_S8_EEENS6_IJNS7_ILi128EEENS7_ILi64EEENS7_ILi256EEEEEELi256ENS_6half_tEfNS_4arch4Sm90ELb0ELb1ELb0ELb1ELb1ELb0ELb0ELb1ELb1ELb1ELb1ELb0EEENS1_21CollectiveEpilogueFwdINS6_IJSA_SC_SB_EEES9_SE_SG_Li256ELb1ELb1ELb1ELb0EEENS1_36VarlenDynamicPersistentTileSchedulerILi128ELi64ELi256ELi128ELb1ELb1ELb1ELb1ELb0ELb1EEEEEEEEEvNT_6ParamsE)
        .other          _ZN7cutlass13device_kernelIN5flash11enable_sm90INS1_16FlashAttnFwdSm90INS1_25CollectiveMainloopFwdSm90ILi2EN4cute5tupleIJNS5_1CILi1EEES8_S8_EEENS6_IJNS7_ILi128EEENS7_ILi64EEENS7_ILi256EEEEEELi256ENS_6half_tEfNS_4arch4Sm90ELb0ELb1ELb0ELb1ELb1ELb0ELb0ELb1ELb1ELb1ELb1ELb0EEENS1_21CollectiveEpilogueFwdINS6_IJSA_SC_SB_EEES9_SE_SG_Li256ELb1ELb1ELb1ELb0EEENS1_36VarlenDynamicPersistentTileSchedulerILi128ELi64ELi256ELi128ELb1ELb1ELb1ELb1ELb0ELb1EEEEEEEEEvNT_6ParamsE,@"STO_CUDA_ENTRY STV_DEFAULT"
_ZN7cutlass13device_kernelIN5flash11enable_sm90INS1_16FlashAttnFwdSm90INS1_25CollectiveMainloopFwdSm90ILi2EN4cute5tupleIJNS5_1CILi1EEES8_S8_EEENS6_IJNS7_ILi128EEENS7_ILi64EEENS7_ILi256EEEEEELi256ENS_6half_tEfNS_4arch4Sm90ELb0ELb1ELb0ELb1ELb1ELb0ELb0ELb1ELb1ELb1ELb1ELb0EEENS1_21CollectiveEpilogueFwdINS6_IJSA_SC_SB_EEES9_SE_SG_Li256ELb1ELb1ELb1ELb0EEENS1_36VarlenDynamicPersistentTileSchedulerILi128ELi64ELi256ELi128ELb1ELb1ELb1ELb1ELb0ELb1EEEEEEEEEvNT_6ParamsE:
        /* <DEDUP_REMOVED lines=45> */
.L_x_1210:
        /* <DEDUP_REMOVED lines=22> */
.L_x_1211:
        /* <DEDUP_REMOVED lines=18> */
.L_x_1212:
        /* <DEDUP_REMOVED lines=22> */
.L_x_1213:
        /* <DEDUP_REMOVED lines=23> */
.L_x_1214:
        /* <DEDUP_REMOVED lines=10> */
.L_x_1216:
        /* <DEDUP_REMOVED lines=18> */
[----:B------:R-:W-:Y:S01]  /*09e0*/  R2UR UR5, R10 ;  /* 0x000000000a0572ca */ /* 0x000fe200000e0000 */
[----:B------:R-:W-:Y:S01]  /*09f0*/  UMOV UR39, URZ ;  /* 0x0000003f00277c82 */ /* 0x000fe20008000000 */
[----:B0-----:R-:W-:Y:S02]  /*0a00*/  SHF.R.S32.HI R3, RZ, 0x1f, R0 ;  /* 0x0000001fff037819 */ /* 0x001fe40000011400 */
[----:B------:R-:W-:Y:S02]  /*0a10*/  R2UR UR7, R11 ;  /* 0x000000000b0772ca */ /* 0x000fe400000e0000 */
[----:B------:R-:W-:-:S02]  /*0a20*/  LEA.HI R4, R3, R0, RZ, 0x4 ;  /* 0x0000000003047211 */ /* 0x000fc400078f20ff */
[CC--:B------:R-:W-:Y:S02]  /*0a30*/  LEA.HI R5, R3.reuse, R0.reuse, RZ, 0x5 ;  /* 0x0000000003057211 */ /* 0x0c0fe400078f28ff */
[----:B------:R-:W-:-:S03]  /*0a40*/  LEA.HI R8, R3, R0, RZ, 0x3 ;  /* 0x0000000003087211 */ /* 0x000fc600078f18ff */
[----:B------:R-:W-:Y:S01]  /*0a50*/  IMAD.SHL.U32 R6, R5, 0x20, RZ ;  /* 0x0000002005067824 */ /* 0x000fe200078e00ff */
[----:B------:R-:W-:-:S04]  /*0a60*/  LOP3.LUT R201, R8, 0xfffffff8, RZ, 0xc0, !PT ;  /* 0xfffffff808c97812 */ /* 0x000fc800078ec0ff */
[----:B------:R-:W-:Y:S01]  /*0a70*/  LOP3.LUT R6, R6, 0xfffffc00, RZ, 0xc0, !PT ;  /* 0xfffffc0006067812 */ /* 0x000fe200078ec0ff */
[----:B------:R-:W-:Y:S01]  /*0a80*/  IMAD.IADD R201, R0, 0x1, -R201 ;  /* 0x0000000100c97824 */ /* 0x000fe200078e0ac9 */
[----:B--2---:R-:W-:Y:S02]  /*0a90*/  R2UR UR4, R2 ;  /* 0x00000000020472ca */ /* 0x004fe400000e0000 */
[----:B------:R-:W-:-:S04]  /*0aa0*/  LEA.HI R2, R3, R0, RZ, 0x7 ;  /* 0x0000000003027211 */ /* 0x000fc800078f38ff */
[----:B------:R-:W-:-:S05]  /*0ab0*/  LOP3.LUT R7, R2, 0xffffff80, RZ, 0xc0, !PT ;  /* 0xffffff8002077812 */ /* 0x000fca00078ec0ff */
[----:B------:R-:W-:Y:S01]  /*0ac0*/  IMAD.IADD R14, R0, 0x1, -R7 ;  /* 0x00000001000e7824 */ /* 0x000fe200078e0a07 */
[----:B------:R-:W-:Y:S01]  /*0ad0*/  LEA.HI R7, R3, R0, RZ, 0x2 ;  /* 0x0000000003077211 */ /* 0x000fe200078f10ff */
[----:B------:R-:W-:Y:S01]  /*0ae0*/  ULOP3.LUT UR8, UR4, 0x1, URZ, 0xfc, !UPT ;  /* 0x0000000104087892 */ /* 0x000fe2000f8efc3f */
[----:B------:R-:W-:Y:S02]  /*0af0*/  LOP3.LUT R3, R4, 0x3fffff0, RZ, 0xc0, !PT ;  /* 0x03fffff004037812 */ /* 0x000fe400078ec0ff */
[----:B------:R-:W-:Y:S01]  /*0b00*/  SHF.R.S32.HI R9, RZ, 0x1f, R14 ;  /* 0x0000001fff097819 */ /* 0x000fe2000001140e */
[----:B------:R-:W-:Y:S01]  /*0b10*/  STL [R1+0x18], R14 ;  /* 0x0000180e01007387 */ /* 0x000fe20000100800 */
[----:B------:R-:W-:Y:S01]  /*0b20*/  LOP3.LUT R13, R7, 0xfffffffc, RZ, 0xc0, !PT ;  /* 0xfffffffc070d7812 */ /* 0x000fe200078ec0ff */
[C---:B------:R-:W-:Y:S01]  /*0b30*/  IMAD.IADD R5, R0.reuse, 0x1, -R3 ;  /* 0x0000000100057824 */ /* 0x040fe200078e0a03 */
[----:B------:R-:W-:Y:S01]  /*0b40*/  LEA.HI R10, R9, R14, RZ, 0x2 ;  /* 0x0000000e090a7211 */ /* 0x000fe200078f10ff */
[----:B------:R-:W-:Y:S01]  /*0b50*/  UMOV UR4, URZ ;  /* 0x0000003f00047c82 */ /* 0x000fe20008000000 */
[----:B------:R-:W-:Y:S01]  /*0b60*/  SHF.R.S32.HI R7, RZ, 0x4, R4 ;  /* 0x00000004ff077819 */ /* 0x000fe20000011404 */
[----:B------:R-:W-:Y:S01]  /*0b70*/  IMAD R5, R5, 0x40, R6 ;  /* 0x0000004005057824 */ /* 0x000fe200078e0206 */
[--C-:B------:R-:W-:Y:S01]  /*0b80*/  SHF.R.S32.HI R11, RZ, 0x2, R10.reuse ;  /* 0x00000002ff0b7819 */ /* 0x100fe2000001140a */
[----:B------:R-:W-:Y:S01]  /*0b90*/  IMAD.IADD R13, R0, 0x1, -R13 ;  /* 0x00000001000d7824 */ /* 0x000fe200078e0a0d */
[----:B------:R-:W-:-:S02]  /*0ba0*/  SHF.R.S32.HI R12, RZ, 0x1f, R10 ;  /* 0x0000001fff0c7819 */ /* 0x000fc4000001140a */
[----:B------:R-:W-:Y:S02]  /*0bb0*/  SHF.R.S32.HI R3, RZ, 0x7, R2 ;  /* 0x00000007ff037819 */ /* 0x000fe40000011402 */
[----:B------:R-:W-:Y:S02]  /*0bc0*/  LEA.HI R4, R4, R7, RZ, 0x1 ;  /* 0x0000000704047211 */ /* 0x000fe400078f08ff */
[----:B------:R-:W-:Y:S02]  /*0bd0*/  LEA.HI R12, R12, R11, RZ, 0x3 ;  /* 0x0000000b0c0c7211 */ /* 0x000fe400078f18ff */
[----:B------:R-:W-:Y:S02]  /*0be0*/  LEA.HI R2, R2, R3, RZ, 0x1 ;  /* 0x0000000302027211 */ /* 0x000fe400078f08ff */
[----:B------:R-:W-:Y:S02]  /*0bf0*/  LOP3.LUT R4, R4, 0x1ffffffe, RZ, 0xc0, !PT ;  /* 0x1ffffffe04047812 */ /* 0x000fe400078ec0ff */
[----:B------:R-:W-:-:S02]  /*0c00*/  LOP3.LUT R12, R12, 0xfffffff8, RZ, 0xc0, !PT ;  /* 0xfffffff80c0c7812 */ /* 0x000fc400078ec0ff */
[----:B------:R-:W-:Y:S01]  /*0c10*/  LEA.HI R9, R9, R14, RZ, 0x5 ;  /* 0x0000000e09097211 */ /* 0x000fe200078f28ff */
[----:B------:R-:W-:Y:S01]  /*0c20*/  IMAD.IADD R4, R7, 0x1, -R4 ;  /* 0x0000000107047824 */ /* 0x000fe200078e0a04 */
[----:B------:R-:W-:Y:S01]  /*0c30*/  LOP3.LUT R2, R2, 0x3fffffe, RZ, 0xc0, !PT ;  /* 0x03fffffe02027812 */ /* 0x000fe200078ec0ff */
[----:B------:R-:W-:Y:S01]  /*0c40*/  IMAD.IADD R12, R11, 0x1, -R12 ;  /* 0x000000010b0c7824 */ /* 0x000fe200078e0a0c */
[----:B------:R-:W-:Y:S02]  /*0c50*/  SHF.R.S32.HI R9, RZ, 0x5, R9 ;  /* 0x00000005ff097819 */ /* 0x000fe40000011409 */
[----:B------:R-:W-:Y:S01]  /*0c60*/  LOP3.LUT R10, R10, 0x7ffffffc, RZ, 0xc0, !PT ;  /* 0x7ffffffc0a0a7812 */ /* 0x000fe200078ec0ff */
[----:B------:R-:W-:Y:S01]  /*0c70*/  IMAD.IADD R2, R3, 0x1, -R2 ;  /* 0x0000000103027824 */ /* 0x000fe200078e0a02 */
[----:B------:R-:W-:Y:S01]  /*0c80*/  LEA.HI R0, R13, R13, RZ, 0x1 ;  /* 0x0000000d0d007211 */ /* 0x000fe200078f08ff */
[----:B------:R-:W-:Y:S02]  /*0c90*/  IMAD R3, R4, 0x8, R5 ;  /* 0x0000000804037824 */ /* 0x000fe400078e0205 */
[----:B------:R-:W-:Y:S01]  /*0ca0*/  IMAD R9, R9, 0x10, R12 ;  /* 0x0000001009097824 */ /* 0x000fe200078e020c */
[----:B------:R-:W-:Y:S01]  /*0cb0*/  LOP3.LUT R0, R0, 0x1ffffffe, RZ, 0xc0, !PT ;  /* 0x1ffffffe00007812 */ /* 0x000fe200078ec0ff */
[----:B------:R-:W-:Y:S01]  /*0cc0*/  IMAD.IADD R10, R14, 0x1, -R10 ;  /* 0x000000010e0a7824 */ /* 0x000fe200078e0a0a */
[----:B------:R0:W-:Y:S01]  /*0cd0*/  STL [R1+0x28], R3 ;  /* 0x0000280301007387 */ /* 0x0001e20000100800 */
[----:B------:R-:W-:-:S02]  /*0ce0*/  IMAD R2, R2, 0x40, R9 ;  /* 0x0000004002027824 */ /* 0x000fc400078e0209 */
[----:B------:R-:W-:Y:S02]  /*0cf0*/  IMAD.U32 R5, RZ, RZ, UR8 ;  /* 0x00000008ff057e24 */ /* 0x000fe4000f8e00ff */
[----:B------:R-:W-:Y:S01]  /*0d00*/  IMAD.SHL.U32 R17, R10, 0x2, RZ ;  /* 0x000000020a117824 */ /* 0x000fe200078e00ff */
[----:B------:R-:W-:Y:S01]  /*0d10*/  STL [R1+0x24], R2 ;  /* 0x0000240201007387 */ /* 0x000fe20000100800 */
[----:B------:R-:W-:Y:S02]  /*0d20*/  IMAD.IADD R0, R13, 0x1, -R0 ;  /* 0x000000010d007824 */ /* 0x000fe400078e0a00 */
[C---:B------:R-:W-:Y:S01]  /*0d30*/  VIADD R229, R17.reuse, 0x20 ;  /* 0x0000002011e57836 */ /* 0x040fe20000000000 */
[----:B0-----:R-:W-:Y:S01]  /*0d40*/  SHF.R.S32.HI R3, RZ, 0x3, R8 ;  /* 0x00000003ff037819 */ /* 0x001fe20000011408 */
[C---:B------:R-:W-:Y:S01]  /*0d50*/  VIADD R228, R17.reuse, 0x28 ;  /* 0x0000002811e47836 */ /* 0x040fe20000000000 */
[----:B------:R-:W-:Y:S01]  /*0d60*/  SHF.R.S32.HI R4, RZ, 0x1f, R17 ;  /* 0x0000001fff047819 */ /* 0x000fe20000011411 */
[----:B------:R-:W-:-:S02]  /*0d70*/  VIADD R4, R17, 0x10 ;  /* 0x0000001011047836 */ /* 0x000fc40000000000 */
[----:B------:R0:W-:Y:S01]  /*0d80*/  STL [R1+0xc], R3 ;  /* 0x00000c0301007387 */ /* 0x0001e20000100800 */
[C---:B------:R-:W-:Y:S02]  /*0d90*/  VIADD R227, R17.reuse, 0x30 ;  /* 0x0000003011e37836 */ /* 0x040fe40000000000 */
[C---:B------:R-:W-:Y:S01]  /*0da0*/  VIADD R226, R17.reuse, 0x38 ;  /* 0x0000003811e27836 */ /* 0x040fe20000000000 */
[----:B------:R1:W-:Y:S01]  /*0db0*/  STL [R1+0x2c], R5 ;  /* 0x00002c0501007387 */ /* 0x0003e20000100800 */
[C---:B------:R-:W-:Y:S02]  /*0dc0*/  VIADD R223, R17.reuse, 0x40 ;  /* 0x0000004011df7836 */ /* 0x040fe40000000000 */
[C---:B------:R-:W-:Y:S02]  /*0dd0*/  VIADD R222, R17.reuse, 0x48 ;  /* 0x0000004811de7836 */ /* 0x040fe40000000000 */
[----:B------:R-:W-:Y:S02]  /*0de0*/  VIADD R221, R17, 0x50 ;  /* 0x0000005011dd7836 */ /* 0x000fe40000000000 */
[----:B0-----:R-:W-:-:S02]  /*0df0*/  IMAD.U32 R3, RZ, RZ, UR4 ;  /* 0x00000004ff037e24 */ /* 0x001fc4000f8e00ff */
[C---:B------:R-:W-:Y:S02]  /*0e00*/  VIADD R220, R17.reuse, 0x58 ;  /* 0x0000005811dc7836 */ /* 0x040fe40000000000 */
[C---:B-1----:R-:W-:Y:S01]  /*0e10*/  VIADD R5, R17.reuse, 0x8 ;  /* 0x0000000811057836 */ /* 0x042fe20000000000 */
[----:B------:R0:W-:Y:S01]  /*0e20*/  STL [R1+0x14], R3 ;  /* 0x0000140301007387 */ /* 0x0001e20000100800 */
[C---:B------:R-:W-:Y:S02]  /*0e30*/  VIADD R219, R17.reuse, 0x60 ;  /* 0x0000006011db7836 */ /* 0x040fe40000000000 */
        /* <DEDUP_REMOVED lines=30> */
[----:B------:R-:W-:Y:S01]  /*1020*/  IMAD R23, R0, 0x8, R2 ;  /* 0x0000000800177824 */ /* 0x000fe200078e0202 */
[----:B------:R-:W-:-:S02]  /*1030*/  SHF.R.S32.HI R3, RZ, 0x1f, R215 ;  /* 0x0000001fff037819 */ /* 0x000fc400000114d7 */
[----:B------:R-:W-:Y:S02]  /*1040*/  SHF.R.S32.HI R5, RZ, 0x1f, R214 ;  /* 0x0000001fff057819 */ /* 0x000fe400000114d6 */
[----:B------:R-:W-:Y:S02]  /*1050*/  SHF.R.S32.HI R4, RZ, 0x1f, R213 ;  /* 0x0000001fff047819 */ /* 0x000fe400000114d5 */
[----:B------:R-:W-:Y:S02]  /*1060*/  SHF.R.S32.HI R3, RZ, 0x1f, R212 ;  /* 0x0000001fff037819 */ /* 0x000fe400000114d4 */
[----:B------:R-:W-:Y:S02]  /*1070*/  SHF.R.S32.HI R5, RZ, 0x1f, R211 ;  /* 0x0000001fff057819 */ /* 0x000fe400000114d3 */
[----:B------:R-:W-:Y:S02]  /*1080*/  SHF.R.S32.HI R4, RZ, 0x1f, R210 ;  /* 0x0000001fff047819 */ /* 0x000fe400000114d2 */
[----:B------:R-:W-:-:S02]  /*1090*/  SHF.R.S32.HI R3, RZ, 0x1f, R209 ;  /* 0x0000001fff037819 */ /* 0x000fc400000114d1 */
[----:B------:R-:W-:Y:S02]  /*10a0*/  SHF.R.S32.HI R5, RZ, 0x1f, R208 ;  /* 0x0000001fff057819 */ /* 0x000fe400000114d0 */
[----:B------:R-:W-:Y:S02]  /*10b0*/  SHF.R.S32.HI R4, RZ, 0x1f, R207 ;  /* 0x0000001fff047819 */ /* 0x000fe400000114cf */
[----:B------:R-:W-:-:S07]  /*10c0*/  SHF.R.S32.HI R3, RZ, 0x1f, R206 ;  /* 0x0000001fff037819 */ /* 0x000fce00000114ce */
.L_x_1328:
[----:B------:R-:W-:Y:S01]  /*10d0*/  ULDC.64 UR8, c[0x0][0xa28] ;  /* 0x00028a0000087ab9 */ /* 0x000fe20000000a00 */
[----:B------:R-:W-:Y:S01]  /*10e0*/  ULDC UR4, c[0x0][0x424] ;  /* 0x0001090000047ab9 */ /* 0x000fe20000000800 */
[----:B------:R-:W-:-:S04]  /*10f0*/  UISETP.NE.U32.AND UP0, UPT, UR8, URZ, UPT ;  /* 0x0000003f0800728c */ /* 0x000fc8000bf05070 */
[----:B------:R-:W-:-:S03]  /*1100*/  UISETP.NE.AND.EX UP0, UPT, UR9, URZ, UPT, UP0 ;  /* 0x0000003f0900728c */ /* 0x000fc6000bf05300 */
[----:B------:R-:W-:Y:S02]  /*1110*/  ULDC.64 UR8, c[0x0][0xa18] ;  /* 0x0002860000087ab9 */ /* 0x000fe40000000a00 */
[----:B------:R-:W-:Y:S01]  /*1120*/  UISETP.NE.U32.AND UP1, UPT, UR8, URZ, UPT ;  /* 0x0000003f0800728c */ /* 0x000fe2000bf25070 */
[----:B------:R-:W-:-:S03]  /*1130*/  PLOP3.LUT P0, PT, PT, PT, UP0, 0x80, 0x0 ;  /* 0x000000000000781c */ /* 0x000fc60003f0f008 */
[----:B------:R-:W-:-:S03]  /*1140*/  UISETP.NE.AND.EX UP1, UPT, UR9, URZ, UPT, UP1 ;  /* 0x0000003f0900728c */ /* 0x000fc6000bf25310 */
[----:B------:R-:W-:Y:S02]  /*1150*/  @UP0 ULDC.64 UR8, c[0x0][0xa28] ;  /* 0x00028a0000080ab9 */ /* 0x000fe40000000a00 */
[----:B------:R-:W-:Y:S01]  /*1160*/  @UP0 UIMAD.WIDE UR8, UR7, 0x4, UR8 ;  /* 0x00000004070808a5 */ /* 0x000fe2000f8e0208 */
[----:B------:R-:W-:-:S05]  /*1170*/  PLOP3.LUT P2, PT, PT, PT, UP1, 0x80, 0x0 ;  /* 0x000000000000781c */ /* 0x000fca0003f4f018 */
[----:B0-2---:R-:W-:Y:S02]  /*1180*/  IMAD.U32 R2, RZ, RZ, UR8 ;  /* 0x00000008ff027e24 */ /* 0x005fe4000f8e00ff */
[----:B------:R-:W-:Y:S01]  /*1190*/  IMAD.U32 R3, RZ, RZ, UR9 ;  /* 0x00000009ff037e24 */ /* 0x000fe2000f8e00ff */
[----:B------:R-:W-:Y:S02]  /*11a0*/  @UP1 ULDC.64 UR8, c[0x0][0xa18] ;  /* 0x0002860000081ab9 */ /* 0x000fe40000000a00 */
[----:B------:R-:W-:Y:S02]  /*11b0*/  @UP1 UIMAD.WIDE UR8, UR7, 0x4, UR8 ;  /* 0x00000004070818a5 */ /* 0x000fe4000f8e0208 */
[----:B------:R-:W2:Y:S04]  /*11c0*/  @P0 LDG.E R2, desc[UR36][R2.64] ;  /* 0x0000002402020981 */ /* 0x000ea8000c1e1900 */
[----:B------:R-:W-:-:S02]  /*11d0*/  IMAD.U32 R4, RZ, RZ, UR8 ;  /* 0x00000008ff047e24 */ /* 0x000fc4000f8e00ff */
[----:B------:R-:W-:Y:S01]  /*11e0*/  IMAD.U32 R5, RZ, RZ, UR9 ;  /* 0x00000009ff057e24 */ /* 0x000fe2000f8e00ff */
[----:B------:R-:W-:-:S04]  /*11f0*/  ULDC.64 UR8, c[0x0][0x418] ;  /* 0x0001060000087ab9 */ /* 0x000fc80000000a00 */
[----:B---3--:R-:W3:Y:S01]  /*1200*/  @P2 LDG.E R4, desc[UR36][R4.64] ;  /* 0x0000002404042981 */ /* 0x008ee2000c1e1900 */
[----:B------:R-:W-:Y:S02]  /*1210*/  UISETP.NE.U32.AND UP0, UPT, UR8, URZ, UPT ;  /* 0x0000003f0800728c */ /* 0x000fe4000bf05070 */
[----:B------:R-:W-:Y:S02]  /*1220*/  ULOP3.LUT UR10, UR5, 0xffff, URZ, 0xc0, !UPT ;  /* 0x0000ffff050a7892 */ /* 0x000fe4000f8ec03f */
[----:B------:R-:W-:Y:S01]  /*1230*/  UISETP.NE.AND.EX UP0, UPT, UR9, URZ, UPT, UP0 ;  /* 0x0000003f0900728c */ /* 0x000fe2000bf05300 */
[----:B------:R-:W-:Y:S02]  /*1240*/  UMOV UR42, URZ ;  /* 0x0000003f002a7c82 */ /* 0x000fe40008000000 */
[----:B------:R-:W-:Y:S01]  /*1250*/  ULDC.64 UR8, c[0x0][0xa20] ;  /* 0x0002880000087ab9 */ /* 0x000fe20000000a00 */
[----:B------:R-:W-:Y:S01]  /*1260*/  USEL UR4, UR4, 0x1, UP0 ;  /* 0x0000000104047887 */ /* 0x000fe20008000000 */
[----:B------:R-:W-:Y:S01]  /*1270*/  ISETP.NE.U32.AND P1, PT, RZ, UR8, PT ;  /* 0x00000008ff007c0c */ /* 0x000fe2000bf25070 */
[----:B------:R-:W-:Y:S01]  /*1280*/  ULDC UR8, c[0x0][0x2f0] ;  /* 0x0000bc0000087ab9 */ /* 0x000fe20000000800 */
[----:B------:R-:W-:Y:S01]  /*1290*/  IMAD.U32 R205, RZ, RZ, UR10 ;  /* 0x0000000affcd7e24 */ /* 0x000fe2000f8e00ff */
[----:B------:R-:W-:Y:S01]  /*12a0*/  UIMAD UR4, UR4, UR8, URZ ;  /* 0x00000008040472a4 */ /* 0x000fe2000f8e023f */
[----:B------:R-:W-:-:S02]  /*12b0*/  ISETP.NE.AND.EX P1, PT, RZ, UR9, PT, P1 ;  /* 0x00000009ff007c0c */ /* 0x000fc4000bf25310 */
[----:B--2---:R-:W-:Y:S02]  /*12c0*/  @P0 R2UR UR42, R2 ;  /* 0x00000000022a02ca */ /* 0x004fe400000e0000 */
[----:B---3--:R-:W-:Y:S01]  /*12d0*/  @P2 R2UR UR41, R4 ;  /* 0x00000000042922ca */ /* 0x008fe200000e0000 */
[----:B-1--45:R-:W-:-:S14]  /*12e0*/  @P2 BRA `(.L_x_1217) ;  /* 0x0000000000382947 */ /* 0x032fdc0003800000 */
[----:B------:R-:W-:Y:S01]  /*12f0*/  ULDC.64 UR8, c[0x0][0xa00] ;  /* 0x0002800000087ab9 */ /* 0x000fe20000000a00 */
[----:B------:R-:W-:Y:S01]  /*1300*/  ULDC UR41, c[0x0][0x288] ;  /* 0x0000a20000297ab9 */ /* 0x000fe20000000800 */
[----:B------:R-:W-:-:S04]  /*1310*/  ISETP.NE.U32.AND P0, PT, RZ, UR8, PT ;  /* 0x00000008ff007c0c */ /* 0x000fc8000bf05070 */
[----:B------:R-:W-:-:S13]  /*1320*/  ISETP.NE.AND.EX P0, PT, RZ, UR9, PT, P0 ;  /* 0x00000009ff007c0c */ /* 0x000fda000bf05300 */
[----:B------:R-:W-:Y:S05]  /*1330*/  @!P0 BRA `(.L_x_1217) ;  /* 0x0000000000248947 */ /* 0x000fea0003800000 */
[----:B------:R-:W-:Y:S02]  /*1340*/  ULDC.64 UR8, c[0x0][0xa00] ;  /* 0x0002800000087ab9 */ /* 0x000fe40000000a00 */
[----:B------:R-:W-:-:S06]  /*1350*/  UIMAD.WIDE UR8, UR7, 0x4, UR8 ;  /* 0x00000004070878a5 */ /* 0x000fcc000f8e0208 */
[----:B------:R-:W-:Y:S02]  /*1360*/  IMAD.U32 R2, RZ, RZ, UR8 ;  /* 0x00000008ff027e24 */ /* 0x000fe4000f8e00ff */
[----:B------:R-:W-:-:S05]  /*1370*/  IMAD.U32 R3, RZ, RZ, UR9 ;  /* 0x00000009ff037e24 */ /* 0x000fca000f8e00ff */
[----:B------:R-:W2:Y:S04]  /*1380*/  LDG.E R4, desc[UR36][R2.64] ;  /* 0x0000002402047981 */ /* 0x000ea8000c1e1900 */
[----:B------:R-:W3:Y:S01]  /*1390*/  LDG.E R0, desc[UR36][R2.64+0x4] ;  /* 0x0000042402007981 */ /* 0x000ee2000c1e1900 */
[----:B--2---:R-:W-:Y:S02]  /*13a0*/  R2UR UR41, R4 ;  /* 0x00000000042972ca */ /* 0x004fe400000e0000 */
[----:B---3--:R-:W-:-:S13]  /*13b0*/  R2UR UR8, R0 ;  /* 0x00000000000872ca */ /* 0x008fda00000e0000 */
[----:B------:R-:W-:-:S12]  /*13c0*/  UIADD3 UR41, -UR41, UR8, URZ ;  /* 0x0000000829297290 */ /* 0x000fd8000fffe13f */
.L_x_1217:
[----:B------:R-:W-:-:S05]  /*13d0*/  IMAD.U32 R0, RZ, RZ, UR7 ;  /* 0x00000007ff007e24 */ /* 0x000fca000f8e00ff */
[----:B------:R0:W-:Y:S01]  /*13e0*/  STL [R1+0x10], R0 ;  /* 0x0000100001007387 */ /* 0x0001e20000100800 */
[----:B------:R-:W-:Y:S05]  /*13f0*/  @!P1 BRA `(.L_x_1218) ;  /* 0x00000000001c9947 */ /* 0x000fea0003800000 */
[----:B------:R-:W-:Y:S02]  /*1400*/  ULDC.64 UR8, c[0x0][0xa20] ;  /* 0x0002880000087ab9 */ /* 0x000fe40000000a00 */
[----:B------:R-:W-:-:S06]  /*1410*/  UIMAD.WIDE UR8, UR7, 0x4, UR8 ;  /* 0x00000004070878a5 */ /* 0x000fcc000f8e0208 */
[----:B------:R-:W-:Y:S02]  /*1420*/  IMAD.U32 R2, RZ, RZ, UR8 ;  /* 0x00000008ff027e24 */ /* 0x000fe4000f8e00ff */
[----:B------:R-:W-:-:S05]  /*1430*/  IMAD.U32 R3, RZ, RZ, UR9 ;  /* 0x00000009ff037e24 */ /* 0x000fca000f8e00ff */
[----:B------:R-:W2:Y:S02]  /*1440*/  LDG.E R2, desc[UR36][R2.64] ;  /* 0x0000002402027981 */ /* 0x000ea4000c1e1900 */
[----:B--2---:R-:W-:Y:S01]  /*1450*/  R2UR UR4, R2 ;  /* 0x00000000020472ca */ /* 0x004fe200000e0000 */
[----:B------:R-:W-:-:S14]  /*1460*/  BRA `(.L_x_1219) ;  /* 0x0000000000347947 */ /* 0x000fdc0003800000 */
.L_x_1218:
[----:B------:R-:W-:Y:S02]  /*1470*/  ULDC.64 UR8, c[0x0][0xa08] ;  /* 0x0002820000087ab9 */ /* 0x000fe40000000a00 */
        /* <DEDUP_REMOVED lines=8> */
[----:B0-----:R-:W3:Y:S01]  /*1500*/  LDG.E R0, desc[UR36][R2.64+0x4] ;  /* 0x0000042402007981 */ /* 0x001ee2000c1e1900 */
[----:B--2---:R-:W-:Y:S02]  /*1510*/  R2UR UR4, R4 ;  /* 0x00000000040472ca */ /* 0x004fe400000e0000 */
[----:B---3--:R-:W-:-:S13]  /*1520*/  R2UR UR7, R0 ;  /* 0x00000000000772ca */ /* 0x008fda00000e0000 */
[----:B------:R-:W-:-:S12]  /*1530*/  UIADD3 UR4, -UR4, UR7, URZ ;  /* 0x0000000704047290 */ /* 0x000fd8000fffe13f */
.L_x_1219:
[----:B------:R-:W-:Y:S01]  /*1540*/  ULDC UR7, c[0x0][0x448] ;  /* 0x0001120000077ab9 */ /* 0x000fe20000000800 */
[----:B------:R-:W-:Y:S02]  /*1550*/  USHF.L.U32 UR60, UR6, 0x7, URZ ;  /* 0x00000007063c7899 */ /* 0x000fe4000800063f */
[----:B------:R-:W-:Y:S02]  /*1560*/  UISETP.NE.AND UP0, UPT, UR7, 0x1, UPT ;  /* 0x000000010700788c */ /* 0x000fe4000bf05270 */
[----:B------:R-:W-:Y:S02]  /*1570*/  UIADD3 UR10, UR60, 0x7f, URZ ;  /* 0x0000007f3c0a7890 */ /* 0x000fe4000fffe03f */
[----:B------:R-:W-:Y:S01]  /*1580*/  UIADD3 UR42, UR4, -UR42, URZ ;  /* 0x8000002a042a7290 */ /* 0x000fe2000fffe03f */
[----:B------:R-:W-:Y:S01]  /*1590*/  ULDC.64 UR6, c[0x0][0x9e0] ;  /* 0x0002780000067ab9 */ /* 0x000fe20000000a00 */
[----:B------:R-:W-:-:S05]  /*15a0*/  UP2UR UR4, UPR, URZ, 0x1 ;  /* 0x000000013f047883 */ /* 0x000fca0008000000 */
[----:B------:R-:W-:Y:S01]  /*15b0*/  @UP0 ULDC UR8, c[0x0][0x44c] ;  /* 0x0001130000080ab9 */ /* 0x000fe20000000800 */
[----:B------:R-:W-:Y:S01]  /*15c0*/  @UP0 ULDC UR11, c[0x0][0x450] ;  /* 0x00011400000b0ab9 */ /* 0x000fe20000000800 */
[----:B------:R-:W-:Y:S01]  /*15d0*/  UIMAD.WIDE.U32 UR8, UR10, UR8, URZ ;  /* 0x000000080a0872a5 */ /* 0x000fe2000f8e003f */
[----:B------:R-:W-:Y:S01]  /*15e0*/  IMAD.U32 R22, RZ, RZ, UR4 ;  /* 0x00000004ff167e24 */ /* 0x000fe2000f8e00ff */
[----:B------:R-:W-:Y:S02]  /*15f0*/  UIADD3 UR4, UR42, 0x1, -UR41 ;  /* 0x000000012a047890 */ /* 0x000fe4000fffe829 */
[----:B------:R-:W-:Y:S02]  /*1600*/  @UP0 USHF.R.U32.HI UR10, URZ, UR11, UR9 ;  /* 0x0000000b3f0a0299 */ /* 0x000fe40008011609 */
[----:B------:R-:W-:Y:S02]  /*1610*/  UISETP.GE.AND UP0, UPT, UR7, 0x1, UPT ;  /* 0x000000010700788c */ /* 0x000fe4000bf06270 */
[----:B------:R-:W-:-:S02]  /*1620*/  UIADD3 UR10, UR4, UR10, URZ ;  /* 0x0000000a040a7290 */ /* 0x000fc4000fffe03f */
[----:B------:R-:W-:Y:S02]  /*1630*/  UP2UR UR43, UPR, URZ, 0x1 ;  /* 0x000000013f2b7883 */ /* 0x000fe40008000000 */
[----:B------:R-:W-:Y:S01]  /*1640*/  PLOP3.LUT P0, PT, PT, PT, UP0, 0x40, 0x0 ;  /* 0x000000000000781c */ /* 0x000fe20003f0e808 */
[----:B------:R-:W-:-:S12]  /*1650*/  UIADD3 UR6, UR10, UR6, URZ ;  /* 0x000000060a067290 */ /* 0x000fd8000fffe03f */
[----:B------:R-:W-:Y:S05]  /*1660*/  @P0 BRA `(.L_x_1220) ;  /* 0x0000000000440947 */ /* 0x000fea0003800000 */
        /* <DEDUP_REMOVED lines=10> */
.L_x_1221:
[----:B------:R-:W-:-:S11]  /*1710*/  UISETP.NE.AND UP0, UPT, UR7, 0x1, UPT ;  /* 0x000000010700788c */ /* 0x000fd6000bf05270 */
[----:B------:R-:W-:Y:S02]  /*1720*/  @UP0 ULDC.64 UR10, c[0x0][0x9e8] ;  /* 0x00027a00000a0ab9 */ /* 0x000fe40000000a00 */
[----:B------:R-:W-:-:S04]  /*1730*/  UIMAD.WIDE.U32 UR8, UR4, UR10, URZ ;  /* 0x0000000a040872a5 */ /* 0x000fc8000f8e003f */
[----:B------:R-:W-:-:S12]  /*1740*/  @UP0 USHF.R.U32.HI UR4, URZ, UR11, UR9 ;  /* 0x0000000b3f040299 */ /* 0x000fd80008011609 */
.L_x_1222:
[----:B------:R-:W-:-:S04]  /*1750*/  UIMAD UR4, UR4, UR7, UR7 ;  /* 0x00000007040472a4 */ /* 0x000fc8000f8e0207 */
[----:B------:R-:W-:-:S04]  /*1760*/  UISETP.LT.AND UP0, UPT, UR6, UR4, UPT ;  /* 0x000000040600728c */ /* 0x000fc8000bf01270 */
[----:B------:R-:W-:-:S12]  /*1770*/  USEL UR6, UR6, UR4, UP0 ;  /* 0x0000000406067287 */ /* 0x000fd80008000000 */
.L_x_1220:
[----:B------:R-:W-:Y:S01]  /*1780*/  R2UR UR4, R22 ;  /* 0x00000000160472ca */ /* 0x000fe200000e0000 */
[----:B------:R-:W-:Y:S02]  /*1790*/  UIADD3 UR10, UR6, 0x3f, URZ ;  /* 0x0000003f060a7890 */ /* 0x000fe4000fffe03f */
[----:B------:R-:W-:Y:S02]  /*17a0*/  UISETP.GE.AND UP1, UPT, UR7, 0x1, UPT ;  /* 0x000000010700788c */ /* 0x000fe4000bf26270 */
[----:B------:R-:W-:Y:S01]  /*17b0*/  USHF.R.S32.HI UR11, URZ, 0x1f, UR10 ;  /* 0x0000001f3f0b7899 */ /* 0x000fe2000801140a */
[----:B------:R-:W-:Y:S01]  /*17c0*/  UMOV UR12, UR60 ;  /* 0x0000003c000c7c82 */ /* 0x000fe20008000000 */
[----:B------:R-:W-:Y:S02]  /*17d0*/  UIADD3 UR48, UR42, -UR41, URZ ;  /* 0x800000292a307290 */ /* 0x000fe4000fffe03f */
[----:B------:R-:W-:Y:S01]  /*17e0*/  PLOP3.LUT P0, PT, PT, PT, UP1, 0x40, 0x0 ;  /* 0x000000000000781c */ /* 0x000fe20003f0e818 */
[----:B------:R-:W-:-:S03]  /*17f0*/  ULEA.HI UR11, UR11, UR10, URZ, 0x6 ;  /* 0x0000000a0b0b7291 */ /* 0x000fc6000f8f303f */
[----:B------:R-:W-:Y:S02]  /*1800*/  UISETP.NE.AND UP0, UPT, UR4, URZ, UPT ;  /* 0x0000003f0400728c */ /* 0x000fe4000bf05270 */
[----:B------:R-:W-:Y:S02]  /*1810*/  UIADD3 UR4, UR42, 0x3f, URZ ;  /* 0x0000003f2a047890 */ /* 0x000fe4000fffe03f */
[----:B------:R-:W-:Y:S02]  /*1820*/  USHF.R.S32.HI UR11, URZ, 0x6, UR11 ;  /* 0x000000063f0b7899 */ /* 0x000fe4000801140b */
[----:B------:R-:W-:Y:S01]  /*1830*/  USHF.R.S32.HI UR6, URZ, 0x1f, UR4 ;  /* 0x0000001f3f067899 */ /* 0x000fe20008011404 */
[----:B------:R-:W-:-:S03]  /*1840*/  ULDC UR10, c[0x0][0x9dc] ;  /* 0x00027700000a7ab9 */ /* 0x000fc60000000800 */
[----:B------:R-:W-:Y:S01]  /*1850*/  ULEA.HI UR6, UR6, UR4, URZ, 0x6 ;  /* 0x0000000406067291 */ /* 0x000fe2000f8f303f */
[----:B------:R-:W-:Y:S01]  /*1860*/  @UP0 ULDC UR8, c[0x0][0x44c] ;  /* 0x0001130000080ab9 */ /* 0x000fe20000000800 */
[----:B------:R-:W-:Y:S01]  /*1870*/  @UP0 ULDC UR13, c[0x0][0x450] ;  /* 0x00011400000d0ab9 */ /* 0x000fe20000000800 */
[----:B------:R-:W-:Y:S02]  /*1880*/  UIMAD.WIDE.U32 UR8, UR60, UR8, URZ ;  /* 0x000000083c0872a5 */ /* 0x000fe4000f8e003f */
[----:B------:R-:W-:Y:S02]  /*1890*/  USHF.R.S32.HI UR6, URZ, 0x6, UR6 ;  /* 0x000000063f067899 */ /* 0x000fe40008011406 */
[----:B------:R-:W-:Y:S02]  /*18a0*/  @UP0 USHF.R.U32.HI UR12, URZ, UR13, UR9 ;  /* 0x0000000d3f0c0299 */ /* 0x000fe40008011609 */
[----:B------:R-:W-:Y:S02]  /*18b0*/  UISETP.LT.AND UP0, UPT, UR6, UR11, UPT ;  /* 0x0000000b0600728c */ /* 0x000fe4000bf01270 */
[----:B------:R-:W-:-:S02]  /*18c0*/  UIADD3 UR4, UR48, UR12, URZ ;  /* 0x0000000c30047290 */ /* 0x000fc4000fffe03f */
[----:B------:R-:W-:Y:S02]  /*18d0*/  USEL UR6, UR6, UR11, UP0 ;  /* 0x0000000b06067287 */ /* 0x000fe40008000000 */
[----:B------:R-:W-:Y:S01]  /*18e0*/  UIADD3 UR10, UR4, -UR10, URZ ;  /* 0x8000000a040a7290 */ /* 0x000fe2000fffe03f */
[----:B------:R-:W-:Y:S11]  /*18f0*/  @P0 BRA `(.L_x_1223) ;  /* 0x0000000000440947 */ /* 0x000ff60003800000 */
        /* <DEDUP_REMOVED lines=10> */
.L_x_1224:
[----:B------:R-:W-:-:S11]  /*19a0*/  UISETP.NE.AND UP0, UPT, UR7, 0x1, UPT ;  /* 0x000000010700788c */ /* 0x000fd6000bf05270 */
[----:B------:R-:W-:Y:S02]  /*19b0*/  @UP0 ULDC.64 UR12, c[0x0][0x9e8] ;  /* 0x00027a00000c0ab9 */ /* 0x000fe40000000a00 */
[----:B------:R-:W-:-:S04]  /*19c0*/  UIMAD.WIDE.U32 UR8, UR4, UR12, URZ ;  /* 0x0000000c040872a5 */ /* 0x000fc8000f8e003f */
[----:B------:R-:W-:-:S12]  /*19d0*/  @UP0 USHF.R.U32.HI UR4, URZ, UR13, UR9 ;  /* 0x0000000d3f040299 */ /* 0x000fd80008011609 */
.L_x_1225:
[----:B------:R-:W-:-:S04]  /*19e0*/  UIMAD UR4, UR4, UR7, URZ ;  /* 0x00000007040472a4 */ /* 0x000fc8000f8e023f */
[----:B------:R-:W-:-:S04]  /*19f0*/  UISETP.LT.AND UP0, UPT, UR10, UR4, UPT ;  /* 0x000000040a00728c */ /* 0x000fc8000bf01270 */
[----:B------:R-:W-:-:S12]  /*1a00*/  USEL UR10, UR10, UR4, !UP0 ;  /* 0x000000040a0a7287 */ /* 0x000fd8000c000000 */
.L_x_1223:
[----:B------:R-:W-:-:S04]  /*1a10*/  USHF.R.S32.HI UR4, URZ, 0x1f, UR10 ;  /* 0x0000001f3f047899 */ /* 0x000fc8000801140a */
[----:B------:R-:W-:-:S04]  /*1a20*/  ULEA.HI UR4, UR4, UR10, URZ, 0x6 ;  /* 0x0000000a04047291 */ /* 0x000fc8000f8f303f */
[----:B------:R-:W-:Y:S02]  /*1a30*/  USHF.R.S32.HI UR7, URZ, 0x6, UR4 ;  /* 0x000000063f077899 */ /* 0x000fe40008011404 */
[----:B------:R-:W-:Y:S02]  /*1a40*/  ULOP3.LUT UR4, UR5, 0xff000000, URZ, 0xc0, !UPT ;  /* 0xff00000005047892 */ /* 0x000fe4000f8ec03f */
[----:B------:R-:W-:Y:S02]  /*1a50*/  UISETP.LT.AND UP0, UPT, URZ, UR7, UPT ;  /* 0x000000073f00728c */ /* 0x000fe4000bf01270 */
[----:B------:R-:W-:Y:S02]  /*1a60*/  ULOP3.LUT UR5, UR5, 0xff0000, URZ, 0xc0, !UPT ;  /* 0x00ff000005057892 */ /* 0x000fe4000f8ec03f */
[----:B------:R-:W-:Y:S02]  /*1a70*/  USEL UR10, URZ, UR7, !UP0 ;  /* 0x000000073f0a7287 */ /* 0x000fe4000c000000 */
[----:B------:R-:W-:-:S02]  /*1a80*/  USHF.R.U32.HI UR4, URZ, 0x8, UR4 ;  /* 0x000000083f047899 */ /* 0x000fc40008011604 */
[----:B------:R-:W-:Y:S02]  /*1a90*/  UISETP.GT.AND UP0, UPT, UR6, UR10, UPT ;  /* 0x0000000a0600728c */ /* 0x000fe4000bf04270 */
[----:B------:R-:W-:-:S03]  /*1aa0*/  ULEA.HI UR5, UR5, UR4, URZ, 0x10 ;  /* 0x0000000405057291 */ /* 0x000fc6000f8f803f */
[----:B------:R-:W-:Y:S01]  /*1ab0*/  UMOV UR4, URZ ;  /* 0x0000003f00047c82 */ /* 0x000fe20008000000 */
[----:B------:R-:W-:Y:S01]  /*1ac0*/  PLOP3.LUT P0, PT, PT, PT, UP0, 0x80, 0x0 ;  /* 0x000000000000781c */ /* 0x000fe20003f0f008 */
[----:B------:R-:W-:Y:S02]  /*1ad0*/  ULOP3.LUT UR7, UR5, 0xff, URZ, 0xc0, !UPT ;  /* 0x000000ff05077892 */ /* 0x000fe4000f8ec03f */
[----:B------:R-:W-:-:S04]  /*1ae0*/  USHF.R.U32.HI UR5, URZ, 0x10, UR5 ;  /* 0x000000103f057899 */ /* 0x000fc80008011605 */
[----:B------:R-:W-:Y:S02]  /*1af0*/  IMAD.U32 R204, RZ, RZ, UR7 ;  /* 0x00000007ffcc7e24 */ /* 0x000fe4000f8e00ff */
[----:B------:R-:W-:-:S04]  /*1b00*/  IMAD.U32 R202, RZ, RZ, UR5 ;  /* 0x00000005ffca7e24 */ /* 0x000fc8000f8e00ff */
[----:B------:R-:W-:Y:S05]  /*1b10*/  @!P0 BRA `(.L_x_1226) ;  /* 0x0000000000988947 */ /* 0x000fea0003800000 */
[----:B------:R-:W-:Y:S01]  /*1b20*/  R2UR UR5, R202 ;  /* 0x00000000ca0572ca */ /* 0x000fe200000e0000 */
[----:B------:R-:W-:-:S12]  /*1b30*/  ULDC UR4, c[0x0][0x9f0] ;  /* 0x00027c0000047ab9 */ /* 0x000fd80000000800 */
[----:B------:R-:W-:-:S04]  /*1b40*/  UISETP.NE.AND UP0, UPT, UR5, URZ, UPT ;  /* 0x0000003f0500728c */ /* 0x000fc8000bf05270 */
[----:B------:R-:W-:-:S04]  /*1b50*/  USEL UR11, UR5, UR4, UP0 ;  /* 0x00000004050b7287 */ /* 0x000fc80008000000 */
[----:B------:R-:W-:Y:S02]  /*1b60*/  UIADD3 UR4, UR11, -0x1, UR6 ;  /* 0xffffffff0b047890 */ /* 0x000fe4000fffe006 */
[----:B------:R-:W-:Y:S02]  /*1b70*/  IMAD.U32 R3, RZ, RZ, UR11 ;  /* 0x0000000bff037e24 */ /* 0x000fe4000f8e00ff */
[----:B------:R-:W-:-:S03]  /*1b80*/  UIADD3 UR7, -UR10, UR4, URZ ;  /* 0x000000040a077290 */ /* 0x000fc6000fffe13f */
[-C--:B0-----:R-:W-:Y:S01]  /*1b90*/  IABS R0, R3.reuse ;  /* 0x0000000300007213 */ /* 0x081fe20000000000 */
[----:B------:R-:W-:Y:S01]  /*1ba0*/  UMOV UR4, URZ ;  /* 0x0000003f00047c82 */ /* 0x000fe20008000000 */
[----:B------:R-:W-:Y:S01]  /*1bb0*/  IABS R5, R3 ;  /* 0x0000000300057213 */ /* 0x000fe20000000000 */
[----:B------:R-:W-:Y:S01]  /*1bc0*/  IMAD.U32 R4, RZ, RZ, UR7 ;  /* 0x00000007ff047e24 */ /* 0x000fe2000f8e00ff */
[----:B------:R-:W-:Y:S01]  /*1bd0*/  R2UR UR12, R0 ;  /* 0x00000000000c72ca */ /* 0x000fe200000e0000 */
[----:B------:R-:W-:-:S03]  /*1be0*/  ULOP3.LUT UR7, UR7, UR11, URZ, 0x3c, !UPT ;  /* 0x0000000b07077292 */ /* 0x000fc6000f8e3c3f */
[----:B------:R-:W-:-:S05]  /*1bf0*/  IABS R4, R4 ;  /* 0x0000000400047213 */ /* 0x000fca0000000000 */
[----:B------:R-:W-:-:S04]  /*1c00*/  IMAD.MOV.U32 R3, RZ, RZ, R4 ;  /* 0x000000ffff037224 */ /* 0x000fc800078e0004 */
[----:B------:R-:W0:Y:S01]  /*1c10*/  I2F.RP R0, UR12 ;  /* 0x0000000c00007d06 */ /* 0x000e220008209400 */
[----:B------:R-:W-:-:S07]  /*1c20*/  R2UR UR9, R3 ;  /* 0x00000000030972ca */ /* 0x000fce00000e0000 */
[----:B0-----:R-:W0:Y:S02]  /*1c30*/  MUFU.RCP R0, R0 ;  /* 0x0000000000007308 */ /* 0x001e240000001000 */
[----:B0-----:R-:W-:Y:S02]  /*1c40*/  VIADD R2, R0, 0xffffffe ;  /* 0x0ffffffe00027836 */ /* 0x001fe40000000000 */
        /* <DEDUP_REMOVED lines=19> */
.L_x_1226:
[----:B------:R-:W-:Y:S01]  /*1d80*/  R2UR UR5, R204 ;  /* 0x00000000cc0572ca */ /* 0x000fe200000e0000 */
[----:B------:R-:W-:Y:S01]  /*1d90*/  IMAD.U32 R152, RZ, RZ, UR6 ;  /* 0x00000006ff987e24 */ /* 0x000fe2000f8e00ff */
[----:B------:R-:W-:Y:S01]  /*1da0*/  PLOP3.LUT P0, PT, PT, PT, PT, 0x80, 0x0 ;  /* 0x000000000000781c */ /* 0x000fe20003f0f070 */
[----:B------:R-:W-:Y:S01]  /*1db0*/  IMAD.U32 R3, RZ, RZ, UR4 ;  /* 0x00000004ff037e24 */ /* 0x000fe2000f8e00ff */
[----:B------:R-:W-:Y:S01]  /*1dc0*/  CS2R R150, SRZ ;  /* 0x0000000000967805 */ /* 0x000fe2000001ff00 */
[----:B0-----:R-:W-:Y:S01]  /*1dd0*/  IMAD.MOV.U32 R0, RZ, RZ, RZ ;  /* 0x000000ffff007224 */ /* 0x001fe200078e00ff */
[----:B------:R-:W-:Y:S01]  /*1de0*/  CS2R R148, SRZ ;  /* 0x0000000000947805 */ /* 0x000fe2000001ff00 */
[----:B------:R-:W-:Y:S01]  /*1df0*/  IMAD.MOV.U32 R2, RZ, RZ, RZ ;  /* 0x000000ffff027224 */ /* 0x000fe200078e00ff */
[----:B------:R-:W-:Y:S02]  /*1e00*/  CS2R R146, SRZ ;  /* 0x0000000000927805 */ /* 0x000fe4000001ff00 */
[----:B------:R-:W-:-:S02]  /*1e10*/  CS2R R144, SRZ ;  /* 0x0000000000907805 */ /* 0x000fc4000001ff00 */
[----:B------:R-:W-:Y:S02]  /*1e20*/  CS2R R142, SRZ ;  /* 0x00000000008e7805 */ /* 0x000fe4000001ff00 */
[----:B------:R-:W-:Y:S02]  /*1e30*/  CS2R R140, SRZ ;  /* 0x00000000008c7805 */ /* 0x000fe4000001ff00 */
[----:B------:R-:W-:Y:S01]  /*1e40*/  CS2R R138, SRZ ;  /* 0x00000000008a7805 */ /* 0x000fe2000001ff00 */
[----:B------:R-:W-:Y:S01]  /*1e50*/  UIMAD UR5, UR5, UR4, UR10 ;  /* 0x00000004050572a4 */ /* 0x000fe2000f8e020a */
[----:B------:R-:W-:Y:S02]  /*1e60*/  CS2R R136, SRZ ;  /* 0x0000000000887805 */ /* 0x000fe4000001ff00 */
[----:B------:R-:W-:Y:S02]  /*1e70*/  CS2R R134, SRZ ;  /* 0x0000000000867805 */ /* 0x000fe4000001ff00 */
[----:B------:R-:W-:-:S02]  /*1e80*/  CS2R R132, SRZ ;  /* 0x0000000000847805 */ /* 0x000fc4000001ff00 */
[----:B------:R-:W-:Y:S02]  /*1e90*/  CS2R R130, SRZ ;  /* 0x0000000000827805 */ /* 0x000fe4000001ff00 */
[----:B------:R-:W-:Y:S02]  /*1ea0*/  CS2R R128, SRZ ;  /* 0x0000000000807805 */ /* 0x000fe4000001ff00 */
[----:B------:R-:W-:Y:S01]  /*1eb0*/  VIADDMNMX R152, R3, UR5, R152, PT ;  /* 0x0000000503987c46 */ /* 0x000fe2000b800198 */
[----:B------:R-:W-:Y:S01]  /*1ec0*/  IMAD.U32 R200, RZ, RZ, UR5 ;  /* 0x00000005ffc87e24 */ /* 0x000fe2000f8e00ff */
[----:B------:R-:W-:Y:S02]  /*1ed0*/  CS2R R126, SRZ ;  /* 0x00000000007e7805 */ /* 0x000fe4000001ff00 */
[----:B------:R-:W-:Y:S02]  /*1ee0*/  CS2R R124, SRZ ;  /* 0x00000000007c7805 */ /* 0x000fe4000001ff00 */
[----:B------:R-:W-:-:S02]  /*1ef0*/  ISETP.GT.AND P1, PT, R152, UR5, PT ;  /* 0x0000000598007c0c */ /* 0x000fc4000bf24270 */
        /* <DEDUP_REMOVED lines=87> */
.L_x_1228:
[----:B------:R-:W2:Y:S04]  /*2470*/  LDL R18, [R1+0x14] ;  /* 0x0000140001127983 */ /* 0x000ea80000100800 */
[----:B------:R-:W3:Y:S01]  /*2480*/  LDL R2, [R1+0x2c] ;  /* 0x00002c0001027983 */ /* 0x000ee20000100800 */
        /* <DEDUP_REMOVED lines=9> */
[----:B------:R-:W0:Y:S02]  /*2520*/  SYNCS.PHASECHK.TRANS64.TRYWAIT P1, [UR40+0x30800], R0 ;  /* 0x03080000ff0075a7 */ /* 0x000e240008020168 */
[----:B0-----:R-:W-:Y:S05]  /*2530*/  @!P1 BRA `(.L_x_1229) ;  /* 0x00000160004c9947 */ /* 0x001fea0003800000 */
.L_x_1425:
[----:B------:R-:W-:Y:S05]  /*2540*/  @!P0 BRA `(.L_x_1230) ;  /* 0x0000000000048947 */ /* 0x000fea0003800000 */
[----:B------:R-:W-:Y:S01]  /*2550*/  BPT.TRAP 0x1 ;  /* 0x000000040000795c */ /* 0x000fe20000300000 */
.L_x_1230:
[----:B0-----:R-:W-:Y:S02]  /*2560*/  IMAD.U32 R3, RZ, RZ, UR39 ;  /* 0x00000027ff037e24 */ /* 0x001fe4000f8e00ff */
[----:B------:R-:W-:-:S03]  /*2570*/  IMAD.U32 R0, RZ, RZ, UR38 ;  /* 0x00000026ff007e24 */ /* 0x000fc6000f8e00ff */
[----:B------:R-:W-:Y:S02]  /*2580*/  LEA R3, R3, UR40, 0x3 ;  /* 0x0000002803037c11 */ /* 0x000fe4000f8e18ff */
[----:B------:R-:W-:-:S04]  /*2590*/  SHF.L.U32 R0, R0, 0x1f, RZ ;  /* 0x0000001f00007819 */ /* 0x000fc800000006ff */
[----:B------:R0:W1:Y:S01]  /*25a0*/  SYNCS.PHASECHK.TRANS64.TRYWAIT P1, [R3+URZ+0x30830], R0 ;  /* 0x03083000030075a7 */ /* 0x000062000802017f */
[----:B------:R-:W-:Y:S05]  /*25b0*/  @!P0 BRA `(.L_x_1231) ;  /* 0x0000000000048947 */ /* 0x000fea0003800000 */
[----:B------:R-:W-:Y:S01]  /*25c0*/  BPT.TRAP 0x1 ;  /* 0x000000040000795c */ /* 0x000fe20000300000 */
.L_x_1231:
[----:B-1----:R-:W-:Y:S05]  /*25d0*/  @P1 BRA `(.L_x_1232) ;  /* 0x0000000000081947 */ /* 0x002fea0003800000 */
[----:B------:R-:W1:Y:S02]  /*25e0*/  SYNCS.PHASECHK.TRANS64.TRYWAIT P1, [R3+URZ+0x30830], R0 ;  /* 0x03083000030075a7 */ /* 0x000e64000802017f */
[----:B-1----:R-:W-:Y:S05]  /*25f0*/  @!P1 BRA `(.L_x_1233) ;  /* 0x0000016000349947 */ /* 0x002fea0003800000 */
.L_x_1232:
[----:B------:R-:W-:Y:S05]  /*2600*/  WARPSYNC.ALL ;  /* 0x0000000000007948 */ /* 0x000fea0003800000 */
[----:B------:R-:W-:Y:S01]  /*2610*/  UIADD3 UR4, UR40, 0x20400, URZ ;  /* 0x0002040028047890 */ /* 0x000fe2000fffe03f */
[----:B------:R-:W-:Y:S01]  /*2620*/  WARPGROUP.ARRIVE ;  /* 0x00000000000079c5 */ /* 0x000fe20000000000 */
[----:B------:R-:W-:Y:S01]  /*2630*/  UMOV UR9, 0x40000040 ;  /* 0x4000004000097882 */ /* 0x000fe20000000000 */
[----:B------:R-:W-:Y:S01]  /*2640*/  UMOV UR11, 0x40000040 ;  /* 0x40000040000b7882 */ /* 0x000fe20000000000 */
[----:B------:R-:W-:Y:S01]  /*2650*/  USHF.R.U32.HI UR4, URZ, 0x4, UR4 ;  /* 0x000000043f047899 */ /* 0x000fe20008011604 */
[----:B------:R-:W-:Y:S01]  /*2660*/  IMAD.U32 R19, RZ, RZ, UR9 ;  /* 0x00000009ff137e24 */ /* 0x000fe2000f8e00ff */
[----:B------:R-:W-:Y:S01]  /*2670*/  UMOV UR57, 0x40000040 ;  /* 0x4000004000397882 */ /* 0x000fe20000000000 */
[----:B------:R-:W-:Y:S01]  /*2680*/  UMOV UR59, 0x40000040 ;  /* 0x40000040003b7882 */ /* 0x000fe20000000000 */
[----:B------:R-:W-:Y:S01]  /*2690*/  ULOP3.LUT UR4, UR4, 0x3fff, URZ, 0xc0, !UPT ;  /* 0x00003fff04047892 */ /* 0x000fe2000f8ec03f */
[----:B------:R-:W-:Y:S01]  /*26a0*/  UMOV UR13, 0x40000040 ;  /* 0x40000040000d7882 */ /* 0x000fe20000000000 */
[----:B------:R-:W-:-:S02]  /*26b0*/  UMOV UR15, 0x40000040 ;  /* 0x40000040000f7882 */ /* 0x000fc40000000000 */
[----:B------:R-:W-:Y:S02]  /*26c0*/  ULOP3.LUT UR61, UR4, 0x10000, URZ, 0xfc, !UPT ;  /* 0x00010000043d7892 */ /* 0x000fe4000f8efc3f */
[----:B------:R-:W-:Y:S02]  /*26d0*/  ULOP3.LUT UR4, UR44, 0x10000, URZ, 0xfc, !UPT ;  /* 0x000100002c047892 */ /* 0x000fe4000f8efc3f */
[----:B------:R-:W-:Y:S02]  /*26e0*/  ULEA UR5, UR39, UR61, 0xb ;  /* 0x0000003d27057291 */ /* 0x000fe4000f8e583f */
[----:B------:R-:W-:Y:S02]  /*26f0*/  UIADD3 UR6, UR4, 0x2, URZ ;  /* 0x0000000204067890 */ /* 0x000fe4000fffe03f */
[----:B------:R-:W-:Y:S01]  /*2700*/  UIADD3 UR7, UR5, 0x2, URZ ;  /* 0x0000000205077890 */ /* 0x000fe2000fffe03f */
[----:B------:R-:W-:Y:S02]  /*2710*/  UMOV UR8, UR4 ;  /* 0x0000000400087c82 */ /* 0x000fe40008000000 */
[----:B------:R-:W-:Y:S01]  /*2720*/  UMOV UR10, UR5 ;  /* 0x00000005000a7c82 */ /* 0x000fe20008000000 */
[----:B------:R-:W-:Y:S01]  /*2730*/  IMAD.U32 R18, RZ, RZ, UR8 ;  /* 0x00000008ff127e24 */ /* 0x000fe2000f8e00ff */
[----:B------:R-:W-:Y:S01]  /*2740*/  HGMMA.64x64x16.F32 R24, gdesc[UR8], RZ, !UPT, gsb0 ;  /* 0x00e00000081879f0 */ /* 0x000fe2000c0008ff */
[----:B------:R-:W-:Y:S01]  /*2750*/  UMOV UR8, UR6 ;  /* 0x0000000600087c82 */ /* 0x000fe20008000000 */
[----:B------:R-:W-:Y:S01]  /*2760*/  UMOV UR9, 0x40000040 ;  /* 0x4000004000097882 */ /* 0x000fe20000000000 */
[----:B------:R-:W-:Y:S01]  /*2770*/  UMOV UR10, UR7 ;  /* 0x00000007000a7c82 */ /* 0x000fe20008000000 */
[----:B------:R-:W-:Y:S01]  /*2780*/  UMOV UR11, 0x40000040 ;  /* 0x40000040000b7882 */ /* 0x000fe20000000000 */
[----:B------:R-:W-:Y:S01]  /*2790*/  UIADD3 UR6, UR4, 0x4, URZ ;  /* 0x0000000404067890 */ /* 0x000fe2000fffe03f */
[----:B------:R-:W-:Y:S01]  /*27a0*/  IMAD.U32 R14, RZ, RZ, UR8 ;  /* 0x00000008ff0e7e24 */ /* 0x000fe2000f8e00ff */
[----:B------:R-:W-:Y:S01]  /*27b0*/  UIADD3 UR7, UR5, 0x4, URZ ;  /* 0x0000000405077890 */ /* 0x000fe2000fffe03f */
[----:B------:R-:W-:Y:S01]  /*27c0*/  IMAD.U32 R15, RZ, RZ, UR9 ;  /* 0x00000009ff0f7e24 */ /* 0x000fe2000f8e00ff */
[----:B------:R-:W-:-:S02]  /*27d0*/  UIADD3 UR56, UR4, 0x404, URZ ;  /* 0x0000040404387890 */ /* 0x000fc4000fffe03f */
[----:B------:R-:W-:Y:S02]  /*27e0*/  UIADD3 UR58, UR5, 0x204, URZ ;  /* 0x00000204053a7890 */ /* 0x000fe4000fffe03f */
[----:B------:R-:W-:Y:S02]  /*27f0*/  UIADD3 UR12, UR4, 0x800, URZ ;  /* 0x00000800040c7890 */ /* 0x000fe4000fffe03f */
[----:B------:R-:W-:Y:S02]  /*2800*/  UIADD3 UR14, UR5, 0x400, URZ ;  /* 0x00000400050e7890 */ /* 0x000fe4000fffe03f */
[----:B------:R-:W-:Y:S02]  /*2810*/  UIADD3 UR16, UR4, 0x802, URZ ;  /* 0x0000080204107890 */ /* 0x000fe4000fffe03f */
[----:B------:R-:W-:Y:S01]  /*2820*/  UIADD3 UR18, UR5, 0x402, URZ ;  /* 0x0000040205127890 */ /* 0x000fe2000fffe03f */
[----:B------:R-:W-:Y:S01]  /*2830*/  UMOV UR17, 0x40000040 ;  /* 0x4000004000117882 */ /* 0x000fe20000000000 */
[----:B------:R-:W-:Y:S01]  /*2840*/  UMOV UR19, 0x40000040 ;  /* 0x4000004000137882 */ /* 0x000fe20000000000 */
[----:B------:R-:W-:-:S02]  /*2850*/  UIADD3 UR20, UR4, 0x804, URZ ;  /* 0x0000080404147890 */ /* 0x000fc4000fffe03f */
[----:B------:R-:W-:Y:S01]  /*2860*/  UIADD3 UR22, UR5, 0x404, URZ ;  /* 0x0000040405167890 */ /* 0x000fe2000fffe03f */
[----:B------:R-:W-:Y:S01]  /*2870*/  UMOV UR21, 0x40000040 ;  /* 0x4000004000157882 */ /* 0x000fe20000000000 */
[----:B------:R-:W-:Y:S01]  /*2880*/  UMOV UR23, 0x40000040 ;  /* 0x4000004000177882 */ /* 0x000fe20000000000 */
[----:B------:R-:W-:Y:S02]  /*2890*/  UIADD3 UR24, UR4, 0x806, URZ ;  /* 0x0000080604187890 */ /* 0x000fe4000fffe03f */
[----:B------:R-:W-:Y:S01]  /*28a0*/  UIADD3 UR26, UR5, 0x406, URZ ;  /* 0x00000406051a7890 */ /* 0x000fe2000fffe03f */
[----:B------:R-:W-:Y:S01]  /*28b0*/  UMOV UR25, 0x40000040 ;  /* 0x4000004000197882 */ /* 0x000fe20000000000 */
[----:B------:R-:W-:Y:S01]  /*28c0*/  UMOV UR27, 0x40000040 ;  /* 0x40000040001b7882 */ /* 0x000fe20000000000 */
        /* <DEDUP_REMOVED lines=16> */
[----:B------:R-:W-:-:S02]  /*29d0*/  WARPGROUP.DEPBAR.LE gsb0, 0x0 ;  /* 0x00008000000079c5 */ /* 0x000fc40000010000 */
[----:B------:R-:W-:-:S06]  /*29e0*/  WARPGROUP.ARRIVE ;  /* 0x00000000000079c5 */ /* 0x000fcc0000000000 */
[----:B------:R-:W-:Y:S01]  /*29f0*/  HGMMA.64x64x16.F32 R24, gdesc[UR8], R24, gsb0 ;  /* 0x00e00000081879f0 */ /* 0x000fe20008000818 */
        /* <DEDUP_REMOVED lines=8> */
[----:B------:R-:W-:Y:S02]  /*2a80*/  WARPGROUP.DEPBAR.LE gsb0, 0x0 ;  /* 0x00008000000079c5 */ /* 0x000fe40000010000 */
        /* <DEDUP_REMOVED lines=28> */
[----:B------:R-:W-:Y:S02]  /*2c50*/  IMAD.U32 R6, RZ, RZ, UR8 ;  /* 0x00000008ff067e24 */ /* 0x000fe4000f8e00ff */
[----:B------:R-:W-:Y:S01]  /*2c60*/  IMAD.U32 R7, RZ, RZ, UR9 ;  /* 0x00000009ff077e24 */ /* 0x000fe2000f8e00ff */
[----:B------:R-:W-:Y:S02]  /*2c70*/  WARPGROUP.DEPBAR.LE gsb0, 0x0 ;  /* 0x00008000000079c5 */ /* 0x000fe40000010000 */
[----:B------:R-:W-:-:S06]  /*2c80*/  WARPGROUP.ARRIVE ;  /* 0x00000000000079c5 */ /* 0x000fcc0000000000 */
[----:B------:R-:W-:Y:S01]  /*2c90*/  HGMMA.64x64x16.F32 R24, gdesc[UR8], R24, gsb0 ;  /* 0x00e00000081879f0 */ /* 0x000fe20008000818 */
[----:B------:R-:W-:Y:S02]  /*2ca0*/  UIADD3 UR8, UR4, 0x406, URZ ;  /* 0x0000040604087890 */ /* 0x000fe4000fffe03f */
[----:B------:R-:W-:Y:S01]  /*2cb0*/  UIADD3 UR10, UR5, 0x206, URZ ;  /* 0x00000206050a7890 */ /* 0x000fe2000fffe03f */
[----:B------:R-:W-:Y:S01]  /*2cc0*/  UMOV UR9, 0x40000040 ;  /* 0x4000004000097882 */ /* 0x000fe20000000000 */
        /* <DEDUP_REMOVED lines=34> */
.L_x_1234:
[----:B------:R-:W-:Y:S01]  /*2ef0*/  R2UR UR4, R22 ;  /* 0x00000000160472ca */ /* 0x000fe200000e0000 */
[----:B------:R-:W2:Y:S01]  /*2f00*/  S2UR UR6, SR_CgaCtaId ;  /* 0x00000000000679c3 */ /* 0x000ea20000008800 */
[----:B01----:R-:W-:Y:S01]  /*2f10*/  VIADD R0, R23, UR60 ;  /* 0x0000003c17007c36 */ /* 0x003fe20008000000 */
[----:B------:R-:W-:Y:S01]  /*2f20*/  UISETP.NE.AND UP0, UPT, UR43, URZ, UPT ;  /* 0x0000003f2b00728c */ /* 0x000fe2000bf05270 */
[----:B------:R-:W-:Y:S01]  /*2f30*/  LEA R56, R152, 0xffffffc0, 0x6 ;  /* 0xffffffc098387811 */ /* 0x000fe200078e30ff */
[----:B------:R-:W-:-:S08]  /*2f40*/  ULDC UR7, c[0x0][0x9e0] ;  /* 0x0002780000077ab9 */ /* 0x000fd00000000800 */
[----:B------:R-:W-:Y:S01]  /*2f50*/  UISETP.NE.AND UP1, UPT, UR4, URZ, UPT ;  /* 0x0000003f0400728c */ /* 0x000fe2000bf25270 */
[----:B------:R-:W-:Y:S01]  /*2f60*/  R2UR UR4, R3 ;  /* 0x00000000030472ca */ /* 0x000fe200000e0000 */
[----:B------:R-:W-:-:S04]  /*2f70*/  IMAD.MOV.U32 R3, RZ, RZ, -0x40 ;  /* 0xffffffc0ff037424 */ /* 0x000fc800078e00ff */
[----:B------:R-:W-:Y:S01]  /*2f80*/  PLOP3.LUT P1, PT, PT, PT, UP1, 0x80, 0x0 ;  /* 0x000000000000781c */ /* 0x000fe20003f2f018 */
[----:B------:R-:W-:Y:S01]  /*2f90*/  IMAD R20, R152, R3, 0x40 ;  /* 0x0000004098147424 */ /* 0x000fe200078e0203 */
[----:B------:R-:W-:Y:S01]  /*2fa0*/  PLOP3.LUT P2, PT, PT, PT, UP1, 0x80, 0x0 ;  /* 0x000000000000781c */ /* 0x000fe20003f4f018 */
[----:B------:R-:W-:Y:S02]  /*2fb0*/  IMAD.U32 R3, RZ, RZ, UR41 ;  /* 0x00000029ff037e24 */ /* 0x000fe4000f8e00ff */
[----:B------:R-:W-:Y:S01]  /*2fc0*/  @UP1 ULDC UR5, c[0x0][0x44c] ;  /* 0x0001130000051ab9 */ /* 0x000fe20000000800 */
[----:B------:R-:W-:Y:S02]  /*2fd0*/  IADD3 R21, -R17, UR42, R20 ;  /* 0x0000002a11157c10 */ /* 0x000fe4000fffe114 */
[----:B------:R-:W-:-:S04]  /*2fe0*/  UIADD3 UR4, UR4, 0x30840, URZ ;  /* 0x0003084004047890 */ /* 0x000fc8000fffe03f */
[----:B--2---:R-:W-:Y:S01]  /*2ff0*/  UPRMT UR4, UR6, 0x654, UR4 ;  /* 0x0000065406047896 */ /* 0x004fe20008000004 */
[----:B------:R-:W-:Y:S01]  /*3000*/  @P1 IMAD.HI.U32 R2, R0, UR5, RZ ;  /* 0x0000000500021c27 */ /* 0x000fe2000f8e00ff */
[----:B------:R-:W-:Y:S01]  /*3010*/  @UP1 ULDC UR5, c[0x0][0x450] ;  /* 0x0001140000051ab9 */ /* 0x000fe20000000800 */
[----:B------:R-:W-:Y:S01]  /*3020*/  PLOP3.LUT P1, PT, PT, PT, UP0, 0x40, 0x0 ;  /* 0x000000000000781c */ /* 0x000fe20003f2e808 */
[----:B------:R-:W-:Y:S02]  /*3030*/  ULDC UR6, c[0x0][0x9dc] ;  /* 0x0002770000067ab9 */ /* 0x000fe40000000800 */
[----:B------:R-:W-:Y:S02]  /*3040*/  @P2 SHF.R.U32.HI R0, RZ, UR5, R2 ;  /* 0x00000005ff002c19 */ /* 0x000fe40008011602 */
[----:B------:R-:W-:Y:S01]  /*3050*/  IADD3 R2, -R17, 0x1, R20 ;  /* 0x0000000111027810 */ /* 0x000fe20007ffe114 */
[----:B------:R-:W-:Y:S01]  /*3060*/  SYNCS.ARRIVE.TRANS64.RED.A1T0 RZ, [UR4], RZ ;  /* 0x000000ffffff79a7 */ /* 0x000fe20008100404 */
[----:B------:R-:W-:Y:S01]  /*3070*/  ULOP3.LUT UR4, URZ, UR6, URZ, 0x33, !UPT ;  /* 0x000000063f047292 */ /* 0x000fe2000f8e333f */
[----:B------:R-:W0:Y:S01]  /*3080*/  SHFL.IDX PT, R4, R0, RZ, 0x1c1f ;  /* 0x001c1fff00047589 */ /* 0x000e2200000e0000 */
[----:B------:R-:W-:-:S05]  /*3090*/  IADD3 R2, -R3, UR42, R2 ;  /* 0x0000002a03027c10 */ /* 0x000fca000fffe102 */
[C---:B------:R-:W-:Y:S02]  /*30a0*/  VIADD R58, R2.reuse, UR7 ;  /* 0x00000007023a7c36 */ /* 0x040fe40008000000 */
[----:B------:R-:W-:-:S03]  /*30b0*/  VIADD R57, R2, UR4 ;  /* 0x0000000402397c36 */ /* 0x000fc60008000000 */
[----:B0-----:R-:W-:Y:S01]  /*30c0*/  VIADDMNMX R2, R4, R58, R21, PT ;  /* 0x0000003a04027246 */ /* 0x001fe20003800115 */
[----:B------:R-:W-:Y:S01]  /*30d0*/  IMAD.IADD R3, R57, 0x1, R4 ;  /* 0x0000000139037824 */ /* 0x000fe200078e0204 */
[----:B------:R-:W-:Y:S06]  /*30e0*/  @P1 BRA `(.L_x_1235) ;  /* 0x0000000000641947 */ /* 0x000fec0003800000 */
[----:B------:R-:W-:Y:S01]  /*30f0*/  IMAD.U32 R5, RZ, RZ, UR41 ;  /* 0x00000029ff057e24 */ /* 0x000fe2000f8e00ff */
[----:B------:R-:W-:Y:S04]  /*3100*/  BSSY B0, `(.L_x_1236) ;  /* 0x0000013000007945 */ /* 0x000fe80003800000 */
[----:B------:R-:W-:-:S04]  /*3110*/  IADD3 R5, -R5, UR42, R4 ;  /* 0x0000002a05057c10 */ /* 0x000fc8000fffe104 */
        /* <DEDUP_REMOVED lines=11> */
.L_x_1237:
[----:B------:R-:W-:Y:S02]  /*31d0*/  ULDC UR4, c[0x0][0x9e4] ;  /* 0x0002790000047ab9 */ /* 0x000fe40000000800 */
[----:B------:R-:W-:-:S05]  /*31e0*/  IMAD.U32 R59, RZ, RZ, UR4 ;  /* 0x00000004ff3b7e24 */ /* 0x000fca000f8e00ff */
[----:B------:R-:W-:-:S13]  /*31f0*/  ISETP.NE.AND P1, PT, R59, 0x1, PT ;  /* 0x000000013b00780c */ /* 0x000fda0003f25270 */
[----:B------:R-:W0:Y:S02]  /*3200*/  @P1 LDC.64 R60, c[0x0][0x9e8] ;  /* 0x00027a00ff3c1b82 */ /* 0x000e240000000a00 */
[----:B0-----:R-:W-:-:S05]  /*3210*/  @P1 IMAD.HI.U32 R4, R5, R60, RZ ;  /* 0x0000003c05041227 */ /* 0x001fca00078e00ff */
[----:B------:R-:W-:-:S07]  /*3220*/  @P1 SHF.R.U32.HI R5, RZ, R61, R4 ;  /* 0x0000003dff051219 */ /* 0x000fce0000011604 */
.L_x_1238:
[----:B------:R-:W-:Y:S05]  /*3230*/  BSYNC B0 ;  /* 0x0000000000007941 */ /* 0x000fea0003800000 */
.L_x_1236:
[----:B------:R-:W-:-:S04]  /*3240*/  IMAD R4, R5, R59, -R56 ;  /* 0x0000003b05047224 */ /* 0x000fc800078e0a38 */
[----:B------:R-:W-:-:S05]  /*3250*/  IMAD.IADD R4, R4, 0x1, -R17 ;  /* 0x0000000104047824 */ /* 0x000fca00078e0a11 */
[----:B------:R-:W-:Y:S02]  /*3260*/  VIADDMNMX R2, R4, R59, R2, PT ;  /* 0x0000003b04027246 */ /* 0x000fe40003800102 */
[----:B------:R-:W-:-:S07]  /*3270*/  VIMNMX R3, R3, R4, !PT ;  /* 0x0000000403037248 */ /* 0x000fce0007fe0100 */
.L_x_1235:
[C---:B------:R-:W-:Y:S01]  /*3280*/  ISETP.GE.AND P2, PT, R20.reuse, 0x9, PT ;  /* 0x000000091400780c */ /* 0x040fe20003f46270 */
[----:B------:R-:W0:Y:S01]  /*3290*/  SHFL.IDX PT, R0, R0, 0x1, 0x1c1f ;  /* 0x003c1f0000007f89 */ /* 0x000e2200000e0000 */
[----:B------:R-:W-:Y:S01]  /*32a0*/  ISETP.GE.AND P1, PT, R20, 0x2, PT ;  /* 0x000000021400780c */ /* 0x000fe20003f26270 */
[----:B------:R-:W-:Y:S01]  /*32b0*/  UISETP.NE.AND UP0, UPT, UR43, URZ, UPT ;  /* 0x0000003f2b00728c */ /* 0x000fe2000bf05270 */
        /* <DEDUP_REMOVED lines=11> */
[C---:B------:R-:W-:Y:S02]  /*3370*/  ISETP.GT.AND P4, PT, R3.reuse, 0x9, !P6 ;  /* 0x000000090300780c */ /* 0x040fe40007784270 */
        /* <DEDUP_REMOVED lines=28> */
[C---:B------:R-:W-:Y:S02]  /*3540*/  ISETP.GT.AND P3, PT, R3.reuse, 0x28, !P4 ;  /* 0x000000280300780c */ /* 0x040fe40006764270 */
        /* <DEDUP_REMOVED lines=12> */
[----:B0-----:R-:W-:Y:S02]  /*3610*/  VIADDMNMX R5, R0, R58, R21, PT ;  /* 0x0000003a00057246 */ /* 0x001fe40003800115 */
[----:B------:R-:W-:-:S04]  /*3620*/  ISETP.LT.OR P4, PT, R2, 0x31, P4 ;  /* 0x000000310200780c */ /* 0x000fc80002781670 */
[----:B------:R-:W-:Y:S02]  /*3630*/  FSEL R48, R48, -INF , !P4 ;  /* 0xff80000030307808 */ /* 0x000fe40006000000 */
[----:B------:R-:W-:-:S04]  /*3640*/  ISETP.GE.AND P4, PT, R20, 0x32, PT ;  /* 0x000000321400780c */ /* 0x000fc80003f86270 */
[----:B------:R-:W-:-:S04]  /*3650*/  ISETP.GT.AND P5, PT, R3, 0x31, !P4 ;  /* 0x000000310300780c */ /* 0x000fc800067a4270 */
        /* <DEDUP_REMOVED lines=11> */
[----:B------:R-:W-:Y:S01]  /*3710*/  ISETP.GE.AND P6, PT, R20, 0x3a, PT ;  /* 0x0000003a1400780c */ /* 0x000fe20003fc6270 */
[----:B------:R-:W-:-:S03]  /*3720*/  IMAD.IADD R20, R57, 0x1, R0 ;  /* 0x0000000139147824 */ /* 0x000fc600078e0200 */
[----:B------:R-:W-:Y:S02]  /*3730*/  P2R R24, PR, RZ, 0x40 ;  /* 0x00000040ff187803 */ /* 0x000fe40000000000 */
[----:B------:R-:W-:-:S04]  /*3740*/  ISETP.GT.AND P6, PT, R3, 0x39, !P6 ;  /* 0x000000390300780c */ /* 0x000fc800077c4270 */
[----:B------:R-:W-:-:S04]  /*3750*/  ISETP.LT.OR P6, PT, R2, 0x3a, P6 ;  /* 0x0000003a0200780c */ /* 0x000fc800037c1670 */
[----:B------:R-:W-:Y:S02]  /*3760*/  FSEL R53, R53, -INF , !P6 ;  /* 0xff80000035357808 */ /* 0x000fe40007000000 */
[----:B------:R-:W-:-:S13]  /*3770*/  PLOP3.LUT P6, PT, PT, PT, UP0, 0x40, 0x0 ;  /* 0x000000000000781c */ /* 0x000fda0003fce808 */
[----:B------:R-:W-:Y:S05]  /*3780*/  @P6 BRA `(.L_x_1239) ;  /* 0x0000000000646947 */ /* 0x000fea0003800000 */
        /* <DEDUP_REMOVED lines=14> */
.L_x_1241:
[----:B------:R-:W-:Y:S02]  /*3870*/  ULDC UR4, c[0x0][0x9e4] ;  /* 0x0002790000047ab9 */ /* 0x000fe40000000800 */
[----:B------:R-:W-:-:S05]  /*3880*/  IMAD.U32 R4, RZ, RZ, UR4 ;  /* 0x00000004ff047e24 */ /* 0x000fca000f8e00ff */
[----:B------:R-:W-:-:S13]  /*3890*/  ISETP.NE.AND P6, PT, R4, 0x1, PT ;  /* 0x000000010400780c */ /* 0x000fda0003fc5270 */
[----:B------:R-:W0:Y:S02]  /*38a0*/  @P6 LDC.64 R2, c[0x0][0x9e8] ;  /* 0x00027a00ff026b82 */ /* 0x000e240000000a00 */
[----:B0-----:R-:W-:-:S05]  /*38b0*/  @P6 IMAD.HI.U32 R2, R21, R2, RZ ;  /* 0x0000000215026227 */ /* 0x001fca00078e00ff */
[----:B------:R-:W-:-:S07]  /*38c0*/  @P6 SHF.R.U32.HI R21, RZ, R3, R2 ;  /* 0x00000003ff156219 */ /* 0x000fce0000011602 */
.L_x_1242:
[----:B------:R-:W-:Y:S05]  /*38d0*/  BSYNC B0 ;  /* 0x0000000000007941 */ /* 0x000fea0003800000 */
.L_x_1240:
[----:B------:R-:W-:-:S04]  /*38e0*/  IMAD R0, R21, R4, -R56 ;  /* 0x0000000415007224 */ /* 0x000fc800078e0a38 */
[----:B------:R-:W-:-:S05]  /*38f0*/  IMAD.IADD R0, R0, 0x1, -R17 ;  /* 0x0000000100007824 */ /* 0x000fca00078e0a11 */
[----:B------:R-:W-:Y:S02]  /*3900*/  VIADDMNMX R5, R0, R4, R5, PT ;  /* 0x0000000400057246 */ /* 0x000fe40003800105 */
[----:B------:R-:W-:-:S07]  /*3910*/  VIMNMX R20, R20, R0, !PT ;  /* 0x0000000014147248 */ /* 0x000fce0007fe0100 */
.L_x_1239:
[----:B------:R-:W-:Y:S01]  /*3920*/  ISETP.GT.AND P1, PT, R20, 0x1, !P1 ;  /* 0x000000011400780c */ /* 0x000fe20004f24270 */
[----:B------:R-:W-:Y:S01]  /*3930*/  ULDC UR10, c[0x0][0x988] ;  /* 0x00026200000a7ab9 */ /* 0x000fe20000000800 */
[----:B------:R-:W-:Y:S01]  /*3940*/  FMNMX.FTZ R0, R25, R59, !PT ;  /* 0x0000003b19007209 */ /* 0x000fe20007810000 */
[----:B------:R-:W-:Y:S01]  /*3950*/  UISETP.NE.AND UP0, UPT, UR43, URZ, UPT ;  /* 0x0000003f2b00728c */ /* 0x000fe2000bf05270 */
[----:B------:R-:W-:Y:S01]  /*3960*/  ISETP.LT.OR P1, PT, R5, 0x2, P1 ;  /* 0x000000020500780c */ /* 0x000fe20000f21670 */
[----:B------:R-:W-:Y:S01]  /*3970*/  UMOV UR11, UR60 ;  /* 0x0000003c000b7c82 */ /* 0x000fe20008000000 */
[----:B------:R-:W-:Y:S01]  /*3980*/  FMNMX.FTZ R0, R61, R0, !PT ;  /* 0x000000003d007209 */ /* 0x000fe20007810000 */
[----:B------:R-:W-:Y:S01]  /*3990*/  VIADD R225, R152, 0xfffffffe ;  /* 0xfffffffe98e17836 */ /* 0x000fe20000000000 */
        /* <DEDUP_REMOVED lines=27> */
[----:B------:R-:W-:Y:S02]  /*3b50*/  ISETP.GT.AND P2, PT, R20, 0x8, !P2 ;  /* 0x000000081400780c */ /* 0x000fe40005744270 */
[----:B------:R-:W-:Y:S02]  /*3b60*/  FSEL R38, R38, -INF , !P1 ;  /* 0xff80000026267808 */ /* 0x000fe40004800000 */
[----:B------:R-:W-:Y:S02]  /*3b70*/  ISETP.NE.AND P1, PT, R36, RZ, PT ;  /* 0x000000ff2400720c */ /* 0x000fe40003f25270 */
[----:B------:R-:W-:Y:S02]  /*3b80*/  FMNMX.FTZ R0, R52, R3, !PT ;  /* 0x0000000334007209 */ /* 0x000fe40007810000 */
[----:B------:R-:W-:-:S02]  /*3b90*/  ISETP.GT.AND P1, PT, R20, 0x19, !P1 ;  /* 0x000000191400780c */ /* 0x000fc40004f24270 */
[C---:B------:R-:W-:Y:S02]  /*3ba0*/  ISETP.LT.OR P2, PT, R5.reuse, 0x9, P2 ;  /* 0x000000090500780c */ /* 0x040fe40001741670 */
[----:B------:R-:W-:Y:S02]  /*3bb0*/  ISETP.LT.OR P1, PT, R5, 0x1a, P1 ;  /* 0x0000001a0500780c */ /* 0x000fe40000f21670 */
[----:B------:R-:W-:Y:S02]  /*3bc0*/  FMNMX.FTZ R2, R53, R0, !PT ;  /* 0x0000000035027209 */ /* 0x000fe40007810000 */
[----:B------:R-:W-:Y:S02]  /*3bd0*/  FSEL R39, R39, -INF , !P1 ;  /* 0xff80000027277808 */ /* 0x000fe40004800000 */
[----:B------:R-:W-:Y:S01]  /*3be0*/  ISETP.NE.AND P1, PT, R66, RZ, PT ;  /* 0x000000ff4200720c */ /* 0x000fe20003f25270 */
[----:B------:R-:W0:Y:S01]  /*3bf0*/  SHFL.BFLY PT, R3, R2, 0x2, 0x1f ;  /* 0x0c401f0002037f89 */ /* 0x000e2200000e0000 */
        /* <DEDUP_REMOVED lines=14> */
[----:B------:R-:W-:Y:S01]  /*3ce0*/  ISETP.GT.AND P3, PT, R20, 0x30, !P3 ;  /* 0x000000301400780c */ /* 0x000fe20005f64270 */
        /* <DEDUP_REMOVED lines=10> */
[----:B------:R-:W-:-:S02]  /*3d90*/  ISETP.LT.OR P2, PT, R5, 0x2a, P2 ;  /* 0x0000002a0500780c */ /* 0x000fc40001741670 */
[----:B------:R-:W-:Y:S02]  /*3da0*/  FMNMX.FTZ R3, R35, R0, !PT ;  /* 0x0000000023037209 */ /* 0x000fe40007810000 */
[----:B------:R-:W-:Y:S02]  /*3db0*/  ISETP.GT.AND P4, PT, R20, 0x31, !P4 ;  /* 0x000000311400780c */ /* 0x000fe40006784270 */
[----:B------:R-:W-:Y:S02]  /*3dc0*/  FMNMX.FTZ R0, R38, R3, !PT ;  /* 0x0000000326007209 */ /* 0x000fe40007810000 */
[----:B0-----:R-:W-:Y:S02]  /*3dd0*/  FMNMX.FTZ R4, R21, R4, !PT ;  /* 0x0000000415047209 */ /* 0x001fe40007810000 */
[----:B------:R-:W-:Y:S02]  /*3de0*/  FMNMX.FTZ R3, R39, R0, !PT ;  /* 0x0000000027037209 */ /* 0x000fe40007810000 */
[----:B------:R-:W-:Y:S01]  /*3df0*/  ISETP.LT.OR P3, PT, R5, 0x31, P3 ;  /* 0x000000310500780c */ /* 0x000fe20001f61670 */
[----:B------:R-:W-:Y:S01]  /*3e00*/  FMUL.FTZ R2, R4, UR10 ;  /* 0x0000000a04027c20 */ /* 0x000fe20008410000 */
[----:B------:R-:W-:-:S02]  /*3e10*/  FMNMX.FTZ R0, R42, R3, !PT ;  /* 0x000000032a007209 */ /* 0x000fc40007810000 */
[----:B------:R-:W-:Y:S02]  /*3e20*/  FSEL R47, R47, -INF , !P2 ;  /* 0xff8000002f2f7808 */ /* 0x000fe40005000000 */
[----:B------:R-:W-:Y:S02]  /*3e30*/  FMNMX.FTZ R3, R43, R0, !PT ;  /* 0x000000002b037209 */ /* 0x000fe40007810000 */
[----:B------:R-:W-:Y:S02]  /*3e40*/  FSETP.NEU.FTZ.AND P1, PT, R4, -INF , PT ;  /* 0xff8000000400780b */ /* 0x000fe40003f3d000 */
[----:B------:R-:W-:Y:S02]  /*3e50*/  FMNMX.FTZ R0, R46, R3, !PT ;  /* 0x000000032e007209 */ /* 0x000fe40007810000 */
[----:B------:R-:W-:Y:S02]  /*3e60*/  ISETP.NE.AND P6, PT, R24, RZ, PT ;  /* 0x000000ff1800720c */ /* 0x000fe40003fc5270 */
[----:B------:R-:W-:-:S02]  /*3e70*/  ISETP.GT.AND P5, PT, R20, 0x38, !P5 ;  /* 0x000000381400780c */ /* 0x000fc40006fa4270 */
[----:B------:R-:W-:Y:S02]  /*3e80*/  ISETP.LT.OR P4, PT, R5, 0x32, P4 ;  /* 0x000000320500780c */ /* 0x000fe40002781670 */
[----:B------:R-:W-:Y:S02]  /*3e90*/  FSEL R50, R50, -INF , !P3 ;  /* 0xff80000032327808 */ /* 0x000fe40005800000 */
[----:B------:R-:W-:Y:S02]  /*3ea0*/  FMNMX.FTZ R3, R47, R0, !PT ;  /* 0x000000002f037209 */ /* 0x000fe40007810000 */
[----:B------:R-:W-:Y:S02]  /*3eb0*/  FSEL R24, R2, RZ, P1 ;  /* 0x000000ff02187208 */ /* 0x000fe40000800000 */
[----:B------:R-:W-:Y:S02]  /*3ec0*/  ISETP.GT.AND P1, PT, R20, 0x39, !P6 ;  /* 0x000000391400780c */ /* 0x000fe40007724270 */
[----:B------:R-:W-:Y:S01]  /*3ed0*/  ISETP.LT.OR P5, PT, R5, 0x39, P5 ;  /* 0x000000390500780c */ /* 0x000fe20002fa1670 */
[--C-:B------:R-:W-:Y:S01]  /*3ee0*/  FFMA.FTZ R2, R25, UR10, -R24.reuse ;  /* 0x0000000a19027c23 */ /* 0x100fe20008010818 */
[----:B------:R-:W-:Y:S01]  /*3ef0*/  FSEL R51, R51, -INF , !P4 ;  /* 0xff80000033337808 */ /* 0x000fe20006000000 */
[--C-:B------:R-:W-:Y:S01]  /*3f00*/  FFMA.FTZ R20, R59, UR10, -R24.reuse ;  /* 0x0000000a3b147c23 */ /* 0x100fe20008010818 */
[----:B------:R-:W-:Y:S01]  /*3f10*/  FMNMX.FTZ R0, R50, R3, !PT ;  /* 0x0000000332007209 */ /* 0x000fe20007810000 */
[----:B------:R0:W-:Y:S01]  /*3f20*/  MUFU.EX2 R196, R2 ;  /* 0x0000000200c47308 */ /* 0x0001e20000000800 */
[----:B------:R-:W-:Y:S01]  /*3f30*/  ISETP.LT.OR P1, PT, R5, 0x3a, P1 ;  /* 0x0000003a0500780c */ /* 0x000fe20000f21670 */
[--C-:B------:R-:W-:Y:S01]  /*3f40*/  FFMA.FTZ R21, R29, UR10, -R24.reuse ;  /* 0x0000000a1d157c23 */ /* 0x100fe20008010818 */
[----:B------:R-:W-:Y:S01]  /*3f50*/  FSEL R54, R54, -INF , !P5 ;  /* 0xff80000036367808 */ /* 0x000fe20006800000 */
[--C-:B------:R-:W-:Y:S01]  /*3f60*/  FFMA.FTZ R25, R63, UR10, -R24.reuse ;  /* 0x0000000a3f197c23 */ /* 0x100fe20008010818 */
[----:B------:R-:W-:Y:S01]  /*3f70*/  FMNMX.FTZ R3, R51, R0, !PT ;  /* 0x0000000033037209 */ /* 0x000fe20007810000 */
[--C-:B------:R-:W-:Y:S01]  /*3f80*/  FFMA.FTZ R28, R65, UR10, -R24.reuse ;  /* 0x0000000a411c7c23 */ /* 0x100fe20008010818 */
[----:B------:R-:W-:Y:S01]  /*3f90*/  FSEL R55, R55, -INF , !P1 ;  /* 0xff80000037377808 */ /* 0x000fe20004800000 */
[----:B------:R1:W2:Y:S01]  /*3fa0*/  MUFU.EX2 R5, R20 ;  /* 0x0000001400057308 */ /* 0x0002a20000000800 */
[----:B------:R-:W-:Y:S01]  /*3fb0*/  FMNMX.FTZ R0, R54, R3, !PT ;  /* 0x0000000336007209 */ /* 0x000fe20007810000 */
[--C-:B0-----:R-:W-:Y:S01]  /*3fc0*/  FFMA.FTZ R2, R61, UR10, -R24.reuse ;  /* 0x0000000a3d027c23 */ /* 0x101fe20008010818 */
[--C-:B------:R-:W-:Y:S01]  /*3fd0*/  FFMA.FTZ R29, R37, UR10, -R24.reuse ;  /* 0x0000000a251d7c23 */ /* 0x100fe20008010818 */
[--C-:B------:R-:W-:Y:S01]  /*3fe0*/  FFMA.FTZ R32, R67, UR10, -R24.reuse ;  /* 0x0000000a43207c23 */ /* 0x100fe20008010818 */
[----:B------:R-:W-:Y:S01]  /*3ff0*/  FMNMX.FTZ R0, R55, R0, !PT ;  /* 0x0000000037007209 */ /* 0x000fe20007810000 */
[--C-:B------:R-:W-:Y:S01]  /*4000*/  FFMA.FTZ R36, R69, UR10, -R24.reuse ;  /* 0x0000000a45247c23 */ /* 0x100fe20008010818 */
[--C-:B------:R-:W-:Y:S01]  /*4010*/  FFMA.FTZ R45, R45, UR10, -R24.reuse ;  /* 0x0000000a2d2d7c23 */ /* 0x100fe20008010818 */
[----:B------:R0:W-:Y:S01]  /*4020*/  MUFU.EX2 R198, R2 ;  /* 0x0000000200c67308 */ /* 0x0001e20000000800 */
[--C-:B-1----:R-:W-:Y:S01]  /*4030*/  FFMA.FTZ R20, R33, UR10, -R24.reuse ;  /* 0x0000000a21147c23 */ /* 0x102fe20008010818 */
[----:B------:R-:W0:Y:S01]  /*4040*/  SHFL.BFLY PT, R3, R0, 0x2, 0x1f ;  /* 0x0c401f0000037f89 */ /* 0x000e2200000e0000 */
[--C-:B------:R-:W-:Y:S01]  /*4050*/  FFMA.FTZ R48, R48, UR10, -R24.reuse ;  /* 0x0000000a30307c23 */ /* 0x100fe20008010818 */
[--C-:B------:R-:W-:Y:S01]  /*4060*/  FFMA.FTZ R49, R49, UR10, -R24.reuse ;  /* 0x0000000a31317c23 */ /* 0x100fe20008010818 */
[----:B------:R-:W-:Y:S01]  /*4070*/  FFMA.FTZ R52, R52, UR10, -R24 ;  /* 0x0000000a34347c23 */ /* 0x000fe20008010818 */
[----:B------:R-:W-:-:S02]  /*4080*/  R2UR UR4, R22 ;  /* 0x00000000160472ca */ /* 0x000fc400000e0000 */
[----:B------:R-:W-:Y:S08]  /*4090*/  MUFU.EX2 R21, R21 ;  /* 0x0000001500157308 */ /* 0x000ff00000000800 */
[----:B------:R-:W-:Y:S03]  /*40a0*/  MUFU.EX2 R25, R25 ;  /* 0x0000001900197308 */ /* 0x000fe60000000800 */
[----:B------:R-:W-:-:S05]  /*40b0*/  UISETP.NE.AND UP1, UPT, UR4, URZ, UPT ;  /* 0x0000003f0400728c */ /* 0x000fca000bf25270 */
[----:B------:R-:W1:Y:S01]  /*40c0*/  MUFU.EX2 R20, R20 ;  /* 0x0000001400147308 */ /* 0x000e620000000800 */
[----:B0-----:R-:W-:Y:S01]  /*40d0*/  FMNMX.FTZ R2, R0, R3, !PT ;  /* 0x0000000300027209 */ /* 0x001fe20007810000 */
[--C-:B------:R-:W-:Y:S01]  /*40e0*/  FFMA.FTZ R0, R41, UR10, -R24.reuse ;  /* 0x0000000a29007c23 */ /* 0x100fe20008010818 */
[----:B--2---:R-:W-:Y:S01]  /*40f0*/  FADD.FTZ R41, R196, R5 ;  /* 0x00000005c4297221 */ /* 0x004fe20000010000 */
[----:B------:R-:W-:Y:S01]  /*4100*/  FFMA.FTZ R24, R53, UR10, -R24 ;  /* 0x0000000a35187c23 */ /* 0x000fe20008010818 */
[----:B------:R-:W-:Y:S01]  /*4110*/  F2FP.F16.F32.PACK_AB R196, R5, R196 ;  /* 0x000000c405c4723e */ /* 0x000fe200000000ff */
[----:B------:R-:W0:Y:S02]  /*4120*/  SHFL.BFLY PT, R3, R2, 0x1, 0x1f ;  /* 0x0c201f0002037f89 */ /* 0x000e2400000e0000 */
[----:B------:R2:W-:Y:S01]  /*4130*/  MUFU.EX2 R33, R0 ;  /* 0x0000000000217308 */ /* 0x0005e20000000800 */
[----:B------:R-:W-:Y:S01]  /*4140*/  @UP1 ULDC UR4, c[0x0][0x44c] ;  /* 0x0001130000041ab9 */ /* 0x000fe20000000800 */
[----:B------:R-:W-:Y:S01]  /*4150*/  @UP1 ULDC UR14, c[0x0][0x450] ;  /* 0x00011400000e1ab9 */ /* 0x000fe20000000800 */
[----:B------:R-:W-:-:S05]  /*4160*/  UIMAD.WIDE.U32 UR4, UR60, UR4, URZ ;  /* 0x000000043c0472a5 */ /* 0x000fca000f8e003f */
[----:B------:R-:W3:Y:S01]  /*4170*/  MUFU.EX2 R28, R28 ;  /* 0x0000001c001c7308 */ /* 0x000ee20000000800 */
[----:B-1----:R-:W-:Y:S01]  /*4180*/  F2FP.F16.F32.PACK_AB R192, R20, R25 ;  /* 0x0000001914c0723e */ /* 0x002fe200000000ff */
[----:B------:R-:W-:Y:S02]  /*4190*/  @UP1 UMOV UR4, UR5 ;  /* 0x0000000500041c82 */ /* 0x000fe40008000000 */
[----:B------:R-:W-:-:S04]  /*41a0*/  @UP1 USHF.R.U32.HI UR11, URZ, UR14, UR4 ;  /* 0x0000000e3f0b1299 */ /* 0x000fc80008011604 */
[----:B------:R-:W1:Y:S01]  /*41b0*/  MUFU.EX2 R29, R29 ;  /* 0x0000001d001d7308 */ /* 0x000e620000000800 */
[----:B------:R-:W-:-:S04]  /*41c0*/  UIADD3 UR48, UR48, UR11, URZ ;  /* 0x0000000b30307290 */ /* 0x000fc8000fffe03f */
[----:B------:R-:W-:Y:S01]  /*41d0*/  UIADD3 UR7, UR48, UR7, URZ ;  /* 0x0000000730077290 */ /* 0x000fe2000fffe03f */
[----:B0-----:R-:W-:Y:S01]  /*41e0*/  FMNMX.FTZ R3, R2, R3, !PT ;  /* 0x0000000302037209 */ /* 0x001fe20007810000 */
[----:B------:R-:W-:Y:S01]  /*41f0*/  FADD.FTZ R2, R198, R41 ;  /* 0x00000029c6027221 */ /* 0x000fe20000010000 */
[----:B------:R-:W0:Y:S01]  /*4200*/  MUFU.EX2 R32, R32 ;  /* 0x0000002000207308 */ /* 0x000e220000000800 */
[----:B------:R-:W-:Y:S02]  /*4210*/  F2FP.F16.F32.PACK_AB R198, R21, R198 ;  /* 0x000000c615c6723e */ /* 0x000fe400000000ff */
[C---:B--2---:R-:W-:Y:S01]  /*4220*/  FMUL.FTZ R0, R3.reuse, UR10 ;  /* 0x0000000a03007c20 */ /* 0x044fe20008410000 */
        /* <DEDUP_REMOVED lines=13> */
[----:B------:R-:W-:Y:S01]  /*4300*/  FADD.FTZ R41, R20, R41 ;  /* 0x0000002914297221 */ /* 0x000fe20000010000 */
[--C-:B------:R-:W-:Y:S01]  /*4310*/  FFMA.FTZ R38, R38, UR10, -R0.reuse ;  /* 0x0000000a26267c23 */ /* 0x100fe20008010800 */
[--C-:B------:R-:W-:Y:S01]  /*4320*/  FFMA.FTZ R39, R39, UR10, -R0.reuse ;  /* 0x0000000a27277c23 */ /* 0x100fe20008010800 */
[--C-:B------:R-:W-:Y:S01]  /*4330*/  FFMA.FTZ R42, R42, UR10, -R0.reuse ;  /* 0x0000000a2a2a7c23 */ /* 0x100fe20008010800 */
[----:B---3--:R-:W-:Y:S01]  /*4340*/  FADD.FTZ R2, R28, R41 ;  /* 0x000000291c027221 */ /* 0x008fe20000010000 */
[--C-:B------:R-:W-:Y:S01]  /*4350*/  FFMA.FTZ R43, R43, UR10, -R0.reuse ;  /* 0x0000000a2b2b7c23 */ /* 0x100fe20008010800 */
[----:B------:R-:W-:Y:S01]  /*4360*/  FFMA.FTZ R46, R46, UR10, -R0 ;  /* 0x0000000a2e2e7c23 */ /* 0x000fe20008010800 */
[----:B------:R-:W2:Y:S01]  /*4370*/  MUFU.EX2 R27, R27 ;  /* 0x0000001b001b7308 */ /* 0x000ea20000000800 */
[----:B-1----:R-:W-:Y:S01]  /*4380*/  FADD.FTZ R53, R29, R2 ;  /* 0x000000021d357221 */ /* 0x002fe20000010000 */
[--C-:B------:R-:W-:Y:S01]  /*4390*/  FFMA.FTZ R47, R47, UR10, -R0.reuse ;  /* 0x0000000a2f2f7c23 */ /* 0x100fe20008010800 */
[--C-:B------:R-:W-:Y:S01]  /*43a0*/  FFMA.FTZ R50, R50, UR10, -R0.reuse ;  /* 0x0000000a32327c23 */ /* 0x100fe20008010800 */
[--C-:B------:R-:W-:Y:S01]  /*43b0*/  FFMA.FTZ R51, R51, UR10, -R0.reuse ;  /* 0x0000000a33337c23 */ /* 0x100fe20008010800 */
[--C-:B------:R-:W-:Y:S01]  /*43c0*/  FFMA.FTZ R54, R54, UR10, -R0.reuse ;  /* 0x0000000a36367c23 */ /* 0x100fe20008010800 */
[----:B------:R-:W-:Y:S01]  /*43d0*/  FFMA.FTZ R0, R55, UR10, -R0 ;  /* 0x0000000a37007c23 */ /* 0x000fe20008010800 */
[----:B------:R-:W-:Y:S01]  /*43e0*/  F2FP.F16.F32.PACK_AB R194, R29, R28 ;  /* 0x0000001c1dc2723e */ /* 0x000fe200000000ff */
[----:B------:R-:W1:Y:S01]  /*43f0*/  MUFU.EX2 R30, R30 ;  /* 0x0000001e001e7308 */ /* 0x000e620000000800 */
[----:B0-----:R-:W-:-:S07]  /*4400*/  F2FP.F16.F32.PACK_AB R188, R33, R32 ;  /* 0x0000002021bc723e */ /* 0x001fce00000000ff */
[----:B------:R-:W0:Y:S01]  /*4410*/  MUFU.EX2 R31, R31 ;  /* 0x0000001f001f7308 */ /* 0x000e220000000800 */
[----:B--2---:R-:W-:Y:S01]  /*4420*/  FADD.FTZ R41, R26, R27 ;  /* 0x0000001b1a297221 */ /* 0x004fe20000010000 */
[----:B------:R-:W-:-:S06]  /*4430*/  F2FP.F16.F32.PACK_AB R197, R27, R26 ;  /* 0x0000001a1bc5723e */ /* 0x000fcc00000000ff */
[----:B------:R-:W2:Y:S01]  /*4440*/  MUFU.EX2 R34, R34 ;  /* 0x0000002200227308 */ /* 0x000ea20000000800 */
[----:B-1----:R-:W-:-:S07]  /*4450*/  FADD.FTZ R2, R30, R41 ;  /* 0x000000291e027221 */ /* 0x002fce0000010000 */
[----:B------:R-:W1:Y:S01]  /*4460*/  MUFU.EX2 R35, R35 ;  /* 0x0000002300237308 */ /* 0x000e620000000800 */
[C---:B0-----:R-:W-:Y:S01]  /*4470*/  FADD.FTZ R41, R31.reuse, R2 ;  /* 0x000000021f297221 */ /* 0x041fe20000010000 */
[----:B------:R-:W-:-:S06]  /*4480*/  F2FP.F16.F32.PACK_AB R199, R31, R30 ;  /* 0x0000001e1fc7723e */ /* 0x000fcc00000000ff */
[----:B------:R-:W0:Y:S01]  /*4490*/  MUFU.EX2 R38, R38 ;  /* 0x0000002600267308 */ /* 0x000e220000000800 */
[----:B--2---:R-:W-:-:S07]  /*44a0*/  FADD.FTZ R2, R34, R41 ;  /* 0x0000002922027221 */ /* 0x004fce0000010000 */
[----:B------:R-:W2:Y:S01]  /*44b0*/  MUFU.EX2 R39, R39 ;  /* 0x0000002700277308 */ /* 0x000ea20000000800 */
[C---:B-1----:R-:W-:Y:S01]  /*44c0*/  FADD.FTZ R5, R35.reuse, R2 ;  /* 0x0000000223057221 */ /* 0x042fe20000010000 */
[----:B------:R-:W-:-:S06]  /*44d0*/  F2FP.F16.F32.PACK_AB R193, R35, R34 ;  /* 0x0000002223c1723e */ /* 0x000fcc00000000ff */
[----:B------:R-:W1:Y:S01]  /*44e0*/  MUFU.EX2 R42, R42 ;  /* 0x0000002a002a7308 */ /* 0x000e620000000800 */
[----:B0-----:R-:W-:-:S07]  /*44f0*/  FADD.FTZ R2, R38, R5 ;  /* 0x0000000526027221 */ /* 0x001fce0000010000 */
[----:B------:R-:W0:Y:S01]  /*4500*/  MUFU.EX2 R43, R43 ;  /* 0x0000002b002b7308 */ /* 0x000e220000000800 */
[C---:B--2---:R-:W-:Y:S01]  /*4510*/  FADD.FTZ R5, R39.reuse, R2 ;  /* 0x0000000227057221 */ /* 0x044fe20000010000 */
        /* <DEDUP_REMOVED lines=12> */
[----:B0-----:R-:W-:-:S07]  /*45e0*/  F2FP.F16.F32.PACK_AB R190, R45, R36 ;  /* 0x000000242dbe723e */ /* 0x001fce00000000ff */
[----:B------:R0:W-:Y:S01]  /*45f0*/  MUFU.EX2 R37, R24 ;  /* 0x0000001800257308 */ /* 0x0001e20000000800 */
[----:B--2---:R-:W-:-:S07]  /*4600*/  FADD.FTZ R2, R50, R5 ;  /* 0x0000000532027221 */ /* 0x004fce0000010000 */
[----:B------:R-:W2:Y:S01]  /*4610*/  MUFU.EX2 R51, R51 ;  /* 0x0000003300337308 */ /* 0x000ea20000000800 */
[----:B0-----:R-:W-:-:S04]  /*4620*/  FADD.FTZ R24, R32, R53 ;  /* 0x0000003520187221 */ /* 0x001fc80000010000 */
[----:B------:R-:W-:-:S03]  /*4630*/  FADD.FTZ R53, R33, R24 ;  /* 0x0000001821357221 */ /* 0x000fc60000010000 */
[----:B------:R-:W0:Y:S01]  /*4640*/  MUFU.EX2 R49, R49 ;  /* 0x0000003100317308 */ /* 0x000e220000000800 */
[----:B------:R-:W-:-:S04]  /*4650*/  FADD.FTZ R24, R36, R53 ;  /* 0x0000003524187221 */ /* 0x000fc80000010000 */
[----:B------:R-:W-:-:S03]  /*4660*/  FADD.FTZ R41, R45, R24 ;  /* 0x000000182d297221 */ /* 0x000fc60000010000 */
[----:B------:R-:W3:Y:S01]  /*4670*/  MUFU.EX2 R54, R54 ;  /* 0x0000003600367308 */ /* 0x000ee20000000800 */
[----:B-1----:R-:W-:Y:S01]  /*4680*/  FADD.FTZ R20, R48, R41 ;  /* 0x0000002930147221 */ /* 0x002fe20000010000 */
[C---:B--2---:R-:W-:Y:S01]  /*4690*/  FADD.FTZ R5, R51.reuse, R2 ;  /* 0x0000000233057221 */ /* 0x044fe20000010000 */
[----:B------:R-:W-:-:S05]  /*46a0*/  F2FP.F16.F32.PACK_AB R185, R51, R50 ;  /* 0x0000003233b9723e */ /* 0x000fca00000000ff */
[----:B------:R-:W1:Y:S01]  /*46b0*/  MUFU.EX2 R52, R52 ;  /* 0x0000003400347308 */ /* 0x000e620000000800 */
[C---:B0-----:R-:W-:Y:S01]  /*46c0*/  FADD.FTZ R21, R49.reuse, R20 ;  /* 0x0000001431157221 */ /* 0x041fe20000010000 */
[----:B------:R-:W-:-:S06]  /*46d0*/  F2FP.F16.F32.PACK_AB R184, R49, R48 ;  /* 0x0000003031b8723e */ /* 0x000fcc00000000ff */
[----:B------:R3:W0:Y:S02]  /*46e0*/  MUFU.EX2 R187, R0 ;  /* 0x0000000000bb7308 */ /* 0x0006240000000800 */
[----:B---3--:R-:W-:Y:S01]  /*46f0*/  FADD.FTZ R0, R54, R5 ;  /* 0x0000000536007221 */ /* 0x008fe20000010000 */
[----:B-1----:R-:W-:Y:S01]  /*4700*/  FADD.FTZ R20, R52, R21 ;  /* 0x0000001534147221 */ /* 0x002fe20000010000 */
[----:B------:R-:W-:-:S03]  /*4710*/  F2FP.F16.F32.PACK_AB R186, R37, R52 ;  /* 0x0000003425ba723e */ /* 0x000fc600000000ff */
[----:B------:R-:W-:Y:S01]  /*4720*/  FADD.FTZ R20, R37, R20 ;  /* 0x0000001425147221 */ /* 0x000fe20000010000 */
[C---:B0-----:R-:W-:Y:S01]  /*4730*/  FADD.FTZ R5, R187.reuse, R0 ;  /* 0x00000000bb057221 */ /* 0x041fe20000010000 */
        /* <DEDUP_REMOVED lines=9> */
[----:B------:R-:W-:-:S07]  /*47d0*/  UIMAD.WIDE.U32 UR14, UR18, UR4, URZ ;  /* 0x00000004120e72a5 */ /* 0x000fce000f8e003f */
[----:B------:R-:W-:Y:S02]  /*47e0*/  @UP0 UMOV UR14, UR15 ;  /* 0x0000000f000e0c82 */ /* 0x000fe40008000000 */
[----:B------:R-:W-:-:S04]  /*47f0*/  @UP0 USHF.R.U32.HI UR18, URZ, UR5, UR14 ;  /* 0x000000053f120299 */ /* 0x000fc8000801160e */
[----:B------:R-:W-:Y:S01]  /*4800*/  ULOP3.LUT UR18, URZ, UR18, URZ, 0x33, !UPT ;  /* 0x000000123f127292 */ /* 0x000fe2000f8e333f */
[----:B------:R-:W-:Y:S11]  /*4810*/  BRA `(.L_x_1245) ;  /* 0x0000000000187947 */ /* 0x000ff60003800000 */
.L_x_1244:
[----:B------:R-:W-:Y:S02]  /*4820*/  ULDC UR11, c[0x0][0x9e4] ;  /* 0x00027900000b7ab9 */ /* 0x000fe40000000800 */
[----:B------:R-:W-:-:S11]  /*4830*/  UISETP.NE.AND UP0, UPT, UR11, 0x1, UPT ;  /* 0x000000010b00788c */ /* 0x000fd6000bf05270 */
[----:B------:R-:W-:Y:S02]  /*4840*/  @UP0 ULDC.64 UR4, c[0x0][0x9e8] ;  /* 0x00027a0000040ab9 */ /* 0x000fe40000000a00 */
[----:B------:R-:W-:-:S07]  /*4850*/  UIMAD.WIDE.U32 UR14, UR18, UR4, URZ ;  /* 0x00000004120e72a5 */ /* 0x000fce000f8e003f */
[----:B------:R-:W-:Y:S02]  /*4860*/  @UP0 UMOV UR14, UR15 ;  /* 0x0000000f000e0c82 */ /* 0x000fe40008000000 */
[----:B------:R-:W-:-:S12]  /*4870*/  @UP0 USHF.R.U32.HI UR18, URZ, UR5, UR14 ;  /* 0x000000053f120299 */ /* 0x000fd8000801160e */
.L_x_1245:
[----:B------:R-:W-:-:S04]  /*4880*/  UIMAD UR11, UR18, UR11, UR11 ;  /* 0x0000000b120b72a4 */ /* 0x000fc8000f8e020b */
[----:B------:R-:W-:-:S04]  /*4890*/  UISETP.LT.AND UP0, UPT, UR7, UR11, UPT ;  /* 0x0000000b0700728c */ /* 0x000fc8000bf01270 */
[----:B------:R-:W-:-:S12]  /*48a0*/  USEL UR7, UR7, UR11, UP0 ;  /* 0x0000000b07077287 */ /* 0x000fd80008000000 */
.L_x_1243:
        /* <DEDUP_REMOVED lines=19> */
[----:B------:R-:W-:Y:S02]  /*49e0*/  CS2R R128, SRZ ;  /* 0x0000000000807805 */ /* 0x000fe4000001ff00 */
[----:B------:R-:W-:Y:S02]  /*49f0*/  CS2R R126, SRZ ;  /* 0x00000000007e7805 */ /* 0x000fe4000001ff00 */
[----:B------:R-:W-:Y:S02]  /*4a00*/  CS2R R124, SRZ ;  /* 0x00000000007c7805 */ /* 0x000fe4000001ff00 */
[----:B------:R-:W-:Y:S02]  /*4a10*/  CS2R R122, SRZ ;  /* 0x00000000007a7805 */ /* 0x000fe4000001ff00 */
[----:B------:R-:W-:Y:S02]  /*4a20*/  ISETP.GE.AND P1, PT, R225, UR54, PT ;  /* 0x00000036e1007c0c */ /* 0x000fe4000bf26270 */
        /* <DEDUP_REMOVED lines=50> */
[----:B------:R-:W-:Y:S01]  /*4d50*/  IMAD.MOV.U32 R224, RZ, RZ, R3 ;  /* 0x000000ffffe07224 */ /* 0x000fe200078e0003 */
[----:B------:R-:W-:Y:S01]  /*4d60*/  UMOV UR7, UR38 ;  /* 0x0000002600077c82 */ /* 0x000fe20008000000 */
[----:B------:R-:W-:Y:S01]  /*4d70*/  IMAD.MOV.U32 R21, RZ, RZ, R4 ;  /* 0x000000ffff157224 */ /* 0x000fe200078e0004 */
[----:B------:R-:W-:Y:S01]  /*4d80*/  UMOV UR4, UR39 ;  /* 0x0000002700047c82 */ /* 0x000fe20008000000 */
[----:B------:R-:W-:Y:S01]  /*4d90*/  IMAD.MOV.U32 R0, RZ, RZ, 0x3f800000 ;  /* 0x3f800000ff007424 */ /* 0x000fe200078e00ff */
[----:B------:R-:W-:Y:S01]  /*4da0*/  ULDC UR55, c[0x0][0x9e4] ;  /* 0x0002790000377ab9 */ /* 0x000fe20000000800 */
[----:B------:R-:W-:-:S07]  /*4db0*/  IMAD.MOV.U32 R151, RZ, RZ, RZ ;  /* 0x000000ffff977224 */ /* 0x000fce00078e00ff */
.L_x_1265:
[----:B------:R-:W-:-:S04]  /*4dc0*/  UISETP.NE.AND UP0, UPT, UR4, 0x1, UPT ;  /* 0x000000010400788c */ /* 0x000fc8000bf05270 */
[----:B------:R-:W-:-:S04]  /*4dd0*/  USEL UR38, URZ, 0x1, UP0 ;  /* 0x000000013f267887 */ /* 0x000fc80008000000 */
[----:B------:R-:W-:Y:S01]  /*4de0*/  ULOP3.LUT UR38, UR7, UR38, URZ, 0x3c, !UPT ;  /* 0x0000002607267292 */ /* 0x000fe2000f8e3c3f */
[----:B------:R-:W-:Y:S11]  /*4df0*/  @!P0 BRA `(.L_x_1247) ;  /* 0x0000000000048947 */ /* 0x000ff60003800000 */
[----:B------:R-:W-:Y:S01]  /*4e00*/  BPT.TRAP 0x1 ;  /* 0x000000040000795c */ /* 0x000fe20000300000 */
.L_x_1247:
[----:B------:R-:W-:Y:S01]  /*4e10*/  UIADD3 UR39, UR4, 0x1, URZ ;  /* 0x0000000104277890 */ /* 0x000fe2000fffe03f */
[----:B------:R-:W-:-:S03]  /*4e20*/  IMAD.U32 R3, RZ, RZ, UR38 ;  /* 0x00000026ff037e24 */ /* 0x000fc6000f8e00ff */
[----:B------:R-:W-:Y:S02]  /*4e30*/  UISETP.NE.AND UP0, UPT, UR39, 0x2, UPT ;  /* 0x000000022700788c */ /* 0x000fe4000bf05270 */
[----:B------:R-:W-:Y:S02]  /*4e40*/  SHF.L.U32 R3, R3, 0x1f, RZ ;  /* 0x0000001f03037819 */ /* 0x000fe400000006ff */
[----:B------:R-:W-:-:S04]  /*4e50*/  USEL UR39, UR39, URZ, UP0 ;  /* 0x0000003f27277287 */ /* 0x000fc80008000000 */
[----:B------:R-:W-:-:S09]  /*4e60*/  ULEA UR6, UR39, UR40, 0x3 ;  /* 0x0000002827067291 */ /* 0x000fd2000f8e183f */
[----:B------:R0:W1:Y:S01]  /*4e70*/  SYNCS.PHASECHK.TRANS64.TRYWAIT P1, [UR6+0x30830], R3 ;  /* 0x03083003ff0075a7 */ /* 0x0000620008020146 */
[----:B------:R-:W-:Y:S05]  /*4e80*/  @!P0 BRA `(.L_x_1248) ;  /* 0x0000000000048947 */ /* 0x000fea0003800000 */
[----:B------:R-:W-:Y:S01]  /*4e90*/  BPT.TRAP 0x1 ;  /* 0x000000040000795c */ /* 0x000fe20000300000 */
.L_x_1248:
[-C--:B------:R-:W-:Y:S01]  /*4ea0*/  FMUL.FTZ R24, R24, R2.reuse ;  /* 0x0000000218187220 */ /* 0x080fe20000410000 */
[----:B------:R-:W-:Y:S01]  /*4eb0*/  FMUL.FTZ R25, R25, R2 ;  /* 0x0000000219197220 */ /* 0x000fe20000410000 */
[----:B-1----:R-:W-:Y:S06]  /*4ec0*/  @P1 BRA `(.L_x_1249) ;  /* 0x0000000000081947 */ /* 0x002fec0003800000 */
[----:B------:R-:W1:Y:S02]  /*4ed0*/  SYNCS.PHASECHK.TRANS64.TRYWAIT P1, [UR6+0x30830], R3 ;  /* 0x03083003ff0075a7 */ /* 0x000e640008020146 */
[----:B-1----:R-:W-:Y:S05]  /*4ee0*/  @!P1 BRA `(.L_x_1250) ;  /* 0x00000138000c9947 */ /* 0x002fea0003800000 */
.L_x_1249:
[----:B------:R-:W-:Y:S01]  /*4ef0*/  R2UR UR48, R18 ;  /* 0x00000000123072ca */ /* 0x000fe200000e0000 */
[----:B------:R-:W-:Y:S01]  /*4f00*/  ULEA UR5, UR39, UR61, 0xb ;  /* 0x0000003d27057291 */ /* 0x000fe2000f8e583f */
[----:B------:R-:W-:Y:S01]  /*4f10*/  R2UR UR49, R19 ;  /* 0x00000000133172ca */ /* 0x000fe200000e0000 */
[----:B------:R-:W-:Y:S01]  /*4f20*/  WARPGROUP.ARRIVE ;  /* 0x00000000000079c5 */ /* 0x000fe20000000000 */
[----:B------:R-:W-:Y:S01]  /*4f30*/  UMOV UR51, 0x40000040 ;  /* 0x4000004000337882 */ /* 0x000fe20000000000 */
[----:B------:R-:W-:Y:S01]  /*4f40*/  UIADD3 UR10, UR5, 0x206, URZ ;  /* 0x00000206050a7890 */ /* 0x000fe2000fffe03f */
[-C--:B------:R-:W-:Y:S01]  /*4f50*/  FMUL.FTZ R28, R28, R2.reuse ;  /* 0x000000021c1c7220 */ /* 0x080fe20000410000 */
[----:B------:R-:W-:Y:S01]  /*4f60*/  UMOV UR11, 0x40000040 ;  /* 0x40000040000b7882 */ /* 0x000fe20000000000 */
[----:B------:R-:W-:Y:S01]  /*4f70*/  UMOV UR50, UR5 ;  /* 0x0000000500327c82 */ /* 0x000fe20008000000 */
[----:B------:R-:W-:Y:S01]  /*4f80*/  UIADD3 UR14, UR5, 0x400, URZ ;  /* 0x00000400050e7890 */ /* 0x000fe2000fffe03f */
[-C--:B------:R-:W-:Y:S01]  /*4f90*/  FMUL.FTZ R29, R29, R2.reuse ;  /* 0x000000021d1d7220 */ /* 0x080fe20000410000 */
[----:B------:R-:W-:Y:S01]  /*4fa0*/  UMOV UR15, 0x40000040 ;  /* 0x40000040000f7882 */ /* 0x000fe20000000000 */
[----:B------:R-:W-:Y:S01]  /*4fb0*/  UIADD3 UR18, UR5, 0x402, URZ ;  /* 0x0000040205127890 */ /* 0x000fe2000fffe03f */
[-C--:B------:R-:W-:Y:S01]  /*4fc0*/  FMUL.FTZ R32, R32, R2.reuse ;  /* 0x0000000220207220 */ /* 0x080fe20000410000 */
[----:B------:R-:W-:Y:S01]  /*4fd0*/  UMOV UR19, 0x40000040 ;  /* 0x4000004000137882 */ /* 0x000fe20000000000 */
[----:B------:R-:W-:Y:S01]  /*4fe0*/  HGMMA.64x64x16.F32 R152, gdesc[UR48], RZ, !UPT, gsb0 ;  /* 0x00e00000309879f0 */ /* 0x000fe2000c0008ff */
[----:B------:R-:W-:Y:S01]  /*4ff0*/  R2UR UR48, R14 ;  /* 0x000000000e3072ca */ /* 0x000fe200000e0000 */
[----:B------:R-:W-:Y:S01]  /*5000*/  UIADD3 UR50, UR5, 0x2, URZ ;  /* 0x0000000205327890 */ /* 0x000fe2000fffe03f */
[----:B------:R-:W-:Y:S01]  /*5010*/  R2UR UR49, R15 ;  /* 0x000000000f3172ca */ /* 0x000fe200000e0000 */
        /* <DEDUP_REMOVED lines=149> */
[----:B------:R-:W-:-:S09]  /*5970*/  WARPGROUP.ARRIVE ;  /* 0x00000000000079c5 */ /* 0x000fd20000000000 */
        /* <DEDUP_REMOVED lines=15> */
[----:B------:R-:W-:Y:S01]  /*5a70*/  UIADD3 UR50, UR5, 0x204, URZ ;  /* 0x0000020405327890 */ /* 0x000fe2000fffe03f */
[----:B------:R-:W-:Y:S01]  /*5a80*/  UMOV UR51, 0x40000040 ;  /* 0x4000004000337882 */ /* 0x000fe20000000000 */
[----:B------:R-:W-:Y:S01]  /*5a90*/  UMOV UR48, UR56 ;  /* 0x0000003800307c82 */ /* 0x000fe20008000000 */
[----:B------:R-:W-:Y:S01]  /*5aa0*/  UMOV UR49, UR57 ;  /* 0x0000003900317c82 */ /* 0x000fe20008000000 */
        /* <DEDUP_REMOVED lines=37> */
.L_x_1251:
[----:B------:R-:W-:Y:S01]  /*5d00*/  ULEA UR5, UR4, UR40, 0x3 ;  /* 0x0000002804057291 */ /* 0x000fe2000f8e183f */
[----:B------:R-:W-:-:S05]  /*5d10*/  IMAD.U32 R0, RZ, RZ, UR7 ;  /* 0x00000007ff007e24 */ /* 0x000fca000f8e00ff */
[----:B------:R-:W-:-:S04]  /*5d20*/  SHF.L.U32 R0, R0, 0x1f, RZ ;  /* 0x0000001f00007819 */ /* 0x000fc800000006ff */
[----:B------:R2:W3:Y:S01]  /*5d30*/  SYNCS.PHASECHK.TRANS64.TRYWAIT P1, [UR5+0x30850], R0 ;  /* 0x03085000ff0075a7 */ /* 0x0004e20008020145 */
[----:B------:R-:W-:Y:S05]  /*5d40*/  @!P0 BRA `(.L_x_1252) ;  /* 0x0000000000048947 */ /* 0x000fea0003800000 */
[----:B------:R-:W-:Y:S01]  /*5d50*/  BPT.TRAP 0x1 ;  /* 0x000000040000795c */ /* 0x000fe20000300000 */
.L_x_1252:
[----:B---3--:R-:W-:Y:S05]  /*5d60*/  @P1 BRA `(.L_x_1253) ;  /* 0x0000000000081947 */ /* 0x008fea0003800000 */
[----:B------:R-:W3:Y:S02]  /*5d70*/  SYNCS.PHASECHK.TRANS64.TRYWAIT P1, [UR5+0x30850], R0 ;  /* 0x03085000ff0075a7 */ /* 0x000ee40008020145 */
[----:B---3--:R-:W-:Y:S05]  /*5d80*/  @!P1 BRA `(.L_x_1254) ;  /* 0x00000128007c9947 */ /* 0x008fea0003800000 */
.L_x_1253:
[----:B------:R-:W-:Y:S01]  /*5d90*/  UIADD3 UR7, UR40, 0x400, URZ ;  /* 0x0000040028077890 */ /* 0x000fe2000fffe03f */
[----:B------:R-:W-:Y:S01]  /*5da0*/  WARPGROUP.ARRIVE ;  /* 0x00000000000079c5 */ /* 0x000fe20000000000 */
[----:B------:R-:W-:Y:S02]  /*5db0*/  UMOV UR11, 0x40000040 ;  /* 0x40000040000b7882 */ /* 0x000fe40000000000 */
        /* <DEDUP_REMOVED lines=27> */
.L_x_1255:
[----:B------:R-:W-:Y:S01]  /*5f70*/  R2UR UR4, R22 ;  /* 0x00000000160472ca */ /* 0x000fe200000e0000 */
[----:B------:R-:W4:Y:S01]  /*5f80*/  S2UR UR7, SR_CgaCtaId ;  /* 0x00000000000779c3 */ /* 0x000f220000008800 */
[----:B------:R-:W-:Y:S01]  /*5f90*/  VIADD R187, R23, UR60 ;  /* 0x0000003c17bb7c36 */ /* 0x000fe20008000000 */
[----:B------:R-:W-:Y:S01]  /*5fa0*/  UIADD3 UR6, UR6, 0x30840, URZ ;  /* 0x0003084006067890 */ /* 0x000fe2000fffe03f */
[----:B------:R-:W-:Y:S01]  /*5fb0*/  IMAD.U32 R185, RZ, RZ, UR41 ;  /* 0x00000029ffb97e24 */ /* 0x000fe2000f8e00ff */
[----:B------:R-:W-:-:S08]  /*5fc0*/  UISETP.NE.AND UP0, UPT, UR43, URZ, UPT ;  /* 0x0000003f2b00728c */ /* 0x000fd0000bf05270 */
[----:B------:R-:W-:-:S06]  /*5fd0*/  UISETP.NE.AND UP1, UPT, UR4, URZ, UPT ;  /* 0x0000003f0400728c */ /* 0x000fcc000bf25270 */
[----:B------:R-:W-:Y:S02]  /*5fe0*/  PLOP3.LUT P1, PT, PT, PT, UP1, 0x80, 0x0 ;  /* 0x000000000000781c */ /* 0x000fe40003f2f018 */
[----:B------:R-:W-:-:S03]  /*5ff0*/  PLOP3.LUT P2, PT, PT, PT, UP1, 0x80, 0x0 ;  /* 0x000000000000781c */ /* 0x000fc60003f4f018 */
[----:B------:R-:W-:Y:S01]  /*6000*/  @UP1 ULDC UR4, c[0x0][0x44c] ;  /* 0x0001130000041ab9 */ /* 0x000fe20000000800 */
[----:B----4-:R-:W-:-:S03]  /*6010*/  UPRMT UR6, UR7, 0x654, UR6 ;  /* 0x0000065407067896 */ /* 0x010fc60008000006 */
[----:B------:R-:W-:-:S04]  /*6020*/  ULDC UR7, c[0x0][0x9e0] ;  /* 0x0002780000077ab9 */ /* 0x000fc80000000800 */
[----:B--23--:R-:W-:Y:S01]  /*6030*/  @P1 IMAD.HI.U32 R0, R187, UR4, RZ ;  /* 0x00000004bb001c27 */ /* 0x00cfe2000f8e00ff */
[----:B------:R-:W-:Y:S01]  /*6040*/  @UP1 ULDC UR4, c[0x0][0x450] ;  /* 0x0001140000041ab9 */ /* 0x000fe20000000800 */
[----:B------:R-:W-:Y:S01]  /*6050*/  PLOP3.LUT P1, PT, PT, PT, UP0, 0x40, 0x0 ;  /* 0x000000000000781c */ /* 0x000fe20003f2e808 */
[----:B------:R-:W-:Y:S01]  /*6060*/  SYNCS.ARRIVE.TRANS64.RED.A1T0 RZ, [UR6], RZ ;  /* 0x000000ffffff79a7 */ /* 0x000fe20008100406 */
[----:B------:R-:W-:Y:S01]  /*6070*/  ULDC UR6, c[0x0][0x9dc] ;  /* 0x0002770000067ab9 */ /* 0x000fe20000000800 */
[----:B------:R-:W-:Y:S01]  /*6080*/  @P2 SHF.R.U32.HI R187, RZ, UR4, R0 ;  /* 0x00000004ffbb2c19 */ /* 0x000fe20008011600 */
[----:B------:R-:W-:Y:S01]  /*6090*/  IMAD.SHL.U32 R0, R225, 0x40, RZ ;  /* 0x00000040e1007824 */ /* 0x000fe200078e00ff */
[----:B------:R-:W-:-:S03]  /*60a0*/  ULOP3.LUT UR4, URZ, UR6, URZ, 0x33, !UPT ;  /* 0x000000063f047292 */ /* 0x000fc6000f8e333f */
[----:B------:R-:W2:Y:S01]  /*60b0*/  SHFL.IDX PT, R188, R187, RZ, 0x1c1f ;  /* 0x001c1fffbbbc7589 */ /* 0x000ea200000e0000 */
[----:B------:R-:W-:-:S04]  /*60c0*/  IADD3 R2, -R17, 0x1, -R0 ;  /* 0x0000000111027810 */ /* 0x000fc80007ffe900 */
[----:B------:R-:W-:-:S05]  /*60d0*/  IADD3 R185, -R185, UR42, R2 ;  /* 0x0000002ab9b97c10 */ /* 0x000fca000fffe102 */
[C---:B------:R-:W-:Y:S02]  /*60e0*/  VIADD R186, R185.reuse, UR7 ;  /* 0x00000007b9ba7c36 */ /* 0x040fe40008000000 */
[----:B------:R-:W-:Y:S02]  /*60f0*/  VIADD R185, R185, UR4 ;  /* 0x00000004b9b97c36 */ /* 0x000fe40008000000 */
[--C-:B--2---:R-:W-:Y:S02]  /*6100*/  IMAD.IADD R184, R186, 0x1, R188.reuse ;  /* 0x00000001bab87824 */ /* 0x104fe400078e02bc */
[----:B-1----:R-:W-:Y:S01]  /*6110*/  IMAD.IADD R4, R185, 0x1, R188 ;  /* 0x00000001b9047824 */ /* 0x002fe200078e02bc */
[----:B------:R-:W-:Y:S06]  /*6120*/  @P1 BRA `(.L_x_1256) ;  /* 0x00000000005c1947 */ /* 0x000fec0003800000 */
[----:B------:R-:W-:Y:S01]  /*6130*/  IMAD.U32 R2, RZ, RZ, UR41 ;  /* 0x00000029ff027e24 */ /* 0x000fe2000f8e00ff */
[----:B------:R-:W-:Y:S04]  /*6140*/  BSSY B0, `(.L_x_1257) ;  /* 0x0000011000007945 */ /* 0x000fe80003800000 */
[----:B------:R-:W-:-:S04]  /*6150*/  IADD3 R188, -R2, UR42, R188 ;  /* 0x0000002a02bc7c10 */ /* 0x000fc8000fffe1bc */
[----:B------:R-:W-:-:S13]  /*6160*/  ISETP.GT.AND P1, PT, R188, -0x1, PT ;  /* 0xffffffffbc00780c */ /* 0x000fda0003f24270 */
[----:B------:R-:W-:Y:S05]  /*6170*/  @P1 BRA `(.L_x_1258) ;  /* 0x0000000000201947 */ /* 0x000fea0003800000 */
[----:B------:R-:W-:Y:S01]  /*6180*/  IMAD.U32 R189, RZ, RZ, UR55 ;  /* 0x00000037ffbd7e24 */ /* 0x000fe2000f8e00ff */
[----:B------:R-:W-:-:S04]  /*6190*/  LOP3.LUT R188, RZ, R188, RZ, 0x33, !PT ;  /* 0x000000bcffbc7212 */ /* 0x000fc800078e33ff */
[----:B------:R-:W-:-:S13]  /*61a0*/  ISETP.NE.AND P1, PT, R189, 0x1, PT ;  /* 0x00000001bd00780c */ /* 0x000fda0003f25270 */
[----:B0-----:R-:W0:Y:S02]  /*61b0*/  @P1 LDC.64 R2, c[0x0][0x9e8] ;  /* 0x00027a00ff021b82 */ /* 0x001e240000000a00 */
[----:B0-----:R-:W-:-:S05]  /*61c0*/  @P1 IMAD.HI.U32 R2, R188, R2, RZ ;  /* 0x00000002bc021227 */ /* 0x001fca00078e00ff */
[----:B------:R-:W-:-:S04]  /*61d0*/  @P1 SHF.R.U32.HI R188, RZ, R3, R2 ;  /* 0x00000003ffbc1219 */ /* 0x000fc80000011602 */
[----:B------:R-:W-:Y:S01]  /*61e0*/  LOP3.LUT R188, RZ, R188, RZ, 0x33, !PT ;  /* 0x000000bcffbc7212 */ /* 0x000fe200078e33ff */
[----:B------:R-:W-:Y:S06]  /*61f0*/  BRA `(.L_x_1259) ;  /* 0x0000000000147947 */ /* 0x000fec0003800000 */
.L_x_1258:
[----:B------:R-:W-:-:S05]  /*6200*/  IMAD.U32 R189, RZ, RZ, UR55 ;  /* 0x00000037ffbd7e24 */ /* 0x000fca000f8e00ff */
[----:B------:R-:W-:-:S13]  /*6210*/  ISETP.NE.AND P1, PT, R189, 0x1, PT ;  /* 0x00000001bd00780c */ /* 0x000fda0003f25270 */
[----:B0-----:R-:W0:Y:S02]  /*6220*/  @P1 LDC.64 R2, c[0x0][0x9e8] ;  /* 0x00027a00ff021b82 */ /* 0x001e240000000a00 */
[----:B0-----:R-:W-:-:S05]  /*6230*/  @P1 IMAD.HI.U32 R2, R188, R2, RZ ;  /* 0x00000002bc021227 */ /* 0x001fca00078e00ff */
[----:B------:R-:W-:-:S07]  /*6240*/  @P1 SHF.R.U32.HI R188, RZ, R3, R2 ;  /* 0x00000003ffbc1219 */ /* 0x000fce0000011602 */
.L_x_1259:
[----:B------:R-:W-:Y:S05]  /*6250*/  BSYNC B0 ;  /* 0x0000000000007941 */ /* 0x000fea0003800000 */
.L_x_1257:
[----:B------:R-:W-:-:S04]  /*6260*/  IMAD R188, R188, R189, -R0 ;  /* 0x000000bdbcbc7224 */ /* 0x000fc800078e0a00 */
[----:B------:R-:W-:-:S05]  /*6270*/  IMAD.IADD R188, R188, 0x1, -R17 ;  /* 0x00000001bcbc7824 */ /* 0x000fca00078e0a11 */
[----:B------:R-:W-:Y:S02]  /*6280*/  VIMNMX R4, R4, R188, !PT ;  /* 0x000000bc04047248 */ /* 0x000fe40007fe0100 */
[----:B------:R-:W-:-:S07]  /*6290*/  VIADDMNMX R184, R188, R189, R184, PT ;  /* 0x000000bdbcb87246 */ /* 0x000fce00038001b8 */
.L_x_1256:
[----:B------:R-:W-:Y:S01]  /*62a0*/  ISETP.GT.AND P1, PT, R225, -0x1, PT ;  /* 0xffffffffe100780c */ /* 0x000fe20003f24270 */
[----:B------:R-:W1:Y:S01]  /*62b0*/  SHFL.IDX PT, R2, R187, 0x1, 0x1c1f ;  /* 0x003c1f00bb027f89 */ /* 0x000e6200000e0000 */
[----:B------:R-:W-:Y:S02]  /*62c0*/  UISETP.NE.AND UP0, UPT, UR43, URZ, UPT ;  /* 0x0000003f2b00728c */ /* 0x000fe4000bf05270 */
[C---:B------:R-:W-:Y:S02]  /*62d0*/  ISETP.GT.AND P4, PT, R4.reuse, 0x1, P1 ;  /* 0x000000010400780c */ /* 0x040fe40000f84270 */
[----:B------:R-:W-:Y:S02]  /*62e0*/  ISETP.GT.AND P5, PT, R4, RZ, P1 ;  /* 0x000000ff0400720c */ /* 0x000fe40000fa4270 */
[C---:B------:R-:W-:Y:S02]  /*62f0*/  ISETP.LT.OR P4, PT, R184.reuse, 0x2, P4 ;  /* 0x00000002b800780c */ /* 0x040fe40002781670 */
[----:B------:R-:W-:-:S02]  /*6300*/  ISETP.LT.OR P5, PT, R184, 0x1, P5 ;  /* 0x00000001b800780c */ /* 0x000fc40002fa1670 */
[----:B------:R-:W-:Y:S02]  /*6310*/  FSEL R153, R153, -INF , !P4 ;  /* 0xff80000099997808 */ /* 0x000fe40006000000 */
[----:B------:R-:W-:Y:S02]  /*6320*/  ISETP.GT.AND P4, PT, R4, 0x18, P1 ;  /* 0x000000180400780c */ /* 0x000fe40000f84270 */
[----:B------:R-:W-:Y:S02]  /*6330*/  FSEL R152, R152, -INF , !P5 ;  /* 0xff80000098987808 */ /* 0x000fe40006800000 */
[----:B------:R-:W-:Y:S02]  /*6340*/  ISETP.LT.OR P4, PT, R184, 0x19, P4 ;  /* 0x00000019b800780c */ /* 0x000fe40002781670 */
[C---:B------:R-:W-:Y:S02]  /*6350*/  ISETP.GT.AND P6, PT, R4.reuse, 0x8, P1 ;  /* 0x000000080400780c */ /* 0x040fe40000fc4270 */
[----:B------:R-:W-:-:S02]  /*6360*/  ISETP.GT.AND P2, PT, R4, 0x9, P1 ;  /* 0x000000090400780c */ /* 0x000fc40000f44270 */
[----:B------:R-:W-:Y:S01]  /*6370*/  ISETP.GT.AND P3, PT, R4, 0x10, P1 ;  /* 0x000000100400780c */ /* 0x000fe20000f64270 */
[--C-:B-1----:R-:W-:Y:S01]  /*6380*/  IMAD.IADD R186, R186, 0x1, R2.reuse ;  /* 0x00000001baba7824 */ /* 0x102fe200078e0202 */
        /* <DEDUP_REMOVED lines=53> */
.L_x_1262:
[----:B------:R-:W-:-:S05]  /*66e0*/  IMAD.U32 R184, RZ, RZ, UR55 ;  /* 0x00000037ffb87e24 */ /* 0x000fca000f8e00ff */
[----:B------:R-:W-:-:S13]  /*66f0*/  ISETP.NE.AND P2, PT, R184, 0x1, PT ;  /* 0x00000001b800780c */ /* 0x000fda0003f45270 */
[----:B0-----:R-:W0:Y:S02]  /*6700*/  @P2 LDC.64 R2, c[0x0][0x9e8] ;  /* 0x00027a00ff022b82 */ /* 0x001e240000000a00 */
[----:B0-----:R-:W-:-:S05]  /*6710*/  @P2 IMAD.HI.U32 R2, R4, R2, RZ ;  /* 0x0000000204022227 */ /* 0x001fca00078e00ff */
[----:B------:R-:W-:-:S07]  /*6720*/  @P2 SHF.R.U32.HI R4, RZ, R3, R2 ;  /* 0x00000003ff042219 */ /* 0x000fce0000011602 */
.L_x_1263:
[----:B------:R-:W-:Y:S05]  /*6730*/  BSYNC B0 ;  /* 0x0000000000007941 */ /* 0x000fea0003800000 */
.L_x_1261:
[----:B------:R-:W-:-:S04]  /*6740*/  IMAD R0, R4, R184, -R0 ;  /* 0x000000b804007224 */ /* 0x000fc800078e0a00 */
[----:B------:R-:W-:-:S05]  /*6750*/  IMAD.IADD R0, R0, 0x1, -R17 ;  /* 0x0000000100007824 */ /* 0x000fca00078e0a11 */
[----:B------:R-:W-:Y:S02]  /*6760*/  VIMNMX R185, R185, R0, !PT ;  /* 0x00000000b9b97248 */ /* 0x000fe40007fe0100 */
[----:B------:R-:W-:-:S07]  /*6770*/  VIADDMNMX R186, R0, R184, R186, PT ;  /* 0x000000b800ba7246 */ /* 0x000fce00038001ba */
.L_x_1260:
[----:B------:R-:W-:Y:S01]  /*6780*/  LOP3.LUT R16, R16, 0xfffff7ff, RZ, 0xc0, !PT ;  /* 0xfffff7ff10107812 */ /* 0x000fe200078ec0ff */
[----:B------:R-:W-:Y:S01]  /*6790*/  ULDC UR10, c[0x0][0x988] ;  /* 0x00026200000a7ab9 */ /* 0x000fe20000000800 */
[C---:B------:R-:W-:Y:S02]  /*67a0*/  ISETP.GT.AND P5, PT, R185.reuse, 0x1, P1 ;  /* 0x00000001b900780c */ /* 0x040fe40000fa4270 */
[----:B------:R-:W-:Y:S02]  /*67b0*/  @P0 LOP3.LUT R16, R16, 0x800, RZ, 0xfc, !PT ;  /* 0x0000080010100812 */ /* 0x000fe400078efcff */
[----:B------:R-:W-:Y:S02]  /*67c0*/  ISETP.GT.AND P0, PT, R185, 0x19, P1 ;  /* 0x00000019b900780c */ /* 0x000fe40000f04270 */
[----:B------:R-:W-:Y:S02]  /*67d0*/  LOP3.LUT R16, R16, 0xffff7fff, RZ, 0xc0, !PT ;  /* 0xffff7fff10107812 */ /* 0x000fe400078ec0ff */
[----:B------:R-:W-:-:S02]  /*67e0*/  ISETP.LT.OR P5, PT, R186, 0x2, P5 ;  /* 0x00000002ba00780c */ /* 0x000fc40002fa1670 */
[----:B------:R-:W-:Y:S02]  /*67f0*/  ISETP.GT.AND P6, PT, R185, 0x8, P1 ;  /* 0x00000008b900780c */ /* 0x000fe40000fc4270 */
[----:B------:R-:W-:Y:S02]  /*6800*/  FSEL R155, R155, -INF , !P5 ;  /* 0xff8000009b9b7808 */ /* 0x000fe40006800000 */
[C---:B------:R-:W-:Y:S02]  /*6810*/  ISETP.GT.AND P2, PT, R185.reuse, 0x9, P1 ;  /* 0x00000009b900780c */ /* 0x040fe40000f44270 */
[C---:B------:R-:W-:Y:S02]  /*6820*/  ISETP.GT.AND P3, PT, R185.reuse, 0x10, P1 ;  /* 0x00000010b900780c */ /* 0x040fe40000f64270 */
[----:B------:R-:W-:Y:S02]  /*6830*/  @P0 LOP3.LUT R16, R16, 0x8000, RZ, 0xfc, !PT ;  /* 0x0000800010100812 */ /* 0x000fe400078efcff */
[----:B------:R-:W-:-:S02]  /*6840*/  ISETP.GT.AND P0, PT, R185, 0x31, P1 ;  /* 0x00000031b900780c */ /* 0x000fc40000f04270 */
[----:B------:R-:W-:Y:S02]  /*6850*/  LOP3.LUT R16, R16, 0xfffffffd, RZ, 0xc0, !PT ;  /* 0xfffffffd10107812 */ /* 0x000fe400078ec0ff */
[C---:B------:R-:W-:Y:S02]  /*6860*/  ISETP.GT.AND P4, PT, R185.reuse, 0x11, P1 ;  /* 0x00000011b900780c */ /* 0x040fe40000f84270 */
[----:B------:R-:W-:Y:S02]  /*6870*/  ISETP.GT.AND P5, PT, R185, 0x18, P1 ;  /* 0x00000018b900780c */ /* 0x000fe40000fa4270 */
[C---:B------:R-:W-:Y:S02]  /*6880*/  ISETP.LT.OR P6, PT, R186.reuse, 0x9, P6 ;  /* 0x00000009ba00780c */ /* 0x040fe400037c1670 */
[C---:B------:R-:W-:Y:S02]  /*6890*/  ISETP.LT.OR P2, PT, R186.reuse, 0xa, P2 ;  /* 0x0000000aba00780c */ /* 0x040fe40001741670 */
[----:B------:R-:W-:-:S02]  /*68a0*/  ISETP.LT.OR P3, PT, R186, 0x11, P3 ;  /* 0x00000011ba00780c */ /* 0x000fc40001f61670 */
[----:B------:R-:W-:Y:S02]  /*68b0*/  @P0 LOP3.LUT R16, R16, 0x2, RZ, 0xfc, !PT ;  /* 0x0000000210100812 */ /* 0x000fe400078efcff */
[----:B------:R-:W-:Y:S02]  /*68c0*/  ISETP.GT.AND P0, PT, R185, 0x38, P1 ;  /* 0x00000038b900780c */ /* 0x000fe40000f04270 */
[----:B------:R-:W-:Y:S02]  /*68d0*/  LOP3.LUT R16, R16, 0xfffffff7, RZ, 0xc0, !PT ;  /* 0xfffffff710107812 */ /* 0x000fe400078ec0ff */
[C---:B------:R-:W-:Y:S02]  /*68e0*/  ISETP.LT.OR P4, PT, R186.reuse, 0x12, P4 ;  /* 0x00000012ba00780c */ /* 0x040fe40002781670 */
[----:B------:R-:W-:Y:S02]  /*68f0*/  ISETP.LT.OR P5, PT, R186, 0x19, P5 ;  /* 0x00000019ba00780c */ /* 0x000fe40002fa1670 */
[----:B------:R-:W-:-:S02]  /*6900*/  FSEL R158, R158, -INF , !P6 ;  /* 0xff8000009e9e7808 */ /* 0x000fc40007000000 */
[----:B------:R-:W-:Y:S02]  /*6910*/  FSEL R159, R159, -INF , !P2 ;  /* 0xff8000009f9f7808 */ /* 0x000fe40005000000 */
[----:B------:R-:W-:Y:S02]  /*6920*/  FSEL R162, R162, -INF , !P3 ;  /* 0xff800000a2a27808 */ /* 0x000fe40005800000 */
[----:B------:R-:W-:Y:S02]  /*6930*/  @P0 LOP3.LUT R16, R16, 0x8, RZ, 0xfc, !PT ;  /* 0x0000000810100812 */ /* 0x000fe400078efcff */
[----:B------:R-:W-:Y:S02]  /*6940*/  ISETP.GT.AND P0, PT, R185, RZ, P1 ;  /* 0x000000ffb900720c */ /* 0x000fe40000f04270 */
[----:B------:R-:W-:Y:S02]  /*6950*/  LOP3.LUT R16, R16, 0xffffff7f, RZ, 0xc0, !PT ;  /* 0xffffff7f10107812 */ /* 0x000fe400078ec0ff */
[----:B------:R-:W-:-:S02]  /*6960*/  FSEL R163, R163, -INF , !P4 ;  /* 0xff800000a3a37808 */ /* 0x000fc40006000000 */
[----:B------:R-:W-:Y:S02]  /*6970*/  FSEL R166, R166, -INF , !P5 ;  /* 0xff800000a6a67808 */ /* 0x000fe40006800000 */
[C---:B------:R-:W-:Y:S02]  /*6980*/  ISETP.GT.AND P2, PT, R185.reuse, 0x20, P1 ;  /* 0x00000020b900780c */ /* 0x040fe40000f44270 */
[C---:B------:R-:W-:Y:S02]  /*6990*/  ISETP.GT.AND P3, PT, R185.reuse, 0x21, P1 ;  /* 0x00000021b900780c */ /* 0x040fe40000f64270 */
[C---:B------:R-:W-:Y:S02]  /*69a0*/  ISETP.GT.AND P4, PT, R185.reuse, 0x28, P1 ;  /* 0x00000028b900780c */ /* 0x040fe40000f84270 */
[C---:B------:R-:W-:Y:S02]  /*69b0*/  ISETP.GT.AND P5, PT, R185.reuse, 0x29, P1 ;  /* 0x00000029b900780c */ /* 0x040fe40000fa4270 */
[----:B------:R-:W-:-:S02]  /*69c0*/  ISETP.GT.AND P6, PT, R185, 0x30, P1 ;  /* 0x00000030b900780c */ /* 0x000fc40000fc4270 */
[----:B------:R-:W-:Y:S02]  /*69d0*/  ISETP.GT.AND P1, PT, R185, 0x39, P1 ;  /* 0x00000039b900780c */ /* 0x000fe40000f24270 */
[----:B------:R-:W-:Y:S02]  /*69e0*/  @P0 LOP3.LUT R16, R16, 0x80, RZ, 0xfc, !PT ;  /* 0x0000008010100812 */ /* 0x000fe400078efcff */
[----:B------:R-:W-:Y:S02]  /*69f0*/  FMNMX.FTZ R0, R152, R21, !PT ;  /* 0x0000001598007209 */ /* 0x000fe40007810000 */
[C---:B------:R-:W-:Y:S02]  /*6a00*/  LOP3.LUT P0, RZ, R16.reuse, 0x8000, RZ, 0xc0, !PT ;  /* 0x0000800010ff7812 */ /* 0x040fe4000780c0ff */
[----:B------:R-:W-:Y:S02]  /*6a10*/  FMNMX.FTZ R0, R153, R0, !PT ;  /* 0x0000000099007209 */ /* 0x000fe40007810000 */
[----:B------:R-:W-:-:S02]  /*6a20*/  LOP3.LUT R16, R16, 0xffffffdf, RZ, 0xc0, !PT ;  /* 0xffffffdf10107812 */ /* 0x000fc400078ec0ff */
[----:B------:R-:W-:Y:S02]  /*6a30*/  FMNMX.FTZ R0, R156, R0, !PT ;  /* 0x000000009c007209 */ /* 0x000fe40007810000 */
[----:B------:R-:W-:Y:S02]  /*6a40*/  ISETP.LT.OR P0, PT, R186, 0x1a, P0 ;  /* 0x0000001aba00780c */ /* 0x000fe40000701670 */
[----:B------:R-:W-:Y:S02]  /*6a50*/  @P1 LOP3.LUT R16, R16, 0x20, RZ, 0xfc, !PT ;  /* 0x0000002010101812 */ /* 0x000fe400078efcff */
[----:B------:R-:W-:Y:S02]  /*6a60*/  FMNMX.FTZ R0, R157, R0, !PT ;  /* 0x000000009d007209 */ /* 0x000fe40007810000 */
[----:B------:R-:W-:Y:S02]  /*6a70*/  LOP3.LUT P1, RZ, R16, 0x2, RZ, 0xc0, !PT ;  /* 0x0000000210ff7812 */ /* 0x000fe4000782c0ff */
[----:B------:R-:W-:-:S02]  /*6a80*/  FMNMX.FTZ R0, R160, R0, !PT ;  /* 0x00000000a0007209 */ /* 0x000fc40007810000 */
[----:B------:R-:W-:Y:S02]  /*6a90*/  LOP3.LUT R16, R16, 0xfffffeff, RZ, 0xc0, !PT ;  /* 0xfffffeff10107812 */ /* 0x000fe400078ec0ff */
[----:B------:R-:W-:Y:S02]  /*6aa0*/  FMNMX.FTZ R0, R161, R0, !PT ;  /* 0x00000000a1007209 */ /* 0x000fe40007810000 */
[----:B------:R-:W-:Y:S02]  /*6ab0*/  @P0 LOP3.LUT R16, R16, 0x100, RZ, 0xfc, !PT ;  /* 0x0000010010100812 */ /* 0x000fe400078efcff */
[----:B------:R-:W-:Y:S02]  /*6ac0*/  ISETP.LT.OR P0, PT, R186, 0x21, P2 ;  /* 0x00000021ba00780c */ /* 0x000fe40001701670 */
[----:B------:R-:W-:Y:S02]  /*6ad0*/  FMNMX.FTZ R0, R164, R0, !PT ;  /* 0x00000000a4007209 */ /* 0x000fe40007810000 */
[----:B------:R-:W-:-:S02]  /*6ae0*/  LOP3.LUT P2, RZ, R16, 0x8, RZ, 0xc0, !PT ;  /* 0x0000000810ff7812 */ /* 0x000fc4000784c0ff */
[----:B------:R-:W-:Y:S02]  /*6af0*/  FMNMX.FTZ R0, R165, R0, !PT ;  /* 0x00000000a5007209 */ /* 0x000fe40007810000 */
[----:B------:R-:W-:Y:S02]  /*6b00*/  LOP3.LUT R16, R16, 0xffffffbf, RZ, 0xc0, !PT ;  /* 0xffffffbf10107812 */ /* 0x000fe400078ec0ff */
[----:B------:R-:W-:Y:S02]  /*6b10*/  FMNMX.FTZ R0, R168, R0, !PT ;  /* 0x00000000a8007209 */ /* 0x000fe40007810000 */
[----:B------:R-:W-:Y:S02]  /*6b20*/  ISETP.LT.OR P6, PT, R186, 0x31, P6 ;  /* 0x00000031ba00780c */ /* 0x000fe400037c1670 */
[----:B------:R-:W-:Y:S02]  /*6b30*/  @P0 LOP3.LUT R16, R16, 0x40, RZ, 0xfc, !PT ;  /* 0x0000004010100812 */ /* 0x000fe400078efcff */
[----:B------:R-:W-:-:S02]  /*6b40*/  FMNMX.FTZ R0, R169, R0, !PT ;  /* 0x00000000a9007209 */ /* 0x000fc40007810000 */
[----:B------:R-:W-:Y:S02]  /*6b50*/  ISETP.LT.OR P0, PT, R186, 0x22, P3 ;  /* 0x00000022ba00780c */ /* 0x000fe40001f01670 */
[----:B------:R-:W-:Y:S02]  /*6b60*/  FMNMX.FTZ R0, R172, R0, !PT ;  /* 0x00000000ac007209 */ /* 0x000fe40007810000 */
[C---:B------:R-:W-:Y:S02]  /*6b70*/  LOP3.LUT P3, RZ, R16.reuse, 0x80, RZ, 0xc0, !PT ;  /* 0x0000008010ff7812 */ /* 0x040fe4000786c0ff */
[----:B------:R-:W-:Y:S02]  /*6b80*/  FMNMX.FTZ R0, R173, R0, !PT ;  /* 0x00000000ad007209 */ /* 0x000fe40007810000 */
[----:B------:R-:W-:Y:S02]  /*6b90*/  LOP3.LUT R16, R16, 0xffffffef, RZ, 0xc0, !PT ;  /* 0xffffffef10107812 */ /* 0x000fe400078ec0ff */
[----:B------:R-:W-:-:S02]  /*6ba0*/  FMNMX.FTZ R0, R176, R0, !PT ;  /* 0x00000000b0007209 */ /* 0x000fc40007810000 */
[----:B------:R-:W-:Y:S02]  /*6bb0*/  ISETP.LT.OR P3, PT, R186, 0x1, P3 ;  /* 0x00000001ba00780c */ /* 0x000fe40001f61670 */
[----:B------:R-:W-:Y:S02]  /*6bc0*/  @P0 LOP3.LUT R16, R16, 0x10, RZ, 0xfc, !PT ;  /* 0x0000001010100812 */ /* 0x000fe400078efcff */
[----:B------:R-:W-:Y:S02]  /*6bd0*/  ISETP.LT.OR P0, PT, R186, 0x29, P4 ;  /* 0x00000029ba00780c */ /* 0x000fe40002701670 */
[----:B------:R-:W-:Y:S02]  /*6be0*/  FMNMX.FTZ R0, R177, R0, !PT ;  /* 0x00000000b1007209 */ /* 0x000fe40007810000 */
[----:B------:R-:W-:Y:S02]  /*6bf0*/  LOP3.LUT P4, RZ, R16, 0x20, RZ, 0xc0, !PT ;  /* 0x0000002010ff7812 */ /* 0x000fe4000788c0ff */
[----:B------:R-:W-:-:S02]  /*6c00*/  FMNMX.FTZ R0, R180, R0, !PT ;  /* 0x00000000b4007209 */ /* 0x000fc40007810000 */
[----:B------:R-:W-:Y:S02]  /*6c10*/  LOP3.LUT R16, R16, 0xfffffffb, RZ, 0xc0, !PT ;  /* 0xfffffffb10107812 */ /* 0x000fe400078ec0ff */
[----:B------:R-:W-:Y:S02]  /*6c20*/  FMNMX.FTZ R0, R181, R0, !PT ;  /* 0x00000000b5007209 */ /* 0x000fe40007810000 */
[----:B------:R-:W-:Y:S02]  /*6c30*/  FSEL R154, R154, -INF , !P3 ;  /* 0xff8000009a9a7808 */ /* 0x000fe40005800000 */
[----:B------:R-:W-:Y:S01]  /*6c40*/  @P0 LOP3.LUT R16, R16, 0x4, RZ, 0xfc, !PT ;  /* 0x0000000410100812 */ /* 0x000fe200078efcff */
[----:B------:R-:W1:Y:S01]  /*6c50*/  SHFL.BFLY PT, R2, R0, 0x2, 0x1f ;  /* 0x0c401f0000027f89 */ /* 0x000e6200000e0000 */
[----:B------:R-:W-:Y:S02]  /*6c60*/  ISETP.LT.OR P0, PT, R186, 0x2a, P5 ;  /* 0x0000002aba00780c */ /* 0x000fe40002f01670 */
[----:B------:R-:W-:-:S02]  /*6c70*/  LOP3.LUT R16, R16, 0xffffefff, RZ, 0xc0, !PT ;  /* 0xffffefff10107812 */ /* 0x000fc400078ec0ff */
[----:B0-----:R-:W-:Y:S02]  /*6c80*/  FMNMX.FTZ R3, R154, R224, !PT ;  /* 0x000000e09a037209 */ /* 0x001fe40007810000 */
[----:B------:R-:W-:Y:S02]  /*6c90*/  ISETP.LT.OR P1, PT, R186, 0x32, P1 ;  /* 0x00000032ba00780c */ /* 0x000fe40000f21670 */
[----:B------:R-:W-:Y:S02]  /*6ca0*/  FMNMX.FTZ R3, R155, R3, !PT ;  /* 0x000000039b037209 */ /* 0x000fe40007810000 */
[----:B------:R-:W-:Y:S02]  /*6cb0*/  FSEL R178, R178, -INF , !P6 ;  /* 0xff800000b2b27808 */ /* 0x000fe40007000000 */
[----:B------:R-:W-:Y:S02]  /*6cc0*/  FMNMX.FTZ R3, R158, R3, !PT ;  /* 0x000000039e037209 */ /* 0x000fe40007810000 */
[----:B------:R-:W-:-:S02]  /*6cd0*/  @P0 LOP3.LUT R16, R16, 0x1000, RZ, 0xfc, !PT ;  /* 0x0000100010100812 */ /* 0x000fc400078efcff */
[----:B------:R-:W-:Y:S02]  /*6ce0*/  FMNMX.FTZ R3, R159, R3, !PT ;  /* 0x000000039f037209 */ /* 0x000fe40007810000 */
[C---:B------:R-:W-:Y:S02]  /*6cf0*/  LOP3.LUT P0, RZ, R16.reuse, 0x10, RZ, 0xc0, !PT ;  /* 0x0000001010ff7812 */ /* 0x040fe4000780c0ff */
[----:B------:R-:W-:Y:S02]  /*6d00*/  LOP3.LUT R16, R16, 0xffffdfff, RZ, 0xc0, !PT ;  /* 0xffffdfff10107812 */ /* 0x000fe400078ec0ff */
[----:B------:R-:W-:Y:S02]  /*6d10*/  FMNMX.FTZ R3, R162, R3, !PT ;  /* 0x00000003a2037209 */ /* 0x000fe40007810000 */
[----:B-1----:R-:W-:Y:S02]  /*6d20*/  FMNMX.FTZ R2, R0, R2, !PT ;  /* 0x0000000200027209 */ /* 0x002fe40007810000 */
[----:B------:R-:W-:-:S02]  /*6d30*/  FMNMX.FTZ R3, R163, R3, !PT ;  /* 0x00000003a3037209 */ /* 0x000fc40007810000 */
[----:B------:R-:W-:Y:S01]  /*6d40*/  ISETP.LT.OR P2, PT, R186, 0x39, P2 ;  /* 0x00000039ba00780c */ /* 0x000fe20001741670 */
[----:B------:R-:W0:Y:S01]  /*6d50*/  SHFL.BFLY PT, R4, R2, 0x1, 0x1f ;  /* 0x0c201f0002047f89 */ /* 0x000e2200000e0000 */
[----:B------:R-:W-:Y:S02]  /*6d60*/  FMNMX.FTZ R3, R166, R3, !PT ;  /* 0x00000003a6037209 */ /* 0x000fe40007810000 */
[----:B------:R-:W-:Y:S02]  /*6d70*/  @P0 LOP3.LUT R16, R16, 0x2000, RZ, 0xfc, !PT ;  /* 0x0000200010100812 */ /* 0x000fe400078efcff */
[----:B------:R-:W-:Y:S02]  /*6d80*/  FSEL R179, R179, -INF , !P1 ;  /* 0xff800000b3b37808 */ /* 0x000fe40004800000 */
[C---:B------:R-:W-:Y:S02]  /*6d90*/  LOP3.LUT P0, RZ, R16.reuse, 0x40, RZ, 0xc0, !PT ;  /* 0x0000004010ff7812 */ /* 0x040fe4000780c0ff */
[----:B------:R-:W-:-:S02]  /*6da0*/  LOP3.LUT R16, R16, 0xffffbfff, RZ, 0xc0, !PT ;  /* 0xffffbfff10107812 */ /* 0x000fc400078ec0ff */
[----:B------:R-:W-:Y:S02]  /*6db0*/  ISETP.LT.OR P4, PT, R186, 0x3a, P4 ;  /* 0x0000003aba00780c */ /* 0x000fe40002781670 */
[----:B------:R-:W-:Y:S02]  /*6dc0*/  FSEL R182, R182, -INF , !P2 ;  /* 0xff800000b6b67808 */ /* 0x000fe40005000000 */
[----:B------:R-:W-:-:S05]  /*6dd0*/  FSEL R183, R183, -INF , !P4 ;  /* 0xff800000b7b77808 */ /* 0x000fca0006000000 */
[----:B------:R-:W-:-:S04]  /*6de0*/  @P0 LOP3.LUT R16, R16, 0x4000, RZ, 0xfc, !PT ;  /* 0x0000400010100812 */ /* 0x000fc800078efcff */
[----:B------:R-:W-:Y:S02]  /*6df0*/  LOP3.LUT P0, RZ, R16, 0x100, RZ, 0xc0, !PT ;  /* 0x0000010010ff7812 */ /* 0x000fe4000780c0ff */
[----:B0-----:R-:W-:Y:S02]  /*6e00*/  FMNMX.FTZ R4, R2, R4, !PT ;  /* 0x0000000402047209 */ /* 0x001fe40007810000 */
[----:B------:R-:W-:Y:S02]  /*6e10*/  FSEL R167, R167, -INF , !P0 ;  /* 0xff800000a7a77808 */ /* 0x000fe40004000000 */
[----:B------:R-:W-:Y:S01]  /*6e20*/  LOP3.LUT P0, RZ, R16, 0x4000, RZ, 0xc0, !PT ;  /* 0x0000400010ff7812 */ /* 0x000fe2000780c0ff */
[C---:B------:R-:W-:Y:S01]  /*6e30*/  FMUL.FTZ R2, R4.reuse, UR10 ;  /* 0x0000000a04027c20 */ /* 0x040fe20008410000 */
[----:B------:R-:W-:Y:S02]  /*6e40*/  FSETP.NEU.FTZ.AND P5, PT, R4, -INF , PT ;  /* 0xff8000000400780b */ /* 0x000fe40003fbd000 */
[----:B------:R-:W-:-:S02]  /*6e50*/  FSEL R170, R170, -INF , !P0 ;  /* 0xff800000aaaa7808 */ /* 0x000fc40004000000 */
[----:B------:R-:W-:Y:S02]  /*6e60*/  LOP3.LUT P0, RZ, R16, 0x2000, RZ, 0xc0, !PT ;  /* 0x0000200010ff7812 */ /* 0x000fe4000780c0ff */
[----:B------:R-:W-:Y:S02]  /*6e70*/  FMNMX.FTZ R3, R167, R3, !PT ;  /* 0x00000003a7037209 */ /* 0x000fe40007810000 */
[----:B------:R-:W-:Y:S02]  /*6e80*/  FSEL R0, R4, RZ, P5 ;  /* 0x000000ff04007208 */ /* 0x000fe40002800000 */
[----:B------:R-:W-:Y:S02]  /*6e90*/  FSEL R2, R2, RZ, P5 ;  /* 0x000000ff02027208 */ /* 0x000fe40002800000 */
[----:B------:R-:W-:Y:S01]  /*6ea0*/  LOP3.LUT P5, RZ, R16, 0x4, RZ, 0xc0, !PT ;  /* 0x0000000410ff7812 */ /* 0x000fe200078ac0ff */
[----:B------:R-:W-:Y:S01]  /*6eb0*/  FADD.FTZ R0, -R0, R21 ;  /* 0x0000001500007221 */ /* 0x000fe20000010100 */
[----:B------:R-:W-:Y:S01]  /*6ec0*/  FSEL R171, R171, -INF , !P0 ;  /* 0xff800000abab7808 */ /* 0x000fe20004000000 */
[--C-:B------:R-:W-:Y:S01]  /*6ed0*/  FFMA.FTZ R152, R152, UR10, -R2.reuse ;  /* 0x0000000a98987c23 */ /* 0x100fe20008010802 */
[----:B------:R-:W-:Y:S01]  /*6ee0*/  FMNMX.FTZ R3, R170, R3, !PT ;  /* 0x00000003aa037209 */ /* 0x000fe20007810000 */
[--C-:B------:R-:W-:Y:S01]  /*6ef0*/  FFMA.FTZ R153, R153, UR10, -R2.reuse ;  /* 0x0000000a99997c23 */ /* 0x100fe20008010802 */
[----:B------:R-:W-:Y:S01]  /*6f00*/  LOP3.LUT P0, RZ, R16, 0x1000, RZ, 0xc0, !PT ;  /* 0x0000100010ff7812 */ /* 0x000fe2000780c0ff */
[--C-:B------:R-:W-:Y:S01]  /*6f10*/  FFMA.FTZ R156, R156, UR10, -R2.reuse ;  /* 0x0000000a9c9c7c23 */ /* 0x100fe20008010802 */
[----:B------:R-:W-:Y:S01]  /*6f20*/  FSEL R174, R174, -INF , !P5 ;  /* 0xff800000aeae7808 */ /* 0x000fe20006800000 */
[--C-:B------:R-:W-:Y:S01]  /*6f30*/  FFMA.FTZ R157, R157, UR10, -R2.reuse ;  /* 0x0000000a9d9d7c23 */ /* 0x100fe20008010802 */
[----:B------:R-:W-:Y:S01]  /*6f40*/  FMNMX.FTZ R3, R171, R3, !PT ;  /* 0x00000003ab037209 */ /* 0x000fe20007810000 */
[--C-:B------:R-:W-:Y:S01]  /*6f50*/  FFMA.FTZ R160, R160, UR10, -R2.reuse ;  /* 0x0000000aa0a07c23 */ /* 0x100fe20008010802 */
[----:B------:R-:W-:Y:S01]  /*6f60*/  FSEL R175, R175, -INF , !P0 ;  /* 0xff800000afaf7808 */ /* 0x000fe20004000000 */
[--C-:B------:R-:W-:Y:S01]  /*6f70*/  FFMA.FTZ R161, R161, UR10, -R2.reuse ;  /* 0x0000000aa1a17c23 */ /* 0x100fe20008010802 */
[----:B------:R-:W-:Y:S01]  /*6f80*/  FMNMX.FTZ R3, R174, R3, !PT ;  /* 0x00000003ae037209 */ /* 0x000fe20007810000 */
[--C-:B------:R-:W-:Y:S01]  /*6f90*/  FFMA.FTZ R164, R164, UR10, -R2.reuse ;  /* 0x0000000aa4a47c23 */ /* 0x100fe20008010802 */
[--C-:B------:R-:W-:Y:S01]  /*6fa0*/  FFMA.FTZ R165, R165, UR10, -R2.reuse ;  /* 0x0000000aa5a57c23 */ /* 0x100fe20008010802 */
        /* <DEDUP_REMOVED lines=10> */
[----:B------:R-:W-:Y:S01]  /*7050*/  FFMA.FTZ R2, R181, UR10, -R2 ;  /* 0x0000000ab5027c23 */ /* 0x000fe20008010802 */
[----:B------:R-:W-:Y:S01]  /*7060*/  FMUL.FTZ R181, R0, UR10 ;  /* 0x0000000a00b57c20 */ /* 0x000fe20008410000 */
[----:B------:R-:W-:Y:S01]  /*7070*/  MUFU.EX2 R152, R152 ;  /* 0x0000009800987308 */ /* 0x000fe20000000800 */
[----:B------:R-:W-:-:S02]  /*7080*/  FMNMX.FTZ R3, R182, R3, !PT ;  /* 0x00000003b6037209 */ /* 0x000fc40007810000 */
[----:B------:R-:W-:Y:S02]  /*7090*/  LOP3.LUT P0, RZ, R16, 0x800, RZ, 0xc0, !PT ;  /* 0x0000080010ff7812 */ /* 0x000fe4000780c0ff */
[----:B------:R-:W-:-:S03]  /*70a0*/  FMNMX.FTZ R3, R183, R3, !PT ;  /* 0x00000003b7037209 */ /* 0x000fc60007810000 */
[----:B------:R0:W-:Y:S02]  /*70b0*/  MUFU.EX2 R186, R2 ;  /* 0x0000000200ba7308 */ /* 0x0001e40000000800 */
[----:B------:R-:W1:Y:S06]  /*70c0*/  SHFL.BFLY PT, R21, R3, 0x2, 0x1f ;  /* 0x0c401f0003157f89 */ /* 0x000e6c00000e0000 */
[----:B------:R-:W-:Y:S08]  /*70d0*/  MUFU.EX2 R153, R153 ;  /* 0x0000009900997308 */ /* 0x000ff00000000800 */
[----:B------:R-:W-:Y:S08]  /*70e0*/  MUFU.EX2 R156, R156 ;  /* 0x0000009c009c7308 */ /* 0x000ff00000000800 */
[----:B------:R-:W-:Y:S01]  /*70f0*/  MUFU.EX2 R157, R157 ;  /* 0x0000009d009d7308 */ /* 0x000fe20000000800 */
[----:B-1----:R-:W-:-:S05]  /*7100*/  FMNMX.FTZ R3, R3, R21, !PT ;  /* 0x0000001503037209 */ /* 0x002fca0007810000 */
[----:B------:R-:W1:Y:S02]  /*7110*/  SHFL.BFLY PT, R21, R3, 0x1, 0x1f ;  /* 0x0c201f0003157f89 */ /* 0x000e6400000e0000 */
[----:B------:R-:W-:Y:S08]  /*7120*/  MUFU.EX2 R160, R160 ;  /* 0x000000a000a07308 */ /* 0x000ff00000000800 */
[----:B------:R-:W-:Y:S08]  /*7130*/  MUFU.EX2 R161, R161 ;  /* 0x000000a100a17308 */ /* 0x000ff00000000800 */
[----:B------:R-:W-:Y:S01]  /*7140*/  MUFU.EX2 R164, R164 ;  /* 0x000000a400a47308 */ /* 0x000fe20000000800 */
[----:B-1----:R-:W-:-:S07]  /*7150*/  FMNMX.FTZ R3, R3, R21, !PT ;  /* 0x0000001503037209 */ /* 0x002fce0007810000 */
[----:B------:R-:W-:Y:S01]  /*7160*/  MUFU.EX2 R165, R165 ;  /* 0x000000a500a57308 */ /* 0x000fe20000000800 */
[C---:B------:R-:W-:Y:S01]  /*7170*/  FSETP.NEU.FTZ.AND P1, PT, R3.reuse, -INF , PT ;  /* 0xff8000000300780b */ /* 0x040fe20003f3d000 */
[----:B0-----:R-:W-:-:S03]  /*7180*/  FMUL.FTZ R2, R3, UR10 ;  /* 0x0000000a03027c20 */ /* 0x001fc60008410000 */
[----:B------:R-:W-:-:S03]  /*7190*/  FSEL R21, R3, RZ, P1 ;  /* 0x000000ff03157208 */ /* 0x000fc60000800000 */
[----:B------:R-:W-:Y:S01]  /*71a0*/  MUFU.EX2 R168, R168 ;  /* 0x000000a800a87308 */ /* 0x000fe20000000800 */
[----:B------:R-:W-:Y:S01]  /*71b0*/  FSEL R0, R2, RZ, P1 ;  /* 0x000000ff02007208 */ /* 0x000fe20000800000 */
[----:B------:R-:W-:-:S04]  /*71c0*/  FADD.FTZ R21, -R21, R224 ;  /* 0x000000e015157221 */ /* 0x000fc80000010100 */
[--C-:B------:R-:W-:Y:S01]  /*71d0*/  FFMA.FTZ R154, R154, UR10, -R0.reuse ;  /* 0x0000000a9a9a7c23 */ /* 0x100fe20008010800 */
[--C-:B------:R-:W-:Y:S01]  /*71e0*/  FFMA.FTZ R155, R155, UR10, -R0.reuse ;  /* 0x0000000a9b9b7c23 */ /* 0x100fe20008010800 */
[----:B------:R-:W-:Y:S01]  /*71f0*/  FMUL.FTZ R21, R21, UR10 ;  /* 0x0000000a15157c20 */ /* 0x000fe20008410000 */
[----:B------:R-:W0:Y:S01]  /*7200*/  MUFU.EX2 R2, R181 ;  /* 0x000000b500027308 */ /* 0x000e220000000800 */
[--C-:B------:R-:W-:Y:S01]  /*7210*/  FFMA.FTZ R158, R158, UR10, -R0.reuse ;  /* 0x0000000a9e9e7c23 */ /* 0x100fe20008010800 */
        /* <DEDUP_REMOVED lines=12> */
[----:B------:R-:W-:Y:S01]  /*72e0*/  FFMA.FTZ R183, R183, UR10, -R0 ;  /* 0x0000000ab7b77c23 */ /* 0x000fe20008010800 */
[----:B------:R-:W-:Y:S01]  /*72f0*/  MUFU.EX2 R154, R154 ;  /* 0x0000009a009a7308 */ /* 0x000fe20000000800 */
[----:B0-----:R-:W-:-:S04]  /*7300*/  FFMA.FTZ R20, R2, R20, R152 ;  /* 0x0000001402147223 */ /* 0x001fc80000010098 */
[----:B------:R-:W-:-:S03]  /*7310*/  FADD.FTZ R20, R153, R20 ;  /* 0x0000001499147221 */ /* 0x000fc60000010000 */
[----:B------:R-:W0:Y:S08]  /*7320*/  MUFU.EX2 R0, R21 ;  /* 0x0000001500007308 */ /* 0x000e300000000800 */
[----:B------:R-:W1:Y:S08]  /*7330*/  MUFU.EX2 R155, R155 ;  /* 0x0000009b009b7308 */ /* 0x000e700000000800 */
        /* <DEDUP_REMOVED lines=16> */
[----:B------:R-:W-:-:S06]  /*7440*/  FADD.FTZ R5, R168, R5 ;  /* 0x00000005a8057221 */ /* 0x000fcc0000010000 */
        /* <DEDUP_REMOVED lines=31> */
[----:B------:R-:W-:Y:S01]  /*7640*/  FADD.FTZ R20, R186, R5 ;  /* 0x00000005ba147221 */ /* 0x000fe20000010000 */
[----:B0-----:R-:W-:Y:S01]  /*7650*/  FADD.FTZ R5, R183, R21 ;  /* 0x00000015b7057221 */ /* 0x001fe20000010000 */
[----:B------:R-:W-:Y:S06]  /*7660*/  @!P0 BRA `(.L_x_1264) ;  /* 0x0000000000048947 */ /* 0x000fec0003800000 */
[----:B------:R-:W-:Y:S01]  /*7670*/  BPT.TRAP 0x1 ;  /* 0x000000040000795c */ /* 0x000fe20000300000 */
.L_x_1264:
[----:B------:R-:W0:Y:S01]  /*7680*/  S2UR UR4, SR_CgaCtaId ;  /* 0x00000000000479c3 */ /* 0x000e220000008800 */
[----:B------:R-:W-:Y:S01]  /*7690*/  UIADD3 UR5, UR5, 0x30860, URZ ;  /* 0x0003086005057890 */ /* 0x000fe2000fffe03f */
[----:B------:R-:W-:Y:S01]  /*76a0*/  ISETP.GT.AND P1, PT, R225, UR54, PT ;  /* 0x00000036e1007c0c */ /* 0x000fe2000bf24270 */
[----:B------:R-:W-:Y:S01]  /*76b0*/  UMOV UR7, UR38 ;  /* 0x0000002600077c82 */ /* 0x000fe20008000000 */
[----:B------:R-:W-:Y:S01]  /*76c0*/  F2FP.F16.F32.PACK_AB R196, R153, R152 ;  /* 0x0000009899c4723e */ /* 0x000fe200000000ff */
[----:B------:R-:W-:Y:S01]  /*76d0*/  VIADD R225, R225, 0xffffffff ;  /* 0xffffffffe1e17836 */ /* 0x000fe20000000000 */
[----:B------:R-:W-:Y:S01]  /*76e0*/  F2FP.F16.F32.PACK_AB R197, R155, R154 ;  /* 0x0000009a9bc5723e */ /* 0x000fe200000000ff */
[----:B------:R-:W-:Y:S01]  /*76f0*/  IMAD.MOV.U32 R224, RZ, RZ, R3 ;  /* 0x000000ffffe07224 */ /* 0x000fe200078e0003 */
[----:B------:R-:W-:Y:S01]  /*7700*/  F2FP.F16.F32.PACK_AB R198, R157, R156 ;  /* 0x0000009c9dc6723e */ /* 0x000fe200000000ff */
[----:B------:R-:W-:Y:S01]  /*7710*/  IMAD.MOV.U32 R21, RZ, RZ, R4 ;  /* 0x000000ffff157224 */ /* 0x000fe200078e0004 */
[----:B------:R-:W-:-:S02]  /*7720*/  F2FP.F16.F32.PACK_AB R199, R159, R158 ;  /* 0x0000009e9fc7723e */ /* 0x000fc400000000ff */
[----:B------:R-:W-:Y:S02]  /*7730*/  F2FP.F16.F32.PACK_AB R192, R161, R160 ;  /* 0x000000a0a1c0723e */ /* 0x000fe400000000ff */
[----:B------:R-:W-:Y:S02]  /*7740*/  F2FP.F16.F32.PACK_AB R193, R163, R162 ;  /* 0x000000a2a3c1723e */ /* 0x000fe400000000ff */
[----:B------:R-:W-:Y:S02]  /*7750*/  F2FP.F16.F32.PACK_AB R194, R165, R164 ;  /* 0x000000a4a5c2723e */ /* 0x000fe400000000ff */
[----:B------:R-:W-:Y:S02]  /*7760*/  F2FP.F16.F32.PACK_AB R195, R167, R166 ;  /* 0x000000a6a7c3723e */ /* 0x000fe400000000ff */
[----:B------:R-:W-:Y:S02]  /*7770*/  F2FP.F16.F32.PACK_AB R188, R169, R168 ;  /* 0x000000a8a9bc723e */ /* 0x000fe400000000ff */
[----:B------:R-:W-:Y:S01]  /*7780*/  F2FP.F16.F32.PACK_AB R189, R171, R170 ;  /* 0x000000aaabbd723e */ /* 0x000fe200000000ff */
[----:B0-----:R-:W-:Y:S01]  /*7790*/  UPRMT UR5, UR4, 0x654, UR5 ;  /* 0x0000065404057896 */ /* 0x001fe20008000005 */
[----:B------:R-:W-:-:S02]  /*77a0*/  F2FP.F16.F32.PACK_AB R190, R173, R172 ;  /* 0x000000acadbe723e */ /* 0x000fc400000000ff */
[----:B------:R-:W-:Y:S01]  /*77b0*/  UMOV UR4, UR39 ;  /* 0x0000002700047c82 */ /* 0x000fe20008000000 */
[----:B------:R-:W-:Y:S02]  /*77c0*/  F2FP.F16.F32.PACK_AB R191, R175, R174 ;  /* 0x000000aeafbf723e */ /* 0x000fe400000000ff */
[----:B------:R-:W-:Y:S02]  /*77d0*/  F2FP.F16.F32.PACK_AB R184, R177, R176 ;  /* 0x000000b0b1b8723e */ /* 0x000fe400000000ff */
[----:B------:R-:W-:Y:S01]  /*77e0*/  F2FP.F16.F32.PACK_AB R185, R179, R178 ;  /* 0x000000b2b3b9723e */ /* 0x000fe200000000ff */
[----:B------:R-:W-:Y:S01]  /*77f0*/  SYNCS.ARRIVE.TRANS64.RED.A1T0 RZ, [UR5], RZ ;  /* 0x000000ffffff79a7 */ /* 0x000fe20008100405 */
[----:B------:R-:W-:Y:S02]  /*7800*/  F2FP.F16.F32.PACK_AB R186, R186, R180 ;  /* 0x000000b4baba723e */ /* 0x000fe400000000ff */
[----:B------:R-:W-:Y:S01]  /*7810*/  F2FP.F16.F32.PACK_AB R187, R183, R182 ;  /* 0x000000b6b7bb723e */ /* 0x000fe200000000ff */
[----:B------:R-:W-:Y:S06]  /*7820*/  @P1 BRA `(.L_x_1265) ;  /* 0xffffffd400641947 */ /* 0x000fec000383ffff */
.L_x_1246:
[----:B------:R-:W-:Y:S01]  /*7830*/  R2UR UR4, R22 ;  /* 0x00000000160472ca */ /* 0x000fe200000e0000 */
[----:B------:R-:W-:Y:S02]  /*7840*/  UISETP.NE.AND UP0, UPT, UR43, URZ, UPT ;  /* 0x0000003f2b00728c */ /* 0x000fe4000bf05270 */
[----:B------:R-:W-:Y:S02]  /*7850*/  UIADD3 UR7, UR60, 0x7f, URZ ;  /* 0x0000007f3c077890 */ /* 0x000fe4000fffe03f */
[----:B------:R-:W-:Y:S02]  /*7860*/  UIADD3 UR11, UR42, 0x1, -UR41 ;  /* 0x000000012a0b7890 */ /* 0x000fe4000fffe829 */
[----:B------:R-:W-:-:S06]  /*7870*/  PLOP3.LUT P1, PT, PT, PT, UP0, 0x40, 0x0 ;  /* 0x000000000000781c */ /* 0x000fcc0003f2e808 */
[----:B------:R-:W-:-:S11]  /*7880*/  UISETP.NE.AND UP1, UPT, UR4, URZ, UPT ;  /* 0x0000003f0400728c */ /* 0x000fd6000bf25270 */
[----:B------:R-:W-:Y:S01]  /*7890*/  @UP1 ULDC UR4, c[0x0][0x44c] ;  /* 0x0001130000041ab9 */ /* 0x000fe20000000800 */
[----:B------:R-:W-:Y:S01]  /*78a0*/  @UP1 ULDC UR14, c[0x0][0x450] ;  /* 0x00011400000e1ab9 */ /* 0x000fe20000000800 */
[----:B------:R-:W-:-:S04]  /*78b0*/  UIMAD.WIDE.U32 UR4, UR7, UR4, URZ ;  /* 0x00000004070472a5 */ /* 0x000fc8000f8e003f */
[----:B------:R-:W-:-:S04]  /*78c0*/  @UP1 USHF.R.U32.HI UR7, URZ, UR14, UR5 ;  /* 0x0000000e3f071299 */ /* 0x000fc80008011605 */
[----:B------:R-:W-:-:S04]  /*78d0*/  UIADD3 UR15, UR11, UR7, URZ ;  /* 0x000000070b0f7290 */ /* 0x000fc8000fffe03f */
[----:B------:R-:W-:Y:S01]  /*78e0*/  UIADD3 UR11, UR15, -UR6, URZ ;  /* 0x800000060f0b7290 */ /* 0x000fe2000fffe03f */
[----:B------:R-:W-:Y:S11]  /*78f0*/  @P1 BRA `(.L_x_1266) ;  /* 0x00000000004c1947 */ /* 0x000ff60003800000 */
        /* <DEDUP_REMOVED lines=11> */
.L_x_1267:
[----:B------:R-:W-:Y:S02]  /*79b0*/  ULDC UR14, c[0x0][0x9e4] ;  /* 0x00027900000e7ab9 */ /* 0x000fe40000000800 */
[----:B------:R-:W-:-:S11]  /*79c0*/  UISETP.NE.AND UP0, UPT, UR14, 0x1, UPT ;  /* 0x000000010e00788c */ /* 0x000fd6000bf05270 */
[----:B------:R-:W-:Y:S02]  /*79d0*/  @UP0 ULDC.64 UR4, c[0x0][0x9e8] ;  /* 0x00027a0000040ab9 */ /* 0x000fe40000000a00 */
[----:B------:R-:W-:-:S04]  /*79e0*/  UIMAD.WIDE.U32 UR6, UR15, UR4, URZ ;  /* 0x000000040f0672a5 */ /* 0x000fc8000f8e003f */
[----:B------:R-:W-:-:S12]  /*79f0*/  @UP0 USHF.R.U32.HI UR15, URZ, UR5, UR7 ;  /* 0x000000053f0f0299 */ /* 0x000fd80008011607 */
.L_x_1268:
[----:B------:R-:W-:-:S04]  /*7a00*/  UIMAD UR14, UR15, UR14, URZ ;  /* 0x0000000e0f0e72a4 */ /* 0x000fc8000f8e023f */
[----:B------:R-:W-:-:S04]  /*7a10*/  UISETP.LT.AND UP0, UPT, UR11, UR14, UPT ;  /* 0x0000000e0b00728c */ /* 0x000fc8000bf01270 */
[----:B------:R-:W-:-:S12]  /*7a20*/  USEL UR11, UR11, UR14, !UP0 ;  /* 0x0000000e0b0b7287 */ /* 0x000fd8000c000000 */
.L_x_1266:
[----:B------:R-:W-:Y:S01]  /*7a30*/  UIADD3 UR11, UR11, 0x3f, URZ ;  /* 0x0000003f0b0b7890 */ /* 0x000fe2000fffe03f */
[----:B------:R-:W-:-:S03]  /*7a40*/  R2UR UR5, R200 ;  /* 0x00000000c80572ca */ /* 0x000fc600000e0000 */
[----:B------:R-:W-:-:S04]  /*7a50*/  USHF.R.S32.HI UR4, URZ, 0x1f, UR11 ;  /* 0x0000001f3f047899 */ /* 0x000fc8000801140b */
[----:B------:R-:W-:-:S04]  /*7a60*/  ULEA.HI UR4, UR4, UR11, URZ, 0x6 ;  /* 0x0000000b04047291 */ /* 0x000fc8000f8f303f */
[----:B------:R-:W-:-:S04]  /*7a70*/  USHF.R.S32.HI UR4, URZ, 0x6, UR4 ;  /* 0x000000063f047899 */ /* 0x000fc80008011404 */
[----:B------:R-:W-:-:S04]  /*7a80*/  UISETP.LT.AND UP0, UPT, UR5, UR4, UPT ;  /* 0x000000040500728c */ /* 0x000fc8000bf01270 */
[----:B------:R-:W-:-:S06]  /*7a90*/  USEL UR54, UR5, UR4, !UP0 ;  /* 0x0000000405367287 */ /* 0x000fcc000c000000 */
[----:B------:R-:W-:-:S13]  /*7aa0*/  ISETP.GE.AND P1, PT, R225, UR54, PT ;  /* 0x00000036e1007c0c */ /* 0x000fda000bf26270 */
[----:B------:R-:W-:Y:S05]  /*7ab0*/  @!P1 BRA `(.L_x_1269) ;  /* 0x0000001c00489947 */ /* 0x000fea0003800000 */
[----:B------:R-:W-:Y:S01]  /*7ac0*/  IMAD.MOV.U32 R224, RZ, RZ, R3 ;  /* 0x000000ffffe07224 */ /* 0x000fe200078e0003 */
[----:B------:R-:W-:Y:S01]  /*7ad0*/  UMOV UR7, UR38 ;  /* 0x0000002600077c82 */ /* 0x000fe20008000000 */
[----:B------:R-:W-:Y:S01]  /*7ae0*/  IMAD.MOV.U32 R21, RZ, RZ, R4 ;  /* 0x000000ffff157224 */ /* 0x000fe200078e0004 */
[----:B------:R-:W-:Y:S01]  /*7af0*/  UMOV UR4, UR39 ;  /* 0x0000002700047c82 */ /* 0x000fe20008000000 */
[----:B------:R-:W-:-:S05]  /*7b00*/  ULDC UR55, c[0x0][0x988] ;  /* 0x0002620000377ab9 */ /* 0x000fca0000000800 */
.L_x_1280:
[----:B------:R-:W-:-:S04]  /*7b10*/  UISETP.NE.AND UP0, UPT, UR4, 0x1, UPT ;  /* 0x000000010400788c */ /* 0x000fc8000bf05270 */
[----:B------:R-:W-:-:S04]  /*7b20*/  USEL UR38, URZ, 0x1, UP0 ;  /* 0x000000013f267887 */ /* 0x000fc80008000000 */
[----:B------:R-:W-:Y:S01]  /*7b30*/  ULOP3.LUT UR38, UR7, UR38, URZ, 0x3c, !UPT ;  /* 0x0000002607267292 */ /* 0x000fe2000f8e3c3f */
[----:B------:R-:W-:Y:S11]  /*7b40*/  @!P0 BRA `(.L_x_1270) ;  /* 0x0000000000048947 */ /* 0x000ff60003800000 */
[----:B------:R-:W-:Y:S01]  /*7b50*/  BPT.TRAP 0x1 ;  /* 0x000000040000795c */ /* 0x000fe20000300000 */
.L_x_1270:
        /* <DEDUP_REMOVED lines=9> */
.L_x_1271:
[-C--:B------:R-:W-:Y:S01]  /*7bf0*/  FMUL.FTZ R24, R24, R2.reuse ;  /* 0x0000000218187220 */ /* 0x080fe20000410000 */
[----:B------:R-:W-:Y:S01]  /*7c00*/  FMUL.FTZ R25, R25, R2 ;  /* 0x0000000219197220 */ /* 0x000fe20000410000 */
[----:B-1----:R-:W-:Y:S06]  /*7c10*/  @P1 BRA `(.L_x_1272) ;  /* 0x0000000000081947 */ /* 0x002fec0003800000 */
[----:B------:R-:W1:Y:S02]  /*7c20*/  SYNCS.PHASECHK.TRANS64.TRYWAIT P1, [UR6+0x30830], R3 ;  /* 0x03083003ff0075a7 */ /* 0x000e640008020146 */
[----:B-1----:R-:W-:Y:S05]  /*7c30*/  @!P1 BRA `(.L_x_1273) ;  /* 0x0000010800e89947 */ /* 0x002fea0003800000 */
.L_x_1272:
        /* <DEDUP_REMOVED lines=225> */
.L_x_1274:
[----:B------:R-:W-:Y:S01]  /*8a50*/  ULEA UR5, UR4, UR40, 0x3 ;  /* 0x0000002804057291 */ /* 0x000fe2000f8e183f */
[----:B------:R-:W-:-:S05]  /*8a60*/  IMAD.U32 R0, RZ, RZ, UR7 ;  /* 0x00000007ff007e24 */ /* 0x000fca000f8e00ff */
[----:B------:R-:W-:-:S04]  /*8a70*/  SHF.L.U32 R0, R0, 0x1f, RZ ;  /* 0x0000001f00007819 */ /* 0x000fc800000006ff */
[----:B------:R2:W3:Y:S01]  /*8a80*/  SYNCS.PHASECHK.TRANS64.TRYWAIT P1, [UR5+0x30850], R0 ;  /* 0x03085000ff0075a7 */ /* 0x0004e20008020145 */
[----:B------:R-:W-:Y:S05]  /*8a90*/  @!P0 BRA `(.L_x_1275) ;  /* 0x0000000000048947 */ /* 0x000fea0003800000 */
[----:B------:R-:W-:Y:S01]  /*8aa0*/  BPT.TRAP 0x1 ;  /* 0x000000040000795c */ /* 0x000fe20000300000 */
.L_x_1275:
[----:B---3--:R-:W-:Y:S05]  /*8ab0*/  @P1 BRA `(.L_x_1276) ;  /* 0x0000000000081947 */ /* 0x008fea0003800000 */
[----:B------:R-:W3:Y:S02]  /*8ac0*/  SYNCS.PHASECHK.TRANS64.TRYWAIT P1, [UR5+0x30850], R0 ;  /* 0x03085000ff0075a7 */ /* 0x000ee40008020145 */
[----:B---3--:R-:W-:Y:S05]  /*8ad0*/  @!P1 BRA `(.L_x_1277) ;  /* 0x000000fc00589947 */ /* 0x008fea0003800000 */
.L_x_1276:
        /* <DEDUP_REMOVED lines=30> */
.L_x_1278:
[----:B--23--:R-:W-:Y:S01]  /*8cc0*/  FMNMX.FTZ R0, R152, R21, !PT ;  /* 0x0000001598007209 */ /* 0x00cfe20007810000 */
[----:B------:R-:W-:Y:S01]  /*8cd0*/  UMOV UR10, UR55 ;  /* 0x00000037000a7c82 */ /* 0x000fe20008000000 */
[----:B------:R-:W2:Y:S01]  /*8ce0*/  S2UR UR4, SR_CgaCtaId ;  /* 0x00000000000479c3 */ /* 0x000ea20000008800 */
[----:B------:R-:W-:Y:S01]  /*8cf0*/  UIADD3 UR6, UR6, 0x30840, URZ ;  /* 0x0003084006067890 */ /* 0x000fe2000fffe03f */
[----:B------:R-:W-:-:S04]  /*8d00*/  FMNMX.FTZ R0, R153, R0, !PT ;  /* 0x0000000099007209 */ /* 0x000fc80007810000 */
[----:B------:R-:W-:-:S04]  /*8d10*/  FMNMX.FTZ R0, R156, R0, !PT ;  /* 0x000000009c007209 */ /* 0x000fc80007810000 */
[----:B------:R-:W-:-:S04]  /*8d20*/  FMNMX.FTZ R0, R157, R0, !PT ;  /* 0x000000009d007209 */ /* 0x000fc80007810000 */
[----:B------:R-:W-:-:S04]  /*8d30*/  FMNMX.FTZ R0, R160, R0, !PT ;  /* 0x00000000a0007209 */ /* 0x000fc80007810000 */
[----:B------:R-:W-:-:S04]  /*8d40*/  FMNMX.FTZ R0, R161, R0, !PT ;  /* 0x00000000a1007209 */ /* 0x000fc80007810000 */
[----:B------:R-:W-:Y:S01]  /*8d50*/  FMNMX.FTZ R0, R164, R0, !PT ;  /* 0x00000000a4007209 */ /* 0x000fe20007810000 */
[----:B--2---:R-:W-:-:S03]  /*8d60*/  UPRMT UR6, UR4, 0x654, UR6 ;  /* 0x0000065404067896 */ /* 0x004fc60008000006 */
[----:B------:R-:W-:-:S04]  /*8d70*/  FMNMX.FTZ R0, R165, R0, !PT ;  /* 0x00000000a5007209 */ /* 0x000fc80007810000 */
[----:B------:R-:W-:Y:S02]  /*8d80*/  FMNMX.FTZ R0, R168, R0, !PT ;  /* 0x00000000a8007209 */ /* 0x000fe40007810000 */
[----:B------:R-:W-:Y:S02]  /*8d90*/  SYNCS.ARRIVE.TRANS64.RED.A1T0 RZ, [UR6], RZ ;  /* 0x000000ffffff79a7 */ /* 0x000fe40008100406 */
        /* <DEDUP_REMOVED lines=27> */
[----:B------:R-:W1:Y:S02]  /*8f50*/  SHFL.BFLY PT, R2, R0, 0x2, 0x1f ;  /* 0x0c401f0000027f89 */ /* 0x000e6400000e0000 */
[----:B-1----:R-:W-:-:S05]  /*8f60*/  FMNMX.FTZ R2, R0, R2, !PT ;  /* 0x0000000200027209 */ /* 0x002fca0007810000 */
[----:B0-----:R-:W0:Y:S02]  /*8f70*/  SHFL.BFLY PT, R3, R2, 0x1, 0x1f ;  /* 0x0c201f0002037f89 */ /* 0x001e2400000e0000 */
[----:B0-----:R-:W-:Y:S01]  /*8f80*/  FMNMX.FTZ R3, R2, R3, !PT ;  /* 0x0000000302037209 */ /* 0x001fe20007810000 */
[C---:B------:R-:W-:Y:S01]  /*8f90*/  FADD.FTZ R2, -R4.reuse, R21 ;  /* 0x0000001504027221 */ /* 0x040fe20000010100 */
[----:B------:R-:W-:-:S03]  /*8fa0*/  FMUL.FTZ R21, R4, UR10 ;  /* 0x0000000a04157c20 */ /* 0x000fc60008410000 */
[----:B------:R-:W-:Y:S01]  /*8fb0*/  FADD.FTZ R0, -R3, R224 ;  /* 0x000000e003007221 */ /* 0x000fe20000010100 */
        /* <DEDUP_REMOVED lines=16> */
[----:B------:R-:W-:Y:S01]  /*90c0*/  FMUL.FTZ R181, R3, UR10 ;  /* 0x0000000a03b57c20 */ /* 0x000fe20008410000 */
[----:B------:R-:W-:Y:S01]  /*90d0*/  FMUL.FTZ R2, R2, UR10 ;  /* 0x0000000a02027c20 */ /* 0x000fe20008410000 */
        /* <DEDUP_REMOVED lines=19> */
[----:B------:R-:W-:-:S06]  /*9210*/  FFMA.FTZ R187, R183, UR10, -R181 ;  /* 0x0000000ab7bb7c23 */ /* 0x000fcc00080108b5 */
[----:B------:R-:W1:Y:S01]  /*9220*/  MUFU.EX2 R154, R154 ;  /* 0x0000009a009a7308 */ /* 0x000e620000000800 */
[----:B0-----:R-:W-:-:S07]  /*9230*/  FFMA.FTZ R20, R2, R20, R152 ;  /* 0x0000001402147223 */ /* 0x001fce0000010098 */
[----:B------:R-:W0:Y:S08]  /*9240*/  MUFU.EX2 R153, R153 ;  /* 0x0000009900997308 */ /* 0x000e300000000800 */
[----:B------:R-:W2:Y:S01]  /*9250*/  MUFU.EX2 R155, R155 ;  /* 0x0000009b009b7308 */ /* 0x000ea20000000800 */
[----:B-1----:R-:W-:-:S07]  /*9260*/  FFMA.FTZ R5, R0, R5, R154 ;  /* 0x0000000500057223 */ /* 0x002fce000001009a */
        /* <DEDUP_REMOVED lines=60> */
.L_x_1279:
        /* <DEDUP_REMOVED lines=27> */
.L_x_1269:
[----:B------:R-:W-:-:S13]  /*97e0*/  R2UR UR4, R200 ;  /* 0x00000000c80472ca */ /* 0x000fda00000e0000 */
[----:B------:R-:W-:-:S13]  /*97f0*/  ISETP.GE.AND P1, PT, R225, UR4, PT ;  /* 0x00000004e1007c0c */ /* 0x000fda000bf26270 */
[----:B------:R-:W-:Y:S05]  /*9800*/  @!P1 BRA `(.L_x_1281) ;  /* 0x0000002800b89947 */ /* 0x000fea0003800000 */
[----:B------:R-:W-:Y:S01]  /*9810*/  IMAD.MOV.U32 R21, RZ, RZ, R3 ;  /* 0x000000ffff157224 */ /* 0x000fe200078e0003 */
[----:B------:R-:W-:Y:S01]  /*9820*/  UMOV UR6, UR38 ;  /* 0x0000002600067c82 */ /* 0x000fe20008000000 */
[----:B------:R-:W-:Y:S01]  /*9830*/  IMAD.MOV.U32 R224, RZ, RZ, R4 ;  /* 0x000000ffffe07224 */ /* 0x000fe200078e0004 */
[----:B------:R-:W-:Y:S01]  /*9840*/  UMOV UR4, UR39 ;  /* 0x0000002700047c82 */ /* 0x000fe20008000000 */
[----:B------:R-:W-:Y:S01]  /*9850*/  ULDC UR54, c[0x0][0x9e4] ;  /* 0x0002790000367ab9 */ /* 0x000fe20000000800 */
[----:B------:R-:W-:-:S05]  /*9860*/  ULDC UR55, c[0x0][0x9dc] ;  /* 0x0002770000377ab9 */ /* 0x000fca0000000800 */
.L_x_1300:
[----:B------:R-:W-:-:S04]  /*9870*/  UIADD3 UR7, UR4, 0x1, URZ ;  /* 0x0000000104077890 */ /* 0x000fc8000fffe03f */
[----:B------:R-:W-:-:S04]  /*9880*/  UISETP.NE.AND UP0, UPT, UR7, 0x2, UPT ;  /* 0x000000020700788c */ /* 0x000fc8000bf05270 */
[----:B------:R-:W-:Y:S02]  /*9890*/  USEL UR7, UR7, URZ, UP0 ;  /* 0x0000003f07077287 */ /* 0x000fe40008000000 */
[----:B------:R-:W-:-:S04]  /*98a0*/  USEL UR38, URZ, 0x1, UP0 ;  /* 0x000000013f267887 */ /* 0x000fc80008000000 */
[----:B------:R-:W-:Y:S01]  /*98b0*/  ULOP3.LUT UR38, UR6, UR38, URZ, 0x3c, !UPT ;  /* 0x0000002606267292 */ /* 0x000fe2000f8e3c3f */
[----:B------:R-:W-:Y:S01]  /*98c0*/  UMOV UR39, UR7 ;  /* 0x0000000700277c82 */ /* 0x000fe20008000000 */
[----:B------:R-:W-:Y:S10]  /*98d0*/  @!P0 BRA `(.L_x_1282) ;  /* 0x0000000000048947 */ /* 0x000ff40003800000 */
[----:B------:R-:W-:Y:S01]  /*98e0*/  BPT.TRAP 0x1 ;  /* 0x000000040000795c */ /* 0x000fe20000300000 */
.L_x_1282:
[----:B------:R-:W-:Y:S01]  /*98f0*/  ULEA UR5, UR39, UR40, 0x3 ;  /* 0x0000002827057291 */ /* 0x000fe2000f8e183f */
[----:B------:R-:W-:-:S05]  /*9900*/  IMAD.U32 R3, RZ, RZ, UR38 ;  /* 0x00000026ff037e24 */ /* 0x000fca000f8e00ff */
[----:B------:R-:W-:-:S04]  /*9910*/  SHF.L.U32 R3, R3, 0x1f, RZ ;  /* 0x0000001f03037819 */ /* 0x000fc800000006ff */
[----:B------:R0:W1:Y:S01]  /*9920*/  SYNCS.PHASECHK.TRANS64.TRYWAIT P1, [UR5+0x30830], R3 ;  /* 0x03083003ff0075a7 */ /* 0x0000620008020145 */
[----:B------:R-:W-:Y:S05]  /*9930*/  @!P0 BRA `(.L_x_1283) ;  /* 0x0000000000048947 */ /* 0x000fea0003800000 */
[----:B------:R-:W-:Y:S01]  /*9940*/  BPT.TRAP 0x1 ;  /* 0x000000040000795c */ /* 0x000fe20000300000 */
.L_x_1283:
[-C--:B------:R-:W-:Y:S01]  /*9950*/  FMUL.FTZ R24, R24, R2.reuse ;  /* 0x0000000218187220 */ /* 0x080fe20000410000 */
[----:B------:R-:W-:Y:S01]  /*9960*/  FMUL.FTZ R25, R25, R2 ;  /* 0x0000000219197220 */ /* 0x000fe20000410000 */
[----:B-1----:R-:W-:Y:S06]  /*9970*/  @P1 BRA `(.L_x_1284) ;  /* 0x0000000000081947 */ /* 0x002fec0003800000 */
[----:B------:R-:W1:Y:S02]  /*9980*/  SYNCS.PHASECHK.TRANS64.TRYWAIT P1, [UR5+0x30830], R3 ;  /* 0x03083003ff0075a7 */ /* 0x000e640008020145 */
[----:B-1----:R-:W-:Y:S05]  /*9990*/  @!P1 BRA `(.L_x_1285) ;  /* 0x000000ec00c09947 */ /* 0x002fea0003800000 */
.L_x_1284:
        /* <DEDUP_REMOVED lines=225> */
.L_x_1286:
[----:B------:R-:W-:Y:S01]  /*a7b0*/  ULEA UR5, UR4, UR40, 0x3 ;  /* 0x0000002804057291 */ /* 0x000fe2000f8e183f */
[----:B------:R-:W-:-:S05]  /*a7c0*/  IMAD.U32 R0, RZ, RZ, UR6 ;  /* 0x00000006ff007e24 */ /* 0x000fca000f8e00ff */
[----:B------:R-:W-:-:S04]  /*a7d0*/  SHF.L.U32 R0, R0, 0x1f, RZ ;  /* 0x0000001f00007819 */ /* 0x000fc800000006ff */
[----:B------:R2:W3:Y:S01]  /*a7e0*/  SYNCS.PHASECHK.TRANS64.TRYWAIT P1, [UR5+0x30850], R0 ;  /* 0x03085000ff0075a7 */ /* 0x0004e20008020145 */
[----:B------:R-:W-:Y:S05]  /*a7f0*/  @!P0 BRA `(.L_x_1287) ;  /* 0x0000000000048947 */ /* 0x000fea0003800000 */
[----:B------:R-:W-:Y:S01]  /*a800*/  BPT.TRAP 0x1 ;  /* 0x000000040000795c */ /* 0x000fe20000300000 */
.L_x_1287:
[----:B---3--:R-:W-:Y:S05]  /*a810*/  @P1 BRA `(.L_x_1288) ;  /* 0x0000000000081947 */ /* 0x008fea0003800000 */
[----:B------:R-:W3:Y:S02]  /*a820*/  SYNCS.PHASECHK.TRANS64.TRYWAIT P1, [UR5+0x30850], R0 ;  /* 0x03085000ff0075a7 */ /* 0x000ee40008020145 */
[----:B---3--:R-:W-:Y:S05]  /*a830*/  @!P1 BRA `(.L_x_1289) ;  /* 0x000000e000309947 */ /* 0x008fea0003800000 */
.L_x_1288:
        /* <DEDUP_REMOVED lines=30> */
.L_x_1290:
[----:B------:R-:W-:Y:S01]  /*aa20*/  R2UR UR4, R22 ;  /* 0x00000000160472ca */ /* 0x000fe200000e0000 */
[----:B------:R-:W4:Y:S01]  /*aa30*/  S2UR UR6, SR_CgaCtaId ;  /* 0x00000000000679c3 */ /* 0x000f220000008800 */
[----:B------:R-:W-:Y:S01]  /*aa40*/  VIADD R187, R23, UR60 ;  /* 0x0000003c17bb7c36 */ /* 0x000fe20008000000 */
[----:B------:R-:W-:Y:S01]  /*aa50*/  UISETP.NE.AND UP0, UPT, UR43, URZ, UPT ;  /* 0x0000003f2b00728c */ /* 0x000fe2000bf05270 */
[----:B------:R-:W-:-:S09]  /*aa60*/  IMAD.U32 R185, RZ, RZ, UR41 ;  /* 0x00000029ffb97e24 */ /* 0x000fd2000f8e00ff */
[----:B------:R-:W-:-:S06]  /*aa70*/  UISETP.NE.AND UP1, UPT, UR4, URZ, UPT ;  /* 0x0000003f0400728c */ /* 0x000fcc000bf25270 */
[----:B------:R-:W-:Y:S02]  /*aa80*/  PLOP3.LUT P1, PT, PT, PT, UP1, 0x80, 0x0 ;  /* 0x000000000000781c */ /* 0x000fe40003f2f018 */
[----:B------:R-:W-:-:S03]  /*aa90*/  PLOP3.LUT P2, PT, PT, PT, UP1, 0x80, 0x0 ;  /* 0x000000000000781c */ /* 0x000fc60003f4f018 */
[----:B------:R-:W-:-:S08]  /*aaa0*/  @UP1 ULDC UR4, c[0x0][0x44c] ;  /* 0x0001130000041ab9 */ /* 0x000fd00000000800 */
[----:B--23--:R-:W-:Y:S01]  /*aab0*/  @P1 IMAD.HI.U32 R0, R187, UR4, RZ ;  /* 0x00000004bb001c27 */ /* 0x00cfe2000f8e00ff */
[----:B------:R-:W-:Y:S01]  /*aac0*/  @UP1 ULDC UR4, c[0x0][0x450] ;  /* 0x0001140000041ab9 */ /* 0x000fe20000000800 */
[----:B------:R-:W-:-:S03]  /*aad0*/  PLOP3.LUT P1, PT, PT, PT, UP0, 0x40, 0x0 ;  /* 0x000000000000781c */ /* 0x000fc60003f2e808 */
[----:B------:R-:W-:Y:S01]  /*aae0*/  @P2 SHF.R.U32.HI R187, RZ, UR4, R0 ;  /* 0x00000004ffbb2c19 */ /* 0x000fe20008011600 */
[----:B------:R-:W-:Y:S01]  /*aaf0*/  ULEA UR4, UR7, UR40, 0x3 ;  /* 0x0000002807047291 */ /* 0x000fe2000f8e183f */
[----:B------:R-:W-:-:S03]  /*ab00*/  IMAD.SHL.U32 R0, R225, 0x40, RZ ;  /* 0x00000040e1007824 */ /* 0x000fc600078e00ff */
[----:B------:R-:W-:Y:S01]  /*ab10*/  UIADD3 UR4, UR4, 0x30840, URZ ;  /* 0x0003084004047890 */ /* 0x000fe2000fffe03f */
[----:B------:R-:W2:Y:S01]  /*ab20*/  SHFL.IDX PT, R188, R187, RZ, 0x1c1f ;  /* 0x001c1fffbbbc7589 */ /* 0x000ea200000e0000 */
[----:B------:R-:W-:Y:S02]  /*ab30*/  IADD3 R2, -R17, 0x1, -R0 ;  /* 0x0000000111027810 */ /* 0x000fe40007ffe900 */
[----:B----4-:R-:W-:Y:S02]  /*ab40*/  UPRMT UR4, UR6, 0x654, UR4 ;  /* 0x0000065406047896 */ /* 0x010fe40008000004 */
[----:B------:R-:W-:Y:S01]  /*ab50*/  IADD3 R185, -R185, UR42, R2 ;  /* 0x0000002ab9b97c10 */ /* 0x000fe2000fffe102 */
[----:B------:R-:W-:-:S04]  /*ab60*/  ULDC UR6, c[0x0][0x9e0] ;  /* 0x0002780000067ab9 */ /* 0x000fc80000000800 */
[----:B------:R-:W-:Y:S02]  /*ab70*/  VIADD R186, R185, UR6 ;  /* 0x00000006b9ba7c36 */ /* 0x000fe40008000000 */
[----:B------:R-:W-:Y:S01]  /*ab80*/  SYNCS.ARRIVE.TRANS64.RED.A1T0 RZ, [UR4], RZ ;  /* 0x000000ffffff79a7 */ /* 0x000fe20008100404 */
[----:B------:R-:W-:-:S06]  /*ab90*/  ULOP3.LUT UR4, URZ, UR55, URZ, 0x33, !UPT ;  /* 0x000000373f047292 */ /* 0x000fcc000f8e333f */
        /* <DEDUP_REMOVED lines=17> */
.L_x_1293:
[----:B------:R-:W-:-:S05]  /*acb0*/  IMAD.U32 R189, RZ, RZ, UR54 ;  /* 0x00000036ffbd7e24 */ /* 0x000fca000f8e00ff */
[----:B------:R-:W-:-:S13]  /*acc0*/  ISETP.NE.AND P1, PT, R189, 0x1, PT ;  /* 0x00000001bd00780c */ /* 0x000fda0003f25270 */
[----:B0-----:R-:W0:Y:S02]  /*acd0*/  @P1 LDC.64 R2, c[0x0][0x9e8] ;  /* 0x00027a00ff021b82 */ /* 0x001e240000000a00 */
[----:B0-----:R-:W-:-:S05]  /*ace0*/  @P1 IMAD.HI.U32 R2, R188, R2, RZ ;  /* 0x00000002bc021227 */ /* 0x001fca00078e00ff */
[----:B------:R-:W-:-:S07]  /*acf0*/  @P1 SHF.R.U32.HI R188, RZ, R3, R2 ;  /* 0x00000003ffbc1219 */ /* 0x000fce0000011602 */
.L_x_1294:
[----:B------:R-:W-:Y:S05]  /*ad00*/  BSYNC B0 ;  /* 0x0000000000007941 */ /* 0x000fea0003800000 */
.L_x_1292:
[----:B------:R-:W-:-:S04]  /*ad10*/  IMAD R188, R188, R189, -R0 ;  /* 0x000000bdbcbc7224 */ /* 0x000fc800078e0a00 */
[----:B------:R-:W-:-:S05]  /*ad20*/  IMAD.IADD R188, R188, 0x1, -R17 ;  /* 0x00000001bcbc7824 */ /* 0x000fca00078e0a11 */
[----:B------:R-:W-:Y:S02]  /*ad30*/  VIMNMX R4, R4, R188, !PT ;  /* 0x000000bc04047248 */ /* 0x000fe40007fe0100 */
[----:B------:R-:W-:-:S07]  /*ad40*/  VIADDMNMX R184, R188, R189, R184, PT ;  /* 0x000000bdbcb87246 */ /* 0x000fce00038001b8 */
.L_x_1291:
        /* <DEDUP_REMOVED lines=68> */
.L_x_1297:
[----:B------:R-:W-:-:S05]  /*b190*/  IMAD.U32 R184, RZ, RZ, UR54 ;  /* 0x00000036ffb87e24 */ /* 0x000fca000f8e00ff */
[----:B------:R-:W-:-:S13]  /*b1a0*/  ISETP.NE.AND P2, PT, R184, 0x1, PT ;  /* 0x00000001b800780c */ /* 0x000fda0003f45270 */
[----:B0-----:R-:W0:Y:S02]  /*b1b0*/  @P2 LDC.64 R2, c[0x0][0x9e8] ;  /* 0x00027a00ff022b82 */ /* 0x001e240000000a00 */
[----:B0-----:R-:W-:-:S05]  /*b1c0*/  @P2 IMAD.HI.U32 R2, R4, R2, RZ ;  /* 0x0000000204022227 */ /* 0x001fca00078e00ff */
[----:B------:R-:W-:-:S07]  /*b1d0*/  @P2 SHF.R.U32.HI R4, RZ, R3, R2 ;  /* 0x00000003ff042219 */ /* 0x000fce0000011602 */
.L_x_1298:
[----:B------:R-:W-:Y:S05]  /*b1e0*/  BSYNC B0 ;  /* 0x0000000000007941 */ /* 0x000fea0003800000 */
.L_x_1296:
[----:B------:R-:W-:-:S04]  /*b1f0*/  IMAD R0, R4, R184, -R0 ;  /* 0x000000b804007224 */ /* 0x000fc800078e0a00 */
[----:B------:R-:W-:-:S05]  /*b200*/  IMAD.IADD R0, R0, 0x1, -R17 ;  /* 0x0000000100007824 */ /* 0x000fca00078e0a11 */
[----:B------:R-:W-:Y:S02]  /*b210*/  VIMNMX R185, R185, R0, !PT ;  /* 0x00000000b9b97248 */ /* 0x000fe40007fe0100 */
[----:B------:R-:W-:-:S07]  /*b220*/  VIADDMNMX R186, R0, R184, R186, PT ;  /* 0x000000b800ba7246 */ /* 0x000fce00038001ba */
.L_x_1295:
        /* <DEDUP_REMOVED lines=142> */
[----:B------:R-:W-:Y:S01]  /*bb10*/  MUFU.EX2 R152, R152 ;  /* 0x0000009800987308 */ /* 0x000fe20000000800 */
[----:B------:R-:W-:-:S02]  /*bb20*/  LOP3.LUT P0, RZ, R16, 0x800, RZ, 0xc0, !PT ;  /* 0x0000080010ff7812 */ /* 0x000fc4000780c0ff */
[----:B------:R-:W-:-:S04]  /*bb30*/  FMNMX.FTZ R3, R182, R3, !PT ;  /* 0x00000003b6037209 */ /* 0x000fc80007810000 */
[----:B------:R-:W-:Y:S01]  /*bb40*/  FMNMX.FTZ R3, R183, R3, !PT ;  /* 0x00000003b7037209 */ /* 0x000fe20007810000 */
[----:B------:R0:W-:Y:S04]  /*bb50*/  MUFU.EX2 R186, R2 ;  /* 0x0000000200ba7308 */ /* 0x0001e80000000800 */
[----:B------:R-:W1:Y:S04]  /*bb60*/  SHFL.BFLY PT, R181, R3, 0x2, 0x1f ;  /* 0x0c401f0003b57f89 */ /* 0x000e6800000e0000 */
[----:B------:R-:W-:Y:S08]  /*bb70*/  MUFU.EX2 R153, R153 ;  /* 0x0000009900997308 */ /* 0x000ff00000000800 */
[----:B------:R-:W-:Y:S08]  /*bb80*/  MUFU.EX2 R156, R156 ;  /* 0x0000009c009c7308 */ /* 0x000ff00000000800 */
[----:B------:R-:W-:Y:S01]  /*bb90*/  MUFU.EX2 R157, R157 ;  /* 0x0000009d009d7308 */ /* 0x000fe20000000800 */
[----:B-1----:R-:W-:-:S07]  /*bba0*/  FMNMX.FTZ R3, R3, R181, !PT ;  /* 0x000000b503037209 */ /* 0x002fce0007810000 */
[----:B------:R-:W-:Y:S01]  /*bbb0*/  MUFU.EX2 R160, R160 ;  /* 0x000000a000a07308 */ /* 0x000fe20000000800 */
[----:B------:R-:W1:Y:S07]  /*bbc0*/  SHFL.BFLY PT, R181, R3, 0x1, 0x1f ;  /* 0x0c201f0003b57f89 */ /* 0x000e6e00000e0000 */
[----:B------:R-:W-:Y:S08]  /*bbd0*/  MUFU.EX2 R161, R161 ;  /* 0x000000a100a17308 */ /* 0x000ff00000000800 */
[----:B------:R-:W-:Y:S08]  /*bbe0*/  MUFU.EX2 R164, R164 ;  /* 0x000000a400a47308 */ /* 0x000ff00000000800 */
[----:B------:R-:W-:Y:S01]  /*bbf0*/  MUFU.EX2 R165, R165 ;  /* 0x000000a500a57308 */ /* 0x000fe20000000800 */
[----:B-1----:R-:W-:-:S04]  /*bc00*/  FMNMX.FTZ R3, R3, R181, !PT ;  /* 0x000000b503037209 */ /* 0x002fc80007810000 */
[C---:B------:R-:W-:Y:S01]  /*bc10*/  FSETP.NEU.FTZ.AND P1, PT, R3.reuse, -INF , PT ;  /* 0xff8000000300780b */ /* 0x040fe20003f3d000 */
[C---:B0-----:R-:W-:Y:S02]  /*bc20*/  FMUL.FTZ R2, R3.reuse, UR10 ;  /* 0x0000000a03027c20 */ /* 0x041fe40008410000 */
[----:B------:R-:W-:Y:S01]  /*bc30*/  MUFU.EX2 R168, R168 ;  /* 0x000000a800a87308 */ /* 0x000fe20000000800 */
[----:B------:R-:W-:-:S05]  /*bc40*/  FSEL R181, R3, RZ, P1 ;  /* 0x000000ff03b57208 */ /* 0x000fca0000800000 */
[----:B------:R-:W-:Y:S01]  /*bc50*/  FADD.FTZ R21, -R181, R21 ;  /* 0x00000015b5157221 */ /* 0x000fe20000010100 */
[----:B------:R-:W-:Y:S01]  /*bc60*/  FMUL.FTZ R181, R0, UR10 ;  /* 0x0000000a00b57c20 */ /* 0x000fe20008410000 */
[----:B------:R-:W-:Y:S01]  /*bc70*/  FSEL R0, R2, RZ, P1 ;  /* 0x000000ff02007208 */ /* 0x000fe20000800000 */
[----:B------:R-:W-:Y:S01]  /*bc80*/  MUFU.EX2 R169, R169 ;  /* 0x000000a900a97308 */ /* 0x000fe20000000800 */
[----:B------:R-:W-:-:S03]  /*bc90*/  FMUL.FTZ R21, R21, UR10 ;  /* 0x0000000a15157c20 */ /* 0x000fc60008410000 */
        /* <DEDUP_REMOVED lines=18> */
[----:B0-----:R-:W-:-:S07]  /*bdc0*/  FFMA.FTZ R20, R2, R20, R152 ;  /* 0x0000001402147223 */ /* 0x001fce0000010098 */
[----:B------:R-:W0:Y:S01]  /*bdd0*/  MUFU.EX2 R0, R21 ;  /* 0x0000001500007308 */ /* 0x000e220000000800 */
[----:B------:R-:W-:-:S07]  /*bde0*/  FADD.FTZ R20, R153, R20 ;  /* 0x0000001499147221 */ /* 0x000fce0000010000 */
        /* <DEDUP_REMOVED lines=47> */
[----:B-1----:R-:W-:-:S03]  /*c0e0*/  FADD.FTZ R21, R182, R20 ;  /* 0x00000014b6157221 */ /* 0x002fc60000010000 */
[----:B------:R-:W-:Y:S01]  /*c0f0*/  FADD.FTZ R20, R186, R5 ;  /* 0x00000005ba147221 */ /* 0x000fe20000010000 */
[----:B--2---:R-:W-:Y:S01]  /*c100*/  FADD.FTZ R5, R183, R21 ;  /* 0x00000015b7057221 */ /* 0x004fe20000010000 */
[----:B------:R-:W-:Y:S06]  /*c110*/  @!P0 BRA `(.L_x_1299) ;  /* 0x0000000000048947 */ /* 0x000fec0003800000 */
[----:B------:R-:W-:Y:S01]  /*c120*/  BPT.TRAP 0x1 ;  /* 0x000000040000795c */ /* 0x000fe20000300000 */
.L_x_1299:
[----:B------:R-:W0:Y:S01]  /*c130*/  S2UR UR6, SR_CgaCtaId ;  /* 0x00000000000679c3 */ /* 0x000e220000008800 */
[----:B------:R-:W-:Y:S01]  /*c140*/  R2UR UR4, R200 ;  /* 0x00000000c80472ca */ /* 0x000fe200000e0000 */
[----:B------:R-:W-:Y:S01]  /*c150*/  UIADD3 UR5, UR5, 0x30860, URZ ;  /* 0x0003086005057890 */ /* 0x000fe2000fffe03f */
[----:B------:R-:W-:Y:S01]  /*c160*/  F2FP.F16.F32.PACK_AB R196, R153, R152 ;  /* 0x0000009899c4723e */ /* 0x000fe200000000ff */
[----:B------:R-:W-:Y:S01]  /*c170*/  IMAD.MOV.U32 R21, RZ, RZ, R3 ;  /* 0x000000ffff157224 */ /* 0x000fe200078e0003 */
[----:B------:R-:W-:Y:S01]  /*c180*/  F2FP.F16.F32.PACK_AB R197, R155, R154 ;  /* 0x0000009a9bc5723e */ /* 0x000fe200000000ff */
[----:B------:R-:W-:Y:S01]  /*c190*/  IMAD.MOV.U32 R224, RZ, RZ, R4 ;  /* 0x000000ffffe07224 */ /* 0x000fe200078e0004 */
[----:B------:R-:W-:Y:S02]  /*c1a0*/  F2FP.F16.F32.PACK_AB R198, R157, R156 ;  /* 0x0000009c9dc6723e */ /* 0x000fe400000000ff */
[----:B------:R-:W-:Y:S02]  /*c1b0*/  F2FP.F16.F32.PACK_AB R199, R159, R158 ;  /* 0x0000009e9fc7723e */ /* 0x000fe400000000ff */
[----:B------:R-:W-:-:S02]  /*c1c0*/  F2FP.F16.F32.PACK_AB R192, R161, R160 ;  /* 0x000000a0a1c0723e */ /* 0x000fc400000000ff */
[----:B------:R-:W-:Y:S02]  /*c1d0*/  F2FP.F16.F32.PACK_AB R193, R163, R162 ;  /* 0x000000a2a3c1723e */ /* 0x000fe400000000ff */
[----:B------:R-:W-:Y:S01]  /*c1e0*/  ISETP.GT.AND P1, PT, R225, UR4, PT ;  /* 0x00000004e1007c0c */ /* 0x000fe2000bf24270 */
[----:B------:R-:W-:Y:S01]  /*c1f0*/  UMOV UR4, UR39 ;  /* 0x0000002700047c82 */ /* 0x000fe20008000000 */
[----:B------:R-:W-:Y:S01]  /*c200*/  F2FP.F16.F32.PACK_AB R194, R165, R164 ;  /* 0x000000a4a5c2723e */ /* 0x000fe200000000ff */
[----:B------:R-:W-:Y:S01]  /*c210*/  VIADD R225, R225, 0xffffffff ;  /* 0xffffffffe1e17836 */ /* 0x000fe20000000000 */
        /* <DEDUP_REMOVED lines=13> */
.L_x_1281:
        /* <DEDUP_REMOVED lines=131> */
.L_x_1301:
[----:B------:R-:W-:Y:S01]  /*cb20*/  ULEA UR5, UR39, UR40, 0x3 ;  /* 0x0000002827057291 */ /* 0x000fe2000f8e183f */
[----:B------:R-:W-:-:S05]  /*cb30*/  IMAD.U32 R0, RZ, RZ, UR38 ;  /* 0x00000026ff007e24 */ /* 0x000fca000f8e00ff */
[----:B------:R-:W-:-:S04]  /*cb40*/  SHF.L.U32 R0, R0, 0x1f, RZ ;  /* 0x0000001f00007819 */ /* 0x000fc800000006ff */
[----:B------:R0:W1:Y:S01]  /*cb50*/  SYNCS.PHASECHK.TRANS64.TRYWAIT P1, [UR5+0x30850], R0 ;  /* 0x03085000ff0075a7 */ /* 0x0000620008020145 */
[----:B------:R-:W-:Y:S05]  /*cb60*/  @!P0 BRA `(.L_x_1302) ;  /* 0x0000000000048947 */ /* 0x000fea0003800000 */
[----:B------:R-:W-:Y:S01]  /*cb70*/  BPT.TRAP 0x1 ;  /* 0x000000040000795c */ /* 0x000fe20000300000 */
.L_x_1302:
[----:B-1----:R-:W-:Y:S05]  /*cb80*/  @P1 BRA `(.L_x_1303) ;  /* 0x0000000000081947 */ /* 0x002fea0003800000 */
[----:B------:R-:W1:Y:S02]  /*cb90*/  SYNCS.PHASECHK.TRANS64.TRYWAIT P1, [UR5+0x30850], R0 ;  /* 0x03085000ff0075a7 */ /* 0x000e640008020145 */
[----:B-1----:R-:W-:Y:S05]  /*cba0*/  @!P1 BRA `(.L_x_1304) ;  /* 0x000000bc006c9947 */ /* 0x002fea0003800000 */
.L_x_1303:
[----:B------:R-:W-:Y:S01]  /*cbb0*/  UIADD3 UR40, UR40, 0x400, URZ ;  /* 0x0000040028287890 */ /* 0x000fe2000fffe03f */
[----:B------:R-:W-:Y:S01]  /*cbc0*/  WARPGROUP.ARRIVE ;  /* 0x00000000000079c5 */ /* 0x000fe20000000000 */
[----:B------:R-:W-:Y:S01]  /*cbd0*/  UMOV UR7, 0x40000040 ;  /* 0x4000004000077882 */ /* 0x000fe20000000000 */
[----:B-1----:R-:W1:Y:S01]  /*cbe0*/  SHFL.BFLY PT, R7, R20, 0x2, 0x1f ;  /* 0x0c401f0014077f89 */ /* 0x002e6200000e0000 */
[----:B------:R-:W-:Y:S01]  /*cbf0*/  USHF.R.U32.HI UR40, URZ, 0x4, UR40 ;  /* 0x000000043f287899 */ /* 0x000fe20008011628 */
[----:B------:R-:W-:Y:S02]  /*cc00*/  IMAD.MOV.U32 R6, RZ, RZ, RZ ;  /* 0x000000ffff067224 */ /* 0x000fe400078e00ff */
[----:B0-----:R-:W0:Y:S01]  /*cc10*/  SHFL.BFLY PT, R0, R5, 0x2, 0x1f ;  /* 0x0c401f0005007f89 */ /* 0x001e2200000e0000 */
[----:B------:R-:W-:Y:S01]  /*cc20*/  ULOP3.LUT UR40, UR40, 0x3fff, URZ, 0xc0, !UPT ;  /* 0x00003fff28287892 */ /* 0x000fe2000f8ec03f */
[----:B------:R-:W-:-:S03]  /*cc30*/  IMAD.U32 R13, RZ, RZ, UR10 ;  /* 0x0000000aff0d7e24 */ /* 0x000fc6000f8e00ff */
[----:B------:R-:W-:-:S04]  /*cc40*/  ULOP3.LUT UR4, UR40, 0x2000000, URZ, 0xfc, !UPT ;  /* 0x0200000028047892 */ /* 0x000fc8000f8efc3f */
[----:B------:R-:W-:-:S07]  /*cc50*/  ULEA UR4, UR39, UR4, 0xb ;  /* 0x0000000427047291 */ /* 0x000fce000f8e583f */
[----:B------:R-:W-:Y:S02]  /*cc60*/  UMOV UR6, UR4 ;  /* 0x0000000400067c82 */ /* 0x000fe40008000000 */
[----:B------:R-:W-:Y:S01]  /*cc70*/  HGMMA.64x256x16.F32 R24, R196, gdesc[UR4].tnspB, R24, gsb0 ;  /* 0x43e00004c4187df0 */ /* 0x000fe20008000818 */
[----:B------:R-:W-:Y:S01]  /*cc80*/  UIADD3 UR6, UR4, 0x80, URZ ;  /* 0x0000008004067890 */ /* 0x000fe2000fffe03f */
[----:B-1----:R-:W-:Y:S01]  /*cc90*/  FADD.FTZ R7, R7, R20 ;  /* 0x0000001407077221 */ /* 0x002fe20000010000 */
[----:B------:R-:W-:Y:S01]  /*cca0*/  UMOV UR7, 0x40000040 ;  /* 0x4000004000077882 */ /* 0x000fe20000000000 */
[----:B0-----:R-:W-:Y:S01]  /*ccb0*/  FADD.FTZ R2, R0, R5 ;  /* 0x0000000500027221 */ /* 0x001fe20000010000 */
[----:B------:R-:W-:Y:S02]  /*ccc0*/  IMAD.MOV.U32 R5, RZ, RZ, RZ ;  /* 0x000000ffff057224 */ /* 0x000fe400078e00ff */
[----:B------:R-:W0:Y:S04]  /*ccd0*/  SHFL.BFLY PT, R0, R7, 0x1, 0x1f ;  /* 0x0c201f0007007f89 */ /* 0x000e2800000e0000 */
[----:B------:R-:W1:Y:S01]  /*cce0*/  SHFL.BFLY PT, R9, R2, 0x1, 0x1f ;  /* 0x0c201f0002097f89 */ /* 0x000e6200000e0000 */
[----:B0-----:R-:W-:Y:S01]  /*ccf0*/  FADD.FTZ R11, R7, R0 ;  /* 0x00000000070b7221 */ /* 0x001fe20000010000 */
[----:B------:R-:W-:-:S02]  /*cd00*/  IMAD.U32 R7, RZ, RZ, UR10 ;  /* 0x0000000aff077e24 */ /* 0x000fc4000f8e00ff */
[----:B------:R-:W-:Y:S02]  /*cd10*/  IMAD.MOV.U32 R0, RZ, RZ, -0x800000 ;  /* 0xff800000ff007424 */ /* 0x000fe400078e00ff */
[----:B-1----:R-:W-:Y:S01]  /*cd20*/  FADD.FTZ R12, R2, R9 ;  /* 0x00000009020c7221 */ /* 0x002fe20000010000 */
[----:B------:R-:W-:Y:S01]  /*cd30*/  FSETP.NE.FTZ.AND P1, PT, R11, RZ, PT ;  /* 0x000000ff0b00720b */ /* 0x000fe20003f35000 */
[----:B------:R-:W-:-:S03]  /*cd40*/  IMAD.MOV.U32 R2, RZ, RZ, -0x800000 ;  /* 0xff800000ff027424 */ /* 0x000fc600078e00ff */
        /* <DEDUP_REMOVED lines=30> */
.L_x_1305:
[----:B------:R-:W2:Y:S01]  /*cf30*/  LDL.LU R3, [R1+0x14] ;  /* 0x0000140001037983 */ /* 0x000ea20000300800 */
[----:B------:R-:W-:Y:S01]  /*cf40*/  UIADD3 UR4, UR5, 0x30860, URZ ;  /* 0x0003086005047890 */ /* 0x000fe2000fffe03f */
[----:B------:R-:W0:Y:S01]  /*cf50*/  S2UR UR5, SR_CgaCtaId ;  /* 0x00000000000579c3 */ /* 0x000e220000008800 */
        /* <DEDUP_REMOVED lines=33> */
[----:B------:R-:W-:Y:S01]  /*d170*/  USEL UR4, URZ, 0x1, UP0 ;  /* 0x000000013f047887 */ /* 0x000fe20008000000 */
        /* <DEDUP_REMOVED lines=100> */
[----:B------:R-:W-:-:S02]  /*d7c0*/  USEL UR39, UR39, URZ, UP0 ;  /* 0x0000003f27277287 */ /* 0x000fc40008000000 */
[----:B------:R-:W-:Y:S01]  /*d7d0*/  ULOP3.LUT UR38, UR38, UR4, URZ, 0x3c, !UPT ;  /* 0x0000000426267292 */ /* 0x000fe2000f8e3c3f */
[----:B--2---:R-:W-:-:S13]  /*d7e0*/  R2UR UR6, R3 ;  /* 0x00000000030672ca */ /* 0x004fda00000e0000 */
[----:B------:R-:W-:-:S06]  /*d7f0*/  UIADD3 UR6, UR6, 0x1, URZ ;  /* 0x0000000106067890 */ /* 0x000fcc000fffe03f */
[----:B------:R-:W-:-:S05]  /*d800*/  IMAD.U32 R3, RZ, RZ, UR6 ;  /* 0x00000006ff037e24 */ /* 0x000fca000f8e00ff */
[----:B------:R0:W-:Y:S02]  /*d810*/  STL [R1+0x14], R3 ;  /* 0x0000140301007387 */ /* 0x0001e40000100800 */
.L_x_1227:
        /* <DEDUP_REMOVED lines=15> */
[----:B0-----:R-:W3:Y:S01]  /*d910*/  LDL R3, [R1+0x28] ;  /* 0x0000280001037983 */ /* 0x001ee20000100800 */
[----:B------:R-:W-:Y:S01]  /*d920*/  F2FP.F16.F32.PACK_AB R7, R31, R30 ;  /* 0x0000001e1f07723e */ /* 0x000fe200000000ff */
[----:B------:R-:W-:Y:S01]  /*d930*/  ULDC.64 UR16, c[0x0][0xc00] ;  /* 0x0003000000107ab9 */ /* 0x000fe20000000a00 */
[----:B------:R-:W-:Y:S01]  /*d940*/  F2FP.F16.F32.PACK_AB R10, R37, R36 ;  /* 0x00000024250a723e */ /* 0x000fe200000000ff */
[----:B------:R-:W-:Y:S01]  /*d950*/  ULDC.64 UR12, c[0x0][0xc00] ;  /* 0x00030000000c7ab9 */ /* 0x000fe20000000a00 */
[----:B------:R-:W-:Y:S01]  /*d960*/  F2FP.F16.F32.PACK_AB R11, R39, R38 ;  /* 0x00000026270b723e */ /* 0x000fe200000000ff */
[----:B------:R-:W-:Y:S01]  /*d970*/  ULDC.64 UR14, c[0x0][0xc08] ;  /* 0x00030200000e7ab9 */ /* 0x000fe20000000a00 */
[----:B------:R-:W-:Y:S01]  /*d980*/  R2UR UR19, R202 ;  /* 0x00000000ca1372ca */ /* 0x000fe200000e0000 */
[----:B------:R-:W-:Y:S01]  /*d990*/  ULDC UR22, c[0x0][0xbe8] ;  /* 0x0002fa0000167ab9 */ /* 0x000fe20000000800 */
[----:B------:R-:W-:-:S02]  /*d9a0*/  R2UR UR18, R204 ;  /* 0x00000000cc1272ca */ /* 0x000fc400000e0000 */
[----:B------:R-:W-:Y:S01]  /*d9b0*/  R2UR UR26, R205 ;  /* 0x00000000cd1a72ca */ /* 0x000fe200000e0000 */
[----:B------:R-:W-:Y:S01]  /*d9c0*/  UMOV UR10, UR8 ;  /* 0x00000008000a7c82 */ /* 0x000fe20008000000 */
[----:B-1----:R-:W-:Y:S01]  /*d9d0*/  UMOV UR11, UR4 ;  /* 0x00000004000b7c82 */ /* 0x002fe20008000000 */
[----:B------:R-:W-:Y:S01]  /*d9e0*/  UISETP.NE.U32.AND UP0, UPT, UR14, URZ, UPT ;  /* 0x0000003f0e00728c */ /* 0x000fe2000bf05070 */
[----:B------:R-:W-:-:S03]  /*d9f0*/  ULDC UR4, c[0x0][0xad4] ;  /* 0x0002b50000047ab9 */ /* 0x000fc60000000800 */
[----:B------:R-:W-:-:S11]  /*da00*/  UISETP.NE.AND.EX UP0, UPT, UR15, URZ, UPT, UP0 ;  /* 0x0000003f0f00728c */ /* 0x000fd6000bf05300 */
[----:B------:R-:W-:Y:S01]  /*da10*/  @UP0 ULDC.64 UR14, c[0x0][0xc08] ;  /* 0x00030200000e0ab9 */ /* 0x000fe20000000a00 */
[----:B------:R-:W-:Y:S01]  /*da20*/  BAR.SYNC.DEFER_BLOCKING 0x1, 0x100 ;  /* 0x0044000000007b1d */ /* 0x000fe20000010000 */
[----:B--2---:R-:W-:Y:S01]  /*da30*/  R2UR UR9, R8 ;  /* 0x00000000080972ca */ /* 0x004fe200000e0000 */
[----:B---3--:R-:W-:-:S03]  /*da40*/  IMAD.WIDE R18, R3, R18, UR10 ;  /* 0x0000000a03127e25 */ /* 0x008fc6000f8e0212 */
[C---:B------:R-:W-:Y:S02]  /*da50*/  IADD3 R159, P0, R18.reuse, 0x40, RZ ;  /* 0x00000040129f7810 */ /* 0x040fe40007f1e0ff */
[C---:B------:R-:W-:Y:S02]  /*da60*/  LOP3.LUT R5, R18.reuse, 0x380, RZ, 0xc0, !PT ;  /* 0x0000038012057812 */ /* 0x040fe400078ec0ff */
[----:B------:R-:W-:-:S05]  /*da70*/  IADD3 R9, P1, R18, 0x20, RZ ;  /* 0x0000002012097810 */ /* 0x000fca0007f3e0ff */
[----:B------:R-:W-:Y:S01]  /*da80*/  UIMAD.WIDE UR12, UR9, 0x4, UR12 ;  /* 0x00000004090c78a5 */ /* 0x000fe2000f8e020c */
[----:B------:R-:W-:Y:S02]  /*da90*/  LOP3.LUT R158, R159, 0x380, RZ, 0xc0, !PT ;  /* 0x000003809f9e7812 */ /* 0x000fe400078ec0ff */
[----:B------:R-:W-:Y:S02]  /*daa0*/  SHF.R.U64 R5, R5, 0x3, RZ ;  /* 0x0000000305057819 */ /* 0x000fe400000012ff */
[----:B------:R-:W-:Y:S02]  /*dab0*/  LOP3.LUT R8, R9, 0x380, RZ, 0xc0, !PT ;  /* 0x0000038009087812 */ /* 0x000fe400078ec0ff */
[----:B------:R-:W-:Y:S02]  /*dac0*/  SHF.R.U64 R158, R158, 0x3, RZ ;  /* 0x000000039e9e7819 */ /* 0x000fe400000012ff */
[C---:B------:R-:W-:Y:S02]  /*dad0*/  IADD3 R167, P5, R18.reuse, 0x4040, RZ ;  /* 0x0000404012a77810 */ /* 0x040fe40007fbe0ff */
[----:B------:R-:W-:-:S02]  /*dae0*/  IADD3 R3, P2, R18, 0x4060, RZ ;  /* 0x0000406012037810 */ /* 0x000fc40007f5e0ff */
[----:B------:R-:W-:Y:S02]  /*daf0*/  IADD3 R163, P3, R18, 0x4000, RZ ;  /* 0x0000400012a37810 */ /* 0x000fe40007f7e0ff */
[----:B------:R-:W-:Y:S01]  /*db00*/  LOP3.LUT R4, R5, R18, RZ, 0x3c, !PT ;  /* 0x0000001205047212 */ /* 0x000fe200078e3cff */
[--C-:B------:R-:W-:Y:S01]  /*db10*/  IMAD.MOV.U32 R5, RZ, RZ, R19.reuse ;  /* 0x000000ffff057224 */ /* 0x100fe200078e0013 */
[----:B------:R-:W-:Y:S02]  /*db20*/  SHF.R.U64 R8, R8, 0x3, RZ ;  /* 0x0000000308087819 */ /* 0x000fe400000012ff */
[----:B------:R-:W-:Y:S02]  /*db30*/  IADD3 R161, P4, R18, 0x60, RZ ;  /* 0x0000006012a17810 */ /* 0x000fe40007f9e0ff */
[----:B------:R-:W-:Y:S01]  /*db40*/  LOP3.LUT R158, R158, R159, RZ, 0x3c, !PT ;  /* 0x0000009f9e9e7212 */ /* 0x000fe200078e3cff */
[----:B------:R-:W-:Y:S01]  /*db50*/  IMAD.X R159, RZ, RZ, R19, P0 ;  /* 0x000000ffff9f7224 */ /* 0x000fe200000e0613 */
[----:B------:R-:W-:-:S02]  /*db60*/  IADD3 R165, P6, R18, 0x4020, RZ ;  /* 0x0000402012a57810 */ /* 0x000fc40007fde0ff */
[----:B------:R-:W-:Y:S02]  /*db70*/  LOP3.LUT R166, R167, 0x380, RZ, 0xc0, !PT ;  /* 0x00000380a7a67812 */ /* 0x000fe400078ec0ff */
[----:B------:R-:W-:Y:S02]  /*db80*/  LOP3.LUT R12, R3, 0x380, RZ, 0xc0, !PT ;  /* 0x00000380030c7812 */ /* 0x000fe400078ec0ff */
[----:B------:R-:W-:Y:S02]  /*db90*/  LOP3.LUT R162, R163, 0x380, RZ, 0xc0, !PT ;  /* 0x00000380a3a27812 */ /* 0x000fe400078ec0ff */
[----:B------:R-:W-:Y:S02]  /*dba0*/  IADD3 R15, P0, R18, 0x8020, RZ ;  /* 0x00008020120f7810 */ /* 0x000fe40007f1e0ff */
[----:B------:R-:W-:Y:S01]  /*dbb0*/  LOP3.LUT R8, R8, R9, RZ, 0x3c, !PT ;  /* 0x0000000908087212 */ /* 0x000fe200078e3cff */
[----:B------:R-:W-:Y:S01]  /*dbc0*/  IMAD.X R9, RZ, RZ, R19, P1 ;  /* 0x000000ffff097224 */ /* 0x000fe200008e0613 */
[----:B------:R-:W-:-:S02]  /*dbd0*/  LOP3.LUT R160, R161, 0x380, RZ, 0xc0, !PT ;  /* 0x00000380a1a07812 */ /* 0x000fc400078ec0ff */
[----:B------:R-:W-:Y:S02]  /*dbe0*/  LOP3.LUT R164, R165, 0x380, RZ, 0xc0, !PT ;  /* 0x00000380a5a47812 */ /* 0x000fe400078ec0ff */
[----:B------:R-:W-:Y:S02]  /*dbf0*/  MOV R13, R4 ;  /* 0x00000004000d7202 */ /* 0x000fe40000000f00 */
[----:B------:R-:W-:Y:S02]  /*dc00*/  F2FP.F16.F32.PACK_AB R4, R25, R24 ;  /* 0x000000181904723e */ /* 0x000fe400000000ff */
[----:B------:R-:W-:Y:S02]  /*dc10*/  F2FP.F16.F32.PACK_AB R5, R27, R26 ;  /* 0x0000001a1b05723e */ /* 0x000fe400000000ff */
[----:B------:R-:W-:Y:S02]  /*dc20*/  SHF.R.U64 R166, R166, 0x3, RZ ;  /* 0x00000003a6a67819 */ /* 0x000fe400000012ff */
[----:B------:R-:W-:Y:S01]  /*dc30*/  SHF.R.U64 R12, R12, 0x3, RZ ;  /* 0x000000030c0c7819 */ /* 0x000fe200000012ff */
[----:B------:R0:W-:Y:S01]  /*dc40*/  STSM.16.M88.4 [R13], R4 ;  /* 0x000000040d007844 */ /* 0x0001e20000000200 */
[----:B------:R-:W-:-:S02]  /*dc50*/  IADD3 R169, P1, R18, 0x8000, RZ ;  /* 0x0000800012a97810 */ /* 0x000fc40007f3e0ff */
[----:B------:R-:W-:Y:S02]  /*dc60*/  SHF.R.U64 R162, R162, 0x3, RZ ;  /* 0x00000003a2a27819 */ /* 0x000fe400000012ff */
[----:B------:R-:W-:Y:S02]  /*dc70*/  LOP3.LUT R14, R15, 0x380, RZ, 0xc0, !PT ;  /* 0x000003800f0e7812 */ /* 0x000fe400078ec0ff */
[----:B------:R-:W-:Y:S02]  /*dc80*/  SHF.R.U64 R160, R160, 0x3, RZ ;  /* 0x00000003a0a07819 */ /* 0x000fe400000012ff */
[----:B------:R-:W-:Y:S02]  /*dc90*/  SHF.R.U64 R164, R164, 0x3, RZ ;  /* 0x00000003a4a47819 */ /* 0x000fe400000012ff */
[----:B------:R-:W-:Y:S01]  /*dca0*/  LOP3.LUT R166, R166, R167, RZ, 0x3c, !PT ;  /* 0x000000a7a6a67212 */ /* 0x000fe200078e3cff */
[----:B------:R-:W-:Y:S01]  /*dcb0*/  IMAD.X R167, RZ, RZ, R19, P5 ;  /* 0x000000ffffa77224 */ /* 0x000fe200028e0613 */
[----:B------:R-:W-:-:S02]  /*dcc0*/  LOP3.LUT R12, R12, R3, RZ, 0x3c, !PT ;  /* 0x000000030c0c7212 */ /* 0x000fc400078e3cff */
[----:B------:R-:W-:Y:S01]  /*dcd0*/  LOP3.LUT R168, R169, 0x380, RZ, 0xc0, !PT ;  /* 0x00000380a9a87812 */ /* 0x000fe200078ec0ff */
[--C-:B0-----:R-:W-:Y:S01]  /*dce0*/  IMAD.X R13, RZ, RZ, R19.reuse, P2 ;  /* 0x000000ffff0d7224 */ /* 0x101fe200010e0613 */
[----:B------:R-:W-:Y:S01]  /*dcf0*/  LOP3.LUT R162, R162, R163, RZ, 0x3c, !PT ;  /* 0x000000a3a2a27212 */ /* 0x000fe200078e3cff */
[--C-:B------:R-:W-:Y:S01]  /*dd00*/  IMAD.X R163, RZ, RZ, R19.reuse, P3 ;  /* 0x000000ffffa37224 */ /* 0x100fe200018e0613 */
[----:B------:R-:W-:Y:S02]  /*dd10*/  MOV R3, R8 ;  /* 0x0000000800037202 */ /* 0x000fe40000000f00 */
[----:B------:R-:W-:Y:S02]  /*dd20*/  SHF.R.U64 R14, R14, 0x3, RZ ;  /* 0x000000030e0e7819 */ /* 0x000fe400000012ff */
[----:B------:R-:W-:Y:S01]  /*dd30*/  LOP3.LUT R160, R160, R161, RZ, 0x3c, !PT ;  /* 0x000000a1a0a07212 */ /* 0x000fe200078e3cff */
[----:B------:R-:W-:Y:S01]  /*dd40*/  IMAD.X R161, RZ, RZ, R19, P4 ;  /* 0x000000ffffa17224 */ /* 0x000fe200020e0613 */
[----:B------:R-:W-:-:S02]  /*dd50*/  F2FP.F16.F32.PACK_AB R8, R33, R32 ;  /* 0x000000202108723e */ /* 0x000fc400000000ff */
[----:B------:R-:W-:Y:S02]  /*dd60*/  F2FP.F16.F32.PACK_AB R9, R35, R34 ;  /* 0x000000222309723e */ /* 0x000fe400000000ff */
[----:B------:R-:W-:Y:S02]  /*dd70*/  IADD3 R20, P5, R18, 0xc020, RZ ;  /* 0x0000c02012147810 */ /* 0x000fe40007fbe0ff */
[----:B------:R-:W-:Y:S01]  /*dd80*/  LOP3.LUT R164, R164, R165, RZ, 0x3c, !PT ;  /* 0x000000a5a4a47212 */ /* 0x000fe200078e3cff */
[----:B------:R-:W-:Y:S01]  /*dd90*/  IMAD.X R165, RZ, RZ, R19, P6 ;  /* 0x000000ffffa57224 */ /* 0x000fe200030e0613 */
[C---:B------:R-:W-:Y:S01]  /*dda0*/  IADD3 R155, P3, R18.reuse, 0x8060, RZ ;  /* 0x00008060129b7810 */ /* 0x040fe20007f7e0ff */
[----:B------:R0:W-:Y:S01]  /*ddb0*/  STSM.16.M88.4 [R3], R8 ;  /* 0x0000000803007844 */ /* 0x0001e20000000200 */
[----:B------:R-:W-:Y:S02]  /*ddc0*/  IADD3 R153, P2, R18, 0xc040, RZ ;  /* 0x0000c04012997810 */ /* 0x000fe40007f5e0ff */
[----:B------:R-:W-:-:S02]  /*ddd0*/  SHF.R.U64 R168, R168, 0x3, RZ ;  /* 0x00000003a8a87819 */ /* 0x000fc400000012ff */
[----:B------:R-:W-:Y:S02]  /*dde0*/  IADD3 R171, P4, R18, 0x8040, RZ ;  /* 0x0000804012ab7810 */ /* 0x000fe40007f9e0ff */
[----:B------:R-:W-:Y:S01]  /*ddf0*/  LOP3.LUT R14, R14, R15, RZ, 0x3c, !PT ;  /* 0x0000000f0e0e7212 */ /* 0x000fe200078e3cff */
[----:B------:R-:W-:Y:S01]  /*de00*/  IMAD.X R15, RZ, RZ, R19, P0 ;  /* 0x000000ffff0f7224 */ /* 0x000fe200000e0613 */
[----:B------:R-:W-:Y:S02]  /*de10*/  IADD3 R157, P6, R18, 0xc000, RZ ;  /* 0x0000c000129d7810 */ /* 0x000fe40007fde0ff */
[----:B------:R-:W-:Y:S02]  /*de20*/  LOP3.LUT R21, R20, 0x380, RZ, 0xc0, !PT ;  /* 0x0000038014157812 */ /* 0x000fe400078ec0ff */
[----:B------:R-:W-:Y:S02]  /*de30*/  LOP3.LUT R154, R155, 0x380, RZ, 0xc0, !PT ;  /* 0x000003809b9a7812 */ /* 0x000fe400078ec0ff */
[----:B------:R-:W-:-:S02]  /*de40*/  LOP3.LUT R152, R153, 0x380, RZ, 0xc0, !PT ;  /* 0x0000038099987812 */ /* 0x000fc400078ec0ff */
[----:B------:R-:W-:Y:S02]  /*de50*/  MOV R159, R158 ;  /* 0x0000009e009f7202 */ /* 0x000fe40000000f00 */
[----:B------:R-:W-:Y:S02]  /*de60*/  F2FP.F16.F32.PACK_AB R4, R41, R40 ;  /* 0x000000282904723e */ /* 0x000fe400000000ff */
[----:B------:R-:W-:Y:S02]  /*de70*/  F2FP.F16.F32.PACK_AB R5, R43, R42 ;  /* 0x0000002a2b05723e */ /* 0x000fe400000000ff */
[----:B------:R-:W-:Y:S02]  /*de80*/  F2FP.F16.F32.PACK_AB R6, R45, R44 ;  /* 0x0000002c2d06723e */ /* 0x000fe400000000ff */
[----:B------:R-:W-:Y:S02]  /*de90*/  F2FP.F16.F32.PACK_AB R7, R47, R46 ;  /* 0x0000002e2f07723e */ /* 0x000fe400000000ff */
[----:B------:R-:W-:Y:S01]  /*dea0*/  LOP3.LUT R168, R168, R169, RZ, 0x3c, !PT ;  /* 0x000000a9a8a87212 */ /* 0x000fe200078e3cff */
[----:B------:R-:W-:Y:S01]  /*deb0*/  IMAD.X R169, RZ, RZ, R19, P1 ;  /* 0x000000ffffa97224 */ /* 0x000fe200008e0613 */
[----:B------:R-:W-:Y:S01]  /*dec0*/  LOP3.LUT R170, R171, 0x380, RZ, 0xc0, !PT ;  /* 0x00000380abaa7812 */ /* 0x000fe200078ec0ff */
[----:B------:R1:W-:Y:S01]  /*ded0*/  STSM.16.M88.4 [R159], R4 ;  /* 0x000000049f007844 */ /* 0x0003e20000000200 */
[----:B------:R-:W-:-:S02]  /*dee0*/  MOV R160, R160 ;  /* 0x000000a000a07202 */ /* 0x000fc40000000f00 */
[----:B0-----:R-:W-:Y:S02]  /*def0*/  F2FP.F16.F32.PACK_AB R8, R49, R48 ;  /* 0x000000303108723e */ /* 0x001fe400000000ff */
[----:B------:R-:W-:Y:S02]  /*df00*/  F2FP.F16.F32.PACK_AB R9, R51, R50 ;  /* 0x000000323309723e */ /* 0x000fe400000000ff */
[----:B------:R-:W-:Y:S02]  /*df10*/  F2FP.F16.F32.PACK_AB R10, R53, R52 ;  /* 0x00000034350a723e */ /* 0x000fe400000000ff */
[----:B------:R-:W-:Y:S02]  /*df20*/  F2FP.F16.F32.PACK_AB R11, R55, R54 ;  /* 0x00000036370b723e */ /* 0x000fe400000000ff */
[----:B------:R-:W-:Y:S02]  /*df30*/  LOP3.LUT R156, R157, 0x380, RZ, 0xc0, !PT ;  /* 0x000003809d9c7812 */ /* 0x000fe400078ec0ff */
[----:B------:R-:W-:Y:S01]  /*df40*/  SHF.R.U64 R21, R21, 0x3, RZ ;  /* 0x0000000315157819 */ /* 0x000fe200000012ff */
[----:B------:R0:W-:Y:S01]  /*df50*/  STSM.16.M88.4 [R160], R8 ;  /* 0x00000008a0007844 */ /* 0x0001e20000000200 */
[----:B------:R-:W-:-:S02]  /*df60*/  IADD3 R3, P1, R18, 0xc060, RZ ;  /* 0x0000c06012037810 */ /* 0x000fc40007f3e0ff */
[----:B------:R-:W-:Y:S02]  /*df70*/  SHF.R.U64 R154, R154, 0x3, RZ ;  /* 0x000000039a9a7819 */ /* 0x000fe400000012ff */
[----:B------:R-:W-:Y:S02]  /*df80*/  SHF.R.U64 R152, R152, 0x3, RZ ;  /* 0x0000000398987819 */ /* 0x000fe400000012ff */
[----:B------:R-:W-:Y:S02]  /*df90*/  MOV R158, R12 ;  /* 0x0000000c009e7202 */ /* 0x000fe40000000f00 */
[----:B------:R-:W-:Y:S02]  /*dfa0*/  MOV R22, R14 ;  /* 0x0000000e00167202 */ /* 0x000fe40000000f00 */
[----:B------:R-:W-:Y:S02]  /*dfb0*/  SHF.R.U64 R170, R170, 0x3, RZ ;  /* 0x00000003aaaa7819 */ /* 0x000fe400000012ff */
[----:B------:R-:W-:-:S02]  /*dfc0*/  MOV R162, R162 ;  /* 0x000000a200a27202 */ /* 0x000fc40000000f00 */
[----:B------:R-:W-:Y:S02]  /*dfd0*/  F2FP.F16.F32.PACK_AB R12, R57, R56 ;  /* 0x00000038390c723e */ /* 0x000fe400000000ff */
[----:B------:R-:W-:Y:S02]  /*dfe0*/  F2FP.F16.F32.PACK_AB R13, R59, R58 ;  /* 0x0000003a3b0d723e */ /* 0x000fe400000000ff */
[----:B------:R-:W-:Y:S02]  /*dff0*/  F2FP.F16.F32.PACK_AB R14, R61, R60 ;  /* 0x0000003c3d0e723e */ /* 0x000fe400000000ff */
[----:B------:R-:W-:Y:S02]  /*e000*/  F2FP.F16.F32.PACK_AB R15, R63, R62 ;  /* 0x0000003e3f0f723e */ /* 0x000fe400000000ff */
[----:B------:R-:W-:Y:S02]  /*e010*/  SHF.R.U64 R156, R156, 0x3, RZ ;  /* 0x000000039c9c7819 */ /* 0x000fe400000012ff */
[----:B------:R-:W-:Y:S01]  /*e020*/  MOV R164, R164 ;  /* 0x000000a400a47202 */ /* 0x000fe20000000f00 */
[----:B------:R2:W-:Y:S01]  /*e030*/  STSM.16.M88.4 [R162], R12 ;  /* 0x0000000ca2007844 */ /* 0x0005e20000000200 */
[----:B-1----:R-:W-:-:S02]  /*e040*/  F2FP.F16.F32.PACK_AB R4, R65, R64 ;  /* 0x000000404104723e */ /* 0x002fc400000000ff */
        /* <DEDUP_REMOVED lines=20> */
[----:B------:R-:W-:Y:S01]  /*e190*/  SHF.R.U64 R18, R18, 0x3, RZ ;  /* 0x0000000312127819 */ /* 0x000fe200000012ff */
[----:B------:R0:W-:Y:S01]  /*e1a0*/  STSM.16.M88.4 [R166], R8 ;  /* 0x00000008a6007844 */ /* 0x0001e20000000200 */
[----:B------:R-:W-:Y:S01]  /*e1b0*/  F2FP.F16.F32.PACK_AB R160, R81, R80 ;  /* 0x0000005051a0723e */ /* 0x000fe200000000ff */
[----:B------:R-:W-:Y:S01]  /*e1c0*/  IMAD.X R19, RZ, RZ, R19, P1 ;  /* 0x000000ffff137224 */ /* 0x000fe200008e0613 */
[----:B------:R-:W-:-:S02]  /*e1d0*/  F2FP.F16.F32.PACK_AB R161, R83, R82 ;  /* 0x0000005253a1723e */ /* 0x000fc400000000ff */
[----:B--2---:R-:W-:Y:S02]  /*e1e0*/  F2FP.F16.F32.PACK_AB R162, R85, R84 ;  /* 0x0000005455a2723e */ /* 0x004fe400000000ff */
[----:B------:R-:W-:Y:S02]  /*e1f0*/  F2FP.F16.F32.PACK_AB R163, R87, R86 ;  /* 0x0000005657a3723e */ /* 0x000fe400000000ff */
[----:B------:R-:W-:Y:S02]  /*e200*/  MOV R168, R168 ;  /* 0x000000a800a87202 */ /* 0x000fe40000000f00 */
[----:B-1----:R-:W-:Y:S01]  /*e210*/  F2FP.F16.F32.PACK_AB R164, R89, R88 ;  /* 0x0000005859a4723e */ /* 0x002fe200000000ff */
[----:B------:R1:W-:Y:S01]  /*e220*/  STSM.16.M88.4 [R158], R160 ;  /* 0x000000a09e007844 */ /* 0x0003e20000000200 */
[----:B------:R-:W-:Y:S02]  /*e230*/  F2FP.F16.F32.PACK_AB R165, R91, R90 ;  /* 0x0000005a5ba5723e */ /* 0x000fe400000000ff */
[----:B------:R-:W-:-:S02]  /*e240*/  F2FP.F16.F32.PACK_AB R167, R95, R94 ;  /* 0x0000005e5fa7723e */ /* 0x000fc400000000ff */
[----:B0-----:R-:W-:Y:S02]  /*e250*/  F2FP.F16.F32.PACK_AB R166, R93, R92 ;  /* 0x0000005c5da6723e */ /* 0x001fe400000000ff */
[----:B------:R-:W-:Y:S02]  /*e260*/  MOV R20, R20 ;  /* 0x0000001400147202 */ /* 0x000fe40000000f00 */
[----:B------:R-:W-:Y:S01]  /*e270*/  MOV R169, R154 ;  /* 0x0000009a00a97202 */ /* 0x000fe20000000f00 */
[----:B------:R-:W-:Y:S01]  /*e280*/  STSM.16.M88.4 [R168], R164 ;  /* 0x000000a4a8007844 */ /* 0x000fe20000000200 */
[----:B------:R-:W-:Y:S02]  /*e290*/  MOV R21, R152 ;  /* 0x0000009800157202 */ /* 0x000fe40000000f00 */
[----:B------:R-:W-:Y:S02]  /*e2a0*/  F2FP.F16.F32.PACK_AB R12, R97, R96 ;  /* 0x00000060610c723e */ /* 0x000fe400000000ff */
[----:B------:R-:W-:-:S02]  /*e2b0*/  F2FP.F16.F32.PACK_AB R13, R99, R98 ;  /* 0x00000062630d723e */ /* 0x000fc400000000ff */
[----:B------:R-:W-:Y:S02]  /*e2c0*/  F2FP.F16.F32.PACK_AB R14, R101, R100 ;  /* 0x00000064650e723e */ /* 0x000fe400000000ff */
[----:B------:R-:W-:Y:S02]  /*e2d0*/  F2FP.F16.F32.PACK_AB R15, R103, R102 ;  /* 0x00000066670f723e */ /* 0x000fe400000000ff */
[----:B------:R-:W-:Y:S02]  /*e2e0*/  LOP3.LUT R18, R18, R3, RZ, 0x3c, !PT ;  /* 0x0000000312127212 */ /* 0x000fe400078e3cff */
[----:B------:R-:W-:Y:S01]  /*e2f0*/  MOV R170, R170 ;  /* 0x000000aa00aa7202 */ /* 0x000fe20000000f00 */
[----:B------:R0:W-:Y:S01]  /*e300*/  STSM.16.M88.4 [R22], R12 ;  /* 0x0000000c16007844 */ /* 0x0001e20000000200 */
[----:B------:R-:W-:Y:S02]  /*e310*/  F2FP.F16.F32.PACK_AB R152, R105, R104 ;  /* 0x000000686998723e */ /* 0x000fe400000000ff */
[----:B------:R-:W-:-:S02]  /*e320*/  F2FP.F16.F32.PACK_AB R153, R107, R106 ;  /* 0x0000006a6b99723e */ /* 0x000fc400000000ff */
[----:B------:R-:W-:Y:S02]  /*e330*/  F2FP.F16.F32.PACK_AB R154, R109, R108 ;  /* 0x0000006c6d9a723e */ /* 0x000fe400000000ff */
[----:B------:R-:W-:Y:S02]  /*e340*/  F2FP.F16.F32.PACK_AB R155, R111, R110 ;  /* 0x0000006e6f9b723e */ /* 0x000fe400000000ff */
[----:B------:R-:W-:Y:S02]  /*e350*/  MOV R3, R156 ;  /* 0x0000009c00037202 */ /* 0x000fe40000000f00 */
[----:B------:R-:W-:Y:S01]  /*e360*/  F2FP.F16.F32.PACK_AB R156, R113, R112 ;  /* 0x00000070719c723e */ /* 0x000fe200000000ff */
[----:B------:R2:W-:Y:S01]  /*e370*/  STSM.16.M88.4 [R170], R152 ;  /* 0x00000098aa007844 */ /* 0x0005e20000000200 */
[----:B------:R-:W-:Y:S02]  /*e380*/  F2FP.F16.F32.PACK_AB R157, R115, R114 ;  /* 0x00000072739d723e */ /* 0x000fe400000000ff */
[----:B-1----:R-:W-:-:S02]  /*e390*/  F2FP.F16.F32.PACK_AB R158, R117, R116 ;  /* 0x00000074759e723e */ /* 0x002fc400000000ff */
[----:B------:R-:W-:Y:S02]  /*e3a0*/  F2FP.F16.F32.PACK_AB R159, R119, R118 ;  /* 0x00000076779f723e */ /* 0x000fe400000000ff */
[----:B------:R-:W-:Y:S02]  /*e3b0*/  F2FP.F16.F32.PACK_AB R4, R121, R120 ;  /* 0x000000787904723e */ /* 0x000fe400000000ff */
[----:B------:R-:W-:Y:S01]  /*e3c0*/  F2FP.F16.F32.PACK_AB R5, R123, R122 ;  /* 0x0000007a7b05723e */ /* 0x000fe200000000ff */
[----:B------:R-:W-:Y:S01]  /*e3d0*/  STSM.16.M88.4 [R169], R156 ;  /* 0x0000009ca9007844 */ /* 0x000fe20000000200 */
[----:B------:R-:W-:Y:S02]  /*e3e0*/  F2FP.F16.F32.PACK_AB R6, R125, R124 ;  /* 0x0000007c7d06723e */ /* 0x000fe400000000ff */
[----:B------:R-:W-:Y:S02]  /*e3f0*/  F2FP.F16.F32.PACK_AB R7, R127, R126 ;  /* 0x0000007e7f07723e */ /* 0x000fe400000000ff */
[----:B------:R-:W-:-:S02]  /*e400*/  F2FP.F16.F32.PACK_AB R8, R129, R128 ;  /* 0x000000808108723e */ /* 0x000fc400000000ff */
[----:B------:R-:W-:Y:S01]  /*e410*/  F2FP.F16.F32.PACK_AB R9, R131, R130 ;  /* 0x000000828309723e */ /* 0x000fe200000000ff */
[----:B------:R1:W-:Y:S01]  /*e420*/  STSM.16.M88.4 [R3], R4 ;  /* 0x0000000403007844 */ /* 0x0003e20000000200 */
[----:B------:R-:W-:Y:S02]  /*e430*/  F2FP.F16.F32.PACK_AB R10, R133, R132 ;  /* 0x00000084850a723e */ /* 0x000fe400000000ff */
[----:B------:R-:W-:Y:S02]  /*e440*/  F2FP.F16.F32.PACK_AB R11, R135, R134 ;  /* 0x00000086870b723e */ /* 0x000fe400000000ff */
[----:B0-----:R-:W-:Y:S02]  /*e450*/  F2FP.F16.F32.PACK_AB R12, R137, R136 ;  /* 0x00000088890c723e */ /* 0x001fe400000000ff */
[----:B------:R-:W-:Y:S01]  /*e460*/  F2FP.F16.F32.PACK_AB R13, R139, R138 ;  /* 0x0000008a8b0d723e */ /* 0x000fe200000000ff */
[----:B------:R0:W-:Y:S01]  /*e470*/  STSM.16.M88.4 [R20], R8 ;  /* 0x0000000814007844 */ /* 0x0001e20000000200 */
[----:B------:R-:W-:-:S02]  /*e480*/  F2FP.F16.F32.PACK_AB R14, R141, R140 ;  /* 0x0000008c8d0e723e */ /* 0x000fc400000000ff */
[----:B------:R-:W-:Y:S02]  /*e490*/  F2FP.F16.F32.PACK_AB R15, R143, R142 ;  /* 0x0000008e8f0f723e */ /* 0x000fe400000000ff */
[----:B------:R-:W-:Y:S02]  /*e4a0*/  MOV R18, R18 ;  /* 0x0000001200127202 */ /* 0x000fe40000000f00 */
[----:B--2---:R-:W-:Y:S01]  /*e4b0*/  F2FP.F16.F32.PACK_AB R152, R145, R144 ;  /* 0x000000909198723e */ /* 0x004fe200000000ff */
[----:B------:R2:W-:Y:S01]  /*e4c0*/  STSM.16.M88.4 [R21], R12 ;  /* 0x0000000c15007844 */ /* 0x0005e20000000200 */
[----:B------:R-:W-:Y:S01]  /*e4d0*/  F2FP.F16.F32.PACK_AB R153, R147, R146 ;  /* 0x000000929399723e */ /* 0x000fe200000000ff */
[----:B-1----:R-:W-:Y:S01]  /*e4e0*/  IMAD.U32 R4, RZ, RZ, UR12 ;  /* 0x0000000cff047e24 */ /* 0x002fe2000f8e00ff */
[----:B------:R-:W-:Y:S01]  /*e4f0*/  F2FP.F16.F32.PACK_AB R154, R149, R148 ;  /* 0x00000094959a723e */ /* 0x000fe200000000ff */
[----:B------:R-:W-:Y:S01]  /*e500*/  IMAD.U32 R5, RZ, RZ, UR13 ;  /* 0x0000000dff057e24 */ /* 0x000fe2000f8e00ff */
[----:B------:R-:W-:-:S02]  /*e510*/  F2FP.F16.F32.PACK_AB R155, R151, R150 ;  /* 0x00000096979b723e */ /* 0x000fc400000000ff */
[----:B------:R-:W-:-:S03]  /*e520*/  ISETP.NE.U32.AND P0, PT, RZ, UR16, PT ;  /* 0x00000010ff007c0c */ /* 0x000fc6000bf05070 */
[----:B------:R2:W-:Y:S01]  /*e530*/  STSM.16.M88.4 [R18], R152 ;  /* 0x0000009812007844 */ /* 0x0005e20000000200 */
[----:B------:R-:W-:Y:S01]  /*e540*/  BAR.SYNC.DEFER_BLOCKING 0x1, 0x100 ;  /* 0x0044000000007b1d */ /* 0x000fe20000010000 */
[----:B------:R-:W-:-:S13]  /*e550*/  ISETP.NE.AND.EX P0, PT, RZ, UR17, PT, P0 ;  /* 0x00000011ff007c0c */ /* 0x000fda000bf05300 */
[----:B------:R1:W3:Y:S01]  /*e560*/  @P0 LDG.E R19, desc[UR36][R4.64] ;  /* 0x0000002404130981 */ /* 0x0002e2000c1e1900 */
[----:B------:R-:W-:Y:S01]  /*e570*/  PLOP3.LUT P4, PT, PT, PT, UP0, 0x80, 0x0 ;  /* 0x000000000000781c */ /* 0x000fe20003f8f008 */
[----:B------:R-:W-:-:S06]  /*e580*/  @UP0 UIMAD.WIDE UR14, UR9, 0x4, UR14 ;  /* 0x00000004090e08a5 */ /* 0x000fcc000f8e020e */
[----:B-1----:R-:W-:Y:S02]  /*e590*/  IMAD.U32 R4, RZ, RZ, UR14 ;  /* 0x0000000eff047e24 */ /* 0x002fe4000f8e00ff */
[----:B------:R-:W-:-:S05]  /*e5a0*/  IMAD.U32 R5, RZ, RZ, UR15 ;  /* 0x0000000fff057e24 */ /* 0x000fca000f8e00ff */
[----:B------:R1:W4:Y:S01]  /*e5b0*/  @P4 LDG.E R6, desc[UR36][R4.64] ;  /* 0x0000002404064981 */ /* 0x000322000c1e1900 */
[----:B------:R-:W-:Y:S01]  /*e5c0*/  UISETP.NE.AND UP0, UPT, UR19, URZ, UPT ;  /* 0x0000003f1300728c */ /* 0x000fe2000bf05270 */
[----:B------:R-:W-:Y:S01]  /*e5d0*/  VIADD R3, R23, UR60 ;  /* 0x0000003c17037c36 */ /* 0x000fe20008000000 */
[----:B------:R-:W-:Y:S02]  /*e5e0*/  UISETP.NE.AND UP1, UPT, UR22, 0x1, UPT ;  /* 0x000000011600788c */ /* 0x000fe4000bf25270 */
[----:B------:R-:W-:Y:S01]  /*e5f0*/  USEL UR4, UR19, UR4, UP0 ;  /* 0x0000000413047287 */ /* 0x000fe20008000000 */
[----:B------:R-:W-:Y:S01]  /*e600*/  UMOV UR25, 0x9b8 ;  /* 0x000009b800197882 */ /* 0x000fe20000000000 */
[----:B------:R-:W-:Y:S02]  /*e610*/  UISETP.NE.U32.AND UP0, UPT, UR16, URZ, UPT ;  /* 0x0000003f1000728c */ /* 0x000fe4000bf05070 */
[----:B------:R-:W-:Y:S01]  /*e620*/  PLOP3.LUT P1, PT, PT, PT, UP1, 0x80, 0x0 ;  /* 0x000000000000781c */ /* 0x000fe20003f2f018 */
[----:B------:R-:W-:Y:S01]  /*e630*/  UISETP.GT.AND UP2, UPT, UR4, 0x1, UPT ;  /* 0x000000010400788c */ /* 0x000fe2000bf44270 */
[----:B-1----:R-:W-:Y:S01]  /*e640*/  IMAD.MOV.U32 R5, RZ, RZ, R3 ;  /* 0x000000ffff057224 */ /* 0x002fe200078e0003 */
[----:B------:R-:W-:-:S02]  /*e650*/  UISETP.NE.AND.EX UP0, UPT, UR17, URZ, UPT, UP0 ;  /* 0x0000003f1100728c */ /* 0x000fc4000bf05300 */
[----:B------:R-:W-:Y:S01]  /*e660*/  USEL UR25, UR25, 0x978, UP2 ;  /* 0x0000097819197887 */ /* 0x000fe20009000000 */
[----:B------:R-:W-:Y:S01]  /*e670*/  UMOV UR4, URZ ;  /* 0x0000003f00047c82 */ /* 0x000fe20008000000 */
[----:B------:R-:W-:Y:S02]  /*e680*/  USHF.R.S32.HI UR14, URZ, 0x1f, UR9 ;  /* 0x0000001f3f0e7899 */ /* 0x000fe40008011409 */
[----:B------:R-:W-:Y:S01]  /*e690*/  USEL UR9, UR9, URZ, !UP0 ;  /* 0x0000003f09097287 */ /* 0x000fe2000c000000 */
[----:B------:R-:W-:Y:S01]  /*e6a0*/  @UP1 ULDC UR27, c[0x0][0xbec] ;  /* 0x0002fb00001b1ab9 */ /* 0x000fe20000000800 */
[----:B------:R-:W-:Y:S02]  /*e6b0*/  USEL UR23, UR18, URZ, UP2 ;  /* 0x0000003f12177287 */ /* 0x000fe40009000000 */
[----:B------:R-:W-:Y:S01]  /*e6c0*/  @P1 IMAD.HI.U32 R4, R3, UR27, RZ ;  /* 0x0000001b03041c27 */ /* 0x000fe2000f8e00ff */
[----:B------:R-:W-:-:S03]  /*e6d0*/  USEL UR24, UR14, URZ, !UP0 ;  /* 0x0000003f0e187287 */ /* 0x000fc6000c000000 */
[----:B------:R-:W-:Y:S01]  /*e6e0*/  ULDC.64 UR18, c[0x0][UR25+0x220] ;  /* 0x0000880019127abb */ /* 0x000fe20008000a00 */
[----:B------:R-:W-:Y:S01]  /*e6f0*/  ULDC.64 UR16, c[0x0][UR25+0x218] ;  /* 0x0000860019107abb */ /* 0x000fe20008000a00 */
[----:B------:R-:W-:Y:S01]  /*e700*/  UIMAD UR19, UR19, UR9, URZ ;  /* 0x00000009131372a4 */ /* 0x000fe2000f8e023f */
[----:B------:R-:W-:Y:S01]  /*e710*/  ULDC.64 UR20, c[0x0][UR25+0x228] ;  /* 0x00008a0019147abb */ /* 0x000fe20008000a00 */
[----:B------:R-:W-:Y:S01]  /*e720*/  @UP1 ULDC UR30, c[0x0][0xbf0] ;  /* 0x0002fc00001e1ab9 */ /* 0x000fe20000000800 */
[----:B------:R-:W-:Y:S01]  /*e730*/  UIMAD.WIDE.U32 UR14, UR16, UR26, URZ ;  /* 0x0000001a100e72a5 */ /* 0x000fe2000f8e003f */
[----:B------:R-:W-:Y:S01]  /*e740*/  @P1 SHF.R.U32.HI R5, RZ, UR30, R4 ;  /* 0x0000001eff051c19 */ /* 0x000fe20008011604 */
[----:B------:R-:W-:Y:S02]  /*e750*/  UIMAD UR26, UR17, UR26, URZ ;  /* 0x0000001a111a72a4 */ /* 0x000fe4000f8e023f */
[----:B------:R-:W-:Y:S02]  /*e760*/  UIMAD.WIDE.U32 UR28, UR20, UR23, URZ ;  /* 0x00000017141c72a5 */ /* 0x000fe4000f8e003f */
[----:B------:R-:W-:Y:S01]  /*e770*/  UIMAD.WIDE.U32 UR16, UR18, UR9, URZ ;  /* 0x00000009121072a5 */ /* 0x000fe2000f8e003f */
[----:B------:R-:W-:Y:S01]  /*e780*/  IMAD.MOV R4, RZ, RZ, -R5 ;  /* 0x000000ffff047224 */ /* 0x000fe200078e0a05 */
[----:B------:R-:W-:-:S02]  /*e790*/  UIMAD UR20, UR21, UR23, URZ ;  /* 0x00000017151472a4 */ /* 0x000fc4000f8e023f */
[----:B------:R-:W-:Y:S01]  /*e7a0*/  UIMAD UR19, UR18, UR24, UR19 ;  /* 0x00000018121372a4 */ /* 0x000fe2000f8e0213 */
[----:B0-----:R-:W-:Y:S01]  /*e7b0*/  IMAD.U32 R8, RZ, RZ, UR28 ;  /* 0x0000001cff087e24 */ /* 0x001fe2000f8e00ff */
[----:B------:R-:W-:Y:S01]  /*e7c0*/  UIADD3 UR20, UR29, UR20, URZ ;  /* 0x000000141d147290 */ /* 0x000fe2000fffe03f */
[----:B------:R-:W-:Y:S01]  /*e7d0*/  IMAD R7, R4, UR22, R3 ;  /* 0x0000001604077c24 */ /* 0x000fe2000f8e0203 */
[----:B------:R-:W-:Y:S02]  /*e7e0*/  UIADD3 UR19, UR17, UR19, URZ ;  /* 0x0000001311137290 */ /* 0x000fe4000fffe03f */
[----:B------:R-:W-:Y:S02]  /*e7f0*/  UIADD3 UR26, UR15, UR26, URZ ;  /* 0x0000001a0f1a7290 */ /* 0x000fe4000fffe03f */
[----:B------:R-:W-:Y:S01]  /*e800*/  IMAD.U32 R10, RZ, RZ, UR20 ;  /* 0x00000014ff0a7e24 */ /* 0x000fe2000f8e00ff */
[----:B---3--:R-:W-:-:S13]  /*e810*/  @P0 R2UR UR4, R19 ;  /* 0x00000000130402ca */ /* 0x008fda00000e0000 */
[----:B------:R-:W-:Y:S02]  /*e820*/  UIADD3 UR14, UP0, UP3, UR16, UR14, UR4 ;  /* 0x0000000e100e7290 */ /* 0x000fe4000fb1e004 */
[----:B------:R-:W-:-:S04]  /*e830*/  USHF.R.S32.HI UR17, URZ, 0x1f, UR4 ;  /* 0x0000001f3f117899 */ /* 0x000fc80008011404 */
[----:B------:R-:W-:Y:S01]  /*e840*/  UIADD3.X UR16, UR19, UR26, UR17, UP0, UP3 ;  /* 0x0000001a13107290 */ /* 0x000fe200087e6411 */
[----:B------:R-:W-:Y:S01]  /*e850*/  IADD3 R4, P2, P3, R5, UR14, R8 ;  /* 0x0000000e05047c10 */ /* 0x000fe2000fb5e008 */
[----:B------:R-:W-:Y:S01]  /*e860*/  ULDC.64 UR14, c[0x0][UR25+0x210] ;  /* 0x00008400190e7abb */ /* 0x000fe20008000a00 */
[----:B------:R-:W-:Y:S01]  /*e870*/  SHF.R.S32.HI R5, RZ, 0x1f, R5 ;  /* 0x0000001fff057819 */ /* 0x000fe20000011405 */
[----:B------:R-:W-:Y:S01]  /*e880*/  IMAD R9, R7, UR15, RZ ;  /* 0x0000000f07097c24 */ /* 0x000fe2000f8e02ff */
[----:B------:R-:W-:Y:S01]  /*e890*/  SHF.R.S32.HI R8, RZ, 0x1f, R7 ;  /* 0x0000001fff087819 */ /* 0x000fe20000011407 */
[----:B------:R-:W-:Y:S01]  /*e8a0*/  ULDC.64 UR18, c[0x0][0xba8] ;  /* 0x0002ea0000127ab9 */ /* 0x000fe20000000a00 */
[----:B------:R-:W-:Y:S01]  /*e8b0*/  IADD3.X R5, R5, UR16, R10, P2, P3 ;  /* 0x0000001005057c10 */ /* 0x000fe200097e640a */
[----:B------:R-:W-:Y:S01]  /*e8c0*/  @!UP2 ULDC UR18, c[0x0][0xb50] ;  /* 0x0002d4000012aab9 */ /* 0x000fe20000000800 */
[----:B------:R-:W-:Y:S01]  /*e8d0*/  @!UP2 ULDC UR19, c[0x0][0xb54] ;  /* 0x0002d5000013aab9 */ /* 0x000fe20000000800 */
[----:B------:R-:W-:-:S02]  /*e8e0*/  IMAD R9, R8, UR14, R9 ;  /* 0x0000000e08097c24 */ /* 0x000fc4000f8e0209 */
[----:B------:R-:W-:Y:S01]  /*e8f0*/  IMAD.WIDE.U32 R4, R7, UR14, R4 ;  /* 0x0000000e07047c25 */ /* 0x000fe2000f8e0004 */
[----:B------:R-:W-:Y:S01]  /*e900*/  ULDC UR14, c[0x0][0xa88] ;  /* 0x0002a200000e7ab9 */ /* 0x000fe20000000800 */
[----:B----4-:R-:W-:Y:S02]  /*e910*/  @P4 R2UR UR14, R6 ;  /* 0x00000000060e42ca */ /* 0x010fe400000e0000 */
[----:B------:R-:W-:Y:S01]  /*e920*/  IMAD.IADD R5, R5, 0x1, R9 ;  /* 0x0000000105057824 */ /* 0x000fe200078e0209 */
[----:B------:R-:W-:-:S04]  /*e930*/  LEA R9, P2, R4, UR18, 0x2 ;  /* 0x0000001204097c11 */ /* 0x000fc8000f8410ff */
[----:B------:R-:W-:Y:S01]  /*e940*/  LEA.HI.X R10, R4, UR19, R5, 0x2, P2 ;  /* 0x00000013040a7c11 */ /* 0x000fe200090f1405 */
[----:B--2---:R-:W-:Y:S08]  /*e950*/  @P4 BRA `(.L_x_1308) ;  /* 0x0000000000284947 */ /* 0x004ff00003800000 */
[----:B------:R-:W-:Y:S05]  /*e960*/  @!P0 BRA `(.L_x_1308) ;  /* 0x0000000000248947 */ /* 0x000fea0003800000 */
[----:B------:R-:W-:Y:S02]  /*e970*/  IMAD.U32 R4, RZ, RZ, UR12 ;  /* 0x0000000cff047e24 */ /* 0x000fe4000f8e00ff */
[----:B------:R-:W-:Y:S02]  /*e980*/  IMAD.U32 R6, RZ, RZ, UR12 ;  /* 0x0000000cff067e24 */ /* 0x000fe4000f8e00ff */
[----:B------:R-:W-:Y:S02]  /*e990*/  IMAD.U32 R5, RZ, RZ, UR13 ;  /* 0x0000000dff057e24 */ /* 0x000fe4000f8e00ff */
[----:B------:R-:W-:-:S03]  /*e9a0*/  IMAD.U32 R7, RZ, RZ, UR13 ;  /* 0x0000000dff077e24 */ /* 0x000fc6000f8e00ff */
[----:B------:R-:W2:Y:S04]  /*e9b0*/  LDG.E R4, desc[UR36][R4.64] ;  /* 0x0000002404047981 */ /* 0x000ea8000c1e1900 */
[----:B------:R-:W3:Y:S01]  /*e9c0*/  LDG.E R6, desc[UR36][R6.64+0x4] ;  /* 0x0000042406067981 */ /* 0x000ee2000c1e1900 */
[----:B--2---:R-:W-:Y:S02]  /*e9d0*/  R2UR UR12, R4 ;  /* 0x00000000040c72ca */ /* 0x004fe400000e0000 */
[----:B---3--:R-:W-:-:S13]  /*e9e0*/  R2UR UR14, R6 ;  /* 0x00000000060e72ca */ /* 0x008fda00000e0000 */
[----:B------:R-:W-:-:S12]  /*e9f0*/  UIADD3 UR14, -UR12, UR14, URZ ;  /* 0x0000000e0c0e7290 */ /* 0x000fd8000fffe13f */
.L_x_1308:
[----:B------:R-:W2:Y:S04]  /*ea00*/  LDL R11, [R1+0x24] ;  /* 0x00002400010b7983 */ /* 0x000ea80000100800 */
[----:B------:R-:W3:Y:S01]  /*ea10*/  LDL R8, [R1+0x18] ;  /* 0x0000180001087983 */ /* 0x000ee20000100800 */
[----:B------:R-:W-:Y:S01]  /*ea20*/  UIMAD UR16, UR14, UR22, URZ ;  /* 0x000000160e1072a4 */ /* 0x000fe2000f8e023f */
[----:B------:R-:W-:Y:S02]  /*ea30*/  PLOP3.LUT P3, PT, PT, PT, UP2, 0x80, 0x0 ;  /* 0x000000000000781c */ /* 0x000fe40003f6f028 */
[----:B------:R-:W-:Y:S04]  /*ea40*/  SHFL.IDX PT, R4, R9, RZ, 0x1c1f ;  /* 0x001c1fff09047589 */ /* 0x000fe800000e0000 */
[----:B------:R-:W0:Y:S04]  /*ea50*/  SHFL.IDX PT, R5, R10, RZ, 0x1c1f ;  /* 0x001c1fff0a057589 */ /* 0x000e2800000e0000 */
[----:B------:R-:W-:Y:S04]  /*ea60*/  SHFL.IDX PT, R6, R9, 0x1, 0x1c1f ;  /* 0x003c1f0009067f89 */ /* 0x000fe800000e0000 */
[----:B------:R-:W1:Y:S01]  /*ea70*/  SHFL.IDX PT, R7, R10, 0x1, 0x1c1f ;  /* 0x003c1f000a077f89 */ /* 0x000e6200000e0000 */
[----:B--2---:R-:W-:Y:S01]  /*ea80*/  VIADD R11, R11, UR60 ;  /* 0x0000003c0b0b7c36 */ /* 0x004fe20008000000 */
        /* <DEDUP_REMOVED lines=9> */
[----:B------:R-:W2:Y:S01]  /*eb20*/  LDL R22, [R1+0xc] ;  /* 0x00000c0001167983 */ /* 0x000ea20000100800 */
[----:B0-----:R-:W-:Y:S01]  /*eb30*/  IMAD.SHL.U32 R0, R201, 0x8, RZ ;  /* 0x00000008c9007824 */ /* 0x001fe200078e00ff */
[----:B------:R-:W-:Y:S01]  /*eb40*/  ULDC.64 UR14, c[0x0][0xaa0] ;  /* 0x0002a800000e7ab9 */ /* 0x000fe20000000a00 */
[----:B------:R-:W-:Y:S01]  /*eb50*/  IMAD.MOV.U32 R3, RZ, RZ, 0x2 ;  /* 0x00000002ff037424 */ /* 0x000fe200078e00ff */
[----:B------:R-:W-:Y:S01]  /*eb60*/  R2UR UR18, R205 ;  /* 0x00000000cd1272ca */ /* 0x000fe200000e0000 */
[----:B------:R-:W-:-:S04]  /*eb70*/  UIMAD UR12, UR17, UR14, URZ ;  /* 0x0000000e110c72a4 */ /* 0x000fc8000f8e023f */
[----:B------:R-:W-:Y:S02]  /*eb80*/  UIMAD UR12, UR4, UR15, UR12 ;  /* 0x0000000f040c72a4 */ /* 0x000fe4000f8e020c */
[----:B------:R-:W-:-:S04]  /*eb90*/  UIADD3 UR8, UR8, 0x30820, URZ ;  /* 0x0003082008087890 */ /* 0x000fc8000fffe03f */
[----:B------:R-:W-:Y:S01]  /*eba0*/  UPRMT UR8, URZ, 0x654, UR8 ;  /* 0x000006543f087896 */ /* 0x000fe20008000008 */
[C---:B------:R-:W-:Y:S02]  /*ebb0*/  VIADD R82, R0.reuse, 0x40 ;  /* 0x0000004000527836 */ /* 0x040fe40000000000 */
[C---:B------:R-:W-:Y:S02]  /*ebc0*/  VIADD R84, R0.reuse, 0x80 ;  /* 0x0000008000547836 */ /* 0x040fe40000000000 */
[----:B------:R-:W-:Y:S01]  /*ebd0*/  VIADD R86, R0, 0xc0 ;  /* 0x000000c000567836 */ /* 0x000fe20000000000 */
[----:B------:R-:W-:Y:S01]  /*ebe0*/  BSSY B1, `(.L_x_1310) ;  /* 0x00000ac000017945 */ /* 0x000fe20003800000 */
[----:B------:R-:W-:Y:S02]  /*ebf0*/  SHF.R.S32.HI R87, RZ, 0x1f, R0 ;  /* 0x0000001fff577819 */ /* 0x000fe40000011400 */
[----:B------:R-:W-:Y:S02]  /*ec00*/  SHF.R.S32.HI R81, RZ, 0x1f, R82 ;  /* 0x0000001fff517819 */ /* 0x000fe40000011452 */
[----:B------:R-:W-:-:S02]  /*ec10*/  SHF.R.S32.HI R83, RZ, 0x1f, R84 ;  /* 0x0000001fff537819 */ /* 0x000fc40000011454 */
[----:B------:R-:W-:Y:S01]  /*ec20*/  SHF.R.S32.HI R85, RZ, 0x1f, R86 ;  /* 0x0000001fff557819 */ /* 0x000fe20000011456 */
[----:B--2---:R-:W-:-:S04]  /*ec30*/  IMAD R2, R22, 0x40, R0 ;  /* 0x0000004016027824 */ /* 0x004fc800078e0200 */
[----:B------:R-:W-:-:S03]  /*ec40*/  IMAD.WIDE R2, R2, R3, UR10 ;  /* 0x0000000a02027e25 */ /* 0x000fc6000f8e0203 */
[C---:B------:R-:W-:Y:S02]  /*ec50*/  IADD3 R25, P2, R2.reuse, 0x3000, RZ ;  /* 0x0000300002197810 */ /* 0x040fe40007f5e0ff */
[C---:B------:R-:W-:Y:S02]  /*ec60*/  IADD3 R9, P4, R2.reuse, 0x1000, RZ ;  /* 0x0000100002097810 */ /* 0x040fe40007f9e0ff */
[----:B------:R-:W-:Y:S02]  /*ec70*/  LOP3.LUT R24, R25, 0x380, RZ, 0xc0, !PT ;  /* 0x0000038019187812 */ /* 0x000fe400078ec0ff */
[----:B------:R-:W-:Y:S02]  /*ec80*/  IADD3 R13, P3, R2, 0x2000, RZ ;  /* 0x00002000020d7810 */ /* 0x000fe40007f7e0ff */
[----:B------:R-:W-:Y:S02]  /*ec90*/  SHF.R.U64 R24, R24, 0x3, RZ ;  /* 0x0000000318187819 */ /* 0x000fe400000012ff */
[----:B------:R-:W-:-:S02]  /*eca0*/  LOP3.LUT R8, R9, 0x380, RZ, 0xc0, !PT ;  /* 0x0000038009087812 */ /* 0x000fc400078ec0ff */
[----:B------:R-:W-:Y:S02]  /*ecb0*/  LOP3.LUT R12, R13, 0x380, RZ, 0xc0, !PT ;  /* 0x000003800d0c7812 */ /* 0x000fe400078ec0ff */
[----:B------:R-:W-:Y:S01]  /*ecc0*/  LOP3.LUT R24, R24, R25, RZ, 0x3c, !PT ;  /* 0x0000001918187212 */ /* 0x000fe200078e3cff */
[--C-:B------:R-:W-:Y:S01]  /*ecd0*/  IMAD.X R25, RZ, RZ, R3.reuse, P2 ;  /* 0x000000ffff197224 */ /* 0x100fe200010e0603 */
[----:B------:R-:W-:Y:S02]  /*ece0*/  IADD3 R49, P2, R2, 0x9000, RZ ;  /* 0x0000900002317810 */ /* 0x000fe40007f5e0ff */
[----:B------:R-:W-:Y:S02]  /*ecf0*/  SHF.R.U64 R8, R8, 0x3, RZ ;  /* 0x0000000308087819 */ /* 0x000fe400000012ff */
[----:B------:R-:W-:Y:S01]  /*ed00*/  SHF.R.U64 R12, R12, 0x3, RZ ;  /* 0x000000030c0c7819 */ /* 0x000fe200000012ff */
[----:B------:R-:W-:Y:S01]  /*ed10*/  UIMAD.WIDE.U32 UR10, UR4, UR14, URZ ;  /* 0x0000000e040a72a5 */ /* 0x000fe2000f8e003f */
[----:B------:R-:W-:Y:S01]  /*ed20*/  LOP3.LUT R48, R49, 0x380, RZ, 0xc0, !PT ;  /* 0x0000038031307812 */ /* 0x000fe200078ec0ff */
[----:B------:R-:W5:Y:S01]  /*ed30*/  LD.E.128 R24, desc[UR36][R24.64] ;  /* 0x0000002418187980 */ /* 0x000f62000c101d00 */
[----:B------:R-:W-:Y:S01]  /*ed40*/  LOP3.LUT R8, R8, R9, RZ, 0x3c, !PT ;  /* 0x0000000908087212 */ /* 0x000fe200078e3cff */
[--C-:B------:R-:W-:Y:S01]  /*ed50*/  IMAD.X R9, RZ, RZ, R3.reuse, P4 ;  /* 0x000000ffff097224 */ /* 0x100fe200020e0603 */
[----:B------:R-:W-:Y:S01]  /*ed60*/  LOP3.LUT R12, R12, R13, RZ, 0x3c, !PT ;  /* 0x0000000d0c0c7212 */ /* 0x000fe200078e3cff */
[----:B------:R-:W-:Y:S01]  /*ed70*/  IMAD.X R13, RZ, RZ, R3, P3 ;  /* 0x000000ffff0d7224 */ /* 0x000fe200018e0603 */
[----:B------:R-:W-:-:S02]  /*ed80*/  IADD3 R29, P0, R2, 0x4000, RZ ;  /* 0x00004000021d7810 */ /* 0x000fc40007f1e0ff */
[C---:B------:R-:W-:Y:S02]  /*ed90*/  IADD3 R33, P6, R2.reuse, 0x5000, RZ ;  /* 0x0000500002217810 */ /* 0x040fe40007fde0ff */
[C---:B------:R-:W-:Y:S02]  /*eda0*/  IADD3 R37, P5, R2.reuse, 0x6000, RZ ;  /* 0x0000600002257810 */ /* 0x040fe40007fbe0ff */
[C---:B------:R-:W-:Y:S01]  /*edb0*/  LOP3.LUT R7, R2.reuse, 0x380, RZ, 0xc0, !PT ;  /* 0x0000038002077812 */ /* 0x040fe200078ec0ff */
[----:B------:R-:W-:Y:S01]  /*edc0*/  UIADD3 UR11, UR11, UR12, URZ ;  /* 0x0000000c0b0b7290 */ /* 0x000fe2000fffe03f */
[C---:B------:R-:W-:Y:S01]  /*edd0*/  IADD3 R41, P4, R2.reuse, 0x7000, RZ ;  /* 0x0000700002297810 */ /* 0x040fe20007f9e0ff */
[----:B------:R-:W-:Y:S01]  /*ede0*/  USHF.R.S32.HI UR4, URZ, 0x1f, UR9 ;  /* 0x0000001f3f047899 */ /* 0x000fe20008011409 */
[----:B------:R-:W-:Y:S01]  /*edf0*/  IADD3 R45, P3, R2, 0x8000, RZ ;  /* 0x00008000022d7810 */ /* 0x000fe20007f7e0ff */
[----:B------:R-:W-:Y:S01]  /*ee00*/  ULDC.64 UR12, c[0x0][0xae8] ;  /* 0x0002ba00000c7ab9 */ /* 0x000fe20000000a00 */
[----:B------:R-:W-:Y:S01]  /*ee10*/  SHF.R.U64 R48, R48, 0x3, RZ ;  /* 0x0000000330307819 */ /* 0x000fe200000012ff */
[----:B------:R-:W-:Y:S01]  /*ee20*/  @UP1 ULDC UR14, c[0x0][0xbec] ;  /* 0x0002fb00000e1ab9 */ /* 0x000fe20000000800 */
[----:B------:R-:W-:Y:S01]  /*ee30*/  LOP3.LUT R28, R29, 0x380, RZ, 0xc0, !PT ;  /* 0x000003801d1c7812 */ /* 0x000fe200078ec0ff */
[----:B------:R-:W5:Y:S01]  /*ee40*/  LD.E.128 R8, desc[UR36][R8.64] ;  /* 0x0000002408087980 */ /* 0x000f62000c101d00 */
[----:B------:R-:W-:-:S02]  /*ee50*/  LOP3.LUT R32, R33, 0x380, RZ, 0xc0, !PT ;  /* 0x0000038021207812 */ /* 0x000fc400078ec0ff */
[----:B------:R-:W-:Y:S01]  /*ee60*/  LOP3.LUT R36, R37, 0x380, RZ, 0xc0, !PT ;  /* 0x0000038025247812 */ /* 0x000fe200078ec0ff */
[----:B------:R-:W5:Y:S01]  /*ee70*/  LD.E.128 R12, desc[UR36][R12.64] ;  /* 0x000000240c0c7980 */ /* 0x000f62000c101d00 */
[----:B------:R-:W-:Y:S02]  /*ee80*/  LOP3.LUT R40, R41, 0x380, RZ, 0xc0, !PT ;  /* 0x0000038029287812 */ /* 0x000fe400078ec0ff */
[----:B------:R-:W-:Y:S02]  /*ee90*/  LOP3.LUT R44, R45, 0x380, RZ, 0xc0, !PT ;  /* 0x000003802d2c7812 */ /* 0x000fe400078ec0ff */
[----:B------:R-:W-:Y:S01]  /*eea0*/  LOP3.LUT R48, R48, R49, RZ, 0x3c, !PT ;  /* 0x0000003130307212 */ /* 0x000fe200078e3cff */
[----:B------:R-:W-:Y:S01]  /*eeb0*/  IMAD.X R49, RZ, RZ, R3, P2 ;  /* 0x000000ffff317224 */ /* 0x000fe200010e0603 */
[----:B------:R-:W-:Y:S02]  /*eec0*/  IADD3 R5, P2, R2, 0xf000, RZ ;  /* 0x0000f00002057810 */ /* 0x000fe40007f5e0ff */
[----:B------:R-:W-:-:S02]  /*eed0*/  SHF.R.U64 R28, R28, 0x3, RZ ;  /* 0x000000031c1c7819 */ /* 0x000fc400000012ff */
[----:B------:R-:W-:Y:S02]  /*eee0*/  SHF.R.U64 R32, R32, 0x3, RZ ;  /* 0x0000000320207819 */ /* 0x000fe400000012ff */
[----:B------:R-:W-:Y:S01]  /*eef0*/  SHF.R.U64 R7, R7, 0x3, RZ ;  /* 0x0000000307077819 */ /* 0x000fe200000012ff */
[----:B------:R-:W-:Y:S01]  /*ef00*/  UIMAD.WIDE.U32 UR10, UR18, UR12, UR10 ;  /* 0x0000000c120a72a5 */ /* 0x000fe2000f8e000a */
[----:B------:R-:W-:Y:S01]  /*ef10*/  SHF.R.U64 R36, R36, 0x3, RZ ;  /* 0x0000000324247819 */ /* 0x000fe200000012ff */
[----:B------:R-:W-:Y:S01]  /*ef20*/  IMAD.X R73, RZ, RZ, R3, P2 ;  /* 0x000000ffff497224 */ /* 0x000fe200010e0603 */
[----:B------:R-:W-:Y:S01]  /*ef30*/  SHF.R.U64 R40, R40, 0x3, RZ ;  /* 0x0000000328287819 */ /* 0x000fe200000012ff */
[----:B------:R-:W5:Y:S01]  /*ef40*/  LD.E.128 R48, desc[UR36][R48.64] ;  /* 0x0000002430307980 */ /* 0x000f62000c101d00 */
[----:B------:R-:W-:Y:S02]  /*ef50*/  SHF.R.U64 R44, R44, 0x3, RZ ;  /* 0x000000032c2c7819 */ /* 0x000fe400000012ff */
[----:B------:R-:W-:-:S02]  /*ef60*/  LOP3.LUT R4, R5, 0x380, RZ, 0xc0, !PT ;  /* 0x0000038005047812 */ /* 0x000fc400078ec0ff */
        /* <DEDUP_REMOVED lines=10> */
[C---:B------:R-:W-:Y:S01]  /*f010*/  IADD3 R53, P0, R2.reuse, 0xa000, RZ ;  /* 0x0000a00002357810 */ /* 0x040fe20007f1e0ff */
[----:B------:R-:W-:Y:S01]  /*f020*/  UIMAD UR11, UR18, UR13, UR11 ;  /* 0x0000000d120b72a4 */ /* 0x000fe2000f8e020b */
[C---:B------:R-:W-:Y:S01]  /*f030*/  IADD3 R57, P6, R2.reuse, 0xb000, RZ ;  /* 0x0000b00002397810 */ /* 0x040fe20007fde0ff */
[----:B------:R-:W5:Y:S01]  /*f040*/  LD.E.128 R28, desc[UR36][R28.64] ;  /* 0x000000241c1c7980 */ /* 0x000f62000c101d00 */
[C---:B------:R-:W-:Y:S01]  /*f050*/  IADD3 R61, P5, R2.reuse, 0xc000, RZ ;  /* 0x0000c000023d7810 */ /* 0x040fe20007fbe0ff */
[----:B------:R-:W-:Y:S01]  /*f060*/  ULDC.64 UR12, c[0x0][0xaf0] ;  /* 0x0002bc00000c7ab9 */ /* 0x000fe20000000a00 */
[C---:B------:R-:W-:Y:S01]  /*f070*/  IADD3 R65, P4, R2.reuse, 0xd000, RZ ;  /* 0x0000d00002417810 */ /* 0x040fe20007f9e0ff */
[----:B------:R-:W5:Y:S01]  /*f080*/  LD.E.128 R32, desc[UR36][R32.64] ;  /* 0x0000002420207980 */ /* 0x000f62000c101d00 */
[----:B------:R-:W-:-:S02]  /*f090*/  IADD3 R69, P3, R2, 0xe000, RZ ;  /* 0x0000e00002457810 */ /* 0x000fc40007f7e0ff */
[----:B------:R-:W-:Y:S01]  /*f0a0*/  SHF.R.U64 R4, R4, 0x3, RZ ;  /* 0x0000000304047819 */ /* 0x000fe200000012ff */
[----:B------:R-:W5:Y:S01]  /*f0b0*/  LD.E.128 R36, desc[UR36][R36.64] ;  /* 0x0000002424247980 */ /* 0x000f62000c101d00 */
[----:B------:R-:W-:Y:S02]  /*f0c0*/  LOP3.LUT R2, R7, R2, RZ, 0x3c, !PT ;  /* 0x0000000207027212 */ /* 0x000fe400078e3cff */
[----:B------:R-:W-:Y:S01]  /*f0d0*/  LOP3.LUT R72, R4, R5, RZ, 0x3c, !PT ;  /* 0x0000000504487212 */ /* 0x000fe200078e3cff */
[----:B------:R-:W-:Y:S01]  /*f0e0*/  UIMAD UR4, UR4, UR12, URZ ;  /* 0x0000000c040472a4 */ /* 0x000fe2000f8e023f */
[----:B------:R-:W-:Y:S01]  /*f0f0*/  LOP3.LUT R52, R53, 0x380, RZ, 0xc0, !PT ;  /* 0x0000038035347812 */ /* 0x000fe200078ec0ff */
[----:B------:R0:W5:Y:S01]  /*f100*/  LD.E.128 R4, desc[UR36][R2.64] ;  /* 0x0000002402047980 */ /* 0x000162000c101d00 */
[----:B------:R-:W-:Y:S01]  /*f110*/  UIMAD.WIDE.U32 UR10, UR9, UR12, UR10 ;  /* 0x0000000c090a72a5 */ /* 0x000fe2000f8e000a */
[----:B------:R-:W-:Y:S01]  /*f120*/  LOP3.LUT R56, R57, 0x380, RZ, 0xc0, !PT ;  /* 0x0000038039387812 */ /* 0x000fe200078ec0ff */
[----:B------:R-:W-:Y:S01]  /*f130*/  UIMAD UR4, UR9, UR13, UR4 ;  /* 0x0000000d090472a4 */ /* 0x000fe2000f8e0204 */
[----:B------:R-:W-:Y:S01]  /*f140*/  LOP3.LUT R60, R61, 0x380, RZ, 0xc0, !PT ;  /* 0x000003803d3c7812 */ /* 0x000fe200078ec0ff */
[----:B------:R-:W5:Y:S01]  /*f150*/  LD.E.128 R40, desc[UR36][R40.64] ;  /* 0x0000002428287980 */ /* 0x000f62000c101d00 */
[----:B------:R-:W-:Y:S01]  /*f160*/  @UP1 ULDC UR9, c[0x0][0xbf0] ;  /* 0x0002fc0000091ab9 */ /* 0x000fe20000000800 */
[----:B------:R-:W-:-:S02]  /*f170*/  LOP3.LUT R64, R65, 0x380, RZ, 0xc0, !PT ;  /* 0x0000038041407812 */ /* 0x000fc400078ec0ff */
[----:B------:R-:W-:Y:S01]  /*f180*/  LOP3.LUT R68, R69, 0x380, RZ, 0xc0, !PT ;  /* 0x0000038045447812 */ /* 0x000fe200078ec0ff */
[----:B0-----:R-:W-:Y:S01]  /*f190*/  IMAD R2, R201, 0x20, R22 ;  /* 0x00000020c9027824 */ /* 0x001fe200078e0216 */
[----:B------:R-:W-:Y:S01]  /*f1a0*/  SHF.R.U64 R52, R52, 0x3, RZ ;  /* 0x0000000334347819 */ /* 0x000fe200000012ff */
[----:B------:R-:W-:Y:S01]  /*f1b0*/  UIADD3 UR4, UR11, UR4, URZ ;  /* 0x000000040b047290 */ /* 0x000fe2000fffe03f */
[----:B------:R-:W-:Y:S01]  /*f1c0*/  SHF.R.U64 R56, R56, 0x3, RZ ;  /* 0x0000000338387819 */ /* 0x000fe200000012ff */
[----:B------:R-:W-:Y:S01]  /*f1d0*/  VIADD R20, R2, UR60 ;  /* 0x0000003c02147c36 */ /* 0x000fe20008000000 */
[----:B------:R-:W-:Y:S01]  /*f1e0*/  SHF.R.U64 R60, R60, 0x3, RZ ;  /* 0x000000033c3c7819 */ /* 0x000fe200000012ff */
[----:B------:R-:W-:Y:S01]  /*f1f0*/  ULDC.64 UR12, c[0x0][0xae0] ;  /* 0x0002b800000c7ab9 */ /* 0x000fe20000000a00 */
[----:B------:R-:W-:Y:S01]  /*f200*/  SHF.R.U64 R64, R64, 0x3, RZ ;  /* 0x0000000340407819 */ /* 0x000fe200000012ff */
[----:B------:R-:W-:Y:S01]  /*f210*/  @P1 IMAD.HI.U32 R2, R20, UR14, RZ ;  /* 0x0000000e14021c27 */ /* 0x000fe2000f8e00ff */
[----:B------:R-:W-:Y:S01]  /*f220*/  SHF.R.U64 R68, R68, 0x3, RZ ;  /* 0x0000000344447819 */ /* 0x000fe200000012ff */
[----:B------:R-:W5:Y:S01]  /*f230*/  LD.E.128 R44, desc[UR36][R44.64] ;  /* 0x000000242c2c7980 */ /* 0x000f62000c101d00 */
[----:B------:R-:W-:Y:S01]  /*f240*/  LOP3.LUT R52, R52, R53, RZ, 0x3c, !PT ;  /* 0x0000003534347212 */ /* 0x000fe200078e3cff */
[----:B------:R-:W-:Y:S01]  /*f250*/  IMAD.MOV.U32 R19, RZ, RZ, R20 ;  /* 0x000000ffff137224 */ /* 0x000fe200078e0014 */
[----:B------:R-:W-:Y:S01]  /*f260*/  @P1 SHF.R.U32.HI R19, RZ, UR9, R2 ;  /* 0x00000009ff131c19 */ /* 0x000fe20008011602 */
[--C-:B------:R-:W-:Y:S01]  /*f270*/  IMAD.X R53, RZ, RZ, R3.reuse, P0 ;  /* 0x000000ffff357224 */ /* 0x100fe200000e0603 */
[----:B------:R-:W-:Y:S01]  /*f280*/  LOP3.LUT R56, R56, R57, RZ, 0x3c, !PT ;  /* 0x0000003938387212 */ /* 0x000fe200078e3cff */
[----:B------:R-:W-:Y:S01]  /*f290*/  IMAD.X R57, RZ, RZ, R3, P6 ;  /* 0x000000ffff397224 */ /* 0x000fe200030e0603 */
[--C-:B------:R-:W-:Y:S01]  /*f2a0*/  SHF.R.S32.HI R18, RZ, 0x1f, R19.reuse ;  /* 0x0000001fff127819 */ /* 0x100fe20000011413 */
[----:B------:R-:W-:Y:S01]  /*f2b0*/  IMAD.MOV R21, RZ, RZ, -R19 ;  /* 0x000000ffff157224 */ /* 0x000fe200078e0a13 */
[----:B------:R-:W-:Y:S01]  /*f2c0*/  LOP3.LUT R60, R60, R61, RZ, 0x3c, !PT ;  /* 0x0000003d3c3c7212 */ /* 0x000fe200078e3cff */
[--C-:B------:R-:W-:Y:S01]  /*f2d0*/  IMAD.X R61, RZ, RZ, R3.reuse, P5 ;  /* 0x000000ffff3d7224 */ /* 0x100fe200028e0603 */
[----:B------:R-:W-:Y:S01]  /*f2e0*/  LOP3.LUT R64, R64, R65, RZ, 0x3c, !PT ;  /* 0x0000004140407212 */ /* 0x000fe200078e3cff */
[--C-:B------:R-:W-:Y:S01]  /*f2f0*/  IMAD.X R65, RZ, RZ, R3.reuse, P4 ;  /* 0x000000ffff417224 */ /* 0x100fe200020e0603 */
[----:B------:R-:W-:Y:S01]  /*f300*/  LOP3.LUT R68, R68, R69, RZ, 0x3c, !PT ;  /* 0x0000004544447212 */ /* 0x000fe200078e3cff */
[----:B------:R-:W-:Y:S01]  /*f310*/  IMAD.X R69, RZ, RZ, R3, P3 ;  /* 0x000000ffff457224 */ /* 0x000fe200018e0603 */
[----:B------:R-:W5:Y:S01]  /*f320*/  LD.E.128 R52, desc[UR36][R52.64] ;  /* 0x0000002434347980 */ /* 0x000f62000c101d00 */
[----:B------:R-:W-:-:S02]  /*f330*/  IMAD R18, R18, UR12, RZ ;  /* 0x0000000c12127c24 */ /* 0x000fc4000f8e02ff */
[----:B------:R-:W-:Y:S01]  /*f340*/  IMAD R21, R21, UR22, R20 ;  /* 0x0000001615157c24 */ /* 0x000fe2000f8e0214 */
[----:B------:R-:W5:Y:S01]  /*f350*/  LD.E.128 R56, desc[UR36][R56.64] ;  /* 0x0000002438387980 */ /* 0x000f62000c101d00 */
[----:B------:R-:W-:Y:S02]  /*f360*/  IMAD.U32 R3, RZ, RZ, UR11 ;  /* 0x0000000bff037e24 */ /* 0x000fe4000f8e00ff */
[----:B------:R-:W-:Y:S01]  /*f370*/  IMAD.U32 R2, RZ, RZ, UR10 ;  /* 0x0000000aff027e24 */ /* 0x000fe2000f8e00ff */
[----:B------:R-:W-:Y:S01]  /*f380*/  ULDC.64 UR10, c[0x0][0xad8] ;  /* 0x0002b600000a7ab9 */ /* 0x000fe20000000a00 */
[----:B------:R-:W-:Y:S01]  /*f390*/  IMAD.U32 R3, RZ, RZ, UR4 ;  /* 0x00000004ff037e24 */ /* 0x000fe2000f8e00ff */
[----:B------:R-:W5:Y:S01]  /*f3a0*/  LD.E.128 R60, desc[UR36][R60.64] ;  /* 0x000000243c3c7980 */ /* 0x000f62000c101d00 */
[C---:B------:R-:W-:Y:S01]  /*f3b0*/  IMAD R77, R19.reuse, UR13, R18 ;  /* 0x0000000d134d7c24 */ /* 0x040fe2000f8e0212 */
[----:B------:R-:W-:Y:S01]  /*f3c0*/  SHF.R.S32.HI R18, RZ, 0x1f, R21 ;  /* 0x0000001fff127819 */ /* 0x000fe20000011415 */
[----:B------:R-:W-:Y:S01]  /*f3d0*/  IMAD.WIDE.U32 R2, R19, UR12, R2 ;  /* 0x0000000c13027c25 */ /* 0x000fe2000f8e0002 */
[----:B------:R-:W5:Y:S03]  /*f3e0*/  LD.E.128 R64, desc[UR36][R64.64] ;  /* 0x0000002440407980 */ /* 0x000f66000c101d00 */
[----:B------:R-:W-:Y:S01]  /*f3f0*/  IMAD.IADD R3, R3, 0x1, R77 ;  /* 0x0000000103037824 */ /* 0x000fe200078e024d */
[----:B------:R-:W5:Y:S01]  /*f400*/  LD.E.128 R68, desc[UR36][R68.64] ;  /* 0x0000002444447980 */ /* 0x000f62000c101d00 */
[----:B------:R-:W-:-:S03]  /*f410*/  IMAD R18, R18, UR10, RZ ;  /* 0x0000000a12127c24 */ /* 0x000fc6000f8e02ff */
[----:B------:R-:W5:Y:S01]  /*f420*/  LD.E.128 R72, desc[UR36][R72.64] ;  /* 0x0000002448487980 */ /* 0x000f62000c101d00 */
[C---:B------:R-:W-:Y:S01]  /*f430*/  IMAD R19, R21.reuse, UR11, R18 ;  /* 0x0000000b15137c24 */ /* 0x040fe2000f8e0212 */
[----:B------:R-:W-:Y:S01]  /*f440*/  @!PT LDS RZ, [RZ] ;  /* 0x00000000fffff984 */ /* 0x000fe20000000800 */
[----:B------:R-:W-:Y:S01]  /*f450*/  @!PT LDS RZ, [RZ] ;  /* 0x00000000fffff984 */ /* 0x000fe20000000800 */
[----:B------:R-:W-:Y:S01]  /*f460*/  @!PT LDS RZ, [RZ] ;  /* 0x00000000fffff984 */ /* 0x000fe20000000800 */
[----:B------:R-:W-:Y:S01]  /*f470*/  @!PT LDS RZ, [RZ] ;  /* 0x00000000fffff984 */ /* 0x000fe20000000800 */
[----:B------:R0:W-:Y:S06]  /*f480*/  MEMBAR.ALL.CTA ;  /* 0x0000000000007992 */ /* 0x0001ec0000008000 */
[----:B0-----:R-:W0:Y:S01]  /*f490*/  FENCE.VIEW.ASYNC.S ;  /* 0x00000000000073c6 */ /* 0x001e220000000000 */
[----:B------:R-:W-:Y:S01]  /*f4a0*/  IMAD.WIDE.U32 R2, R21, UR10, R2 ;  /* 0x0000000a15027c25 */ /* 0x000fe2000f8e0002 */
[----:B------:R-:W-:-:S03]  /*f4b0*/  ULDC.64 UR10, c[0x0][0xa80] ;  /* 0x0002a000000a7ab9 */ /* 0x000fc60000000a00 */
[----:B------:R-:W-:Y:S01]  /*f4c0*/  VIADD R80, R22, UR60 ;  /* 0x0000003c16507c36 */ /* 0x000fe20008000000 */
[----:B------:R-:W-:Y:S01]  /*f4d0*/  LEA R22, P2, R2, UR10, 0x1 ;  /* 0x0000000a02167c11 */ /* 0x000fe2000f8408ff */
[----:B------:R-:W-:-:S05]  /*f4e0*/  IMAD.IADD R3, R3, 0x1, R19 ;  /* 0x0000000103037824 */ /* 0x000fca00078e0213 */
[----:B------:R-:W-:Y:S02]  /*f4f0*/  LEA.HI.X R78, R2, UR11, R3, 0x1, P2 ;  /* 0x0000000b024e7c11 */ /* 0x000fe400090f0c03 */
[C---:B------:R-:W-:Y:S01]  /*f500*/  ISETP.GE.AND P2, PT, R80.reuse, UR16, PT ;  /* 0x0000001050007c0c */ /* 0x040fe2000bf46270 */
[C---:B------:R-:W-:Y:S02]  /*f510*/  VIADD R18, R80.reuse, 0x20 ;  /* 0x0000002050127836 */ /* 0x040fe40000000000 */
[----:B------:R-:W-:Y:S01]  /*f520*/  VIADD R20, R80, 0x40 ;  /* 0x0000004050147836 */ /* 0x000fe20000000000 */
[----:B0-----:R0:W1:Y:S04]  /*f530*/  SHFL.IDX PT, R79, R22, RZ, 0x181f ;  /* 0x00181fff164f7589 */ /* 0x00106800000e0000 */
[----:B------:R0:W2:Y:S01]  /*f540*/  SHFL.IDX PT, R77, R78, RZ, 0x181f ;  /* 0x00181fff4e4d7589 */ /* 0x0000a200000e0000 */
[----:B------:R-:W-:Y:S01]  /*f550*/  SYNCS.ARRIVE.TRANS64.RED.A1T0 RZ, [UR8], RZ ;  /* 0x000000ffffff79a7 */ /* 0x000fe20008100408 */
[----:B------:R-:W-:-:S02]  /*f560*/  ISETP.GE.AND P1, PT, R18, UR16, PT ;  /* 0x0000001012007c0c */ /* 0x000fc4000bf26270 */
[----:B------:R-:W-:Y:S01]  /*f570*/  ISETP.GE.AND P0, PT, R20, UR16, PT ;  /* 0x0000001014007c0c */ /* 0x000fe2000bf06270 */
[----:B------:R-:W-:-:S12]  /*f580*/  @P2 BRA `(.L_x_1311) ;  /* 0x0000000000442947 */ /* 0x000fd80003800000 */
        /* <DEDUP_REMOVED lines=17> */
.L_x_1311:
[----:B------:R-:W-:Y:S05]  /*f6a0*/  BSYNC B1 ;  /* 0x0000000000017941 */ /* 0x000fea0003800000 */
.L_x_1310:
[----:B---3--:R3:W4:Y:S01]  /*f6b0*/  SHFL.IDX PT, R19, R78, 0x1, 0x181f ;  /* 0x00381f004e137f89 */ /* 0x00872200000e0000 */
[----:B------:R-:W-:Y:S03]  /*f6c0*/  BSSY B1, `(.L_x_1312) ;  /* 0x0000014000017945 */ /* 0x000fe60003800000 */
[----:B-----5:R3:W0:Y:S01]  /*f6d0*/  SHFL.IDX PT, R7, R22, 0x1, 0x181f ;  /* 0x00381f0016077f89 */ /* 0x02062200000e0000 */
[----:B------:R-:W-:Y:S05]  /*f6e0*/  @P1 BRA `(.L_x_1313) ;  /* 0x0000000000441947 */ /* 0x000fea0003800000 */
[----:B------:R-:W-:Y:S02]  /*f6f0*/  ULDC UR4, c[0x0][0xac8] ;  /* 0x0002b20000047ab9 */ /* 0x000fe40000000800 */
        /* <DEDUP_REMOVED lines=16> */
.L_x_1313:
[----:B------:R-:W-:Y:S05]  /*f800*/  BSYNC B1 ;  /* 0x0000000000017941 */ /* 0x000fea0003800000 */
.L_x_1312:
[----:B0-----:R0:W0:Y:S01]  /*f810*/  SHFL.IDX PT, R9, R78, 0x2, 0x181f ;  /* 0x00581f004e097f89 */ /* 0x00102200000e0000 */
        /* <DEDUP_REMOVED lines=20> */
.L_x_1315:
[----:B------:R-:W-:Y:S05]  /*f960*/  BSYNC B1 ;  /* 0x0000000000017941 */ /* 0x000fea0003800000 */
.L_x_1314:
[----:B0-----:R-:W-:Y:S01]  /*f970*/  VIADD R2, R80, 0x60 ;  /* 0x0000006050027836 */ /* 0x001fe20000000000 */
[----:B------:R0:W0:Y:S04]  /*f980*/  SHFL.IDX PT, R9, R78, 0x3, 0x181f ;  /* 0x00781f004e097f89 */ /* 0x00002800000e0000 */
[----:B------:R-:W-:Y:S01]  /*f990*/  ISETP.GE.AND P0, PT, R2, UR16, PT ;  /* 0x0000001002007c0c */ /* 0x000fe2000bf06270 */
[----:B------:R0:W0:-:S12]  /*f9a0*/  SHFL.IDX PT, R11, R22, 0x3, 0x181f ;  /* 0x00781f00160b7f89 */ /* 0x00001800000e0000 */
[----:B------:R-:W-:Y:S05]  /*f9b0*/  @P0 BRA `(.L_x_1316) ;  /* 0x0000002400f80947 */ /* 0x000fea0003800000 */
[----:B------:R-:W-:Y:S02]  /*f9c0*/  ULDC UR4, c[0x0][0xac8] ;  /* 0x0002b20000047ab9 */ /* 0x000fe40000000800 */
[----:B------:R-:W-:Y:S02]  /*f9d0*/  ISETP.GE.AND P3, PT, R0, UR4, PT ;  /* 0x0000000400007c0c */ /* 0x000fe4000bf66270 */
[----:B------:R-:W-:Y:S02]  /*f9e0*/  ISETP.GE.AND P4, PT, R82, UR4, PT ;  /* 0x0000000452007c0c */ /* 0x000fe4000bf86270 */
[----:B------:R-:W-:-:S09]  /*f9f0*/  ISETP.GE.AND P5, PT, R84, UR4, PT ;  /* 0x0000000454007c0c */ /* 0x000fd2000bfa6270 */
[-C--:B0-----:R-:W-:Y:S02]  /*fa00*/  @!P3 LEA R2, P0, R0, R11.reuse, 0x1 ;  /* 0x0000000b0002b211 */ /* 0x081fe400078008ff */
[-C--:B------:R-:W-:Y:S02]  /*fa10*/  @!P4 LEA R4, P1, R82, R11.reuse, 0x1 ;  /* 0x0000000b5204c211 */ /* 0x080fe400078208ff */
[----:B------:R-:W-:Y:S02]  /*fa20*/  @!P5 LEA R6, P2, R84, R11, 0x1 ;  /* 0x0000000b5406d211 */ /* 0x000fe400078408ff */
[-C--:B------:R-:W-:Y:S02]  /*fa30*/  @!P3 LEA.HI.X R3, R0, R9.reuse, R87, 0x1, P0 ;  /* 0x000000090003b211 */ /* 0x080fe400000f0c57 */
[-C--:B------:R-:W-:Y:S02]  /*fa40*/  @!P4 LEA.HI.X R5, R82, R9.reuse, R81, 0x1, P1 ;  /* 0x000000095205c211 */ /* 0x080fe400008f0c51 */
[----:B------:R-:W-:Y:S01]  /*fa50*/  @!P5 LEA.HI.X R7, R84, R9, R83, 0x1, P2 ;  /* 0x000000095407d211 */ /* 0x000fe200010f0c53 */
        /* <DEDUP_REMOVED lines=9> */
.L_x_1309:
        /* <DEDUP_REMOVED lines=11> */
[----:B------:R-:W-:Y:S01]  /*fba0*/  VIADD R178, R17, 0x8 ;  /* 0x0000000811b27836 */ /* 0x000fe20000000000 */
[----:B------:R-:W-:Y:S01]  /*fbb0*/  ULDC.64 UR14, c[0x0][0xb40] ;  /* 0x0002d000000e7ab9 */ /* 0x000fe20000000a00 */
[----:B------:R-:W-:Y:S01]  /*fbc0*/  ULDC.64 UR12, c[0x0][0xb38] ;  /* 0x0002ce00000c7ab9 */ /* 0x000fe20000000a00 */
[----:B------:R-:W-:Y:S01]  /*fbd0*/  UIMAD UR4, UR4, UR14, URZ ;  /* 0x0000000e040472a4 */ /* 0x000fe2000f8e023f */
[----:B------:R-:W-:Y:S01]  /*fbe0*/  BSSY B1, `(.L_x_1317) ;  /* 0x00000d0000017945 */ /* 0x000fe20003800000 */
[----:B------:R-:W-:Y:S01]  /*fbf0*/  UIMAD.WIDE.U32 UR10, UR18, UR12, UR10 ;  /* 0x0000000c120a72a5 */ /* 0x000fe2000f8e000a */
[----:B------:R-:W-:Y:S01]  /*fc00*/  SHF.R.S32.HI R22, RZ, 0x1f, R206 ;  /* 0x0000001fff167819 */ /* 0x000fe200000114ce */
[----:B------:R-:W-:Y:S01]  /*fc10*/  UIMAD UR4, UR9, UR15, UR4 ;  /* 0x0000000f090472a4 */ /* 0x000fe2000f8e0204 */
[----:B------:R-:W-:Y:S01]  /*fc20*/  SHF.R.S32.HI R152, RZ, 0x1f, R207 ;  /* 0x0000001fff987819 */ /* 0x000fe200000114cf */
[----:B------:R-:W-:Y:S01]  /*fc30*/  UIMAD UR11, UR18, UR13, UR11 ;  /* 0x0000000d120b72a4 */ /* 0x000fe2000f8e020b */
[----:B------:R-:W-:Y:S01]  /*fc40*/  SHF.R.S32.HI R153, RZ, 0x1f, R208 ;  /* 0x0000001fff997819 */ /* 0x000fe200000114d0 */
[----:B------:R-:W-:Y:S01]  /*fc50*/  UIADD3 UR8, UR8, 0x30820, URZ ;  /* 0x0003082008087890 */ /* 0x000fe2000fffe03f */
[----:B------:R-:W-:Y:S01]  /*fc60*/  SHF.R.S32.HI R154, RZ, 0x1f, R209 ;  /* 0x0000001fff9a7819 */ /* 0x000fe200000114d1 */
[----:B------:R-:W-:Y:S01]  /*fc70*/  UIMAD.WIDE.U32 UR10, UR9, UR14, UR10 ;  /* 0x0000000e090a72a5 */ /* 0x000fe2000f8e000a */
[----:B------:R-:W-:Y:S01]  /*fc80*/  SHF.R.S32.HI R155, RZ, 0x1f, R210 ;  /* 0x0000001fff9b7819 */ /* 0x000fe200000114d2 */
[----:B------:R-:W-:Y:S01]  /*fc90*/  ULDC.64 UR12, c[0x0][0xb48] ;  /* 0x0002d200000c7ab9 */ /* 0x000fe20000000a00 */
[----:B------:R-:W-:Y:S01]  /*fca0*/  @UP1 ULDC UR9, c[0x0][0xbec] ;  /* 0x0002fb0000091ab9 */ /* 0x000fe20000000800 */
[----:B------:R-:W-:Y:S01]  /*fcb0*/  UIADD3 UR11, UR11, UR4, URZ ;  /* 0x000000040b0b7290 */ /* 0x000fe2000fffe03f */
[----:B------:R-:W-:Y:S01]  /*fcc0*/  @P1 IMAD.HI.U32 R0, R3, UR9, RZ ;  /* 0x0000000903001c27 */ /* 0x000fe2000f8e00ff */
[----:B------:R-:W-:Y:S01]  /*fcd0*/  UPRMT UR8, URZ, 0x654, UR8 ;  /* 0x000006543f087896 */ /* 0x000fe20008000008 */
[----:B------:R-:W-:Y:S01]  /*fce0*/  SHF.R.S32.HI R156, RZ, 0x1f, R211 ;  /* 0x0000001fff9c7819 */ /* 0x000fe200000114d3 */
[----:B------:R-:W-:Y:S01]  /*fcf0*/  @UP1 ULDC UR4, c[0x0][0xbf0] ;  /* 0x0002fc0000041ab9 */ /* 0x000fe20000000800 */
[----:B------:R-:W-:Y:S01]  /*fd00*/  UIMAD.WIDE.U32 UR10, UR16, UR12, UR10 ;  /* 0x0000000c100a72a5 */ /* 0x000fe2000f8e000a */
[----:B------:R-:W-:Y:S01]  /*fd10*/  @P1 SHF.R.U32.HI R5, RZ, UR4, R0 ;  /* 0x00000004ff051c19 */ /* 0x000fe20008011600 */
[----:B------:R-:W-:Y:S01]  /*fd20*/  VIADD R173, R17, 0x18 ;  /* 0x0000001811ad7836 */ /* 0x000fe20000000000 */
[----:B------:R-:W-:Y:S01]  /*fd30*/  SHF.R.S32.HI R157, RZ, 0x1f, R212 ;  /* 0x0000001fff9d7819 */ /* 0x000fe200000114d4 */
[----:B------:R-:W-:Y:S01]  /*fd40*/  UIMAD UR4, UR16, UR13, UR11 ;  /* 0x0000000d100472a4 */ /* 0x000fe2000f8e020b */
[--C-:B------:R-:W-:Y:S01]  /*fd50*/  SHF.R.S32.HI R0, RZ, 0x1f, R5.reuse ;  /* 0x0000001fff007819 */ /* 0x100fe20000011405 */
[----:B------:R-:W-:Y:S01]  /*fd60*/  IMAD.MOV R2, RZ, RZ, -R5 ;  /* 0x000000ffff027224 */ /* 0x000fe200078e0a05 */
[----:B------:R-:W-:Y:S01]  /*fd70*/  ULDC.64 UR12, c[0x0][0xb30] ;  /* 0x0002cc00000c7ab9 */ /* 0x000fe20000000a00 */
[----:B------:R-:W-:Y:S01]  /*fd80*/  SYNCS.ARRIVE.TRANS64.RED.A1T0 RZ, [UR8], RZ ;  /* 0x000000ffffff79a7 */ /* 0x000fe20008100408 */
[----:B------:R-:W-:Y:S01]  /*fd90*/  SHF.R.S32.HI R158, RZ, 0x1f, R213 ;  /* 0x0000001fff9e7819 */ /* 0x000fe200000114d5 */
[----:B------:R-:W-:Y:S01]  /*fda0*/  IMAD R7, R2, UR22, R3 ;  /* 0x0000001602077c24 */ /* 0x000fe2000f8e0203 */
[----:B------:R-:W-:Y:S01]  /*fdb0*/  SHF.R.S32.HI R159, RZ, 0x1f, R214 ;  /* 0x0000001fff9f7819 */ /* 0x000fe200000114d6 */
[----:B------:R-:W-:Y:S01]  /*fdc0*/  IMAD R0, R0, UR12, RZ ;  /* 0x0000000c00007c24 */ /* 0x000fe2000f8e02ff */
[----:B------:R-:W-:Y:S01]  /*fdd0*/  SHF.R.S32.HI R160, RZ, 0x1f, R215 ;  /* 0x0000001fffa07819 */ /* 0x000fe200000114d7 */
[----:B------:R-:W-:Y:S01]  /*fde0*/  IMAD.U32 R3, RZ, RZ, UR11 ;  /* 0x0000000bff037e24 */ /* 0x000fe2000f8e00ff */
        /* <DEDUP_REMOVED lines=23> */
[----:B------:R-:W-:Y:S01]  /*ff60*/  VIADD R177, R17, 0x8 ;  /* 0x0000000811b17836 */ /* 0x000fe20000000000 */
[----:B------:R-:W-:Y:S01]  /*ff70*/  LEA.HI.X R6, R2, UR11, R3, 0x2, P1 ;  /* 0x0000000b02067c11 */ /* 0x000fe200088f1403 */
[----:B------:R0:W1:Y:S01]  /*ff80*/  SHFL.IDX PT, R7, R0, RZ, 0x1c1f ;  /* 0x001c1fff00077589 */ /* 0x00006200000e0000 */
[----:B------:R-:W-:-:S02]  /*ff90*/  SHF.R.S32.HI R170, RZ, 0x1f, R227 ;  /* 0x0000001fffaa7819 */ /* 0x000fc400000114e3 */
[----:B------:R-:W-:Y:S01]  /*ffa0*/  SHF.R.S32.HI R171, RZ, 0x1f, R228 ;  /* 0x0000001fffab7819 */ /* 0x000fe200000114e4 */
[----:B------:R0:W2:Y:S01]  /*ffb0*/  SHFL.IDX PT, R8, R6, RZ, 0x1c1f ;  /* 0x001c1fff06087589 */ /* 0x0000a200000e0000 */
[----:B------:R-:W-:Y:S02]  /*ffc0*/  SHF.R.S32.HI R172, RZ, 0x1f, R229 ;  /* 0x0000001fffac7819 */ /* 0x000fe400000114e5 */
[----:B------:R-:W-:Y:S02]  /*ffd0*/  SHF.R.S32.HI R174, RZ, 0x1f, R174 ;  /* 0x0000001fffae7819 */ /* 0x000fe400000114ae */
[----:B------:R-:W-:Y:S02]  /*ffe0*/  SHF.R.S32.HI R176, RZ, 0x1f, R176 ;  /* 0x0000001fffb07819 */ /* 0x000fe400000114b0 */
[----:B------:R-:W-:Y:S02]  /*fff0*/  SHF.R.S32.HI R178, RZ, 0x1f, R178 ;  /* 0x0000001fffb27819 */ /* 0x000fe400000114b2 */
[----:B------:R-:W-:Y:S01]  /*10000*/  SHF.R.S32.HI R179, RZ, 0x1f, R17 ;  /* 0x0000001fffb37819 */ /* 0x000fe20000011411 */
[----:B0-----:R-:W-:Y:S06]  /*10010*/  @P2 BRA `(.L_x_1318) ;  /* 0x0000000800302947 */ /* 0x001fec0003800000 */
[----:B------:R-:W-:Y:S01]  /*10020*/  ULDC UR4, c[0x0][0xac8] ;  /* 0x0002b20000047ab9 */ /* 0x000fe20000000800 */
[C---:B------:R-:W-:Y:S01]  /*10030*/  VIADD R20, R17.reuse, 0xd8 ;  /* 0x000000d811147836 */ /* 0x040fe20000000000 */
[C---:B------:R-:W-:Y:S01]  /*10040*/  ISETP.GE.AND P4, PT, R17.reuse, UR4, PT ;  /* 0x0000000411007c0c */ /* 0x040fe2000bf86270 */
[----:B------:R-:W-:Y:S01]  /*10050*/  VIADD R21, R17, 0xe0 ;  /* 0x000000e011157836 */ /* 0x000fe20000000000 */
[----:B------:R-:W-:Y:S02]  /*10060*/  ISETP.GE.AND P2, PT, R177, UR4, PT ;  /* 0x00000004b1007c0c */ /* 0x000fe4000bf46270 */
[----:B------:R-:W-:Y:S02]  /*10070*/  ISETP.GE.AND P1, PT, R175, UR4, PT ;  /* 0x00000004af007c0c */ /* 0x000fe4000bf26270 */
[----:B------:R-:W-:-:S07]  /*10080*/  SHF.R.S32.HI R9, RZ, 0x1f, R203 ;  /* 0x0000001fff097819 */ /* 0x000fce00000114cb */
[-C--:B-1----:R-:W-:Y:S02]  /*10090*/  @!P4 LEA R2, P3, R17, R7.reuse, 0x2 ;  /* 0x000000071102c211 */ /* 0x082fe400078610ff */
[----:B------:R-:W-:Y:S02]  /*100a0*/  @!P2 LEA R4, P5, R177, R7, 0x2 ;  /* 0x00000007b104a211 */ /* 0x000fe400078a10ff */
[-C--:B--2---:R-:W-:Y:S02]  /*100b0*/  @!P4 LEA.HI.X R3, R17, R8.reuse, R179, 0x2, P3 ;  /* 0x000000081103c211 */ /* 0x084fe400018f14b3 */
[----:B------:R-:W-:Y:S02]  /*100c0*/  ISETP.GE.AND P3, PT, R173, UR4, PT ;  /* 0x00000004ad007c0c */ /* 0x000fe4000bf66270 */
[----:B------:R-:W-:Y:S01]  /*100d0*/  @!P2 LEA.HI.X R5, R177, R8, R178, 0x2, P5 ;  /* 0x00000008b105a211 */ /* 0x000fe200028f14b2 */
[----:B------:R0:W-:Y:S01]  /*100e0*/  @!P4 ST.E.64 desc[UR36][R2.64], R24 ;  /* 0x000000180200c985 */ /* 0x0001e2000c101b24 */
[----:B------:R-:W-:-:S03]  /*100f0*/  ISETP.GE.AND P4, PT, R229, UR4, PT ;  /* 0x00000004e5007c0c */ /* 0x000fc6000bf86270 */
        /* <DEDUP_REMOVED lines=67> */
[-C--:B------:R-:W-:Y:S02]  /*10530*/  @!P1 LEA.HI.X R3, R213, R8.reuse, R158, 0x2, P6 ;  /* 0x00000008d5039211 */ /* 0x080fe400030f149e */
[CC--:B------:R-:W-:Y:S02]  /*10540*/  @!P4 LEA R10, P6, R211.reuse, R7.reuse, 0x2 ;  /* 0x00000007d30ac211 */ /* 0x0c0fe400078c10ff */
[C---:B-1----:R-:W-:Y:S01]  /*10550*/  @!P3 LEA R4, P5, R212.reuse, R7, 0x2 ;  /* 0x00000007d404b211 */ /* 0x042fe200078a10ff */
[----:B------:R0:W-:Y:S01]  /*10560*/  @!P1 ST.E.64 desc[UR36][R2.64], R96 ;  /* 0x0000006002009985 */ /* 0x0001e2000c101b24 */
[-C--:B------:R-:W-:Y:S02]  /*10570*/  @!P4 LEA.HI.X R11, R211, R8.reuse, R156, 0x2, P6 ;  /* 0x00000008d30bc211 */ /* 0x080fe400030f149c */
[----:B------:R-:W-:Y:S02]  /*10580*/  @!P3 LEA.HI.X R5, R212, R8, R157, 0x2, P5 ;  /* 0x00000008d405b211 */ /* 0x000fe400028f149d */
[----:B------:R-:W-:-:S02]  /*10590*/  ISETP.GE.AND P1, PT, R209, UR4, PT ;  /* 0x00000004d1007c0c */ /* 0x000fc4000bf26270 */
[-C--:B------:R-:W-:Y:S01]  /*105a0*/  @!P2 LEA R12, P5, R210, R7.reuse, 0x2 ;  /* 0x00000007d20ca211 */ /* 0x080fe200078a10ff */
[----:B------:R1:W-:Y:S01]  /*105b0*/  @!P3 ST.E.64 desc[UR36][R4.64], R100 ;  /* 0x000000640400b985 */ /* 0x0003e2000c101b24 */
[----:B------:R-:W-:Y:S02]  /*105c0*/  ISETP.GE.AND P3, PT, R208, UR4, PT ;  /* 0x00000004d0007c0c */ /* 0x000fe4000bf66270 */
[----:B------:R-:W-:Y:S01]  /*105d0*/  @!P2 LEA.HI.X R13, R210, R8, R155, 0x2, P5 ;  /* 0x00000008d20da211 */ /* 0x000fe200028f149b */
[----:B------:R-:W-:Y:S01]  /*105e0*/  @!P4 ST.E.64 desc[UR36][R10.64], R104 ;  /* 0x000000680a00c985 */ /* 0x000fe2000c101b24 */
[----:B------:R-:W-:Y:S02]  /*105f0*/  ISETP.GE.AND P4, PT, R207, UR4, PT ;  /* 0x00000004cf007c0c */ /* 0x000fe4000bf86270 */
[----:B------:R-:W-:Y:S01]  /*10600*/  ISETP.GE.AND P5, PT, R206, UR4, PT ;  /* 0x00000004ce007c0c */ /* 0x000fe2000bfa6270 */
[----:B------:R2:W-:Y:S02]  /*10610*/  @!P2 ST.E.64 desc[UR36][R12.64], R108 ;  /* 0x0000006c0c00a985 */ /* 0x0005e4000c101b24 */
[----:B------:R-:W-:-:S04]  /*10620*/  @!P1 LEA R14, P6, R209, R7, 0x2 ;  /* 0x00000007d10e9211 */ /* 0x000fc800078c10ff */
[-C--:B------:R-:W-:Y:S02]  /*10630*/  @!P1 LEA.HI.X R15, R209, R8.reuse, R154, 0x2, P6 ;  /* 0x00000008d10f9211 */ /* 0x080fe400030f149a */
[-C--:B0-----:R-:W-:Y:S02]  /*10640*/  @!P3 LEA R2, P6, R208, R7.reuse, 0x2 ;  /* 0x00000007d002b211 */ /* 0x081fe400078c10ff */
[----:B-1----:R-:W-:Y:S01]  /*10650*/  @!P4 LEA R4, P2, R207, R7, 0x2 ;  /* 0x00000007cf04c211 */ /* 0x002fe200078410ff */
[----:B------:R0:W-:Y:S01]  /*10660*/  @!P1 ST.E.64 desc[UR36][R14.64], R112 ;  /* 0x000000700e009985 */ /* 0x0001e2000c101b24 */
[----:B------:R-:W-:Y:S02]  /*10670*/  ISETP.GE.AND P1, PT, R203, UR4, PT ;  /* 0x00000004cb007c0c */ /* 0x000fe4000bf26270 */
[----:B------:R-:W-:Y:S01]  /*10680*/  @!P4 LEA.HI.X R5, R207, R8, R152, 0x2, P2 ;  /* 0x00000008cf05c211 */ /* 0x000fe200010f1498 */
[----:B--2---:R-:W-:Y:S01]  /*10690*/  VIADD R13, R17, 0xe8 ;  /* 0x000000e8110d7836 */ /* 0x004fe20000000000 */
[----:B------:R-:W-:-:S02]  /*106a0*/  ISETP.GE.AND P2, PT, R20, UR4, PT ;  /* 0x0000000414007c0c */ /* 0x000fc4000bf46270 */
[-C--:B------:R-:W-:Y:S02]  /*106b0*/  @!P3 LEA.HI.X R3, R208, R8.reuse, R153, 0x2, P6 ;  /* 0x00000008d003b211 */ /* 0x080fe400030f1499 */
[C---:B------:R-:W-:Y:S02]  /*106c0*/  @!P5 LEA R18, P6, R206.reuse, R7, 0x2 ;  /* 0x00000007ce12d211 */ /* 0x040fe400078c10ff */
[----:B------:R-:W-:Y:S01]  /*106d0*/  SHF.R.S32.HI R12, RZ, 0x1f, R21 ;  /* 0x0000001fff0c7819 */ /* 0x000fe20000011415 */
[----:B------:R1:W-:Y:S01]  /*106e0*/  @!P3 ST.E.64 desc[UR36][R2.64], R116 ;  /* 0x000000740200b985 */ /* 0x0003e2000c101b24 */
[----:B------:R-:W-:Y:S01]  /*106f0*/  @!P5 LEA.HI.X R19, R206, R8, R22, 0x2, P6 ;  /* 0x00000008ce13d211 */ /* 0x000fe200030f1416 */
[----:B0-----:R-:W-:Y:S01]  /*10700*/  VIADD R15, R17, 0xf0 ;  /* 0x000000f0110f7836 */ /* 0x001fe20000000000 */
[----:B------:R-:W-:Y:S01]  /*10710*/  ISETP.GE.AND P3, PT, R21, UR4, PT ;  /* 0x0000000415007c0c */ /* 0x000fe2000bf66270 */
[----:B------:R0:W-:Y:S01]  /*10720*/  @!P4 ST.E.64 desc[UR36][R4.64], R120 ;  /* 0x000000780400c985 */ /* 0x0001e2000c101b24 */
[----:B------:R-:W-:-:S03]  /*10730*/  ISETP.GE.AND P4, PT, R13, UR4, PT ;  /* 0x000000040d007c0c */ /* 0x000fc6000bf86270 */
[----:B------:R2:W-:Y:S01]  /*10740*/  @!P5 ST.E.64 desc[UR36][R18.64], R124 ;  /* 0x0000007c1200d985 */ /* 0x0005e2000c101b24 */
[----:B------:R-:W-:-:S04]  /*10750*/  @!P1 LEA R10, P5, R203, R7, 0x2 ;  /* 0x00000007cb0a9211 */ /* 0x000fc800078a10ff */
[-C--:B------:R-:W-:Y:S02]  /*10760*/  @!P1 LEA.HI.X R11, R203, R8.reuse, R9, 0x2, P5 ;  /* 0x00000008cb0b9211 */ /* 0x080fe400028f1409 */
[----:B-1----:R-:W-:Y:S02]  /*10770*/  SHF.R.S32.HI R3, RZ, 0x1f, R20 ;  /* 0x0000001fff037819 */ /* 0x002fe40000011414 */
[CC--:B------:R-:W-:Y:S01]  /*10780*/  @!P2 LEA R2, P6, R20.reuse, R7.reuse, 0x2 ;  /* 0x000000071402a211 */ /* 0x0c0fe200078c10ff */
[----:B------:R3:W-:Y:S01]  /*10790*/  @!P1 ST.E.64 desc[UR36][R10.64], R128 ;  /* 0x000000800a009985 */ /* 0x0007e2000c101b24 */
[----:B0-----:R-:W-:Y:S02]  /*107a0*/  @!P3 LEA R4, P5, R21, R7, 0x2 ;  /* 0x000000071504b211 */ /* 0x001fe400078a10ff */
[----:B------:R-:W-:Y:S01]  /*107b0*/  @!P2 LEA.HI.X R3, R20, R8, R3, 0x2, P6 ;  /* 0x000000081403a211 */ /* 0x000fe200030f1403 */
[----:B--2---:R-:W-:Y:S01]  /*107c0*/  VIADD R19, R17, 0xf8 ;  /* 0x000000f811137836 */ /* 0x004fe20000000000 */
[----:B------:R-:W-:-:S02]  /*107d0*/  ISETP.GE.AND P6, PT, R15, UR4, PT ;  /* 0x000000040f007c0c */ /* 0x000fc4000bfc6270 */
[----:B------:R-:W-:Y:S01]  /*107e0*/  @!P3 LEA.HI.X R5, R21, R8, R12, 0x2, P5 ;  /* 0x000000081505b211 */ /* 0x000fe200028f140c */
[----:B------:R3:W-:Y:S01]  /*107f0*/  @!P2 ST.E.64 desc[UR36][R2.64], R132 ;  /* 0x000000840200a985 */ /* 0x0007e2000c101b24 */
[----:B------:R-:W-:Y:S02]  /*10800*/  ISETP.GE.AND P1, PT, R19, UR4, PT ;  /* 0x0000000413007c0c */ /* 0x000fe4000bf26270 */
[----:B------:R-:W-:Y:S01]  /*10810*/  SHF.R.S32.HI R9, RZ, 0x1f, R13 ;  /* 0x0000001fff097819 */ /* 0x000fe2000001140d */
[----:B------:R3:W-:Y:S01]  /*10820*/  @!P3 ST.E.64 desc[UR36][R4.64], R136 ;  /* 0x000000880400b985 */ /* 0x0007e2000c101b24 */
[----:B------:R-:W-:-:S04]  /*10830*/  @!P4 LEA R12, P5, R13, R7, 0x2 ;  /* 0x000000070d0cc211 */ /* 0x000fc800078a10ff */
[-C--:B------:R-:W-:Y:S02]  /*10840*/  @!P4 LEA.HI.X R13, R13, R8.reuse, R9, 0x2, P5 ;  /* 0x000000080d0dc211 */ /* 0x080fe400028f1409 */
[----:B------:R-:W-:Y:S02]  /*10850*/  SHF.R.S32.HI R9, RZ, 0x1f, R15 ;  /* 0x0000001fff097819 */ /* 0x000fe4000001140f */
[C---:B------:R-:W-:Y:S01]  /*10860*/  @!P6 LEA R14, P5, R15.reuse, R7, 0x2 ;  /* 0x000000070f0ee211 */ /* 0x040fe200078a10ff */
[----:B------:R3:W-:Y:S03]  /*10870*/  @!P4 ST.E.64 desc[UR36][R12.64], R140 ;  /* 0x0000008c0c00c985 */ /* 0x0007e6000c101b24 */
[----:B------:R-:W-:Y:S02]  /*10880*/  @!P6 LEA.HI.X R15, R15, R8, R9, 0x2, P5 ;  /* 0x000000080f0fe211 */ /* 0x000fe400028f1409 */
[----:B------:R-:W-:-:S02]  /*10890*/  SHF.R.S32.HI R9, RZ, 0x1f, R19 ;  /* 0x0000001fff097819 */ /* 0x000fc40000011413 */
[C---:B------:R-:W-:Y:S01]  /*108a0*/  @!P1 LEA R18, P5, R19.reuse, R7, 0x2 ;  /* 0x0000000713129211 */ /* 0x040fe200078a10ff */
[----:B------:R3:W-:Y:S03]  /*108b0*/  @!P6 ST.E.64 desc[UR36][R14.64], R144 ;  /* 0x000000900e00e985 */ /* 0x0007e6000c101b24 */
[----:B------:R-:W-:-:S05]  /*108c0*/  @!P1 LEA.HI.X R19, R19, R8, R9, 0x2, P5 ;  /* 0x0000000813139211 */ /* 0x000fca00028f1409 */
[----:B------:R3:W-:Y:S04]  /*108d0*/  @!P1 ST.E.64 desc[UR36][R18.64], R148 ;  /* 0x0000009412009985 */ /* 0x0007e8000c101b24 */
.L_x_1318:
[----:B------:R-:W-:Y:S05]  /*108e0*/  BSYNC B1 ;  /* 0x0000000000017941 */ /* 0x000fea0003800000 */
.L_x_1317:
[----:B---3--:R0:W3:Y:S04]  /*108f0*/  SHFL.IDX PT, R14, R6, 0x1, 0x1c1f ;  /* 0x003c1f00060e7f89 */ /* 0x0080e800000e0000 */
[----:B------:R-:W4:Y:S01]  /*10900*/  SHFL.IDX PT, R0, R0, 0x1, 0x1c1f ;  /* 0x003c1f0000007f89 */ /* 0x000f2200000e0000 */
[----:B------:R-:W-:Y:S05]  /*10910*/  @P0 BRA `(.L_x_1316) ;  /* 0x0000001800200947 */ /* 0x000fea0003800000 */
[----:B------:R-:W-:Y:S01]  /*10920*/  ULDC UR4, c[0x0][0xac8] ;  /* 0x0002b20000047ab9 */ /* 0x000fe20000000800 */
[C---:B------:R-:W-:Y:S01]  /*10930*/  VIADD R21, R17.reuse, 0xd8 ;  /* 0x000000d811157836 */ /* 0x040fe20000000000 */
[C---:B------:R-:W-:Y:S01]  /*10940*/  ISETP.GE.AND P4, PT, R17.reuse, UR4, PT ;  /* 0x0000000411007c0c */ /* 0x040fe2000bf86270 */
[----:B------:R-:W-:Y:S01]  /*10950*/  VIADD R19, R17, 0xe8 ;  /* 0x000000e811137836 */ /* 0x000fe20000000000 */
[----:B------:R-:W-:Y:S01]  /*10960*/  ISETP.GE.AND P2, PT, R177, UR4, PT ;  /* 0x00000004b1007c0c */ /* 0x000fe2000bf46270 */
[----:B------:R-:W-:Y:S01]  /*10970*/  VIADD R15, R17, 0xf0 ;  /* 0x000000f0110f7836 */ /* 0x000fe20000000000 */
[----:B------:R-:W-:Y:S02]  /*10980*/  ISETP.GE.AND P1, PT, R175, UR4, PT ;  /* 0x00000004af007c0c */ /* 0x000fe4000bf26270 */
[----:B------:R-:W-:-:S07]  /*10990*/  ISETP.GE.AND P0, PT, R173, UR4, PT ;  /* 0x00000004ad007c0c */ /* 0x000fce000bf06270 */
[-C--:B----4-:R-:W-:Y:S02]  /*109a0*/  @!P4 LEA R2, P3, R17, R0.reuse, 0x2 ;  /* 0x000000001102c211 */ /* 0x090fe400078610ff */
[----:B------:R-:W-:Y:S02]  /*109b0*/  @!P2 LEA R4, P6, R177, R0, 0x2 ;  /* 0x00000000b104a211 */ /* 0x000fe400078c10ff */
[----:B---3--:R-:W-:Y:S02]  /*109c0*/  @!P4 LEA.HI.X R3, R17, R14, R179, 0x2, P3 ;  /* 0x0000000e1103c211 */ /* 0x008fe400018f14b3 */
[----:B------:R-:W-:Y:S02]  /*109d0*/  ISETP.GE.AND P3, PT, R229, UR4, PT ;  /* 0x00000004e5007c0c */ /* 0x000fe4000bf66270 */
[----:B0-----:R-:W-:Y:S01]  /*109e0*/  @!P1 LEA R6, P5, R175, R0, 0x2 ;  /* 0x00000000af069211 */ /* 0x001fe200078a10ff */
[----:B------:R0:W-:Y:S01]  /*109f0*/  @!P4 ST.E.64 desc[UR36][R2.64], R26 ;  /* 0x0000001a0200c985 */ /* 0x0001e2000c101b24 */
[----:B------:R-:W-:-:S02]  /*10a00*/  @!P2 LEA.HI.X R5, R177, R14, R178, 0x2, P6 ;  /* 0x0000000eb105a211 */ /* 0x000fc400030f14b2 */
[----:B------:R-:W-:Y:S02]  /*10a10*/  ISETP.GE.AND P4, PT, R228, UR4, PT ;  /* 0x00000004e4007c0c */ /* 0x000fe4000bf86270 */
[----:B--2---:R-:W-:Y:S01]  /*10a20*/  @!P0 LEA R8, P6, R173, R0, 0x2 ;  /* 0x00000000ad088211 */ /* 0x004fe200078c10ff */
[----:B------:R2:W-:Y:S01]  /*10a30*/  @!P2 ST.E.64 desc[UR36][R4.64], R30 ;  /* 0x0000001e0400a985 */ /* 0x0005e2000c101b24 */
[-C--:B-1----:R-:W-:Y:S02]  /*10a40*/  @!P1 LEA.HI.X R7, R175, R14.reuse, R176, 0x2, P5 ;  /* 0x0000000eaf079211 */ /* 0x082fe400028f14b0 */
[----:B------:R-:W-:Y:S02]  /*10a50*/  ISETP.GE.AND P5, PT, R227, UR4, PT ;  /* 0x00000004e3007c0c */ /* 0x000fe4000bfa6270 */
[----:B------:R-:W-:Y:S01]  /*10a60*/  @!P0 LEA.HI.X R9, R173, R14, R174, 0x2, P6 ;  /* 0x0000000ead098211 */ /* 0x000fe200030f14ae */
[----:B------:R1:W-:Y:S01]  /*10a70*/  @!P1 ST.E.64 desc[UR36][R6.64], R34 ;  /* 0x0000002206009985 */ /* 0x0003e2000c101b24 */
[----:B------:R-:W-:-:S02]  /*10a80*/  ISETP.GE.AND P1, PT, R223, UR4, PT ;  /* 0x00000004df007c0c */ /* 0x000fc4000bf26270 */
[CC--:B0-----:R-:W-:Y:S01]  /*10a90*/  @!P3 LEA R2, P6, R229.reuse, R0.reuse, 0x2 ;  /* 0x00000000e502b211 */ /* 0x0c1fe200078c10ff */
[----:B------:R0:W-:Y:S01]  /*10aa0*/  @!P0 ST.E.64 desc[UR36][R8.64], R38 ;  /* 0x0000002608008985 */ /* 0x0001e2000c101b24 */
[----:B------:R-:W-:Y:S02]  /*10ab0*/  ISETP.GE.AND P0, PT, R226, UR4, PT ;  /* 0x00000004e2007c0c */ /* 0x000fe4000bf06270 */
[C---:B------:R-:W-:Y:S02]  /*10ac0*/  @!P4 LEA R10, P2, R228.reuse, R0, 0x2 ;  /* 0x00000000e40ac211 */ /* 0x040fe400078410ff */
[----:B------:R-:W-:Y:S02]  /*10ad0*/  @!P3 LEA.HI.X R3, R229, R14, R172, 0x2, P6 ;  /* 0x0000000ee503b211 */ /* 0x000fe400030f14ac */
[----:B------:R-:W-:Y:S02]  /*10ae0*/  @!P5 LEA R12, P6, R227, R0, 0x2 ;  /* 0x00000000e30cd211 */ /* 0x000fe400078c10ff */
[----:B------:R-:W-:Y:S01]  /*10af0*/  @!P4 LEA.HI.X R11, R228, R14, R171, 0x2, P2 ;  /* 0x0000000ee40bc211 */ /* 0x000fe200010f14ab */
[----:B------:R3:W-:Y:S01]  /*10b00*/  @!P3 ST.E.64 desc[UR36][R2.64], R42 ;  /* 0x0000002a0200b985 */ /* 0x0007e2000c101b24 */
[----:B------:R-:W-:-:S02]  /*10b10*/  ISETP.GE.AND P2, PT, R222, UR4, PT ;  /* 0x00000004de007c0c */ /* 0x000fc4000bf46270 */
[----:B------:R-:W-:Y:S01]  /*10b20*/  @!P5 LEA.HI.X R13, R227, R14, R170, 0x2, P6 ;  /* 0x0000000ee30dd211 */ /* 0x000fe200030f14aa */
[----:B------:R4:W-:Y:S01]  /*10b30*/  @!P4 ST.E.64 desc[UR36][R10.64], R46 ;  /* 0x0000002e0a00c985 */ /* 0x0009e2000c101b24 */
[CC--:B--2---:R-:W-:Y:S02]  /*10b40*/  @!P0 LEA R4, P4, R226.reuse, R0.reuse, 0x2 ;  /* 0x00000000e2048211 */ /* 0x0c4fe400078810ff */
[----:B------:R-:W-:Y:S01]  /*10b50*/  ISETP.GE.AND P3, PT, R221, UR4, PT ;  /* 0x00000004dd007c0c */ /* 0x000fe2000bf66270 */
[----:B------:R2:W-:Y:S01]  /*10b60*/  @!P5 ST.E.64 desc[UR36][R12.64], R50 ;  /* 0x000000320c00d985 */ /* 0x0005e2000c101b24 */
[----:B-1----:R-:W-:Y:S02]  /*10b70*/  @!P1 LEA R6, P5, R223, R0, 0x2 ;  /* 0x00000000df069211 */ /* 0x002fe400078a10ff */
[----:B------:R-:W-:Y:S02]  /*10b80*/  @!P0 LEA.HI.X R5, R226, R14, R169, 0x2, P4 ;  /* 0x0000000ee2058211 */ /* 0x000fe400020f14a9 */
[----:B------:R-:W-:-:S02]  /*10b90*/  ISETP.GE.AND P4, PT, R220, UR4, PT ;  /* 0x00000004dc007c0c */ /* 0x000fc4000bf86270 */
[----:B------:R-:W-:Y:S01]  /*10ba0*/  @!P1 LEA.HI.X R7, R223, R14, R168, 0x2, P5 ;  /* 0x0000000edf079211 */ /* 0x000fe200028f14a8 */
[----:B------:R-:W-:Y:S01]  /*10bb0*/  @!P0 ST.E.64 desc[UR36][R4.64], R54 ;  /* 0x0000003604008985 */ /* 0x000fe2000c101b24 */
[----:B------:R-:W-:Y:S02]  /*10bc0*/  ISETP.GE.AND P5, PT, R219, UR4, PT ;  /* 0x00000004db007c0c */ /* 0x000fe4000bfa6270 */
[C---:B0-----:R-:W-:Y:S01]  /*10bd0*/  @!P2 LEA R8, P6, R222.reuse, R0, 0x2 ;  /* 0x00000000de08a211 */ /* 0x041fe200078c10ff */
[----:B------:R0:W-:Y:S01]  /*10be0*/  @!P1 ST.E.64 desc[UR36][R6.64], R58 ;  /* 0x0000003a06009985 */ /* 0x0001e2000c101b24 */
[----:B------:R-:W-:Y:S02]  /*10bf0*/  ISETP.GE.AND P1, PT, R217, UR4, PT ;  /* 0x00000004d9007c0c */ /* 0x000fe4000bf26270 */
[----:B------:R-:W-:Y:S02]  /*10c00*/  @!P2 LEA.HI.X R9, R222, R14, R167, 0x2, P6 ;  /* 0x0000000ede09a211 */ /* 0x000fe400030f14a7 */
[----:B---3--:R-:W-:-:S02]  /*10c10*/  @!P3 LEA R2, P6, R221, R0, 0x2 ;  /* 0x00000000dd02b211 */ /* 0x008fc400078c10ff */
[----:B----4-:R-:W-:Y:S01]  /*10c20*/  @!P4 LEA R10, P0, R220, R0, 0x2 ;  /* 0x00000000dc0ac211 */ /* 0x010fe200078010ff */
[----:B------:R1:W-:Y:S01]  /*10c30*/  @!P2 ST.E.64 desc[UR36][R8.64], R62 ;  /* 0x0000003e0800a985 */ /* 0x0003e2000c101b24 */
[----:B------:R-:W-:Y:S02]  /*10c40*/  ISETP.GE.AND P2, PT, R218, UR4, PT ;  /* 0x00000004da007c0c */ /* 0x000fe4000bf46270 */
[----:B------:R-:W-:Y:S02]  /*10c50*/  @!P3 LEA.HI.X R3, R221, R14, R166, 0x2, P6 ;  /* 0x0000000edd03b211 */ /* 0x000fe400030f14a6 */
[C---:B--2---:R-:W-:Y:S02]  /*10c60*/  @!P5 LEA R12, P6, R219.reuse, R0, 0x2 ;  /* 0x00000000db0cd211 */ /* 0x044fe400078c10ff */
[-C--:B------:R-:W-:Y:S01]  /*10c70*/  @!P4 LEA.HI.X R11, R220, R14.reuse, R165, 0x2, P0 ;  /* 0x0000000edc0bc211 */ /* 0x080fe200000f14a5 */
[----:B------:R2:W-:Y:S01]  /*10c80*/  @!P3 ST.E.64 desc[UR36][R2.64], R66 ;  /* 0x000000420200b985 */ /* 0x0005e2000c101b24 */
[----:B------:R-:W-:-:S02]  /*10c90*/  @!P5 LEA.HI.X R13, R219, R14, R164, 0x2, P6 ;  /* 0x0000000edb0dd211 */ /* 0x000fc400030f14a4 */
[----:B------:R-:W-:Y:S01]  /*10ca0*/  ISETP.GE.AND P0, PT, R216, UR4, PT ;  /* 0x00000004d8007c0c */ /* 0x000fe2000bf06270 */
[----:B------:R3:W-:Y:S01]  /*10cb0*/  @!P4 ST.E.64 desc[UR36][R10.64], R70 ;  /* 0x000000460a00c985 */ /* 0x0007e2000c101b24 */
[-C--:B0-----:R-:W-:Y:S02]  /*10cc0*/  @!P1 LEA R6, P3, R217, R0.reuse, 0x2 ;  /* 0x00000000d9069211 */ /* 0x081fe400078610ff */
[C---:B------:R-:W-:Y:S01]  /*10cd0*/  @!P2 LEA R4, P6, R218.reuse, R0, 0x2 ;  /* 0x00000000da04a211 */ /* 0x040fe200078c10ff */
[----:B------:R0:W-:Y:S01]  /*10ce0*/  @!P5 ST.E.64 desc[UR36][R12.64], R74 ;  /* 0x0000004a0c00d985 */ /* 0x0001e2000c101b24 */
[----:B------:R-:W-:Y:S02]  /*10cf0*/  ISETP.GE.AND P5, PT, R215, UR4, PT ;  /* 0x00000004d7007c0c */ /* 0x000fe4000bfa6270 */
[-C--:B------:R-:W-:Y:S02]  /*10d00*/  @!P2 LEA.HI.X R5, R218, R14.reuse, R163, 0x2, P6 ;  /* 0x0000000eda05a211 */ /* 0x080fe400030f14a3 */
[----:B------:R-:W-:-:S02]  /*10d10*/  @!P1 LEA.HI.X R7, R217, R14, R162, 0x2, P3 ;  /* 0x0000000ed9079211 */ /* 0x000fc400018f14a2 */
[----:B------:R-:W-:Y:S01]  /*10d20*/  ISETP.GE.AND P4, PT, R214, UR4, PT ;  /* 0x00000004d6007c0c */ /* 0x000fe2000bf86270 */
[----:B------:R-:W-:Y:S01]  /*10d30*/  @!P2 ST.E.64 desc[UR36][R4.64], R78 ;  /* 0x0000004e0400a985 */ /* 0x000fe2000c101b24 */
[----:B------:R-:W-:Y:S02]  /*10d40*/  ISETP.GE.AND P3, PT, R213, UR4, PT ;  /* 0x00000004d5007c0c */ /* 0x000fe4000bf66270 */
[-C--:B-1----:R-:W-:Y:S01]  /*10d50*/  @!P0 LEA R8, P6, R216, R0.reuse, 0x2 ;  /* 0x00000000d8088211 */ /* 0x082fe200078c10ff */
[----:B------:R1:W-:Y:S01]  /*10d60*/  @!P1 ST.E.64 desc[UR36][R6.64], R82 ;  /* 0x0000005206009985 */ /* 0x0003e2000c101b24 */
[----:B------:R-:W-:Y:S02]  /*10d70*/  ISETP.GE.AND P2, PT, R212, UR4, PT ;  /* 0x00000004d4007c0c */ /* 0x000fe4000bf46270 */
[----:B--2---:R-:W-:Y:S02]  /*10d80*/  @!P5 LEA R2, P1, R215, R0, 0x2 ;  /* 0x00000000d702d211 */ /* 0x004fe400078210ff */
[----:B------:R-:W-:-:S02]  /*10d90*/  @!P0 LEA.HI.X R9, R216, R14, R161, 0x2, P6 ;  /* 0x0000000ed8098211 */ /* 0x000fc400030f14a1 */
[----:B------:R-:W-:Y:S02]  /*10da0*/  @!P5 LEA.HI.X R3, R215, R14, R160, 0x2, P1 ;  /* 0x0000000ed703d211 */ /* 0x000fe400008f14a0 */
[----:B------:R-:W-:Y:S01]  /*10db0*/  ISETP.GE.AND P1, PT, R211, UR4, PT ;  /* 0x00000004d3007c0c */ /* 0x000fe2000bf26270 */
[----:B------:R2:W-:Y:S01]  /*10dc0*/  @!P0 ST.E.64 desc[UR36][R8.64], R86 ;  /* 0x0000005608008985 */ /* 0x0005e2000c101b24 */
[CC--:B---3--:R-:W-:Y:S02]  /*10dd0*/  @!P4 LEA R10, P0, R214.reuse, R0.reuse, 0x2 ;  /* 0x00000000d60ac211 */ /* 0x0c8fe400078010ff */
[----:B0-----:R-:W-:Y:S01]  /*10de0*/  @!P3 LEA R12, P6, R213, R0, 0x2 ;  /* 0x00000000d50cb211 */ /* 0x001fe200078c10ff */
[----:B------:R-:W-:Y:S01]  /*10df0*/  @!P5 ST.E.64 desc[UR36][R2.64], R90 ;  /* 0x0000005a0200d985 */ /* 0x000fe2000c101b24 */
[----:B------:R-:W-:Y:S02]  /*10e00*/  @!P4 LEA.HI.X R11, R214, R14, R159, 0x2, P0 ;  /* 0x0000000ed60bc211 */ /* 0x000fe400000f149f */
[----:B------:R-:W-:-:S02]  /*10e10*/  ISETP.GE.AND P0, PT, R210, UR4, PT ;  /* 0x00000004d2007c0c */ /* 0x000fc4000bf06270 */
[----:B------:R-:W-:Y:S01]  /*10e20*/  @!P3 LEA.HI.X R13, R213, R14, R158, 0x2, P6 ;  /* 0x0000000ed50db211 */ /* 0x000fe200030f149e */
[----:B------:R0:W-:Y:S01]  /*10e30*/  @!P4 ST.E.64 desc[UR36][R10.64], R94 ;  /* 0x0000005e0a00c985 */ /* 0x0001e2000c101b24 */
[----:B------:R-:W-:Y:S02]  /*10e40*/  ISETP.GE.AND P5, PT, R209, UR4, PT ;  /* 0x00000004d1007c0c */ /* 0x000fe4000bfa6270 */
[CC--:B-1----:R-:W-:Y:S01]  /*10e50*/  @!P1 LEA R6, P4, R211.reuse, R0.reuse, 0x2 ;  /* 0x00000000d3069211 */ /* 0x0c2fe200078810ff */
[----:B------:R1:W-:Y:S01]  /*10e60*/  @!P3 ST.E.64 desc[UR36][R12.64], R98 ;  /* 0x000000620c00b985 */ /* 0x0003e2000c101b24 */
[----:B------:R-:W-:Y:S02]  /*10e70*/  @!P2 LEA R4, P6, R212, R0, 0x2 ;  /* 0x00000000d404a211 */ /* 0x000fe400078c10ff */
[----:B------:R-:W-:Y:S02]  /*10e80*/  ISETP.GE.AND P3, PT, R208, UR4, PT ;  /* 0x00000004d0007c0c */ /* 0x000fe4000bf66270 */
[----:B------:R-:W-:-:S02]  /*10e90*/  @!P1 LEA.HI.X R7, R211, R14, R156, 0x2, P4 ;  /* 0x0000000ed3079211 */ /* 0x000fc400020f149c */
[----:B------:R-:W-:Y:S02]  /*10ea0*/  ISETP.GE.AND P4, PT, R207, UR4, PT ;  /* 0x00000004cf007c0c */ /* 0x000fe4000bf86270 */
[----:B------:R-:W-:Y:S02]  /*10eb0*/  @!P2 LEA.HI.X R5, R212, R14, R157, 0x2, P6 ;  /* 0x0000000ed405a211 */ /* 0x000fe400030f149d */
[----:B--2---:R-:W-:-:S03]  /*10ec0*/  @!P0 LEA R8, P6, R210, R0, 0x2 ;  /* 0x00000000d2088211 */ /* 0x004fc600078c10ff */
[----:B------:R2:W-:Y:S01]  /*10ed0*/  @!P2 ST.E.64 desc[UR36][R4.64], R102 ;  /* 0x000000660400a985 */ /* 0x0005e2000c101b24 */
[----:B------:R-:W-:Y:S02]  /*10ee0*/  @!P0 LEA.HI.X R9, R210, R14, R155, 0x2, P6 ;  /* 0x0000000ed2098211 */ /* 0x000fe400030f149b */
[CC--:B0-----:R-:W-:Y:S01]  /*10ef0*/  @!P3 LEA R10, P2, R208.reuse, R0.reuse, 0x2 ;  /* 0x00000000d00ab211 */ /* 0x0c1fe200078410ff */
[----:B------:R-:W-:Y:S01]  /*10f00*/  @!P1 ST.E.64 desc[UR36][R6.64], R106 ;  /* 0x0000006a06009985 */ /* 0x000fe2000c101b24 */
[C---:B------:R-:W-:Y:S02]  /*10f10*/  @!P5 LEA R2, P1, R209.reuse, R0, 0x2 ;  /* 0x00000000d102d211 */ /* 0x040fe400078210ff */
[-C--:B------:R-:W-:Y:S01]  /*10f20*/  @!P3 LEA.HI.X R11, R208, R14.reuse, R153, 0x2, P2 ;  /* 0x0000000ed00bb211 */ /* 0x080fe200010f1499 */
[----:B------:R0:W-:Y:S01]  /*10f30*/  @!P0 ST.E.64 desc[UR36][R8.64], R110 ;  /* 0x0000006e08008985 */ /* 0x0001e2000c101b24 */
[----:B------:R-:W-:Y:S02]  /*10f40*/  @!P5 LEA.HI.X R3, R209, R14, R154, 0x2, P1 ;  /* 0x0000000ed103d211 */ /* 0x000fe400008f149a */
[----:B------:R-:W-:-:S02]  /*10f50*/  ISETP.GE.AND P0, PT, R203, UR4, PT ;  /* 0x00000004cb007c0c */ /* 0x000fc4000bf06270 */
[----:B-1----:R-:W-:Y:S01]  /*10f60*/  @!P4 LEA R12, P1, R207, R0, 0x2 ;  /* 0x00000000cf0cc211 */ /* 0x002fe200078210ff */
[----:B------:R1:W-:Y:S01]  /*10f70*/  @!P5 ST.E.64 desc[UR36][R2.64], R114 ;  /* 0x000000720200d985 */ /* 0x0003e2000c101b24 */
[----:B------:R-:W-:Y:S02]  /*10f80*/  ISETP.GE.AND P2, PT, R21, UR4, PT ;  /* 0x0000000415007c0c */ /* 0x000fe4000bf46270 */
[----:B------:R-:W-:Y:S01]  /*10f90*/  @!P4 LEA.HI.X R13, R207, R14, R152, 0x2, P1 ;  /* 0x0000000ecf0dc211 */ /* 0x000fe200008f1498 */
[----:B------:R3:W-:Y:S01]  /*10fa0*/  @!P3 ST.E.64 desc[UR36][R10.64], R118 ;  /* 0x000000760a00b985 */ /* 0x0007e2000c101b24 */
[----:B------:R-:W-:Y:S02]  /*10fb0*/  ISETP.GE.AND P1, PT, R206, UR4, PT ;  /* 0x00000004ce007c0c */ /* 0x000fe4000bf26270 */
[----:B--2---:R-:W-:Y:S01]  /*10fc0*/  SHF.R.S32.HI R5, RZ, 0x1f, R203 ;  /* 0x0000001fff057819 */ /* 0x004fe200000114cb */
[----:B0-----:R-:W-:Y:S01]  /*10fd0*/  VIADD R9, R17, 0xe0 ;  /* 0x000000e011097836 */ /* 0x001fe20000000000 */
[----:B------:R0:W-:Y:S01]  /*10fe0*/  @!P4 ST.E.64 desc[UR36][R12.64], R122 ;  /* 0x0000007a0c00c985 */ /* 0x0001e2000c101b24 */
[----:B------:R-:W-:-:S02]  /*10ff0*/  @!P0 LEA R4, P6, R203, R0, 0x2 ;  /* 0x00000000cb048211 */ /* 0x000fc400078c10ff */
[----:B------:R-:W-:Y:S02]  /*11000*/  ISETP.GE.AND P3, PT, R19, UR4, PT ;  /* 0x0000000413007c0c */ /* 0x000fe4000bf66270 */
[----:B------:R-:W-:Y:S02]  /*11010*/  ISETP.GE.AND P4, PT, R9, UR4, PT ;  /* 0x0000000409007c0c */ /* 0x000fe4000bf86270 */
[----:B-1----:R-:W-:Y:S02]  /*11020*/  SHF.R.S32.HI R3, RZ, 0x1f, R21 ;  /* 0x0000001fff037819 */ /* 0x002fe40000011415 */
[----:B------:R-:W-:Y:S02]  /*11030*/  @!P2 LEA R6, P5, R21, R0, 0x2 ;  /* 0x000000001506a211 */ /* 0x000fe400078a10ff */
[----:B------:R-:W-:Y:S02]  /*11040*/  @!P0 LEA.HI.X R5, R203, R14, R5, 0x2, P6 ;  /* 0x0000000ecb058211 */ /* 0x000fe400030f1405 */
[----:B------:R-:W-:-:S02]  /*11050*/  @!P1 LEA R2, P6, R206, R0, 0x2 ;  /* 0x00000000ce029211 */ /* 0x000fc400078c10ff */
[-C--:B------:R-:W-:Y:S02]  /*11060*/  @!P2 LEA.HI.X R7, R21, R14.reuse, R3, 0x2, P5 ;  /* 0x0000000e1507a211 */ /* 0x080fe400028f1403 */
[----:B------:R-:W-:Y:S02]  /*11070*/  ISETP.GE.AND P5, PT, R15, UR4, PT ;  /* 0x000000040f007c0c */ /* 0x000fe4000bfa6270 */
[----:B------:R-:W-:Y:S02]  /*11080*/  @!P1 LEA.HI.X R3, R206, R14, R22, 0x2, P6 ;  /* 0x0000000ece039211 */ /* 0x000fe400030f1416 */
[----:B---3--:R-:W-:Y:S02]  /*11090*/  SHF.R.S32.HI R10, RZ, 0x1f, R9 ;  /* 0x0000001fff0a7819 */ /* 0x008fe40000011409 */
[----:B------:R-:W-:Y:S01]  /*110a0*/  @!P4 LEA R8, P6, R9, R0, 0x2 ;  /* 0x000000000908c211 */ /* 0x000fe200078c10ff */
[----:B------:R1:W-:Y:S01]  /*110b0*/  @!P1 ST.E.64 desc[UR36][R2.64], R126 ;  /* 0x0000007e02009985 */ /* 0x0003e2000c101b24 */
[----:B------:R-:W-:-:S02]  /*110c0*/  SHF.R.S32.HI R11, RZ, 0x1f, R19 ;  /* 0x0000001fff0b7819 */ /* 0x000fc40000011413 */
[----:B------:R-:W-:Y:S01]  /*110d0*/  @!P4 LEA.HI.X R9, R9, R14, R10, 0x2, P6 ;  /* 0x0000000e0909c211 */ /* 0x000fe200030f140a */
[----:B------:R1:W-:Y:S01]  /*110e0*/  @!P0 ST.E.64 desc[UR36][R4.64], R130 ;  /* 0x0000008204008985 */ /* 0x0003e2000c101b24 */
[C---:B------:R-:W-:Y:S02]  /*110f0*/  @!P3 LEA R10, P6, R19.reuse, R0, 0x2 ;  /* 0x00000000130ab211 */ /* 0x040fe400078c10ff */
[----:B0-----:R-:W-:Y:S01]  /*11100*/  SHF.R.S32.HI R13, RZ, 0x1f, R15 ;  /* 0x0000001fff0d7819 */ /* 0x001fe2000001140f */
[----:B------:R1:W-:Y:S01]  /*11110*/  @!P2 ST.E.64 desc[UR36][R6.64], R134 ;  /* 0x000000860600a985 */ /* 0x0003e2000c101b24 */
[----:B------:R-:W-:Y:S02]  /*11120*/  @!P3 LEA.HI.X R11, R19, R14, R11, 0x2, P6 ;  /* 0x0000000e130bb211 */ /* 0x000fe400030f140b */
[C---:B------:R-:W-:Y:S01]  /*11130*/  @!P5 LEA R12, P6, R15.reuse, R0, 0x2 ;  /* 0x000000000f0cd211 */ /* 0x040fe200078c10ff */
[----:B------:R1:W-:Y:S03]  /*11140*/  @!P4 ST.E.64 desc[UR36][R8.64], R138 ;  /* 0x0000008a0800c985 */ /* 0x0003e6000c101b24 */
[----:B------:R-:W-:Y:S01]  /*11150*/  @!P5 LEA.HI.X R13, R15, R14, R13, 0x2, P6 ;  /* 0x0000000e0f0dd211 */ /* 0x000fe200030f140d */
[----:B------:R1:W-:Y:S01]  /*11160*/  @!P3 ST.E.64 desc[UR36][R10.64], R142 ;  /* 0x0000008e0a00b985 */ /* 0x0003e2000c101b24 */
[----:B------:R-:W-:-:S03]  /*11170*/  VIADD R15, R17, 0xf8 ;  /* 0x000000f8110f7836 */ /* 0x000fc60000000000 */
[----:B------:R1:W-:Y:S02]  /*11180*/  @!P5 ST.E.64 desc[UR36][R12.64], R146 ;  /* 0x000000920c00d985 */ /* 0x0003e4000c101b24 */
[----:B------:R-:W-:-:S13]  /*11190*/  ISETP.GE.AND P0, PT, R15, UR4, PT ;  /* 0x000000040f007c0c */ /* 0x000fda000bf06270 */
[----:B-1----:R-:W-:Y:S05]  /*111a0*/  @P0 BRA `(.L_x_1316) ;  /* 0x0000000c00fc0947 */ /* 0x002fea0003800000 */
[----:B------:R-:W-:Y:S02]  /*111b0*/  LEA R2, P0, R15, R0, 0x2 ;  /* 0x000000000f027211 */ /* 0x000fe400078010ff */
[----:B------:R-:W-:-:S04]  /*111c0*/  SHF.R.S32.HI R0, RZ, 0x1f, R15 ;  /* 0x0000001fff007819 */ /* 0x000fc8000001140f */
[----:B------:R-:W-:-:S05]  /*111d0*/  LEA.HI.X R3, R15, R14, R0, 0x2, P0 ;  /* 0x0000000e0f037211 */ /* 0x000fca00000f1400 */
[----:B------:R0:W-:Y:S01]  /*111e0*/  ST.E.64 desc[UR36][R2.64], R150 ;  /* 0x0000009602007985 */ /* 0x0001e2000c101b24 */
[----:B------:R-:W-:Y:S05]  /*111f0*/  BRA `(.L_x_1316) ;  /* 0x0000000c00e87947 */ /* 0x000fea0003800000 */
.L_x_1307:
        /* <DEDUP_REMOVED lines=23> */
[----:B------:R-:W-:Y:S01]  /*11370*/  UISETP.NE.AND UP1, UPT, UR10, URZ, UPT ;  /* 0x0000003f0a00728c */ /* 0x000fe2000bf25270 */
[----:B------:R-:W-:Y:S01]  /*11380*/  UMOV UR4, URZ ;  /* 0x0000003f00047c82 */ /* 0x000fe20008000000 */
[----:B------:R-:W1:Y:S09]  /*11390*/  S2R R6, SR_TID.X ;  /* 0x0000000000067919 */ /* 0x000e720000002100 */
[----:B------:R-:W-:-:S02]  /*113a0*/  @!UP1 ULDC UR10, c[0x0][0xad4] ;  /* 0x0002b500000a9ab9 */ /* 0x000fc40000000800 */
[----:B------:R-:W-:Y:S02]  /*113b0*/  IMAD.U32 R202, RZ, RZ, UR10 ;  /* 0x0000000affca7e24 */ /* 0x000fe4000f8e00ff */
[----:B-1----:R-:W-:-:S05]  /*113c0*/  VIADD R7, R6, 0xffffff80 ;  /* 0xffffff8006077836 */ /* 0x002fca0000000000 */
[----:B------:R-:W-:Y:S02]  /*113d0*/  ISETP.GT.AND P0, PT, R7, 0x7f, PT ;  /* 0x0000007f0700780c */ /* 0x000fe40003f04270 */
[----:B--2---:R-:W-:Y:S01]  /*113e0*/  @P1 R2UR UR4, R8 ;  /* 0x00000000080412ca */ /* 0x004fe200000e0000 */
[----:B0-----:R-:W-:-:S14]  /*113f0*/  @P2 BRA `(.L_x_1319) ;  /* 0x0000000000102947 */ /* 0x001fdc0003800000 */
[----:B------:R-:W-:Y:S05]  /*11400*/  @!P1 BRA `(.L_x_1319) ;  /* 0x00000000000c9947 */ /* 0x000fea0003800000 */
[----:B------:R-:W2:Y:S04]  /*11410*/  LDG.E R5, desc[UR36][R2.64] ;  /* 0x0000002402057981 */ /* 0x000ea8000c1e1900 */
[----:B-----5:R-:W2:Y:S02]  /*11420*/  LDG.E R0, desc[UR36][R2.64+0x4] ;  /* 0x0000042402007981 */ /* 0x020ea4000c1e1900 */
[----:B--2---:R-:W-:-:S07]  /*11430*/  IMAD.IADD R0, R0, 0x1, -R5 ;  /* 0x0000000100007824 */ /* 0x004fce00078e0a05 */
.L_x_1319:
[----:B------:R-:W-:Y:S01]  /*11440*/  R2UR UR8, R9 ;  /* 0x00000000090872ca */ /* 0x000fe200000e0000 */
[----:B------:R-:W-:Y:S01]  /*11450*/  USHF.R.S32.HI UR21, URZ, 0x1f, UR4 ;  /* 0x0000001f3f157899 */ /* 0x000fe20008011404 */
[----:B------:R-:W-:Y:S11]  /*11460*/  BSSY B1, `(.L_x_1320) ;  /* 0x000003c000017945 */ /* 0x000ff60003800000 */
[----:B------:R-:W-:-:S02]  /*11470*/  USHF.R.S32.HI UR13, URZ, 0x1f, UR8 ;  /* 0x0000001f3f0d7899 */ /* 0x000fc40008011408 */
[----:B------:R-:W-:Y:S02]  /*11480*/  USEL UR12, UR8, URZ, !UP0 ;  /* 0x0000003f080c7287 */ /* 0x000fe4000c000000 */
[----:B------:R-:W-:Y:S01]  /*11490*/  USEL UR13, UR13, URZ, !UP0 ;  /* 0x0000003f0d0d7287 */ /* 0x000fe2000c000000 */
[----:B------:R-:W-:Y:S11]  /*114a0*/  @P0 BRA `(.L_x_1321) ;  /* 0x0000000000dc0947 */ /* 0x000ff60003800000 */
[----:B------:R-:W0:Y:S01]  /*114b0*/  LDC R9, c[0x0][0xbe8] ;  /* 0x0002fa00ff097b82 */ /* 0x000e220000000800 */
[----:B------:R-:W-:-:S05]  /*114c0*/  IMAD.U32 R3, RZ, RZ, UR60 ;  /* 0x0000003cff037e24 */ /* 0x000fca000f8e00ff */
[----:B------:R-:W-:Y:S01]  /*114d0*/  IADD3 R4, R3, -0x80, R6 ;  /* 0xffffff8003047810 */ /* 0x000fe20007ffe006 */
[----:B0----5:R-:W-:-:S05]  /*114e0*/  IMAD R2, R0, R9, RZ ;  /* 0x0000000900027224 */ /* 0x021fca00078e02ff */
        /* <DEDUP_REMOVED lines=51> */
.L_x_1321:
[----:B------:R-:W-:Y:S05]  /*11820*/  BSYNC B1 ;  /* 0x0000000000017941 */ /* 0x000fea0003800000 */
.L_x_1320:
[----:B------:R-:W-:-:S13]  /*11830*/  R2UR UR8, R202 ;  /* 0x00000000ca0872ca */ /* 0x000fda00000e0000 */
[----:B------:R-:W-:-:S06]  /*11840*/  UISETP.GT.AND UP0, UPT, UR8, 0x1, UPT ;  /* 0x000000010800788c */ /* 0x000fcc000bf04270 */
[----:B------:R-:W-:-:S13]  /*11850*/  PLOP3.LUT P0, PT, PT, PT, UP0, 0x80, 0x0 ;  /* 0x000000000000781c */ /* 0x000fda0003f0f008 */
[----:B------:R-:W-:Y:S05]  /*11860*/  @P0 BRA `(.L_x_1316) ;  /* 0x00000008004c0947 */ /* 0x000fea0003800000 */
[----:B------:R-:W2:Y:S01]  /*11870*/  LDL R6, [R1+0xc] ;  /* 0x00000c0001067983 */ /* 0x000ea20000100800 */
[----:B------:R-:W1:Y:S01]  /*11880*/  LDC R11, c[0x0][0xbe8] ;  /* 0x0002fa00ff0b7b82 */ /* 0x000e620000000800 */
[----:B------:R-:W-:Y:S01]  /*11890*/  ULDC.64 UR14, c[0x0][0xaa0] ;  /* 0x0002a800000e7ab9 */ /* 0x000fe20000000a00 */
[----:B------:R-:W-:Y:S01]  /*118a0*/  R2UR UR16, R205 ;  /* 0x00000000cd1072ca */ /* 0x000fe200000e0000 */
[----:B------:R-:W-:Y:S01]  /*118b0*/  UIMAD UR10, UR21, UR14, URZ ;  /* 0x0000000e150a72a4 */ /* 0x000fe2000f8e023f */
[----:B------:R-:W-:Y:S01]  /*118c0*/  BSSY B1, `(.L_x_1322) ;  /* 0x000004b000017945 */ /* 0x000fe20003800000 */
[----:B------:R-:W-:Y:S02]  /*118d0*/  UIMAD.WIDE.U32 UR8, UR4, UR14, URZ ;  /* 0x0000000e040872a5 */ /* 0x000fe4000f8e003f */
[----:B------:R-:W-:-:S04]  /*118e0*/  UIMAD UR10, UR4, UR15, UR10 ;  /* 0x0000000f040a72a4 */ /* 0x000fc8000f8e020a */
[----:B------:R-:W-:-:S03]  /*118f0*/  UIADD3 UR9, UR9, UR10, URZ ;  /* 0x0000000a09097290 */ /* 0x000fc6000fffe03f */
[----:B------:R-:W-:Y:S02]  /*11900*/  ULDC.64 UR10, c[0x0][0xae8] ;  /* 0x0002ba00000a7ab9 */ /* 0x000fe40000000a00 */
[----:B------:R-:W-:-:S04]  /*11910*/  UIMAD.WIDE.U32 UR8, UR16, UR10, UR8 ;  /* 0x0000000a100872a5 */ /* 0x000fc8000f8e0008 */
[----:B------:R-:W-:-:S03]  /*11920*/  UIMAD UR9, UR16, UR11, UR9 ;  /* 0x0000000b100972a4 */ /* 0x000fc6000f8e0209 */
[----:B------:R-:W-:Y:S01]  /*11930*/  ULDC.64 UR10, c[0x0][0xaf0] ;  /* 0x0002bc00000a7ab9 */ /* 0x000fe20000000a00 */
[----:B-1----:R-:W-:Y:S01]  /*11940*/  ISETP.NE.AND P0, PT, R11, 0x1, PT ;  /* 0x000000010b00780c */ /* 0x002fe20003f05270 */
[----:B------:R-:W-:-:S04]  /*11950*/  UIMAD UR13, UR13, UR10, URZ ;  /* 0x0000000a0d0d72a4 */ /* 0x000fc8000f8e023f */
[----:B------:R-:W-:Y:S02]  /*11960*/  UIMAD UR4, UR12, UR11, UR13 ;  /* 0x0000000b0c0472a4 */ /* 0x000fe4000f8e020d */
[----:B------:R-:W-:-:S03]  /*11970*/  UIMAD.WIDE.U32 UR12, UR12, UR10, UR8 ;  /* 0x0000000a0c0c72a5 */ /* 0x000fc6000f8e0008 */
[----:B------:R-:W-:Y:S01]  /*11980*/  ULDC.64 UR8, c[0x0][0xae0] ;  /* 0x0002b80000087ab9 */ /* 0x000fe20000000a00 */
[----:B------:R-:W-:Y:S02]  /*11990*/  UIADD3 UR4, UR13, UR4, URZ ;  /* 0x000000040d047290 */ /* 0x000fe4000fffe03f */
[----:B0-----:R-:W0:Y:S08]  /*119a0*/  @P0 LDC R3, c[0x0][0xbec] ;  /* 0x0002fb00ff030b82 */ /* 0x001e300000000800 */
[----:B------:R-:W1:Y:S01]  /*119b0*/  @P0 LDC R7, c[0x0][0xbf0] ;  /* 0x0002fc00ff070b82 */ /* 0x000e620000000800 */
[----:B--2---:R-:W-:-:S02]  /*119c0*/  IMAD R2, R201, 0x20, R6 ;  /* 0x00000020c9027824 */ /* 0x004fc400078e0206 */
[----:B------:R-:W-:Y:S02]  /*119d0*/  VIADD R6, R6, UR60 ;  /* 0x0000003c06067c36 */ /* 0x000fe40008000000 */
[----:B------:R-:W-:-:S04]  /*119e0*/  VIADD R4, R2, UR60 ;  /* 0x0000003c02047c36 */ /* 0x000fc80008000000 */
[----:B0-----:R-:W-:-:S04]  /*119f0*/  @P0 IMAD.HI.U32 R2, R4, R3, RZ ;  /* 0x0000000304020227 */ /* 0x001fc800078e00ff */
[----:B------:R-:W-:Y:S01]  /*11a00*/  IMAD.MOV.U32 R5, RZ, RZ, R4 ;  /* 0x000000ffff057224 */ /* 0x000fe200078e0004 */
[----:B-1----:R-:W-:Y:S01]  /*11a10*/  @P0 SHF.R.U32.HI R5, RZ, R7, R2 ;  /* 0x00000007ff050219 */ /* 0x002fe20000011602 */
[----:B------:R-:W-:Y:S02]  /*11a20*/  IMAD.U32 R3, RZ, RZ, UR13 ;  /* 0x0000000dff037e24 */ /* 0x000fe4000f8e00ff */
[----:B------:R-:W-:Y:S01]  /*11a30*/  IMAD.U32 R3, RZ, RZ, UR4 ;  /* 0x00000004ff037e24 */ /* 0x000fe2000f8e00ff */
[--C-:B------:R-:W-:Y:S01]  /*11a40*/  SHF.R.S32.HI R2, RZ, 0x1f, R5.reuse ;  /* 0x0000001fff027819 */ /* 0x100fe20000011405 */
[----:B------:R-:W-:-:S04]  /*11a50*/  IMAD.MOV R7, RZ, RZ, -R5 ;  /* 0x000000ffff077224 */ /* 0x000fc800078e0a05 */
[----:B------:R-:W-:Y:S02]  /*11a60*/  IMAD R7, R11, R7, R4 ;  /* 0x000000070b077224 */ /* 0x000fe400078e0204 */
[----:B------:R-:W-:Y:S02]  /*11a70*/  IMAD R4, R2, UR8, RZ ;  /* 0x0000000802047c24 */ /* 0x000fe4000f8e02ff */
[----:B------:R-:W-:Y:S02]  /*11a80*/  IMAD.U32 R2, RZ, RZ, UR12 ;  /* 0x0000000cff027e24 */ /* 0x000fe4000f8e00ff */
[C---:B------:R-:W-:Y:S01]  /*11a90*/  IMAD R9, R5.reuse, UR9, R4 ;  /* 0x0000000905097c24 */ /* 0x040fe2000f8e0204 */
[----:B------:R-:W-:Y:S01]  /*11aa0*/  SHF.R.S32.HI R4, RZ, 0x1f, R7 ;  /* 0x0000001fff047819 */ /* 0x000fe20000011407 */
[----:B------:R-:W-:Y:S01]  /*11ab0*/  IMAD.WIDE.U32 R2, R5, UR8, R2 ;  /* 0x0000000805027c25 */ /* 0x000fe2000f8e0002 */
[----:B------:R-:W-:-:S03]  /*11ac0*/  ULDC.64 UR8, c[0x0][0xad8] ;  /* 0x0002b60000087ab9 */ /* 0x000fc60000000a00 */
[----:B------:R-:W-:Y:S02]  /*11ad0*/  IMAD R4, R4, UR8, RZ ;  /* 0x0000000804047c24 */ /* 0x000fe4000f8e02ff */
[----:B------:R-:W-:Y:S02]  /*11ae0*/  IMAD.IADD R3, R3, 0x1, R9 ;  /* 0x0000000103037824 */ /* 0x000fe400078e0209 */
[C---:B------:R-:W-:Y:S02]  /*11af0*/  IMAD R5, R7.reuse, UR9, R4 ;  /* 0x0000000907057c24 */ /* 0x040fe4000f8e0204 */
[----:B------:R-:W-:Y:S01]  /*11b00*/  IMAD.WIDE.U32 R2, R7, UR8, R2 ;  /* 0x0000000807027c25 */ /* 0x000fe2000f8e0002 */
[----:B------:R-:W-:-:S03]  /*11b10*/  ULDC.64 UR8, c[0x0][0xa80] ;  /* 0x0002a00000087ab9 */ /* 0x000fc60000000a00 */
[----:B-----5:R-:W-:Y:S02]  /*11b20*/  IMAD R11, R0, R11, RZ ;  /* 0x0000000b000b7224 */ /* 0x020fe400078e02ff */
[----:B------:R-:W-:Y:S02]  /*11b30*/  VIADD R4, R6, 0x40 ;  /* 0x0000004006047836 */ /* 0x000fe40000000000 */
[----:B------:R-:W-:Y:S01]  /*11b40*/  IMAD.IADD R3, R3, 0x1, R5 ;  /* 0x0000000103037824 */ /* 0x000fe200078e0205 */
[----:B------:R-:W-:Y:S01]  /*11b50*/  LEA R5, P2, R2, UR8, 0x1 ;  /* 0x0000000802057c11 */ /* 0x000fe2000f8408ff */
[----:B------:R-:W-:Y:S01]  /*11b60*/  VIADD R0, R6, 0x20 ;  /* 0x0000002006007836 */ /* 0x000fe20000000000 */
[-C--:B------:R-:W-:Y:S01]  /*11b70*/  ISETP.GE.AND P0, PT, R4, R11.reuse, PT ;  /* 0x0000000b0400720c */ /* 0x080fe20003f06270 */
[----:B------:R-:W-:Y:S01]  /*11b80*/  IMAD.SHL.U32 R7, R201, 0x8, RZ ;  /* 0x00000008c9077824 */ /* 0x000fe200078e00ff */
[----:B------:R-:W-:Y:S02]  /*11b90*/  LEA.HI.X R4, R2, UR9, R3, 0x1, P2 ;  /* 0x0000000902047c11 */ /* 0x000fe400090f0c03 */
[-C--:B------:R-:W-:Y:S01]  /*11ba0*/  ISETP.GE.AND P2, PT, R6, R11.reuse, PT ;  /* 0x0000000b0600720c */ /* 0x080fe20003f46270 */
[C---:B------:R-:W-:Y:S01]  /*11bb0*/  VIADD R13, R7.reuse, 0x80 ;  /* 0x00000080070d7836 */ /* 0x040fe20000000000 */
[----:B------:R-:W-:Y:S01]  /*11bc0*/  ISETP.GE.AND P1, PT, R0, R11, PT ;  /* 0x0000000b0000720c */ /* 0x000fe20003f26270 */
[C---:B------:R-:W-:Y:S01]  /*11bd0*/  VIADD R15, R7.reuse, 0x40 ;  /* 0x00000040070f7836 */ /* 0x040fe20000000000 */
[----:B------:R0:W1:Y:S01]  /*11be0*/  SHFL.IDX PT, R2, R5, RZ, 0x181f ;  /* 0x00181fff05027589 */ /* 0x00006200000e0000 */
[----:B------:R-:W-:Y:S01]  /*11bf0*/  VIADD R9, R7, 0xc0 ;  /* 0x000000c007097836 */ /* 0x000fe20000000000 */
[----:B------:R-:W-:-:S02]  /*11c00*/  SHF.R.S32.HI R10, RZ, 0x1f, R7 ;  /* 0x0000001fff0a7819 */ /* 0x000fc40000011407 */
[----:B------:R0:W2:Y:S01]  /*11c10*/  SHFL.IDX PT, R0, R4, RZ, 0x181f ;  /* 0x00181fff04007589 */ /* 0x0000a200000e0000 */
[----:B------:R-:W-:Y:S02]  /*11c20*/  SHF.R.S32.HI R8, RZ, 0x1f, R13 ;  /* 0x0000001fff087819 */ /* 0x000fe4000001140d */
[----:B------:R-:W-:Y:S02]  /*11c30*/  SHF.R.S32.HI R12, RZ, 0x1f, R15 ;  /* 0x0000001fff0c7819 */ /* 0x000fe4000001140f */
        /* <DEDUP_REMOVED lines=19> */
.L_x_1323:
[----:B------:R-:W-:Y:S05]  /*11d70*/  BSYNC B1 ;  /* 0x0000000000017941 */ /* 0x000fea0003800000 */
.L_x_1322:
        /* <DEDUP_REMOVED lines=21> */
.L_x_1325:
[----:B------:R-:W-:Y:S05]  /*11ed0*/  BSYNC B1 ;  /* 0x0000000000017941 */ /* 0x000fea0003800000 */
.L_x_1324:
        /* <DEDUP_REMOVED lines=21> */
.L_x_1327:
[----:B------:R-:W-:Y:S05]  /*12030*/  BSYNC B1 ;  /* 0x0000000000017941 */ /* 0x000fea0003800000 */
.L_x_1326:
        /* <DEDUP_REMOVED lines=22> */
.L_x_1316:
[----:B------:R-:W-:Y:S05]  /*121a0*/  BSYNC B0 ;  /* 0x0000000000007941 */ /* 0x000fea0003800000 */
.L_x_1306:
[----:B------:R-:W-:Y:S02]  /*121b0*/  ULDC UR4, c[0x0][0xc3c] ;  /* 0x00030f0000047ab9 */ /* 0x000fe40000000800 */
[----:B------:R-:W-:-:S06]  /*121c0*/  UISETP.GE.AND UP0, UPT, UR7, UR4, UPT ;  /* 0x000000040700728c */ /* 0x000fcc000bf06270 */
[----:B------:R-:W-:-:S13]  /*121d0*/  PLOP3.LUT P0, PT, PT, PT, UP0, 0x80, 0x0 ;  /* 0x000000000000781c */ /* 0x000fda0003f0f008 */
[----:B------:R-:W-:Y:S05]  /*121e0*/  @!P0 BRA `(.L_x_1328) ;  /* 0xfffffeec00b88947 */ /* 0x000fea000383ffff */
[----:B------:R-:W-:Y:S05]  /*121f0*/  EXIT ;  /* 0x000000000000794d */ /* 0x000fea0003800000 */
.L_x_1215:
        /* <DEDUP_REMOVED lines=13> */
[----:B------:R-:W1:Y:S01]  /*122d0*/  LDS.128 R24, [UR4+0x308d0] ;  /* 0x0308d004ff187984 */ /* 0x000e620008000c00 */
[----:B------:R-:W-:Y:S06]  /*122e0*/  BAR.ARV 0x4, 0x180 ;  /* 0x0106000000007b1d */ /* 0x000fec0000002000 */
[----:B------:R-:W-:Y:S05]  /*122f0*/  BRA `(.L_x_1330) ;  /* 0x0000000c00907947 */ /* 0x000fea0003800000 */
.L_x_1329:
        /* <DEDUP_REMOVED lines=43> */
.L_x_1333:
        /* <DEDUP_REMOVED lines=35> */
.L_x_1331:
        /* <DEDUP_REMOVED lines=9> */
[----:B0-----:R-:W-:-:S07]  /*12870*/  ISETP.NE.AND P1, PT, R9, 0x1, PT ;  /* 0x000000010900780c */ /* 0x001fce0003f25270 */
[----:B-1----:R-:W-:Y:S06]  /*12880*/  @!P0 BRA `(.L_x_1334) ;  /* 0x0000000000088947 */ /* 0x002fec0003800000 */
[----:B------:R-:W-:-:S06]  /*12890*/  VIADD R24, R27, 0xffffffff ;  /* 0xffffffff1b187836 */ /* 0x000fcc0000000000 */
[----:B------:R0:W1:Y:S02]  /*128a0*/  SHFL.IDX PT, R24, R5, R24, 0x1f ;  /* 0x00001f1805187589 */ /* 0x00006400000e0000 */
.L_x_1334:
[----:B-1----:R-:W-:Y:S02]  /*128b0*/  IMAD R24, R24, UR5, R3 ;  /* 0x0000000518187c24 */ /* 0x002fe4000f8e0203 */
[----:B------:R-:W-:-:S03]  /*128c0*/  VIADD R27, R27, UR4 ;  /* 0x000000041b1b7c36 */ /* 0x000fc60008000000 */
[----:B0-----:R-:W-:Y:S01]  /*128d0*/  IADD3 R5, -R24, UR6, RZ ;  /* 0x0000000618057c10 */ /* 0x001fe2000fffe1ff */
[----:B------:R-:W-:Y:S06]  /*128e0*/  @!P1 BRA `(.L_x_1335) ;  /* 0x0000000000e89947 */ /* 0x000fec0003800000 */
[-C--:B--2---:R-:W-:Y:S02]  /*128f0*/  IABS R12, R6.reuse ;  /* 0x00000006000c7213 */ /* 0x084fe40000000000 */
[----:B------:R-:W-:Y:S02]  /*12900*/  IABS R4, R9 ;  /* 0x0000000900047213 */ /* 0x000fe40000000000 */
[----:B------:R-:W0:Y:S01]  /*12910*/  I2F.RP R8, R12 ;  /* 0x0000000c00087306 */ /* 0x000e220000209400 */
[----:B------:R-:W-:-:S07]  /*12920*/  IABS R13, R6 ;  /* 0x00000006000d7213 */ /* 0x000fce0000000000 */
[----:B------:R-:W1:Y:S08]  /*12930*/  I2F.RP R10, R4 ;  /* 0x00000004000a7306 */ /* 0x000e700000209400 */
[----:B0-----:R-:W0:Y:S08]  /*12940*/  MUFU.RCP R8, R8 ;  /* 0x0000000800087308 */ /* 0x001e300000001000 */
[----:B-1----:R-:W-:Y:S01]  /*12950*/  MUFU.RCP R10, R10 ;  /* 0x0000000a000a7308 */ /* 0x002fe20000001000 */
[----:B0-----:R-:W-:Y:S01]  /*12960*/  VIADD R2, R8, 0xffffffe ;  /* 0x0ffffffe08027836 */ /* 0x001fe20000000000 */
[----:B------:R-:W-:-:S06]  /*12970*/  IABS R8, R5 ;  /* 0x0000000500087213 */ /* 0x000fcc0000000000 */
[----:B------:R0:W1:Y:S02]  /*12980*/  F2I.FTZ.U32.TRUNC.NTZ R3, R2 ;  /* 0x0000000200037305 */ /* 0x000064000021f000 */
[----:B0-----:R-:W-:Y:S02]  /*12990*/  IMAD.MOV.U32 R2, RZ, RZ, RZ ;  /* 0x000000ffff027224 */ /* 0x001fe400078e00ff */
[----:B-1----:R-:W-:-:S04]  /*129a0*/  IMAD.MOV R11, RZ, RZ, -R3 ;  /* 0x000000ffff0b7224 */ /* 0x002fc800078e0a03 */
[----:B------:R-:W-:-:S04]  /*129b0*/  IMAD R11, R11, R12, RZ ;  /* 0x0000000c0b0b7224 */ /* 0x000fc800078e02ff */
[----:B------:R-:W-:-:S04]  /*129c0*/  IMAD.HI.U32 R3, R3, R11, R2 ;  /* 0x0000000b03037227 */ /* 0x000fc800078e0002 */
[----:B------:R-:W-:Y:S02]  /*129d0*/  IMAD.MOV R11, RZ, RZ, -R13 ;  /* 0x000000ffff0b7224 */ /* 0x000fe400078e0a0d */
[----:B------:R-:W-:-:S04]  /*129e0*/  IMAD.HI.U32 R2, R3, R8, RZ ;  /* 0x0000000803027227 */ /* 0x000fc800078e00ff */
[----:B------:R-:W-:Y:S01]  /*129f0*/  IMAD R3, R2, R11, R8 ;  /* 0x0000000b02037224 */ /* 0x000fe200078e0208 */
[----:B------:R-:W-:Y:S01]  /*12a00*/  LOP3.LUT R8, R5, R6, RZ, 0x3c, !PT ;  /* 0x0000000605087212 */ /* 0x000fe200078e3cff */
[----:B------:R-:W-:-:S03]  /*12a10*/  VIADD R11, R10, 0xffffffe ;  /* 0x0ffffffe0a0b7836 */ /* 0x000fc60000000000 */
[----:B------:R-:W-:Y:S02]  /*12a20*/  ISETP.GT.U32.AND P1, PT, R12, R3, PT ;  /* 0x000000030c00720c */ /* 0x000fe40003f24070 */
[----:B------:R-:W-:-:S11]  /*12a30*/  ISETP.GE.AND P2, PT, R8, RZ, PT ;  /* 0x000000ff0800720c */ /* 0x000fd60003f46270 */
[----:B------:R-:W-:Y:S02]  /*12a40*/  @!P1 IMAD.IADD R3, R3, 0x1, -R12 ;  /* 0x0000000103039824 */ /* 0x000fe400078e0a0c */
[----:B------:R-:W-:Y:S01]  /*12a50*/  @!P1 VIADD R2, R2, 0x1 ;  /* 0x0000000102029836 */ /* 0x000fe20000000000 */
[----:B------:R-:W-:Y:S02]  /*12a60*/  ISETP.NE.AND P1, PT, R6, RZ, PT ;  /* 0x000000ff0600720c */ /* 0x000fe40003f25270 */
[----:B------:R-:W-:Y:S02]  /*12a70*/  ISETP.GE.U32.AND P0, PT, R3, R12, PT ;  /* 0x0000000c0300720c */ /* 0x000fe40003f06070 */
[----:B------:R-:W0:Y:S11]  /*12a80*/  F2I.FTZ.U32.TRUNC.NTZ R3, R11 ;  /* 0x0000000b00037305 */ /* 0x000e36000021f000 */
[----:B------:R-:W-:-:S04]  /*12a90*/  @P0 VIADD R2, R2, 0x1 ;  /* 0x0000000102020836 */ /* 0x000fc80000000000 */
[----:B------:R-:W-:Y:S01]  /*12aa0*/  IMAD.MOV.U32 R10, RZ, RZ, R2 ;  /* 0x000000ffff0a7224 */ /* 0x000fe200078e0002 */
[----:B------:R-:W-:Y:S01]  /*12ab0*/  IABS R2, R9 ;  /* 0x0000000900027213 */ /* 0x000fe20000000000 */
[----:B0-----:R-:W-:Y:S02]  /*12ac0*/  IMAD.MOV R13, RZ, RZ, -R3 ;  /* 0x000000ffff0d7224 */ /* 0x001fe400078e0a03 */
[----:B------:R-:W-:Y:S01]  /*12ad0*/  @!P2 IMAD.MOV R10, RZ, RZ, -R10 ;  /* 0x000000ffff0aa224 */ /* 0x000fe200078e0a0a */
[----:B------:R-:W-:Y:S01]  /*12ae0*/  @!P1 LOP3.LUT R10, RZ, R6, RZ, 0x33, !PT ;  /* 0x00000006ff0a9212 */ /* 0x000fe200078e33ff */
[----:B------:R-:W-:Y:S02]  /*12af0*/  IMAD.MOV R12, RZ, RZ, -R2 ;  /* 0x000000ffff0c7224 */ /* 0x000fe400078e0a02 */
[----:B------:R-:W-:Y:S01]  /*12b00*/  IMAD R11, R13, R4, RZ ;  /* 0x000000040d0b7224 */ /* 0x000fe200078e02ff */
[----:B------:R-:W-:Y:S01]  /*12b10*/  IABS R8, R10 ;  /* 0x0000000a00087213 */ /* 0x000fe20000000000 */
[----:B------:R-:W-:-:S04]  /*12b20*/  IMAD.MOV.U32 R2, RZ, RZ, RZ ;  /* 0x000000ffff027224 */ /* 0x000fc800078e00ff */
[----:B------:R-:W-:-:S04]  /*12b30*/  IMAD.HI.U32 R2, R3, R11, R2 ;  /* 0x0000000b03027227 */ /* 0x000fc800078e0002 */
[----:B------:R-:W-:Y:S02]  /*12b40*/  IMAD.MOV.U32 R3, RZ, RZ, R8 ;  /* 0x000000ffff037224 */ /* 0x000fe400078e0008 */
[----:B------:R-:W-:Y:S02]  /*12b50*/  IMAD.MOV.U32 R8, RZ, RZ, R12 ;  /* 0x000000ffff087224 */ /* 0x000fe400078e000c */
[----:B------:R-:W-:-:S04]  /*12b60*/  IMAD.HI.U32 R2, R2, R3, RZ ;  /* 0x0000000302027227 */ /* 0x000fc800078e00ff */
[----:B------:R-:W-:-:S05]  /*12b70*/  IMAD R3, R2, R8, R3 ;  /* 0x0000000802037224 */ /* 0x000fca00078e0203 */
[----:B------:R-:W-:-:S13]  /*12b80*/  ISETP.GT.U32.AND P1, PT, R4, R3, PT ;  /* 0x000000030400720c */ /* 0x000fda0003f24070 */
[----:B------:R-:W-:Y:S02]  /*12b90*/  @!P1 IMAD.IADD R3, R3, 0x1, -R4 ;  /* 0x0000000103039824 */ /* 0x000fe400078e0a04 */
[----:B------:R-:W-:Y:S01]  /*12ba0*/  @!P1 VIADD R2, R2, 0x1 ;  /* 0x0000000102029836 */ /* 0x000fe20000000000 */
[----:B------:R-:W-:Y:S02]  /*12bb0*/  ISETP.NE.AND P1, PT, R9, RZ, PT ;  /* 0x000000ff0900720c */ /* 0x000fe40003f25270 */
[----:B------:R-:W-:Y:S02]  /*12bc0*/  ISETP.GE.U32.AND P0, PT, R3, R4, PT ;  /* 0x000000040300720c */ /* 0x000fe40003f06070 */
[----:B------:R-:W-:-:S04]  /*12bd0*/  LOP3.LUT R3, R10, R9, RZ, 0x3c, !PT ;  /* 0x000000090a037212 */ /* 0x000fc800078e3cff */
[----:B------:R-:W-:Y:S01]  /*12be0*/  ISETP.GE.AND P2, PT, R3, RZ, PT ;  /* 0x000000ff0300720c */ /* 0x000fe20003f46270 */
[----:B------:R-:W-:-:S06]  /*12bf0*/  IMAD.MOV R3, RZ, RZ, -R10 ;  /* 0x000000ffff037224 */ /* 0x000fcc00078e0a0a */
[----:B------:R-:W-:-:S06]  /*12c00*/  @P0 VIADD R2, R2, 0x1 ;  /* 0x0000000102020836 */ /* 0x000fcc0000000000 */
[----:B------:R-:W-:Y:S01]  /*12c10*/  @!P2 IMAD.MOV R2, RZ, RZ, -R2 ;  /* 0x000000ffff02a224 */ /* 0x000fe200078e0a02 */
[----:B------:R-:W-:-:S05]  /*12c20*/  @!P1 LOP3.LUT R2, RZ, R9, RZ, 0x33, !PT ;  /* 0x00000009ff029212 */ /* 0x000fca00078e33ff */
[----:B------:R-:W-:-:S04]  /*12c30*/  IMAD.MOV R26, RZ, RZ, -R2 ;  /* 0x000000ffff1a7224 */ /* 0x000fc800078e0a02 */
[C---:B------:R-:W-:Y:S02]  /*12c40*/  IMAD R26, R9.reuse, R26, R10 ;  /* 0x0000001a091a7224 */ /* 0x040fe400078e020a */
[----:B------:R-:W-:Y:S02]  /*12c50*/  IMAD R9, R9, 0x1000000, R2 ;  /* 0x0100000009097824 */ /* 0x000fe400078e0202 */
[----:B------:R-:W-:Y:S02]  /*12c60*/  IMAD R2, R6, R3, R5 ;  /* 0x0000000306027224 */ /* 0x000fe400078e0205 */
[----:B------:R-:W-:Y:S01]  /*12c70*/  IMAD R26, R26, 0x10000, R9 ;  /* 0x000100001a1a7824 */ /* 0x000fe200078e0209 */
[----:B------:R-:W-:Y:S06]  /*12c80*/  BRA `(.L_x_1336) ;  /* 0x0000000000f47947 */ /* 0x000fec0003800000 */
.L_x_1335:
[----:B------:R-:W0:Y:S02]  /*12c90*/  LDC.64 R2, c[0x0][0xc90] ;  /* 0x00032400ff027b82 */ /* 0x000e240000000a00 */
[----:B0-----:R-:W-:-:S05]  /*12ca0*/  IMAD.WIDE R2, R27, 0x4, R2 ;  /* 0x000000041b027825 */ /* 0x001fca00078e0202 */
[----:B------:R0:W2:Y:S01]  /*12cb0*/  LDG.E R13, desc[UR36][R2.64] ;  /* 0x00000024020d7981 */ /* 0x0000a2000c1e1900 */
[----:B------:R-:W-:Y:S01]  /*12cc0*/  IABS R15, R5 ;  /* 0x00000005000f7213 */ /* 0x000fe20000000000 */
[----:B0-----:R-:W-:Y:S02]  /*12cd0*/  IMAD.MOV.U32 R2, RZ, RZ, RZ ;  /* 0x000000ffff027224 */ /* 0x001fe400078e00ff */
[----:B--2---:R-:W-:-:S05]  /*12ce0*/  IMAD R4, R6, R13, RZ ;  /* 0x0000000d06047224 */ /* 0x004fca00078e02ff */
[-C--:B------:R-:W-:Y:S02]  /*12cf0*/  IABS R10, R4.reuse ;  /* 0x00000004000a7213 */ /* 0x080fe40000000000 */
[----:B------:R-:W-:Y:S02]  /*12d00*/  IABS R12, R4 ;  /* 0x00000004000c7213 */ /* 0x000fe40000000000 */
[----:B------:R-:W0:Y:S08]  /*12d10*/  I2F.RP R8, R10 ;  /* 0x0000000a00087306 */ /* 0x000e300000209400 */
[----:B0-----:R-:W0:Y:S02]  /*12d20*/  MUFU.RCP R8, R8 ;  /* 0x0000000800087308 */ /* 0x001e240000001000 */
[----:B0-----:R-:W-:-:S06]  /*12d30*/  VIADD R9, R8, 0xffffffe ;  /* 0x0ffffffe08097836 */ /* 0x001fcc0000000000 */
[----:B------:R-:W0:Y:S02]  /*12d40*/  F2I.FTZ.U32.TRUNC.NTZ R3, R9 ;  /* 0x0000000900037305 */ /* 0x000e24000021f000 */
[----:B0-----:R-:W-:-:S04]  /*12d50*/  IMAD.MOV R11, RZ, RZ, -R3 ;  /* 0x000000ffff0b7224 */ /* 0x001fc800078e0a03 */
[----:B------:R-:W-:-:S04]  /*12d60*/  IMAD R11, R11, R10, RZ ;  /* 0x0000000a0b0b7224 */ /* 0x000fc800078e02ff */
[----:B------:R-:W-:-:S04]  /*12d70*/  IMAD.HI.U32 R2, R3, R11, R2 ;  /* 0x0000000b03027227 */ /* 0x000fc800078e0002 */
[----:B------:R-:W-:Y:S02]  /*12d80*/  IMAD.MOV R3, RZ, RZ, -R12 ;  /* 0x000000ffff037224 */ /* 0x000fe400078e0a0c */
        /* <DEDUP_REMOVED lines=12> */
[----:B------:R-:W-:Y:S02]  /*12e50*/  IMAD R11, R13, R2, RZ ;  /* 0x000000020d0b7224 */ /* 0x000fe400078e02ff */
[----:B------:R-:W-:Y:S02]  /*12e60*/  IMAD.MOV R2, RZ, RZ, -R2 ;  /* 0x000000ffff027224 */ /* 0x000fe400078e0a02 */
[----:B------:R-:W-:Y:S02]  /*12e70*/  IMAD.MOV R3, RZ, RZ, -R11 ;  /* 0x000000ffff037224 */ /* 0x000fe400078e0a0b */
[----:B------:R-:W-:Y:S02]  /*12e80*/  IMAD R4, R4, R2, R5 ;  /* 0x0000000204047224 */ /* 0x000fe400078e0205 */
[----:B------:R-:W-:Y:S01]  /*12e90*/  IMAD.MOV.U32 R2, RZ, RZ, RZ ;  /* 0x000000ffff027224 */ /* 0x000fe200078e00ff */
[----:B------:R-:W-:-:S04]  /*12ea0*/  VIADDMNMX R13, R3, UR5, R13, PT ;  /* 0x00000005030d7c46 */ /* 0x000fc8000b80010d */
[-C--:B------:R-:W-:Y:S01]  /*12eb0*/  IABS R10, R13.reuse ;  /* 0x0000000d000a7213 */ /* 0x080fe20000000000 */
[----:B------:R-:W-:Y:S01]  /*12ec0*/  IMAD.MOV R26, RZ, RZ, -R13 ;  /* 0x000000ffff1a7224 */ /* 0x000fe200078e0a0d */
[----:B------:R-:W-:Y:S02]  /*12ed0*/  IABS R12, R13 ;  /* 0x0000000d000c7213 */ /* 0x000fe40000000000 */
[----:B------:R-:W0:Y:S08]  /*12ee0*/  I2F.RP R8, R10 ;  /* 0x0000000a00087306 */ /* 0x000e300000209400 */
[----:B0-----:R-:W0:Y:S02]  /*12ef0*/  MUFU.RCP R8, R8 ;  /* 0x0000000800087308 */ /* 0x001e240000001000 */
[----:B0-----:R-:W-:-:S06]  /*12f00*/  VIADD R3, R8, 0xffffffe ;  /* 0x0ffffffe08037836 */ /* 0x001fcc0000000000 */
[----:B------:R-:W0:Y:S02]  /*12f10*/  F2I.FTZ.U32.TRUNC.NTZ R3, R3 ;  /* 0x0000000300037305 */ /* 0x000e24000021f000 */
[----:B0-----:R-:W-:-:S04]  /*12f20*/  IMAD.MOV R9, RZ, RZ, -R3 ;  /* 0x000000ffff097224 */ /* 0x001fc800078e0a03 */
[----:B------:R-:W-:Y:S01]  /*12f30*/  IMAD.MOV.U32 R5, RZ, RZ, R9 ;  /* 0x000000ffff057224 */ /* 0x000fe200078e0009 */
[----:B------:R-:W-:-:S03]  /*12f40*/  IABS R9, R4 ;  /* 0x0000000400097213 */ /* 0x000fc60000000000 */
        /* <DEDUP_REMOVED lines=11> */
[----:B------:R-:W-:Y:S02]  /*13000*/  ISETP.GE.AND P2, PT, R3, RZ, PT ;  /* 0x000000ff0300720c */ /* 0x000fe40003f46270 */
[----:B------:R-:W-:-:S05]  /*13010*/  IADD3 R3, R11, 0x1000000, R4 ;  /* 0x010000000b037810 */ /* 0x000fca0007ffe004 */
[----:B------:R-:W-:-:S06]  /*13020*/  @P0 VIADD R2, R2, 0x1 ;  /* 0x0000000102020836 */ /* 0x000fcc0000000000 */
[----:B------:R-:W-:Y:S01]  /*13030*/  @!P2 IMAD.MOV R2, RZ, RZ, -R2 ;  /* 0x000000ffff02a224 */ /* 0x000fe200078e0a02 */
[----:B------:R-:W-:-:S05]  /*13040*/  @!P1 LOP3.LUT R2, RZ, R13, RZ, 0x33, !PT ;  /* 0x0000000dff029212 */ /* 0x000fca00078e33ff */
[----:B------:R-:W-:-:S07]  /*13050*/  IMAD R26, R2, R26, R3 ;  /* 0x0000001a021a7224 */ /* 0x000fce00078e0203 */
.L_x_1336:
[----:B------:R-:W-:-:S05]  /*13060*/  LOP3.LUT R25, RZ, R2, RZ, 0x33, !PT ;  /* 0x00000002ff197212 */ /* 0x000fca00078e33ff */
[----:B------:R-:W-:Y:S01]  /*13070*/  IMAD.IADD R25, R6, 0x1, R25 ;  /* 0x0000000106197824 */ /* 0x000fe200078e0219 */
[----:B------:R-:W-:Y:S06]  /*13080*/  BRA `(.L_x_1337) ;  /* 0x0000000000147947 */ /* 0x000fec0003800000 */
.L_x_1332:
[----:B------:R-:W-:Y:S01]  /*13090*/  ULDC UR4, c[0x0][0xc3c] ;  /* 0x00030f0000047ab9 */ /* 0x000fe20000000800 */
[----:B------:R-:W-:Y:S02]  /*130a0*/  IMAD.MOV.U32 R25, RZ, RZ, RZ ;  /* 0x000000ffff197224 */ /* 0x000fe400078e00ff */
[----:B------:R-:W-:Y:S02]  /*130b0*/  IMAD.U32 R24, RZ, RZ, UR6 ;  /* 0x00000006ff187e24 */ /* 0x000fe4000f8e00ff */
[----:B------:R-:W-:Y:S02]  /*130c0*/  IMAD.MOV.U32 R26, RZ, RZ, RZ ;  /* 0x000000ffff1a7224 */ /* 0x000fe400078e00ff */
[----:B------:R-:W-:-:S07]  /*130d0*/  IMAD.U32 R27, RZ, RZ, UR4 ;  /* 0x00000004ff1b7e24 */ /* 0x000fce000f8e00ff */
.L_x_1337:
[----:B------:R-:W-:-:S13]  /*130e0*/  ISETP.NE.AND P0, PT, R7, RZ, PT ;  /* 0x000000ff0700720c */ /* 0x000fda0003f05270 */
[----:B------:R-:W0:Y:S01]  /*130f0*/  @!P0 S2R R3, SR_CgaCtaId ;  /* 0x0000000000038919 */ /* 0x000e220000008800 */
[----:B------:R-:W-:-:S04]  /*13100*/  @!P0 MOV R2, 0x400 ;  /* 0x0000040000028802 */ /* 0x000fc80000000f00 */
[----:B0-----:R-:W-:-:S05]  /*13110*/  @!P0 LEA R2, R3, R2, 0x18 ;  /* 0x0000000203028211 */ /* 0x001fca00078ec0ff */
[----:B------:R0:W-:Y:S01]  /*13120*/  @!P0 STS.128 [R2+0x308d0], R24 ;  /* 0x0308d01802008388 */ /* 0x0001e20000000c00 */
[----:B------:R-:W-:Y:S06]  /*13130*/  BAR.ARV 0x5, 0x180 ;  /* 0x0146000000007b1d */ /* 0x000fec0000002000 */
.L_x_1330:
[----:B------:R2:W-:Y:S01]  /*13140*/  STL [R1+0x20], RZ ;  /* 0x000020ff01007387 */ /* 0x0005e20000100800 */
[----:B------:R-:W-:Y:S01]  /*13150*/  ULDC UR4, c[0x0][0xc3c] ;  /* 0x00030f0000047ab9 */ /* 0x000fe20000000800 */
[----:B------:R-:W-:Y:S01]  /*13160*/  IMAD.MOV.U32 R28, RZ, RZ, 0x1 ;  /* 0x00000001ff1c7424 */ /* 0x000fe200078e00ff */
[----:B-1----:R-:W-:Y:S01]  /*13170*/  ISETP.GE.AND P0, PT, R27, UR4, PT ;  /* 0x000000041b007c0c */ /* 0x002fe2000bf06270 */
[----:B------:R-:W-:-:S12]  /*13180*/  IMAD.MOV.U32 R22, RZ, RZ, RZ ;  /* 0x000000ffff167224 */ /* 0x000fd800078e00ff */
[----:B--2---:R-:W-:Y:S05]  /*13190*/  @P0 BRA `(.L_x_1338) ;  /* 0x0000005000440947 */ /* 0x004fea0003800000 */
[----:B0-----:R-:W2:Y:S01]  /*131a0*/  LDL R2, [R1+0x30] ;  /* 0x0000300001027983 */ /* 0x001ea20000100800 */
[----:B------:R-:W0:Y:S01]  /*131b0*/  S2UR UR5, SR_CgaCtaId ;  /* 0x00000000000579c3 */ /* 0x000e220000008800 */
[C---:B------:R-:W-:Y:S01]  /*131c0*/  IMAD.SHL.U32 R33, R0.reuse, 0x8, RZ ;  /* 0x0000000800217824 */ /* 0x040fe200078e00ff */
[----:B------:R-:W-:Y:S01]  /*131d0*/  LOP3.LUT R4, R0, 0x7f, RZ, 0xc0, !PT ;  /* 0x0000007f00047812 */ /* 0x000fe200078ec0ff */
[----:B------:R1:W-:Y:S01]  /*131e0*/  STL [R1+0x20], RZ ;  /* 0x000020ff01007387 */ /* 0x0003e20000100800 */
[----:B------:R-:W-:Y:S01]  /*131f0*/  BSSY B8, `(.L_x_1338) ;  /* 0x000050b000087945 */ /* 0x000fe20003800000 */
[----:B------:R-:W-:Y:S01]  /*13200*/  IMAD.MOV.U32 R28, RZ, RZ, 0x1 ;  /* 0x00000001ff1c7424 */ /* 0x000fe200078e00ff */
[----:B------:R-:W-:Y:S01]  /*13210*/  LOP3.LUT R3, R33, 0x1f8, RZ, 0xc0, !PT ;  /* 0x000001f821037812 */ /* 0x000fe200078ec0ff */
[----:B------:R-:W-:Y:S01]  /*13220*/  IMAD.MOV.U32 R22, RZ, RZ, RZ ;  /* 0x000000ffff167224 */ /* 0x000fe200078e00ff */
[----:B------:R-:W-:Y:S01]  /*13230*/  ULDC UR39, c[0x0][0xc] ;  /* 0x0000030000277ab9 */ /* 0x000fe20000000800 */
[----:B--2---:R-:W-:-:S02]  /*13240*/  R2UR UR4, R2 ;  /* 0x00000000020472ca */ /* 0x004fc400000e0000 */
[----:B------:R-:W-:Y:S01]  /*13250*/  LOP3.LUT R2, R3, 0x38, R0, 0x78, !PT ;  /* 0x0000003803027812 */ /* 0x000fe200078e7800 */
[----:B------:R-:W-:Y:S01]  /*13260*/  IMAD.SHL.U32 R0, R0, 0x10, RZ ;  /* 0x0000001000007824 */ /* 0x000fe200078e00ff */
[----:B------:R-:W-:Y:S02]  /*13270*/  SHF.R.U32.HI R3, RZ, 0x3, R4 ;  /* 0x00000003ff037819 */ /* 0x000fe40000011604 */
[----:B------:R-:W-:Y:S02]  /*13280*/  LOP3.LUT R31, R2, 0x200, R33, 0xf8, !PT ;  /* 0x00000200021f7812 */ /* 0x000fe400078ef821 */
[----:B------:R-:W-:Y:S02]  /*13290*/  LOP3.LUT R33, R33, 0x38, RZ, 0xc0, !PT ;  /* 0x0000003821217812 */ /* 0x000fe400078ec0ff */
[----:B------:R-:W-:Y:S02]  /*132a0*/  LOP3.LUT R0, R3, 0x70, R0, 0xf8, !PT ;  /* 0x0000007003007812 */ /* 0x000fe400078ef800 */
[C---:B------:R-:W-:Y:S01]  /*132b0*/  LOP3.LUT R37, R33.reuse, 0x40, RZ, 0xfc, !PT ;  /* 0x0000004021257812 */ /* 0x040fe200078efcff */
[----:B------:R-:W-:Y:S01]  /*132c0*/  ULOP3.LUT UR38, UR4, 0x2, URZ, 0xfc, !UPT ;  /* 0x0000000204267892 */ /* 0x000fe2000f8efc3f */
[----:B------:R-:W-:-:S02]  /*132d0*/  LOP3.LUT R36, R33, 0x80, RZ, 0xfc, !PT ;  /* 0x0000008021247812 */ /* 0x000fc400078efcff */
[----:B------:R-:W-:Y:S01]  /*132e0*/  UMOV UR4, 0x400 ;  /* 0x0000040000047882 */ /* 0x000fe20000000000 */
[----:B------:R-:W-:Y:S01]  /*132f0*/  LOP3.LUT R34, R33, 0xc0, RZ, 0xfc, !PT ;  /* 0x000000c021227812 */ /* 0x000fe200078efcff */
[----:B0-----:R-:W-:-:S06]  /*13300*/  ULEA UR4, UR5, UR4, 0x18 ;  /* 0x0000000405047291 */ /* 0x001fcc000f8ec03f */
[----:B------:R-:W-:-:S04]  /*13310*/  IMAD.U32 R17, RZ, RZ, UR4 ;  /* 0x00000004ff117e24 */ /* 0x000fc8000f8e00ff */
[----:B-1----:R-:W-:-:S07]  /*13320*/  IMAD R32, R31, 0x2, R17 ;  /* 0x000000021f207824 */ /* 0x002fce00078e0211 */
.L_x_1411:
[----:B------:R-:W-:Y:S05]  /*13330*/  YIELD ;  /* 0x0000000000007946 */ /* 0x000fea0003800000 */
[----:B------:R-:W-:Y:S01]  /*13340*/  ULDC.64 UR4, c[0x0][0xa28] ;  /* 0x00028a0000047ab9 */ /* 0x000fe20000000a00 */
[----:B------:R-:W-:Y:S01]  /*13350*/  IMAD.MOV.U32 R19, RZ, RZ, RZ ;  /* 0x000000ffff137224 */ /* 0x000fe200078e00ff */
[----:B------:R-:W-:-:S04]  /*13360*/  ISETP.NE.U32.AND P0, PT, RZ, UR4, PT ;  /* 0x00000004ff007c0c */ /* 0x000fc8000bf05070 */
[----:B------:R-:W-:Y:S01]  /*13370*/  ISETP.NE.AND.EX P0, PT, RZ, UR5, PT, P0 ;  /* 0x00000005ff007c0c */ /* 0x000fe2000bf05300 */
[----:B------:R-:W-:-:S12]  /*13380*/  ULDC.64 UR4, c[0x0][0xa18] ;  /* 0x0002860000047ab9 */ /* 0x000fd80000000a00 */
[----:B0-----:R-:W0:Y:S02]  /*13390*/  @P0 LDC.64 R2, c[0x0][0xa28] ;  /* 0x00028a00ff020b82 */ /* 0x001e240000000a00 */
[----:B0-----:R-:W-:-:S05]  /*133a0*/  @P0 IMAD.WIDE R2, R27, 0x4, R2 ;  /* 0x000000041b020825 */ /* 0x001fca00078e0202 */
[----:B--2---:R0:W2:Y:S01]  /*133b0*/  @P0 LDG.E R19, desc[UR36][R2.64] ;  /* 0x0000002402130981 */ /* 0x0040a2000c1e1900 */
[----:B------:R-:W-:Y:S01]  /*133c0*/  ISETP.NE.U32.AND P0, PT, RZ, UR4, PT ;  /* 0x00000004ff007c0c */ /* 0x000fe2000bf05070 */
[----:B------:R-:W-:Y:S01]  /*133d0*/  IMAD.MOV.U32 R35, RZ, RZ, RZ ;  /* 0x000000ffff237224 */ /* 0x000fe200078e00ff */
[----:B------:R-:W-:Y:S02]  /*133e0*/  LOP3.LUT R16, R16, 0xfffffeff, RZ, 0xc0, !PT ;  /* 0xfffffeff10107812 */ /* 0x000fe400078ec0ff */
[----:B------:R-:W-:Y:S01]  /*133f0*/  ISETP.NE.AND.EX P1, PT, RZ, UR5, PT, P0 ;  /* 0x00000005ff007c0c */ /* 0x000fe2000bf25300 */
[----:B------:R-:W-:Y:S02]  /*13400*/  ULDC.64 UR4, c[0x0][0xa00] ;  /* 0x0002800000047ab9 */ /* 0x000fe40000000a00 */
[----:B------:R-:W-:Y:S01]  /*13410*/  ISETP.NE.U32.AND P0, PT, RZ, UR4, PT ;  /* 0x00000004ff007c0c */ /* 0x000fe2000bf05070 */
[----:B0-----:R-:W0:Y:S03]  /*13420*/  LDC.64 R2, c[0x0][0xa00] ;  /* 0x00028000ff027b82 */ /* 0x001e260000000a00 */
[----:B------:R-:W-:Y:S01]  /*13430*/  ISETP.NE.AND.EX P2, PT, RZ, UR5, PT, P0 ;  /* 0x00000005ff007c0c */ /* 0x000fe2000bf45300 */
[----:B------:R-:W-:-:S05]  /*13440*/  ULDC.64 UR4, c[0x0][0x418] ;  /* 0x0001060000047ab9 */ /* 0x000fca0000000a00 */
[----:B------:R-:W1:Y:S07]  /*13450*/  @P1 LDC.64 R4, c[0x0][0xa18] ;  /* 0x00028600ff041b82 */ /* 0x000e6e0000000a00 */
[----:B------:R-:W-:Y:S01]  /*13460*/  @P2 LOP3.LUT R16, R16, 0x100, RZ, 0xfc, !PT ;  /* 0x0000010010102812 */ /* 0x000fe200078efcff */
[----:B0-----:R-:W-:-:S05]  /*13470*/  IMAD.WIDE R2, R27, 0x4, R2 ;  /* 0x000000041b027825 */ /* 0x001fca00078e0202 */
[----:B------:R0:W5:Y:S01]  /*13480*/  @P2 LDG.E R35, desc[UR36][R2.64] ;  /* 0x0000002402232981 */ /* 0x000162000c1e1900 */
[----:B-1----:R-:W-:-:S05]  /*13490*/  @P1 IMAD.WIDE R4, R27, 0x4, R4 ;  /* 0x000000041b041825 */ /* 0x002fca00078e0204 */
[----:B------:R0:W5:Y:S01]  /*134a0*/  @P1 LDG.E R29, desc[UR36][R4.64] ;  /* 0x00000024041d1981 */ /* 0x000162000c1e1900 */
[----:B------:R-:W-:-:S03]  /*134b0*/  UISETP.NE.U32.AND UP0, UPT, UR4, URZ, UPT ;  /* 0x0000003f0400728c */ /* 0x000fc6000bf05070 */
[----:B------:R-:W-:Y:S01]  /*134c0*/  ULDC UR4, c[0x0][0x424] ;  /* 0x0001090000047ab9 */ /* 0x000fe20000000800 */
[----:B------:R-:W-:-:S03]  /*134d0*/  UISETP.NE.AND.EX UP0, UPT, UR5, URZ, UPT, UP0 ;  /* 0x0000003f0500728c */ /* 0x000fc6000bf05300 */
[----:B------:R-:W-:Y:S01]  /*134e0*/  ULDC UR5, c[0x0][0x2f0] ;  /* 0x0000bc0000057ab9 */ /* 0x000fe20000000800 */
[----:B------:R-:W-:-:S04]  /*134f0*/  USEL UR4, UR4, 0x1, UP0 ;  /* 0x0000000104047887 */ /* 0x000fc80008000000 */
[----:B------:R-:W-:-:S06]  /*13500*/  UIMAD UR4, UR4, UR5, URZ ;  /* 0x00000005040472a4 */ /* 0x000fcc000f8e023f */
[----:B------:R-:W-:Y:S01]  /*13510*/  IMAD.U32 R0, RZ, RZ, UR4 ;  /* 0x00000004ff007e24 */ /* 0x000fe2000f8e00ff */
[----:B--2---:R0:W-:Y:S01]  /*13520*/  STL [R1+0x8], R19 ;  /* 0x0000081301007387 */ /* 0x0041e20000100800 */
[----:B------:R-:W-:Y:S05]  /*13530*/  @P1 BRA `(.L_x_1339) ;  /* 0x0000000000181947 */ /* 0x000fea0003800000 */
[----:B------:R-:W-:Y:S02]  /*13540*/  ULDC UR4, c[0x0][0x288] ;  /* 0x0000a20000047ab9 */ /* 0x000fe40000000800 */
[----:B-----5:R-:W-:Y:S01]  /*13550*/  IMAD.U32 R29, RZ, RZ, UR4 ;  /* 0x00000004ff1d7e24 */ /* 0x020fe2000f8e00ff */
[----:B------:R-:W-:Y:S06]  /*13560*/  @!P2 BRA `(.L_x_1339) ;  /* 0x00000000000ca947 */ /* 0x000fec0003800000 */
[----:B0-----:R-:W2:Y:S04]  /*13570*/  LDG.E R4, desc[UR36][R2.64] ;  /* 0x0000002402047981 */ /* 0x001ea8000c1e1900 */
[----:B------:R-:W2:Y:S02]  /*13580*/  LDG.E R29, desc[UR36][R2.64+0x4] ;  /* 0x00000424021d7981 */ /* 0x000ea4000c1e1900 */
[----:B--2---:R-:W-:-:S07]  /*13590*/  IMAD.IADD R29, R29, 0x1, -R4 ;  /* 0x000000011d1d7824 */ /* 0x004fce00078e0a04 */
.L_x_1339:
[----:B------:R-:W-:Y:S02]  /*135a0*/  ULDC.64 UR4, c[0x0][0xa20] ;  /* 0x0002880000047ab9 */ /* 0x000fe40000000a00 */
[----:B------:R-:W-:-:S04]  /*135b0*/  ISETP.NE.U32.AND P0, PT, RZ, UR4, PT ;  /* 0x00000004ff007c0c */ /* 0x000fc8000bf05070 */
[----:B------:R-:W-:-:S13]  /*135c0*/  ISETP.NE.AND.EX P0, PT, RZ, UR5, PT, P0 ;  /* 0x00000005ff007c0c */ /* 0x000fda000bf05300 */
[----:B------:R-:W-:Y:S05]  /*135d0*/  @!P0 BRA `(.L_x_1340) ;  /* 0x0000000000108947 */ /* 0x000fea0003800000 */
[----:B0-----:R-:W0:Y:S02]  /*135e0*/  LDC.64 R2, c[0x0][0xa20] ;  /* 0x00028800ff027b82 */ /* 0x001e240000000a00 */
[----:B0-----:R-:W-:-:S05]  /*135f0*/  IMAD.WIDE R2, R27, 0x4, R2 ;  /* 0x000000041b027825 */ /* 0x001fca00078e0202 */
[----:B------:R0:W5:Y:S01]  /*13600*/  LDG.E R0, desc[UR36][R2.64] ;  /* 0x0000002402007981 */ /* 0x000162000c1e1900 */
[----:B------:R-:W-:Y:S05]  /*13610*/  BRA `(.L_x_1341) ;  /* 0x0000000000247947 */ /* 0x000fea0003800000 */
.L_x_1340:
[----:B------:R-:W-:Y:S02]  /*13620*/  ULDC.64 UR4, c[0x0][0xa08] ;  /* 0x0002820000047ab9 */ /* 0x000fe40000000a00 */
[----:B------:R-:W-:-:S04]  /*13630*/  ISETP.NE.U32.AND P0, PT, RZ, UR4, PT ;  /* 0x00000004ff007c0c */ /* 0x000fc8000bf05070 */
[----:B------:R-:W-:-:S13]  /*13640*/  ISETP.NE.AND.EX P0, PT, RZ, UR5, PT, P0 ;  /* 0x00000005ff007c0c */ /* 0x000fda000bf05300 */
[----:B------:R-:W-:Y:S05]  /*13650*/  @!P0 BRA `(.L_x_1341) ;  /* 0x0000000000148947 */ /* 0x000fea0003800000 */
[----:B0-----:R-:W0:Y:S02]  /*13660*/  LDC.64 R2, c[0x0][0xa08] ;  /* 0x00028200ff027b82 */ /* 0x001e240000000a00 */
[----:B0-----:R-:W-:-:S05]  /*13670*/  IMAD.WIDE R2, R27, 0x4, R2 ;  /* 0x000000041b027825 */ /* 0x001fca00078e0202 */
[----:B------:R-:W2:Y:S04]  /*13680*/  LDG.E R0, desc[UR36][R2.64] ;  /* 0x0000002402007981 */ /* 0x000ea8000c1e1900 */
[----:B------:R-:W2:Y:S02]  /*13690*/  LDG.E R5, desc[UR36][R2.64+0x4] ;  /* 0x0000042402057981 */ /* 0x000ea4000c1e1900 */
[----:B--2---:R-:W-:-:S07]  /*136a0*/  IMAD.IADD R0, R5, 0x1, -R0 ;  /* 0x0000000105007824 */ /* 0x004fce00078e0a00 */
.L_x_1341:
[----:B0-----:R-:W0:Y:S01]  /*136b0*/  LDC R2, c[0x0][0x448] ;  /* 0x00011200ff027b82 */ /* 0x001e220000000800 */
[----:B-----5:R-:W-:Y:S01]  /*136c0*/  IMAD.IADD R23, R0, 0x1, -R19 ;  /* 0x0000000100177824 */ /* 0x020fe200078e0a13 */
[----:B------:R-:W-:Y:S01]  /*136d0*/  LOP3.LUT R16, R16, 0xffffff7f, RZ, 0xc0, !PT ;  /* 0xffffff7f10107812 */ /* 0x000fe200078ec0ff */
[----:B------:R-:W-:-:S03]  /*136e0*/  IMAD.SHL.U32 R25, R25, 0x80, RZ ;  /* 0x0000008019197824 */ /* 0x000fc600078e00ff */
[----:B------:R1:W-:Y:S01]  /*136f0*/  STL [R1], R23 ;  /* 0x0000001701007387 */ /* 0x0003e20000100800 */
[----:B------:R-:W-:Y:S01]  /*13700*/  VIADD R4, R25, 0x7f ;  /* 0x0000007f19047836 */ /* 0x000fe20000000000 */
[----:B0-----:R-:W-:Y:S02]  /*13710*/  ISETP.NE.AND P2, PT, R2, 0x1, PT ;  /* 0x000000010200780c */ /* 0x001fe40003f45270 */
[----:B------:R-:W0:Y:S11]  /*13720*/  LDC.64 R2, c[0x0][0x9e0] ;  /* 0x00027800ff027b82 */ /* 0x000e360000000a00 */
[----:B------:R-:W2:Y:S01]  /*13730*/  @P2 LDC R5, c[0x0][0x44c] ;  /* 0x00011300ff052b82 */ /* 0x000ea20000000800 */
[----:B------:R-:W-:-:S07]  /*13740*/  @P2 LOP3.LUT R16, R16, 0x80, RZ, 0xfc, !PT ;  /* 0x0000008010102812 */ /* 0x000fce00078efcff */
[----:B------:R-:W3:Y:S01]  /*13750*/  @P2 LDC R6, c[0x0][0x450] ;  /* 0x00011400ff062b82 */ /* 0x000ee20000000800 */
[----:B0-----:R-:W-:Y:S01]  /*13760*/  ISETP.GE.AND P1, PT, R3, 0x1, PT ;  /* 0x000000010300780c */ /* 0x001fe20003f26270 */
[----:B--2---:R-:W-:-:S05]  /*13770*/  @P2 IMAD.HI.U32 R5, R4, R5, RZ ;  /* 0x0000000504052227 */ /* 0x004fca00078e00ff */
[----:B---3--:R-:W-:Y:S02]  /*13780*/  @P2 SHF.R.U32.HI R4, RZ, R6, R5 ;  /* 0x00000006ff042219 */ /* 0x008fe40000011605 */
[----:B------:R-:W-:-:S05]  /*13790*/  IADD3 R5, R23, 0x1, -R29 ;  /* 0x0000000117057810 */ /* 0x000fca0007ffe81d */
[----:B------:R-:W-:-:S04]  /*137a0*/  IMAD.IADD R7, R5, 0x1, R4 ;  /* 0x0000000105077824 */ /* 0x000fc800078e0204 */
[----:B------:R-:W-:Y:S01]  /*137b0*/  IMAD.IADD R2, R7, 0x1, R2 ;  /* 0x0000000107027824 */ /* 0x000fe200078e0202 */
[----:B-1----:R-:W-:Y:S06]  /*137c0*/  @!P1 BRA `(.L_x_1342) ;  /* 0x0000000000489947 */ /* 0x002fec0003800000 */
[C---:B------:R-:W-:Y:S01]  /*137d0*/  ISETP.GT.AND P0, PT, R7.reuse, RZ, PT ;  /* 0x000000ff0700720c */ /* 0x040fe20003f04270 */
[----:B------:R-:W-:Y:S01]  /*137e0*/  BSSY B0, `(.L_x_1343) ;  /* 0x000000e000007945 */ /* 0x000fe20003800000 */
[----:B------:R-:W-:-:S11]  /*137f0*/  VIADD R0, R7, 0xffffffff ;  /* 0xffffffff07007836 */ /* 0x000fd60000000000 */
[----:B------:R-:W-:Y:S05]  /*13800*/  @P0 BRA `(.L_x_1344) ;  /* 0x00000000001c0947 */ /* 0x000fea0003800000 */
[----:B------:R-:W-:Y:S01]  /*13810*/  ISETP.NE.AND P0, PT, R3, 0x1, PT ;  /* 0x000000010300780c */ /* 0x000fe20003f05270 */
[----:B------:R-:W-:-:S12]  /*13820*/  IMAD.MOV R7, RZ, RZ, -R7 ;  /* 0x000000ffff077224 */ /* 0x000fd800078e0a07 */
[----:B------:R-:W0:Y:S02]  /*13830*/  @P0 LDC.64 R4, c[0x0][0x9e8] ;  /* 0x00027a00ff040b82 */ /* 0x000e240000000a00 */
[----:B0-----:R-:W-:-:S05]  /*13840*/  @P0 IMAD.HI.U32 R4, R7, R4, RZ ;  /* 0x0000000407040227 */ /* 0x001fca00078e00ff */
[----:B------:R-:W-:-:S04]  /*13850*/  @P0 SHF.R.U32.HI R7, RZ, R5, R4 ;  /* 0x00000005ff070219 */ /* 0x000fc80000011604 */
[----:B------:R-:W-:Y:S01]  /*13860*/  LOP3.LUT R0, RZ, R7, RZ, 0x33, !PT ;  /* 0x00000007ff007212 */ /* 0x000fe200078e33ff */
[----:B------:R-:W-:Y:S06]  /*13870*/  BRA `(.L_x_1345) ;  /* 0x0000000000107947 */ /* 0x000fec0003800000 */
.L_x_1344:
[----:B------:R-:W-:-:S13]  /*13880*/  ISETP.NE.AND P0, PT, R3, 0x1, PT ;  /* 0x000000010300780c */ /* 0x000fda0003f05270 */
[----:B------:R-:W0:Y:S02]  /*13890*/  @P0 LDC.64 R4, c[0x0][0x9e8] ;  /* 0x00027a00ff040b82 */ /* 0x000e240000000a00 */
[----:B0-----:R-:W-:-:S05]  /*138a0*/  @P0 IMAD.HI.U32 R4, R0, R4, RZ ;  /* 0x0000000400040227 */ /* 0x001fca00078e00ff */
[----:B------:R-:W-:-:S07]  /*138b0*/  @P0 SHF.R.U32.HI R0, RZ, R5, R4 ;  /* 0x00000005ff000219 */ /* 0x000fce0000011604 */
.L_x_1345:
[----:B------:R-:W-:Y:S05]  /*138c0*/  BSYNC B0 ;  /* 0x0000000000007941 */ /* 0x000fea0003800000 */
.L_x_1343:
[----:B------:R-:W-:-:S05]  /*138d0*/  IMAD R5, R0, R3, R3 ;  /* 0x0000000300057224 */ /* 0x000fca00078e0203 */
[----:B------:R-:W-:-:S07]  /*138e0*/  VIMNMX R2, R2, R5, PT ;  /* 0x0000000502027248 */ /* 0x000fce0003fe0100 */
.L_x_1342:
[----:B------:R-:W0:Y:S01]  /*138f0*/  @P2 LDC R0, c[0x0][0x44c] ;  /* 0x00011300ff002b82 */ /* 0x000e220000000800 */
[----:B------:R-:W-:Y:S01]  /*13900*/  VIADD R2, R2, 0x3f ;  /* 0x0000003f02027836 */ /* 0x000fe20000000000 */
[----:B------:R-:W-:Y:S01]  /*13910*/  ULDC UR4, c[0x0][0x9dc] ;  /* 0x0002770000047ab9 */ /* 0x000fe20000000800 */
[----:B------:R-:W-:-:S05]  /*13920*/  IMAD.MOV.U32 R4, RZ, RZ, R25 ;  /* 0x000000ffff047224 */ /* 0x000fca00078e0019 */
[----:B------:R-:W1:Y:S01]  /*13930*/  @P2 LDC R5, c[0x0][0x450] ;  /* 0x00011400ff052b82 */ /* 0x000e620000000800 */
[----:B0-----:R-:W-:-:S05]  /*13940*/  @P2 IMAD.HI.U32 R0, R25, R0, RZ ;  /* 0x0000000019002227 */ /* 0x001fca00078e00ff */
[----:B-1----:R-:W-:Y:S01]  /*13950*/  @P2 SHF.R.U32.HI R4, RZ, R5, R0 ;  /* 0x00000005ff042219 */ /* 0x002fe20000011600 */
[----:B------:R-:W-:Y:S01]  /*13960*/  VIADD R0, R23, 0x3f ;  /* 0x0000003f17007836 */ /* 0x000fe20000000000 */
[----:B------:R-:W-:Y:S02]  /*13970*/  SHF.R.S32.HI R5, RZ, 0x1f, R2 ;  /* 0x0000001fff057819 */ /* 0x000fe40000011402 */
[----:B------:R-:W-:Y:S02]  /*13980*/  IADD3 R4, R4, R23, -R29 ;  /* 0x0000001704047210 */ /* 0x000fe40007ffe81d */
[----:B------:R-:W-:Y:S02]  /*13990*/  LEA.HI R2, R5, R2, RZ, 0x6 ;  /* 0x0000000205027211 */ /* 0x000fe400078f30ff */
[----:B------:R-:W-:Y:S02]  /*139a0*/  SHF.R.S32.HI R5, RZ, 0x1f, R0 ;  /* 0x0000001fff057819 */ /* 0x000fe40000011400 */
[----:B------:R-:W-:Y:S01]  /*139b0*/  SHF.R.S32.HI R7, RZ, 0x6, R2 ;  /* 0x00000006ff077819 */ /* 0x000fe20000011402 */
[----:B------:R-:W-:Y:S01]  /*139c0*/  VIADD R2, R4, -UR4 ;  /* 0x8000000404027c36 */ /* 0x000fe20008000000 */
[----:B------:R-:W-:-:S04]  /*139d0*/  LEA.HI R5, R5, R0, RZ, 0x6 ;  /* 0x0000000005057211 */ /* 0x000fc800078f30ff */
[----:B------:R-:W-:-:S04]  /*139e0*/  SHF.R.S32.HI R0, RZ, 0x6, R5 ;  /* 0x00000006ff007819 */ /* 0x000fc80000011405 */
[----:B------:R-:W-:Y:S01]  /*139f0*/  VIMNMX R0, R0, R7, PT ;  /* 0x0000000700007248 */ /* 0x000fe20003fe0100 */
[----:B------:R-:W-:Y:S06]  /*13a00*/  @!P1 BRA `(.L_x_1346) ;  /* 0x0000000000489947 */ /* 0x000fec0003800000 */
[----:B------:R-:W-:Y:S01]  /*13a10*/  IMAD.MOV.U32 R6, RZ, RZ, R4 ;  /* 0x000000ffff067224 */ /* 0x000fe200078e0004 */
[----:B------:R-:W-:Y:S04]  /*13a20*/  BSSY B0, `(.L_x_1347) ;  /* 0x000000e000007945 */ /* 0x000fe80003800000 */
[----:B------:R-:W-:-:S13]  /*13a30*/  ISETP.GT.AND P0, PT, R6, -0x1, PT ;  /* 0xffffffff0600780c */ /* 0x000fda0003f04270 */
[----:B------:R-:W-:Y:S05]  /*13a40*/  @P0 BRA `(.L_x_1348) ;  /* 0x00000000001c0947 */ /* 0x000fea0003800000 */
[----:B------:R-:W-:Y:S02]  /*13a50*/  ISETP.NE.AND P0, PT, R3, 0x1, PT ;  /* 0x000000010300780c */ /* 0x000fe40003f05270 */
[----:B------:R-:W-:-:S11]  /*13a60*/  LOP3.LUT R7, RZ, R6, RZ, 0x33, !PT ;  /* 0x00000006ff077212 */ /* 0x000fd600078e33ff */
[----:B------:R-:W0:Y:S02]  /*13a70*/  @P0 LDC.64 R4, c[0x0][0x9e8] ;  /* 0x00027a00ff040b82 */ /* 0x000e240000000a00 */
[----:B0-----:R-:W-:-:S05]  /*13a80*/  @P0 IMAD.HI.U32 R4, R7, R4, RZ ;  /* 0x0000000407040227 */ /* 0x001fca00078e00ff */
[----:B------:R-:W-:-:S04]  /*13a90*/  @P0 SHF.R.U32.HI R7, RZ, R5, R4 ;  /* 0x00000005ff070219 */ /* 0x000fc80000011604 */
[----:B------:R-:W-:Y:S01]  /*13aa0*/  LOP3.LUT R6, RZ, R7, RZ, 0x33, !PT ;  /* 0x00000007ff067212 */ /* 0x000fe200078e33ff */
[----:B------:R-:W-:Y:S06]  /*13ab0*/  BRA `(.L_x_1349) ;  /* 0x0000000000107947 */ /* 0x000fec0003800000 */
.L_x_1348:
[----:B------:R-:W-:-:S13]  /*13ac0*/  ISETP.NE.AND P0, PT, R3, 0x1, PT ;  /* 0x000000010300780c */ /* 0x000fda0003f05270 */
[----:B------:R-:W0:Y:S02]  /*13ad0*/  @P0 LDC.64 R4, c[0x0][0x9e8] ;  /* 0x00027a00ff040b82 */ /* 0x000e240000000a00 */
[----:B0-----:R-:W-:-:S05]  /*13ae0*/  @P0 IMAD.HI.U32 R4, R6, R4, RZ ;  /* 0x0000000406040227 */ /* 0x001fca00078e00ff */
[----:B------:R-:W-:-:S07]  /*13af0*/  @P0 SHF.R.U32.HI R6, RZ, R5, R4 ;  /* 0x00000005ff060219 */ /* 0x000fce0000011604 */
.L_x_1349:
[----:B------:R-:W-:Y:S05]  /*13b00*/  BSYNC B0 ;  /* 0x0000000000007941 */ /* 0x000fea0003800000 */
.L_x_1347:
[----:B------:R-:W-:-:S05]  /*13b10*/  IMAD R3, R6, R3, RZ ;  /* 0x0000000306037224 */ /* 0x000fca00078e02ff */
[----:B------:R-:W-:-:S07]  /*13b20*/  VIMNMX R2, R2, R3, !PT ;  /* 0x0000000302027248 */ /* 0x000fce0007fe0100 */
.L_x_1346:
[----:B------:R-:W-:Y:S01]  /*13b30*/  SHF.R.S32.HI R3, RZ, 0x1f, R2 ;  /* 0x0000001fff037819 */ /* 0x000fe20000011402 */
[----:B------:R-:W-:Y:S03]  /*13b40*/  BSSY B0, `(.L_x_1350) ;  /* 0x000002a000007945 */ /* 0x000fe60003800000 */
[----:B------:R-:W-:Y:S02]  /*13b50*/  LEA.HI R3, R3, R2, RZ, 0x6 ;  /* 0x0000000203037211 */ /* 0x000fe400078f30ff */
[----:B------:R-:W-:Y:S02]  /*13b60*/  LOP3.LUT R2, R26, 0xff000000, RZ, 0xc0, !PT ;  /* 0xff0000001a027812 */ /* 0x000fe400078ec0ff */
[----:B------:R-:W-:-:S04]  /*13b70*/  SHF.R.S32.HI R3, RZ, 0x6, R3 ;  /* 0x00000006ff037819 */ /* 0x000fc80000011403 */
[----:B------:R-:W-:Y:S02]  /*13b80*/  VIMNMX R5, RZ, R3, !PT ;  /* 0x00000003ff057248 */ /* 0x000fe40007fe0100 */
[----:B------:R-:W-:Y:S02]  /*13b90*/  SHF.R.U32.HI R3, RZ, 0x8, R2 ;  /* 0x00000008ff037819 */ /* 0x000fe40000011602 */
[----:B------:R-:W-:Y:S02]  /*13ba0*/  ISETP.GT.AND P0, PT, R0, R5, PT ;  /* 0x000000050000720c */ /* 0x000fe40003f04270 */
[----:B------:R-:W-:-:S04]  /*13bb0*/  LOP3.LUT R2, R26, 0xff0000, RZ, 0xc0, !PT ;  /* 0x00ff00001a027812 */ /* 0x000fc800078ec0ff */
[----:B------:R-:W-:Y:S01]  /*13bc0*/  LEA.HI R2, R2, R3, RZ, 0x10 ;  /* 0x0000000302027211 */ /* 0x000fe200078f80ff */
[----:B------:R-:W-:-:S03]  /*13bd0*/  IMAD.MOV.U32 R3, RZ, RZ, RZ ;  /* 0x000000ffff037224 */ /* 0x000fc600078e00ff */
[----:B------:R-:W-:-:S03]  /*13be0*/  LOP3.LUT R4, R2, 0xff, RZ, 0xc0, !PT ;  /* 0x000000ff02047812 */ /* 0x000fc600078ec0ff */
[----:B------:R-:W-:Y:S05]  /*13bf0*/  @!P0 BRA `(.L_x_1351) ;  /* 0x0000000000788947 */ /* 0x000fea0003800000 */
[----:B------:R-:W-:Y:S01]  /*13c00*/  SHF.R.U32.HI R7, RZ, 0x10, R2 ;  /* 0x00000010ff077819 */ /* 0x000fe20000011602 */
[----:B------:R-:W-:-:S03]  /*13c10*/  IMAD.MOV.U32 R2, RZ, RZ, RZ ;  /* 0x000000ffff027224 */ /* 0x000fc600078e00ff */
[----:B------:R-:W-:-:S13]  /*13c20*/  ISETP.NE.AND P0, PT, R7, RZ, PT ;  /* 0x000000ff0700720c */ /* 0x000fda0003f05270 */
[----:B------:R-:W0:Y:S02]  /*13c30*/  @!P0 LDC R7, c[0x0][0x9f0] ;  /* 0x00027c00ff078b82 */ /* 0x000e240000000800 */
[----:B0-----:R-:W-:Y:S02]  /*13c40*/  IABS R6, R7 ;  /* 0x0000000700067213 */ /* 0x001fe40000000000 */
[----:B------:R-:W-:Y:S02]  /*13c50*/  IADD3 R8, R7, -0x1, R0 ;  /* 0xffffffff07087810 */ /* 0x000fe40007ffe000 */
[----:B------:R-:W0:Y:S03]  /*13c60*/  I2F.RP R9, R6 ;  /* 0x0000000600097306 */ /* 0x000e260000209400 */
[----:B------:R-:W-:-:S05]  /*13c70*/  IMAD.IADD R8, R8, 0x1, -R5 ;  /* 0x0000000108087824 */ /* 0x000fca00078e0a05 */
[----:B------:R-:W-:-:S04]  /*13c80*/  LOP3.LUT R10, R8, R7, RZ, 0x3c, !PT ;  /* 0x00000007080a7212 */ /* 0x000fc800078e3cff */
[----:B------:R-:W-:Y:S01]  /*13c90*/  ISETP.GE.AND P2, PT, R10, RZ, PT ;  /* 0x000000ff0a00720c */ /* 0x000fe20003f46270 */
[----:B0-----:R-:W0:Y:S02]  /*13ca0*/  MUFU.RCP R9, R9 ;  /* 0x0000000900097308 */ /* 0x001e240000001000 */
[----:B0-----:R-:W-:-:S06]  /*13cb0*/  VIADD R3, R9, 0xffffffe ;  /* 0x0ffffffe09037836 */ /* 0x001fcc0000000000 */
[----:B------:R-:W0:Y:S02]  /*13cc0*/  F2I.FTZ.U32.TRUNC.NTZ R3, R3 ;  /* 0x0000000300037305 */ /* 0x000e24000021f000 */
[----:B0-----:R-:W-:-:S04]  /*13cd0*/  IMAD.MOV R11, RZ, RZ, -R3 ;  /* 0x000000ffff0b7224 */ /* 0x001fc800078e0a03 */
        /* <DEDUP_REMOVED lines=8> */
[----:B------:R-:W-:Y:S02]  /*13d60*/  @!P1 IMAD.IADD R3, R3, 0x1, -R6 ;  /* 0x0000000103039824 */ /* 0x000fe400078e0a06 */
[----:B------:R-:W-:Y:S01]  /*13d70*/  @!P1 VIADD R2, R2, 0x1 ;  /* 0x0000000102029836 */ /* 0x000fe20000000000 */
[----:B------:R-:W-:Y:S02]  /*13d80*/  ISETP.NE.AND P1, PT, R7, RZ, PT ;  /* 0x000000ff0700720c */ /* 0x000fe40003f25270 */
[----:B------:R-:W-:-:S13]  /*13d90*/  ISETP.GE.U32.AND P0, PT, R3, R6, PT ;  /* 0x000000060300720c */ /* 0x000fda0003f06070 */
[----:B------:R-:W-:-:S04]  /*13da0*/  @P0 VIADD R2, R2, 0x1 ;  /* 0x0000000102020836 */ /* 0x000fc80000000000 */
[----:B------:R-:W-:Y:S01]  /*13db0*/  @!P2 IMAD.MOV R2, RZ, RZ, -R2 ;  /* 0x000000ffff02a224 */ /* 0x000fe200078e0a02 */
[----:B------:R-:W-:-:S05]  /*13dc0*/  @!P1 LOP3.LUT R2, RZ, R7, RZ, 0x33, !PT ;  /* 0x00000007ff029212 */ /* 0x000fca00078e33ff */
[----:B------:R-:W-:-:S07]  /*13dd0*/  IMAD.MOV.U32 R3, RZ, RZ, R2 ;  /* 0x000000ffff037224 */ /* 0x000fce00078e0002 */
.L_x_1351:
[----:B------:R-:W-:Y:S05]  /*13de0*/  BSYNC B0 ;  /* 0x0000000000007941 */ /* 0x000fea0003800000 */
.L_x_1350:
[-C--:B------:R-:W-:Y:S01]  /*13df0*/  IMAD R2, R4, R3.reuse, R5 ;  /* 0x0000000304027224 */ /* 0x080fe200078e0205 */
        /* <DEDUP_REMOVED lines=23> */
.L_x_1353:
        /* <DEDUP_REMOVED lines=20> */
.L_x_1356:
[----:B------:R-:W-:Y:S05]  /*140b0*/  BSYNC B6 ;  /* 0x0000000000067941 */ /* 0x000fea0003800000 */
.L_x_1355:
        /* <DEDUP_REMOVED lines=20> */
.L_x_1359:
        /* <DEDUP_REMOVED lines=15> */
.L_x_1358:
[----:B------:R-:W-:Y:S05]  /*142f0*/  BSYNC B6 ;  /* 0x0000000000067941 */ /* 0x000fea0003800000 */
.L_x_1357:
[----:B------:R-:W-:Y:S01]  /*14300*/  ULDC.64 UR4, c[0x0][0x9f8] ;  /* 0x00027e0000047ab9 */ /* 0x000fe20000000a00 */
[----:B------:R-:W-:Y:S01]  /*14310*/  IMAD.MOV.U32 R18, RZ, RZ, R30 ;  /* 0x000000ffff127224 */ /* 0x000fe200078e001e */
[----:B------:R-:W-:Y:S01]  /*14320*/  ISETP.NE.U32.AND P0, PT, RZ, UR4, PT ;  /* 0x00000004ff007c0c */ /* 0x000fe2000bf05070 */
[----:B------:R-:W-:Y:S01]  /*14330*/  IMAD.MOV.U32 R30, RZ, RZ, R27 ;  /* 0x000000ffff1e7224 */ /* 0x000fe200078e001b */
[----:B------:R-:W-:Y:S01]  /*14340*/  ULDC UR4, c[0x0][0x2f4] ;  /* 0x0000bd0000047ab9 */ /* 0x000fe20000000800 */
[----:B------:R-:W0:Y:S01]  /*14350*/  LDC R10, c[0x0][0x430] ;  /* 0x00010c00ff0a7b82 */ /* 0x000e220000000800 */
[----:B------:R-:W-:-:S13]  /*14360*/  ISETP.NE.AND.EX P0, PT, RZ, UR5, PT, P0 ;  /* 0x00000005ff007c0c */ /* 0x000fda000bf05300 */
[----:B------:R-:W1:Y:S01]  /*14370*/  @P0 LDC.64 R2, c[0x0][0x9f8] ;  /* 0x00027e00ff020b82 */ /* 0x000e620000000a00 */
[----:B------:R-:W-:Y:S02]  /*14380*/  ISETP.GE.AND P2, PT, R37, UR4, PT ;  /* 0x0000000425007c0c */ /* 0x000fe4000bf46270 */
[----:B------:R-:W-:Y:S01]  /*14390*/  LOP3.LUT R16, R16, 0xffffffef, RZ, 0xc0, !PT ;  /* 0xffffffef10107812 */ /* 0x000fe200078ec0ff */
[----:B-1----:R-:W-:-:S05]  /*143a0*/  @P0 IMAD.WIDE R2, R27, 0x4, R2 ;  /* 0x000000041b020825 */ /* 0x002fca00078e0202 */
[----:B------:R1:W5:Y:S01]  /*143b0*/  @P0 LDG.E R30, desc[UR36][R2.64] ;  /* 0x00000024021e0981 */ /* 0x000362000c1e1900 */
[----:B------:R-:W-:Y:S01]  /*143c0*/  ISETP.GE.AND P0, PT, R33, UR4, PT ;  /* 0x0000000421007c0c */ /* 0x000fe2000bf06270 */
[----:B------:R-:W-:Y:S01]  /*143d0*/  UMOV UR5, 0xffffffff ;  /* 0xffffffff00057882 */ /* 0x000fe20000000000 */
[----:B------:R-:W-:Y:S01]  /*143e0*/  ISETP.GE.AND P1, PT, R36, UR4, PT ;  /* 0x0000000424007c0c */ /* 0x000fe2000bf26270 */
[----:B------:R-:W-:-:S10]  /*143f0*/  VIADD R7, R18, 0xffffffff ;  /* 0xffffffff12077836 */ /* 0x000fd40000000000 */
        /* <DEDUP_REMOVED lines=8> */
[----:B01----:R-:W-:Y:S06]  /*14480*/  BRA.DIV UR5, `(.L_x_1360) ;  /* 0x00000046054c7947 */ /* 0x003fec000b800000 */
.L_x_1428:
[----:B------:R-:W0:Y:S01]  /*14490*/  S2R R0, SR_TID.X ;  /* 0x0000000000007919 */ /* 0x000e220000002100 */
[----:B------:R-:W-:Y:S02]  /*144a0*/  ISETP.NE.AND P1, PT, R10, 0x1, PT ;  /* 0x000000010a00780c */ /* 0x000fe40003f25270 */
[----:B-----5:R-:W-:Y:S01]  /*144b0*/  SHF.R.S32.HI R11, RZ, 0x1f, R30 ;  /* 0x0000001fff0b7819 */ /* 0x020fe2000001141e */
[----:B------:R-:W1:Y:S01]  /*144c0*/  S2R R9, SR_TID.X ;  /* 0x0000000000097919 */ /* 0x000e620000002100 */
[----:B------:R-:W-:-:S03]  /*144d0*/  LOP3.LUT R16, R16, 0xffffffbf, RZ, 0xc0, !PT ;  /* 0xffffffbf10107812 */ /* 0x000fc600078ec0ff */
[----:B------:R2:W-:Y:S06]  /*144e0*/  STL [R1+0xc], R11 ;  /* 0x00000c0b01007387 */ /* 0x0005ec0000100800 */
[----:B------:R-:W3:Y:S01]  /*144f0*/  @P1 LDC R5, c[0x0][0x434] ;  /* 0x00010d00ff051b82 */ /* 0x000ee20000000800 */
[----:B------:R-:W-:Y:S02]  /*14500*/  @P1 LOP3.LUT R16, R16, 0x40, RZ, 0xfc, !PT ;  /* 0x0000004010101812 */ /* 0x000fe400078efcff */
[----:B0-----:R-:W-:Y:S01]  /*14510*/  LOP3.LUT R0, R0, 0x7f, RZ, 0xc0, !PT ;  /* 0x0000007f00007812 */ /* 0x001fe200078ec0ff */
[----:B-1----:R-:W-:-:S03]  /*14520*/  IMAD.SHL.U32 R9, R9, 0x10, RZ ;  /* 0x0000001009097824 */ /* 0x002fc600078e00ff */
[----:B------:R-:W-:-:S04]  /*14530*/  SHF.R.U32.HI R0, RZ, 0x3, R0 ;  /* 0x00000003ff007819 */ /* 0x000fc80000011600 */
[----:B------:R-:W-:Y:S02]  /*14540*/  LOP3.LUT R9, R0, 0x70, R9, 0xf8, !PT ;  /* 0x0000007000097812 */ /* 0x000fe400078ef809 */
[----:B------:R-:W0:Y:S03]  /*14550*/  @P1 LDC R0, c[0x0][0x438] ;  /* 0x00010e00ff001b82 */ /* 0x000e260000000800 */
[----:B------:R-:W-:-:S05]  /*14560*/  IMAD R6, R7, 0x40, R9 ;  /* 0x0000004007067824 */ /* 0x000fca00078e0209 */
[C---:B------:R-:W-:Y:S01]  /*14570*/  ISETP.GE.AND P0, PT, R6.reuse, R23, PT ;  /* 0x000000170600720c */ /* 0x040fe20003f06270 */
[----:B------:R-:W-:-:S03]  /*14580*/  IMAD.IADD R6, R6, 0x1, R19 ;  /* 0x0000000106067824 */ /* 0x000fc600078e0213 */
[----:B------:R-:W-:Y:S01]  /*14590*/  ISETP.GT.U32.OR P0, PT, R9, 0x3f, P0 ;  /* 0x0000003f0900780c */ /* 0x000fe20000704470 */
[----:B---3--:R-:W-:-:S04]  /*145a0*/  @P1 IMAD.HI.U32 R5, R6, R5, RZ ;  /* 0x0000000506051227 */ /* 0x008fc800078e00ff */
[----:B------:R-:W-:Y:S01]  /*145b0*/  IMAD.MOV.U32 R8, RZ, RZ, R6 ;  /* 0x000000ffff087224 */ /* 0x000fe200078e0006 */
[----:B0-----:R-:W-:-:S07]  /*145c0*/  @P1 SHF.R.U32.HI R8, RZ, R0, R5 ;  /* 0x00000000ff081219 */ /* 0x001fce0000011605 */
[----:B------:R-:W0:Y:S01]  /*145d0*/  @!P0 LDC.64 R2, c[0x0][0x428] ;  /* 0x00010a00ff028b82 */ /* 0x000e220000000a00 */
[--C-:B------:R-:W-:Y:S01]  /*145e0*/  @!P0 SHF.R.S32.HI R5, RZ, 0x1f, R8.reuse ;  /* 0x0000001fff058819 */ /* 0x100fe20000011408 */
[----:B------:R-:W-:Y:S02]  /*145f0*/  @!P0 IMAD.MOV.U32 R4, RZ, RZ, R8 ;  /* 0x000000ffff048224 */ /* 0x000fe400078e0008 */
[-C--:B0-----:R-:W-:Y:S02]  /*14600*/  @!P0 IMAD R0, R11, R2.reuse, RZ ;  /* 0x000000020b008224 */ /* 0x081fe400078e02ff */
[----:B------:R-:W-:-:S04]  /*14610*/  @!P0 IMAD.WIDE.U32 R4, R30, R2, R4 ;  /* 0x000000021e048225 */ /* 0x000fc800078e0004 */
[----:B------:R-:W-:Y:S02]  /*14620*/  @!P0 IMAD R0, R30, R3, R0 ;  /* 0x000000031e008224 */ /* 0x000fe400078e0200 */
[----:B------:R-:W0:Y:S02]  /*14630*/  @!P0 LDC.64 R2, c[0x0][0x418] ;  /* 0x00010600ff028b82 */ /* 0x000e240000000a00 */
[----:B------:R-:W-:Y:S01]  /*14640*/  @!P0 IMAD.IADD R0, R5, 0x1, R0 ;  /* 0x0000000105008824 */ /* 0x000fe200078e0200 */
[----:B------:R-:W-:Y:S02]  /*14650*/  LOP3.LUT R16, R16, 0xffffffdf, RZ, 0xc0, !PT ;  /* 0xffffffdf10107812 */ /* 0x000fe400078ec0ff */
[----:B0-----:R-:W-:-:S04]  /*14660*/  @!P0 LEA R2, P1, R4, R2, 0x2 ;  /* 0x0000000204028211 */ /* 0x001fc800078210ff */
[----:B------:R-:W-:Y:S01]  /*14670*/  @!P0 LEA.HI.X R3, R4, R3, R0, 0x2, P1 ;  /* 0x0000000304038211 */ /* 0x000fe200008f1400 */
[----:B------:R-:W-:Y:S02]  /*14680*/  IMAD.U32 R4, RZ, RZ, UR38 ;  /* 0x00000026ff047e24 */ /* 0x000fe4000f8e00ff */
[----:B------:R-:W-:-:S03]  /*14690*/  IMAD.MOV.U32 R0, RZ, RZ, RZ ;  /* 0x000000ffff007224 */ /* 0x000fc600078e00ff */
[----:B------:R-:W-:-:S03]  /*146a0*/  ISETP.NE.AND P2, PT, R4, 0x3, PT ;  /* 0x000000030400780c */ /* 0x000fc60003f45270 */
[----:B------:R2:W5:Y:S01]  /*146b0*/  @!P0 LDG.E R0, desc[UR36][R2.64] ;  /* 0x0000002402008981 */ /* 0x000562000c1e1900 */
[----:B------:R-:W-:Y:S01]  /*146c0*/  ISETP.GT.U32.AND P0, PT, R9, 0x3f, PT ;  /* 0x0000003f0900780c */ /* 0x000fe20003f04070 */
[----:B------:R-:W-:Y:S01]  /*146d0*/  IMAD.MOV R5, RZ, RZ, -R8 ;  /* 0x000000ffff057224 */ /* 0x000fe200078e0a08 */
[----:B------:R-:W-:Y:S01]  /*146e0*/  LOP3.LUT R26, R26, 0xffff, RZ, 0xc0, !PT ;  /* 0x0000ffff1a1a7812 */ /* 0x000fe200078ec0ff */
[----:B------:R-:W-:Y:S02]  /*146f0*/  IMAD.MOV.U32 R23, RZ, RZ, R7 ;  /* 0x000000ffff177224 */ /* 0x000fe400078e0007 */
[----:B------:R-:W-:-:S04]  /*14700*/  IMAD R5, R10, R5, R6 ;  /* 0x000000050a057224 */ /* 0x000fc800078e0206 */
[----:B------:R-:W-:-:S04]  /*14710*/  @P2 LOP3.LUT R16, R16, 0x20, RZ, 0xfc, !PT ;  /* 0x0000002010102812 */ /* 0x000fc800078efcff */
[----:B------:R-:W-:-:S04]  /*14720*/  LOP3.LUT R16, R16, 0xfffffffe, RZ, 0xc0, !PT ;  /* 0xfffffffe10107812 */ /* 0x000fc800078ec0ff */
[----:B------:R-:W-:Y:S01]  /*14730*/  @P0 LOP3.LUT R16, R16, 0x1, RZ, 0xfc, !PT ;  /* 0x0000000110100812 */ /* 0x000fe200078efcff */
[----:B--2---:R-:W-:Y:S06]  /*14740*/  @!P2 BRA `(.L_x_1361) ;  /* 0x000000000004a947 */ /* 0x004fec0003800000 */
[----:B------:R-:W-:Y:S01]  /*14750*/  BPT.TRAP 0x1 ;  /* 0x000000040000795c */ /* 0x000fe20000300000 */
.L_x_1361:
        /* <DEDUP_REMOVED lines=23> */
.L_x_1429:
[----:B------:R-:W-:Y:S05]  /*148d0*/  BSYNC B0 ;  /* 0x0000000000007941 */ /* 0x000fea0003800000 */
.L_x_1362:
[----:B------:R-:W2:Y:S01]  /*148e0*/  LDL R10, [R1] ;  /* 0x00000000010a7983 */ /* 0x000ea20000100800 */
[----:B------:R-:W-:Y:S01]  /*148f0*/  ULDC.64 UR4, c[0x0][0x300] ;  /* 0x0000c00000047ab9 */ /* 0x000fe20000000a00 */
[----:B------:R-:W-:Y:S01]  /*14900*/  ULDC.64 UR6, c[0x0][0x2e8] ;  /* 0x0000ba0000067ab9 */ /* 0x000fe20000000a00 */
[----:B------:R-:W-:Y:S01]  /*14910*/  IMAD R6, R6, UR4, RZ ;  /* 0x0000000406067c24 */ /* 0x000fe2000f8e02ff */
[----:B------:R-:W1:Y:S01]  /*14920*/  S2R R9, SR_TID.X ;  /* 0x0000000000097919 */ /* 0x000e620000002100 */
[C---:B0-----:R-:W-:Y:S01]  /*14930*/  IMAD.WIDE.U32 R2, R5.reuse, UR4, RZ ;  /* 0x0000000405027c25 */ /* 0x041fe2000f8e00ff */
[C---:B------:R-:W-:Y:S02]  /*14940*/  LOP3.LUT P5, RZ, R16.reuse, 0x10, RZ, 0xc0, !PT ;  /* 0x0000001010ff7812 */ /* 0x040fe400078ac0ff */
[C---:B------:R-:W-:Y:S01]  /*14950*/  LOP3.LUT P4, RZ, R16.reuse, 0x8, RZ, 0xc0, !PT ;  /* 0x0000000810ff7812 */ /* 0x040fe2000788c0ff */
[----:B------:R-:W-:Y:S01]  /*14960*/  IMAD R6, R5, UR5, R6 ;  /* 0x0000000505067c24 */ /* 0x000fe2000f8e0206 */
[----:B------:R-:W-:Y:S01]  /*14970*/  ULDC.64 UR4, c[0x0][0x310] ;  /* 0x0000c40000047ab9 */ /* 0x000fe20000000a00 */
[----:B------:R-:W-:Y:S01]  /*14980*/  LOP3.LUT P3, RZ, R16, 0x4, RZ, 0xc0, !PT ;  /* 0x0000000410ff7812 */ /* 0x000fe2000786c0ff */
[----:B------:R-:W-:Y:S01]  /*14990*/  IMAD R8, R8, UR4, RZ ;  /* 0x0000000408087c24 */ /* 0x000fe2000f8e02ff */
[----:B------:R-:W-:Y:S01]  /*149a0*/  LOP3.LUT P2, RZ, R16, 0x2, RZ, 0xc0, !PT ;  /* 0x0000000210ff7812 */ /* 0x000fe2000784c0ff */
[----:B------:R-:W-:-:S02]  /*149b0*/  IMAD.IADD R3, R3, 0x1, R6 ;  /* 0x0000000103037824 */ /* 0x000fc400078e0206 */
        /* <DEDUP_REMOVED lines=12> */
[----:B--2---:R-:W-:-:S04]  /*14a80*/  IMAD R7, R7, -0x40, R10 ;  /* 0xffffffc007077824 */ /* 0x004fc800078e020a */
[----:B------:R-:W-:-:S05]  /*14a90*/  IMAD.IADD R7, R7, 0x1, -R9 ;  /* 0x0000000107077824 */ /* 0x000fca00078e0a09 */
[----:B------:R-:W-:Y:S01]  /*14aa0*/  ISETP.GE.AND P0, PT, R7, 0x1, PT ;  /* 0x000000010700780c */ /* 0x000fe20003f06270 */
[----:B------:R-:W-:-:S12]  /*14ab0*/  BRA.DIV UR4, `(.L_x_1364) ;  /* 0x0000004204087947 */ /* 0x000fd8000b800000 */
[----:B------:R-:W0:Y:S01]  /*14ac0*/  SHFL.IDX PT, R3, R0, RZ, 0x181f ;  /* 0x00181fff00037589 */ /* 0x000e2200000e0000 */
[----:B------:R-:W-:-:S03]  /*14ad0*/  @P0 IMAD R9, R5, 0x2, R17 ;  /* 0x0000000205090824 */ /* 0x000fc600078e0211 */
[----:B------:R-:W1:Y:S04]  /*14ae0*/  SHFL.IDX PT, R2, R6, RZ, 0x181f ;  /* 0x00181fff06027589 */ /* 0x000e6800000e0000 */
        /* <DEDUP_REMOVED lines=31> */
.L_x_1439:
[----:B------:R-:W-:-:S13]  /*14ce0*/  ISETP.GE.AND P0, PT, R7, 0x31, PT ;  /* 0x000000310700780c */ /* 0x000fda0003f06270 */
[----:B0-----:R-:W-:Y:S01]  /*14cf0*/  @P0 LEA R2, P1, R33, R0, 0x1 ;  /* 0x0000000021020211 */ /* 0x001fe200078208ff */
[----:B------:R-:W-:-:S04]  /*14d00*/  @P0 IMAD R5, R5, 0x2, R17 ;  /* 0x0000000205050824 */ /* 0x000fc800078e0211 */
[----:B--2---:R-:W-:-:S05]  /*14d10*/  @P0 IMAD.X R3, RZ, RZ, R8, P1 ;  /* 0x000000ffff030224 */ /* 0x004fca00008e0608 */
[----:B------:R-:W-:Y:S01]  /*14d20*/  @!PT LDS RZ, [RZ] ;  /* 0x00000000fffff984 */ /* 0x000fe20000000800 */
[----:B------:R-:W-:Y:S01]  /*14d30*/  @!PT LDS RZ, [RZ] ;  /* 0x00000000fffff984 */ /* 0x000fe20000000800 */
[----:B------:R-:W-:Y:S01]  /*14d40*/  @!PT LDS RZ, [RZ] ;  /* 0x00000000fffff984 */ /* 0x000fe20000000800 */
[----:B------:R0:W-:Y:S04]  /*14d50*/  @P0 LDGSTS.E.BYPASS.LTC128B.128 [R5+0x21c00], desc[UR36][R2.64], !P5 ;  /* 0x21c0000002050fae */ /* 0x0001e8000e901d64 */
[----:B------:R0:W-:Y:S04]  /*14d60*/  @P0 LDGSTS.E.BYPASS.LTC128B.128 [R5+0x23c00], desc[UR36][R2.64+0x80], !P4 ;  /* 0x23c0008002050fae */ /* 0x0001e8000e101d64 */
[----:B------:R0:W-:Y:S04]  /*14d70*/  @P0 LDGSTS.E.BYPASS.LTC128B.128 [R5+0x25c00], desc[UR36][R2.64+0x100], !P3 ;  /* 0x25c0010002050fae */ /* 0x0001e8000d901d64 */
[----:B------:R0:W-:Y:S01]  /*14d80*/  @P0 LDGSTS.E.BYPASS.LTC128B.128 [R5+0x27c00], desc[UR36][R2.64+0x180], !P2 ;  /* 0x27c0018002050fae */ /* 0x0001e2000d101d64 */
[----:B------:R-:W-:Y:S01]  /*14d90*/  PLOP3.LUT P0, PT, PT, PT, PT, 0x80, 0x0 ;  /* 0x000000000000781c */ /* 0x000fe20003f0f070 */
[----:B------:R-:W-:-:S12]  /*14da0*/  NOP ;  /* 0x0000000000007918 */ /* 0x000fd80000000000 */
.L_x_1365:
        /* <DEDUP_REMOVED lines=10> */
.L_x_1366:
[----:B------:R1:W-:Y:S02]  /*14e50*/  SYNCS.ARRIVE.TRANS64.A1T0 RZ, [R4+URZ+0x30830], RZ ;  /* 0x030830ff04ff79a7 */ /* 0x0003e4000810003f */
[----:B------:R-:W-:Y:S05]  /*14e60*/  WARPSYNC.ALL ;  /* 0x0000000000007948 */ /* 0x000fea0003800000 */
[----:B------:R-:W-:Y:S01]  /*14e70*/  ULDC.64 UR4, c[0x0][0x298] ;  /* 0x0000a60000047ab9 */ /* 0x000fe20000000a00 */
[----:B0-----:R-:W-:Y:S01]  /*14e80*/  VIADD R2, R17, 0x10400 ;  /* 0x0001040011027836 */ /* 0x001fe20000000000 */
[----:B------:R-:W-:Y:S01]  /*14e90*/  SHF.R.S32.HI R0, RZ, 0x1f, R35 ;  /* 0x0000001fff007819 */ /* 0x000fe20000011423 */
[----:B------:R-:W-:Y:S01]  /*14ea0*/  IMAD.WIDE.U32 R6, R35, UR4, RZ ;  /* 0x0000000423067c25 */ /* 0x000fe2000f8e00ff */
[----:B------:R-:W-:Y:S01]  /*14eb0*/  BSSY B6, `(.L_x_1367) ;  /* 0x0000018000067945 */ /* 0x000fe20003800000 */
[----:B------:R-:W-:Y:S01]  /*14ec0*/  BAR.SYNC.DEFER_BLOCKING 0x8, 0x180 ;  /* 0x0206000000007b1d */ /* 0x000fe20000010000 */
[----:B------:R-:W-:Y:S01]  /*14ed0*/  LOP3.LUT P0, RZ, R2, 0x3ff, RZ, 0xc0, !PT ;  /* 0x000003ff02ff7812 */ /* 0x000fe2000780c0ff */
[----:B------:R-:W-:-:S04]  /*14ee0*/  IMAD R0, R0, UR4, RZ ;  /* 0x0000000400007c24 */ /* 0x000fc8000f8e02ff */
[----:B------:R-:W-:Y:S01]  /*14ef0*/  IMAD R0, R35, UR5, R0 ;  /* 0x0000000523007c24 */ /* 0x000fe2000f8e0200 */
[----:B------:R0:W-:Y:S03]  /*14f00*/  STL.64 [R1+0x18], R6 ;  /* 0x0000180601007387 */ /* 0x0001e60000100a00 */
[----:B------:R-:W-:-:S04]  /*14f10*/  IMAD.IADD R35, R7, 0x1, R0 ;  /* 0x0000000107237824 */ /* 0x000fc800078e0200 */
[----:B------:R-:W-:Y:S05]  /*14f20*/  @!P0 BRA `(.L_x_1368) ;  /* 0x0000000000408947 */ /* 0x000fea0003800000 */
[----:B------:R-:W-:Y:S01]  /*14f30*/  MOV R2, 0x0 ;  /* 0x0000000000027802 */ /* 0x000fe20000000f00 */
[----:B------:R-:W-:Y:S01]  /*14f40*/  ULDC.64 UR6, c[0x4][0xa8] ;  /* 0x01002a0000067ab9 */ /* 0x000fe20000000a00 */
[----:B------:R-:W-:Y:S01]  /*14f50*/  ULDC.64 UR8, c[0x4][0xb0] ;  /* 0x01002c0000087ab9 */ /* 0x000fe20000000a00 */
[----:B------:R-:W-:Y:S01]  /*14f60*/  ULDC.64 UR4, c[0x4][0x20] ;  /* 0x0100080000047ab9 */ /* 0x000fe20000000a00 */
[----:B-1----:R-:W-:Y:S02]  /*14f70*/  IMAD.U32 R4, RZ, RZ, UR6 ;  /* 0x00000006ff047e24 */ /* 0x002fe4000f8e00ff */
[----:B------:R-:W1:Y:S01]  /*14f80*/  LDC.64 R2, c[0x4][R2] ;  /* 0x0100000002027b82 */ /* 0x000e620000000a00 */
[----:B------:R-:W-:Y:S02]  /*14f90*/  IMAD.U32 R5, RZ, RZ, UR7 ;  /* 0x00000007ff057e24 */ /* 0x000fe4000f8e00ff */
[----:B0-----:R-:W-:Y:S02]  /*14fa0*/  IMAD.U32 R6, RZ, RZ, UR8 ;  /* 0x00000008ff067e24 */ /* 0x001fe4000f8e00ff */
[----:B------:R-:W-:-:S02]  /*14fb0*/  IMAD.U32 R7, RZ, RZ, UR9 ;  /* 0x00000009ff077e24 */ /* 0x000fc4000f8e00ff */
[----:B------:R-:W-:Y:S02]  /*14fc0*/  IMAD.U32 R10, RZ, RZ, UR4 ;  /* 0x00000004ff0a7e24 */ /* 0x000fe4000f8e00ff */
[----:B------:R-:W-:Y:S02]  /*14fd0*/  IMAD.U32 R11, RZ, RZ, UR5 ;  /* 0x00000005ff0b7e24 */ /* 0x000fe4000f8e00ff */
[----:B------:R-:W-:Y:S02]  /*14fe0*/  IMAD.MOV.U32 R8, RZ, RZ, 0x70 ;  /* 0x00000070ff087424 */ /* 0x000fe400078e00ff */
[----:B------:R-:W-:Y:S02]  /*14ff0*/  IMAD.MOV.U32 R12, RZ, RZ, 0x1 ;  /* 0x00000001ff0c7424 */ /* 0x000fe400078e00ff */
[----:B------:R-:W-:-:S07]  /*15000*/  IMAD.MOV.U32 R13, RZ, RZ, RZ ;  /* 0x000000ffff0d7224 */ /* 0x000fce00078e00ff */
[----:B------:R-:W-:-:S07]  /*15010*/  LEPC R20, `(.L_x_1368) ;  /* 0x000000001014794e */ /* 0x000fce0000000000 */
[----:B-1----:R-:W-:Y:S05]  /*15020*/  CALL.ABS.NOINC R2 ;  /* 0x0000000002007343 */ /* 0x002fea0003c00000 */
.L_x_1368:
[----:B------:R-:W-:Y:S05]  /*15030*/  BSYNC B6 ;  /* 0x0000000000067941 */ /* 0x000fea0003800000 */
.L_x_1367:
[----:B------:R-:W2:Y:S01]  /*15040*/  LDL.LU.64 R20, [R1+0x18] ;  /* 0x0000180001147983 */ /* 0x000ea20000300a00 */
[----:B------:R-:W-:Y:S01]  /*15050*/  LOP3.LUT P6, RZ, R16, 0x100, RZ, 0xc0, !PT ;  /* 0x0000010010ff7812 */ /* 0x000fe200078cc0ff */
[----:B------:R-:W-:Y:S01]  /*15060*/  IMAD.MOV.U32 R3, RZ, RZ, R35 ;  /* 0x000000ffff037224 */ /* 0x000fe200078e0023 */
[----:B------:R-:W-:Y:S01]  /*15070*/  SHF.R.S32.HI R0, RZ, 0x1f, R27 ;  /* 0x0000001fff007819 */ /* 0x000fe2000001141b */
[----:B------:R-:W-:Y:S01]  /*15080*/  ULDC.64 UR4, c[0x0][0x2d8] ;  /* 0x0000b60000047ab9 */ /* 0x000fe20000000a00 */
[----:B-1----:R-:W-:Y:S01]  /*15090*/  SEL R4, R27, RZ, !P6 ;  /* 0x000000ff1b047207 */ /* 0x002fe20007000000 */
[----:B------:R-:W-:Y:S01]  /*150a0*/  ULDC.64 UR6, c[0x0][0x2e0] ;  /* 0x0000b80000067ab9 */ /* 0x000fe20000000a00 */
[----:B------:R-:W-:-:S05]  /*150b0*/  SEL R0, R0, RZ, !P6 ;  /* 0x000000ff00007207 */ /* 0x000fca0007000000 */
[----:B------:R-:W-:-:S04]  /*150c0*/  IMAD R0, R0, UR6, RZ ;  /* 0x0000000600007c24 */ /* 0x000fc8000f8e02ff */
[----:B------:R-:W-:Y:S02]  /*150d0*/  IMAD R5, R4, UR7, R0 ;  /* 0x0000000704057c24 */ /* 0x000fe4000f8e0200 */
[----:B--2---:R-:W-:Y:S01]  /*150e0*/  IMAD.MOV.U32 R2, RZ, RZ, R20 ;  /* 0x000000ffff027224 */ /* 0x004fe200078e0014 */
[----:B------:R-:W1:Y:S01]  /*150f0*/  LDC R21, c[0x0][0x448] ;  /* 0x00011200ff157b82 */ /* 0x000e620000000800 */
[----:B------:R-:W2:Y:S02]  /*15100*/  S2R R20, SR_TID.X ;  /* 0x0000000000147919 */ /* 0x000ea40000002100 */
[----:B------:R-:W-:-:S04]  /*15110*/  IMAD.WIDE.U32 R2, R26, UR4, R2 ;  /* 0x000000041a027c25 */ /* 0x000fc8000f8e0002 */
[----:B------:R-:W-:Y:S01]  /*15120*/  IMAD R3, R26, UR5, R3 ;  /* 0x000000051a037c24 */ /* 0x000fe2000f8e0203 */
[----:B------:R-:W-:Y:S01]  /*15130*/  ULDC.64 UR4, c[0x0][0x2d0] ;  /* 0x0000b40000047ab9 */ /* 0x000fe20000000a00 */
[----:B------:R-:W-:-:S04]  /*15140*/  IMAD.WIDE.U32 R2, R4, UR6, R2 ;  /* 0x0000000604027c25 */ /* 0x000fc8000f8e0002 */
[----:B------:R-:W-:Y:S02]  /*15150*/  IMAD.IADD R3, R3, 0x1, R5 ;  /* 0x0000000103037824 */ /* 0x000fe400078e0205 */
[----:B------:R-:W3:Y:S01]  /*15160*/  LDC R5, c[0x0][0x448] ;  /* 0x00011200ff057b82 */ /* 0x000ee20000000800 */
[----:B-1----:R-:W-:Y:S02]  /*15170*/  ISETP.NE.AND P6, PT, R21, 0x1, PT ;  /* 0x000000011500780c */ /* 0x002fe40003fc5270 */
[----:B--2---:R-:W-:-:S04]  /*15180*/  LOP3.LUT R20, R20, 0x7f, RZ, 0xc0, !PT ;  /* 0x0000007f14147812 */ /* 0x004fc800078ec0ff */
[----:B------:R-:W-:-:S07]  /*15190*/  SHF.R.U32.HI R21, RZ, 0x3, R20 ;  /* 0x00000003ff157819 */ /* 0x000fce0000011614 */
[----:B0-----:R-:W0:Y:S01]  /*151a0*/  @P6 LDC R7, c[0x0][0x44c] ;  /* 0x00011300ff076b82 */ /* 0x001e220000000800 */
[----:B------:R-:W1:Y:S07]  /*151b0*/  S2R R20, SR_TID.X ;  /* 0x0000000000147919 */ /* 0x000e6e0000002100 */
[----:B------:R-:W2:Y:S01]  /*151c0*/  @P6 LDC R6, c[0x0][0x450] ;  /* 0x00011400ff066b82 */ /* 0x000ea20000000800 */
[----:B-1----:R-:W-:-:S05]  /*151d0*/  IMAD.SHL.U32 R20, R20, 0x10, RZ ;  /* 0x0000001014147824 */ /* 0x002fca00078e00ff */
[----:B------:R-:W-:-:S05]  /*151e0*/  LOP3.LUT R20, R21, 0x70, R20, 0xf8, !PT ;  /* 0x0000007015147812 */ /* 0x000fca00078ef814 */
[----:B------:R-:W-:Y:S02]  /*151f0*/  IMAD.IADD R4, R20, 0x1, R25 ;  /* 0x0000000114047824 */ /* 0x000fe400078e0219 */
[----:B------:R-:W1:Y:S02]  /*15200*/  S2R R20, SR_TID.X ;  /* 0x0000000000147919 */ /* 0x000e640000002100 */
[----:B0-----:R-:W-:-:S04]  /*15210*/  @P6 IMAD.HI.U32 R7, R4, R7, RZ ;  /* 0x0000000704076227 */ /* 0x001fc800078e00ff */
[----:B------:R-:W-:Y:S01]  /*15220*/  IMAD.MOV.U32 R0, RZ, RZ, R4 ;  /* 0x000000ffff007224 */ /* 0x000fe200078e0004 */
[----:B--2---:R-:W-:-:S05]  /*15230*/  @P6 SHF.R.U32.HI R0, RZ, R6, R7 ;  /* 0x00000006ff006219 */ /* 0x004fca0000011607 */
[----:B------:R-:W-:Y:S02]  /*15240*/  IMAD.MOV R6, RZ, RZ, -R0 ;  /* 0x000000ffff067224 */ /* 0x000fe400078e0a00 */
[----:B------:R-:W-:-:S04]  /*15250*/  IMAD.WIDE.U32 R2, R0, UR4, R2 ;  /* 0x0000000400027c25 */ /* 0x000fc8000f8e0002 */
[----:B---3--:R-:W-:Y:S01]  /*15260*/  IMAD R4, R5, R6, R4 ;  /* 0x0000000605047224 */ /* 0x008fe200078e0204 */
[----:B------:R-:W-:-:S05]  /*15270*/  SHF.R.S32.HI R6, RZ, 0x1f, R0 ;  /* 0x0000001fff067819 */ /* 0x000fca0000011400 */
[----:B------:R-:W-:-:S04]  /*15280*/  IMAD R6, R6, UR4, RZ ;  /* 0x0000000406067c24 */ /* 0x000fc8000f8e02ff */
[----:B------:R-:W-:Y:S01]  /*15290*/  IMAD R7, R0, UR5, R6 ;  /* 0x0000000500077c24 */ /* 0x000fe2000f8e0206 */
[----:B------:R-:W-:Y:S01]  /*152a0*/  SHF.R.S32.HI R0, RZ, 0x1f, R4 ;  /* 0x0000001fff007819 */ /* 0x000fe20000011404 */
[----:B------:R-:W-:Y:S02]  /*152b0*/  ULDC.64 UR4, c[0x0][0x2c8] ;  /* 0x0000b20000047ab9 */ /* 0x000fe40000000a00 */
[----:B------:R-:W-:Y:S01]  /*152c0*/  IMAD.IADD R3, R3, 0x1, R7 ;  /* 0x0000000103037824 */ /* 0x000fe200078e0207 */
[----:B-1----:R-:W-:Y:S01]  /*152d0*/  LOP3.LUT R20, R20, 0x7f, RZ, 0xc0, !PT ;  /* 0x0000007f14147812 */ /* 0x002fe200078ec0ff */
[----:B------:R-:W-:Y:S02]  /*152e0*/  IMAD R7, R0, UR4, RZ ;  /* 0x0000000400077c24 */ /* 0x000fe4000f8e02ff */
[----:B------:R-:W-:Y:S01]  /*152f0*/  IMAD.WIDE.U32 R2, R4, UR4, R2 ;  /* 0x0000000404027c25 */ /* 0x000fe2000f8e0002 */
[----:B------:R-:W-:-:S03]  /*15300*/  SHF.R.U32.HI R8, RZ, 0x3, R20 ;  /* 0x00000003ff087819 */ /* 0x000fc60000011614 */
[----:B------:R-:W-:Y:S01]  /*15310*/  IMAD R0, R4, UR5, R7 ;  /* 0x0000000504007c24 */ /* 0x000fe2000f8e0207 */
[----:B------:R-:W-:Y:S02]  /*15320*/  ULDC.64 UR4, c[0x0][0x280] ;  /* 0x0000a00000047ab9 */ /* 0x000fe40000000a00 */
[C---:B------:R-:W-:Y:S01]  /*15330*/  LEA R4, P0, R2.reuse, UR4, 0x1 ;  /* 0x0000000402047c11 */ /* 0x040fe2000f8008ff */
[----:B------:R-:W-:Y:S01]  /*15340*/  IMAD.IADD R3, R3, 0x1, R0 ;  /* 0x0000000103037824 */ /* 0x000fe200078e0200 */
[----:B------:R-:W-:Y:S02]  /*15350*/  ULDC UR4, c[0x0][0x2b8] ;  /* 0x0000ae0000047ab9 */ /* 0x000fe40000000800 */
[----:B------:R-:W-:Y:S02]  /*15360*/  ISETP.GE.AND P4, PT, R33, UR4, PT ;  /* 0x0000000421007c0c */ /* 0x000fe4000bf86270 */
[----:B------:R-:W-:Y:S01]  /*15370*/  LEA.HI.X R0, R2, UR5, R3, 0x1, P0 ;  /* 0x0000000502007c11 */ /* 0x000fe200080f0c03 */
[----:B------:R-:W-:Y:S01]  /*15380*/  UMOV UR5, 0xffffffff ;  /* 0xffffffff00057882 */ /* 0x000fe20000000000 */
[----:B------:R-:W-:-:S02]  /*15390*/  ISETP.GE.AND P3, PT, R37, UR4, PT ;  /* 0x0000000425007c0c */ /* 0x000fc4000bf66270 */
[----:B------:R-:W-:Y:S02]  /*153a0*/  ISETP.GE.AND P2, PT, R36, UR4, PT ;  /* 0x0000000424007c0c */ /* 0x000fe4000bf46270 */
[----:B------:R-:W-:Y:S01]  /*153b0*/  ISETP.GE.AND P1, PT, R34, UR4, PT ;  /* 0x0000000422007c0c */ /* 0x000fe2000bf26270 */
[----:B------:R-:W-:-:S12]  /*153c0*/  BRA.DIV UR5, `(.L_x_1369) ;  /* 0x0000003e05207947 */ /* 0x000fd8000b800000 */
[----:B------:R-:W0:Y:S01]  /*153d0*/  SHFL.IDX PT, R14, R4, RZ, 0x181f ;  /* 0x00181fff040e7589 */ /* 0x000e2200000e0000 */
[----:B------:R-:W-:Y:S02]  /*153e0*/  IMAD R5, R29, R5, RZ ;  /* 0x000000051d057224 */ /* 0x000fe400078e02ff */
        /* <DEDUP_REMOVED lines=12> */
[----:B------:R-:W-:Y:S01]  /*154b0*/  ISETP.GE.AND P0, PT, R6, R5, PT ;  /* 0x000000050600720c */ /* 0x000fe20003f06270 */
[----:B------:R-:W-:-:S02]  /*154c0*/  VIADD R6, R25, 0x20 ;  /* 0x0000002019067836 */ /* 0x000fc40000000000 */
[----:B-1----:R-:W1:Y:S10]  /*154d0*/  SHFL.IDX PT, R2, R0, 0x1, 0x181f ;  /* 0x00381f0000027f89 */ /* 0x002e7400000e0000 */
[----:B0-----:R-:W-:-:S05]  /*154e0*/  @!P0 LEA R14, P5, R33, R14, 0x1 ;  /* 0x0000000e210e8211 */ /* 0x001fca00078a08ff */
[----:B-1----:R-:W-:Y:S02]  /*154f0*/  @!P0 IMAD.X R7, RZ, RZ, R2, P5 ;  /* 0x000000ffff078224 */ /* 0x002fe400028e0602 */
[----:B------:R-:W-:Y:S02]  /*15500*/  @!P0 IMAD.MOV.U32 R2, RZ, RZ, R14 ;  /* 0x000000ffff028224 */ /* 0x000fe400078e000e */
[----:B------:R-:W-:Y:S01]  /*15510*/  @!P0 IMAD.MOV.U32 R3, RZ, RZ, R7 ;  /* 0x000000ffff038224 */ /* 0x000fe200078e0007 */
        /* <DEDUP_REMOVED lines=53> */
[----:B------:R-:W-:-:S03]  /*15870*/  ISETP.GE.AND P0, PT, R6, R5, PT ;  /* 0x000000050600720c */ /* 0x000fc60003f06270 */
[----:B------:R-:W-:Y:S04]  /*15880*/  SHFL.IDX PT, R6, R0, 0x7, 0x181f ;  /* 0x00f81f0000067f89 */ /* 0x000fe800000e0000 */
[----:B-1----:R-:W1:Y:S06]  /*15890*/  SHFL.IDX PT, R2, R0, 0x6, 0x181f ;  /* 0x00d81f0000027f89 */ /* 0x002e6c00000e0000 */
        /* <DEDUP_REMOVED lines=8> */
[----:B------:R0:W-:Y:S02]  /*15920*/  @!P0 LDGSTS.E.BYPASS.LTC128B.128 [R32+0x1f400], desc[UR36][R2.64+0x180], !P1 ;  /* 0x1f40018002208fae */ /* 0x0001e4000c901d64 */
.L_x_1456:
[----:B------:R-:W-:Y:S01]  /*15930*/  VIADD R0, R25, 0x70 ;  /* 0x0000007019007836 */ /* 0x000fe20000000000 */
[----:B------:R-:W-:Y:S04]  /*15940*/  BSSY B0, `(.L_x_1370) ;  /* 0x000000c000007945 */ /* 0x000fe80003800000 */
[----:B------:R-:W-:-:S13]  /*15950*/  ISETP.GE.AND P0, PT, R0, R5, PT ;  /* 0x000000050000720c */ /* 0x000fda0003f06270 */
[----:B------:R-:W-:Y:S05]  /*15960*/  @P0 BRA `(.L_x_1371) ;  /* 0x0000000000240947 */ /* 0x000fea0003800000 */
[----:B01----:R-:W-:-:S05]  /*15970*/  LEA R2, P0, R33, R14, 0x1 ;  /* 0x0000000e21027211 */ /* 0x003fca00078008ff */
        /* <DEDUP_REMOVED lines=8> */
.L_x_1371:
[----:B------:R-:W-:Y:S05]  /*15a00*/  BSYNC B0 ;  /* 0x0000000000007941 */ /* 0x000fea0003800000 */
.L_x_1370:
[----:B------:R-:W-:Y:S01]  /*15a10*/  NOP ;  /* 0x0000000000007918 */ /* 0x000fe20000000000 */
[----:B------:R-:W-:-:S13]  /*15a20*/  PLOP3.LUT P0, PT, PT, PT, PT, 0x80, 0x0 ;  /* 0x000000000000781c */ /* 0x000fda0003f0f070 */
.L_x_1372:
[----:B------:R-:W-:Y:S02]  /*15a30*/  PLOP3.LUT P1, PT, P1, P0, PT, 0xa2, 0x0 ;  /* 0x000000000000781c */ /* 0x000fe40000f21472 */
[----:B------:R-:W-:-:S08]  /*15a40*/  @P0 R2UR P1, UR4, R17 ;  /* 0x00000000110402ca */ /* 0x000fd00000020000 */
[----:B------:R-:W-:-:S05]  /*15a50*/  @P0 PLOP3.LUT P0, PT, P1, PT, PT, 0x80, 0x0 ;  /* 0x000000000000081c */ /* 0x000fca0000f0f070 */
[----:B------:R-:W-:Y:S01]  /*15a60*/  @!P1 SYNCS.ARRIVE.TRANS64.RED.A0T1 RZ, [UR4+0x30800], RZ ;  /* 0x030800ffffff99a7 */ /* 0x000fe20008200404 */
[----:B------:R-:W-:Y:S07]  /*15a70*/  @!P1 ARRIVES.LDGSTSBAR.64.TRANSCNT [UR4+0x30800] ;  /* 0x03080000ff0099b0 */ /* 0x000fee0008000a84 */
[----:B------:R-:W-:Y:S05]  /*15a80*/  @P0 BRA.U.ANY `(.L_x_1372) ;  /* 0xfffffffd00e80947 */ /* 0x000fea000393ffff */
[----:B0-2---:R-:W2:Y:S04]  /*15a90*/  LDL.LU R3, [R1+0x20] ;  /* 0x0000200001037983 */ /* 0x005ea80000300800 */
[----:B------:R-:W3:Y:S01]  /*15aa0*/  LDL.LU R2, [R1+0x14] ;  /* 0x0000140001027983 */ /* 0x000ee20000300800 */
[----:B--2---:R-:W-:Y:S02]  /*15ab0*/  VIADD R3, R3, 0x1 ;  /* 0x0000000103037836 */ /* 0x004fe40000000000 */
[----:B---3--:R-:W-:-:S03]  /*15ac0*/  VIADD R7, R2, 0xfffffffe ;  /* 0xfffffffe02077836 */ /* 0x008fc60000000000 */
[----:B------:R0:W-:Y:S01]  /*15ad0*/  STL [R1+0x20], R3 ;  /* 0x0000200301007387 */ /* 0x0001e20000100800 */
[----:B------:R-:W-:-:S04]  /*15ae0*/  LEA.HI R0, R3, R3, RZ, 0x1 ;  /* 0x0000000303007211 */ /* 0x000fc800078f08ff */
[----:B------:R-:W-:-:S05]  /*15af0*/  LOP3.LUT R0, R0, 0xfffffffe, RZ, 0xc0, !PT ;  /* 0xfffffffe00007812 */ /* 0x000fca00078ec0ff */
[----:B------:R-:W-:-:S05]  /*15b00*/  IMAD.IADD R0, R3, 0x1, -R0 ;  /* 0x0000000103007824 */ /* 0x000fca00078e0a00 */
[----:B------:R-:W-:Y:S01]  /*15b10*/  SHF.L.U32 R0, R0, 0x1f, RZ ;  /* 0x0000001f00007819 */ /* 0x000fe200000006ff */
[----:B------:R-:W-:Y:S01]  /*15b20*/  NOP ;  /* 0x0000000000007918 */ /* 0x000fe20000000000 */
[----:B------:R0:W-:Y:S01]  /*15b30*/  SYNCS.ARRIVE.TRANS64.A1T0 RZ, [R17+URZ+0x30800], RZ ;  /* 0x030800ff11ff79a7 */ /* 0x0001e2000810003f */
[----:B------:R-:W-:Y:S01]  /*15b40*/  BSSY B0, `(.L_x_1373) ;  /* 0x0000003000007945 */ /* 0x000fe20003800000 */
[----:B------:R-:W2:Y:S03]  /*15b50*/  SYNCS.PHASECHK.TRANS64.TRYWAIT P0, [R17+URZ+0x30820], R0 ;  /* 0x03082000110075a7 */ /* 0x000ea6000800017f */
[----:B0-2---:R-:W-:Y:S05]  /*15b60*/  @!P0 BRA `(.L_x_1374) ;  /* 0x0000003c00f08947 */ /* 0x005fea0003800000 */
.L_x_1457:
[----:B------:R-:W-:Y:S05]  /*15b70*/  BSYNC B0 ;  /* 0x0000000000007941 */ /* 0x000fea0003800000 */
.L_x_1373:
[----:B------:R-:W2:Y:S01]  /*15b80*/  LDL R2, [R1+0x4] ;  /* 0x0000040001027983 */ /* 0x000ea20000100800 */
[----:B------:R-:W-:Y:S01]  /*15b90*/  BSSY B0, `(.L_x_1375) ;  /* 0x00000fc000007945 */ /* 0x000fe20003800000 */
[----:B--2---:R-:W-:-:S13]  /*15ba0*/  ISETP.GE.AND P0, PT, R7, R2, PT ;  /* 0x000000020700720c */ /* 0x004fda0003f06270 */
[----:B------:R-:W-:Y:S05]  /*15bb0*/  @!P0 BRA `(.L_x_1376) ;  /* 0x0000000c00e48947 */ /* 0x000fea0003800000 */
[----:B------:R-:W-:Y:S01]  /*15bc0*/  ULDC UR4, c[0x0][0x2f4] ;  /* 0x0000bd0000047ab9 */ /* 0x000fe20000000800 */
[----:B------:R-:W-:Y:S01]  /*15bd0*/  IMAD.MOV.U32 R6, RZ, RZ, R22 ;  /* 0x000000ffff067224 */ /* 0x000fe200078e0016 */
[----:B------:R-:W-:Y:S01]  /*15be0*/  ISETP.GE.AND P4, PT, R33, UR4, PT ;  /* 0x0000000421007c0c */ /* 0x000fe2000bf86270 */
[----:B------:R-:W-:Y:S01]  /*15bf0*/  IMAD.MOV.U32 R8, RZ, RZ, R28 ;  /* 0x000000ffff087224 */ /* 0x000fe200078e001c */
[----:B------:R-:W-:Y:S01]  /*15c00*/  ISETP.GE.AND P3, PT, R37, UR4, PT ;  /* 0x0000000425007c0c */ /* 0x000fe2000bf66270 */
[----:B------:R-:W-:Y:S01]  /*15c10*/  IMAD.MOV.U32 R29, RZ, RZ, R23 ;  /* 0x000000ffff1d7224 */ /* 0x000fe200078e0017 */
[----:B------:R-:W-:Y:S02]  /*15c20*/  ISETP.GE.AND P2, PT, R36, UR4, PT ;  /* 0x0000000424007c0c */ /* 0x000fe4000bf46270 */
[----:B------:R-:W-:-:S13]  /*15c30*/  ISETP.GE.AND P1, PT, R34, UR4, PT ;  /* 0x0000000422007c0c */ /* 0x000fda000bf26270 */
.L_x_1389:
[----:B------:R-:W2:Y:S04]  /*15c40*/  LDL R9, [R1+0x8] ;  /* 0x0000080001097983 */ /* 0x000ea80000100800 */
[----:B------:R-:W3:Y:S01]  /*15c50*/  LDL R11, [R1+0xc] ;  /* 0x00000c00010b7983 */ /* 0x000ee20000100800 */
[----:B0-----:R-:W0:Y:S01]  /*15c60*/  S2R R0, SR_TID.X ;  /* 0x0000000000007919 */ /* 0x001e220000002100 */
[----:B------:R-:W4:Y:S01]  /*15c70*/  S2R R3, SR_TID.X ;  /* 0x0000000000037919 */ /* 0x000f220000002100 */
[----:B0-----:R-:W-:-:S04]  /*15c80*/  LOP3.LUT R0, R0, 0x7f, RZ, 0xc0, !PT ;  /* 0x0000007f00007812 */ /* 0x001fc800078ec0ff */
[----:B------:R-:W-:Y:S02]  /*15c90*/  SHF.R.U32.HI R2, RZ, 0x3, R0 ;  /* 0x00000003ff027819 */ /* 0x000fe40000011600 */
[----:B------:R-:W0:Y:S01]  /*15ca0*/  LDC R0, c[0x0][0x430] ;  /* 0x00010c00ff007b82 */ /* 0x000e220000000800 */
[----:B----4-:R-:W-:-:S05]  /*15cb0*/  IMAD.SHL.U32 R3, R3, 0x10, RZ ;  /* 0x0000001003037824 */ /* 0x010fca00078e00ff */
[----:B------:R-:W-:-:S04]  /*15cc0*/  LOP3.LUT R3, R2, 0x70, R3, 0xf8, !PT ;  /* 0x0000007002037812 */ /* 0x000fc800078ef803 */
[----:B------:R-:W-:-:S13]  /*15cd0*/  ISETP.GT.U32.AND P6, PT, R3, 0x3f, PT ;  /* 0x0000003f0300780c */ /* 0x000fda0003fc4070 */
[----:B------:R-:W3:Y:S01]  /*15ce0*/  @!P6 LDC.64 R4, c[0x0][0x428] ;  /* 0x00010a00ff04eb82 */ /* 0x000ee20000000a00 */
[----:B0-----:R-:W-:-:S13]  /*15cf0*/  ISETP.NE.AND P0, PT, R0, 0x1, PT ;  /* 0x000000010000780c */ /* 0x001fda0003f05270 */
[----:B------:R-:W0:Y:S08]  /*15d00*/  @P0 LDC R2, c[0x0][0x434] ;  /* 0x00010d00ff020b82 */ /* 0x000e300000000800 */
[----:B------:R-:W4:Y:S01]  /*15d10*/  @P0 LDC R0, c[0x0][0x438] ;  /* 0x00010e00ff000b82 */ /* 0x000f220000000800 */
[----:B------:R-:W-:Y:S01]  /*15d20*/  LOP3.LUT P5, RZ, R16, 0x20, RZ, 0xc0, !PT ;  /* 0x0000002010ff7812 */ /* 0x000fe200078ac0ff */
[----:B------:R-:W-:Y:S01]  /*15d30*/  VIADD R22, R6, 0x1 ;  /* 0x0000000106167836 */ /* 0x000fe20000000000 */
[----:B------:R-:W-:Y:S05]  /*15d40*/  YIELD ;  /* 0x0000000000007946 */ /* 0x000fea0003800000 */
[----:B------:R-:W-:Y:S01]  /*15d50*/  ULDC UR4, c[0x0][0x430] ;  /* 0x00010c0000047ab9 */ /* 0x000fe20000000800 */
[----:B------:R-:W-:-:S02]  /*15d60*/  IMAD.MOV.U32 R23, RZ, RZ, R7 ;  /* 0x000000ffff177224 */ /* 0x000fc400078e0007 */
[----:B--2---:R-:W-:-:S04]  /*15d70*/  IMAD R9, R7, 0x40, R9 ;  /* 0x0000004007097824 */ /* 0x004fc800078e0209 */
[----:B------:R-:W-:-:S04]  /*15d80*/  IMAD.IADD R9, R3, 0x1, R9 ;  /* 0x0000000103097824 */ /* 0x000fc800078e0209 */
[----:B0-----:R-:W-:-:S04]  /*15d90*/  @P0 IMAD.HI.U32 R3, R9, R2, RZ ;  /* 0x0000000209030227 */ /* 0x001fc800078e00ff */
[----:B------:R-:W-:Y:S01]  /*15da0*/  IMAD.MOV.U32 R10, RZ, RZ, R9 ;  /* 0x000000ffff0a7224 */ /* 0x000fe200078e0009 */
[----:B----4-:R-:W-:Y:S01]  /*15db0*/  @P0 SHF.R.U32.HI R10, RZ, R0, R3 ;  /* 0x00000000ff0a0219 */ /* 0x010fe20000011603 */
[----:B---3--:R-:W-:-:S03]  /*15dc0*/  @!P6 IMAD R0, R11, R4, RZ ;  /* 0x000000040b00e224 */ /* 0x008fc600078e02ff */
[--C-:B------:R-:W-:Y:S01]  /*15dd0*/  @!P6 SHF.R.S32.HI R3, RZ, 0x1f, R10.reuse ;  /* 0x0000001fff03e819 */ /* 0x100fe2000001140a */
[----:B------:R-:W-:Y:S02]  /*15de0*/  @!P6 IMAD.MOV.U32 R2, RZ, RZ, R10 ;  /* 0x000000ffff02e224 */ /* 0x000fe400078e000a */
[C---:B------:R-:W-:Y:S02]  /*15df0*/  @!P6 IMAD R0, R30.reuse, R5, R0 ;  /* 0x000000051e00e224 */ /* 0x040fe400078e0200 */
[----:B------:R-:W-:Y:S02]  /*15e00*/  @!P6 IMAD.WIDE.U32 R2, R30, R4, R2 ;  /* 0x000000041e02e225 */ /* 0x000fe400078e0002 */
[----:B------:R-:W0:Y:S02]  /*15e10*/  @!P6 LDC.64 R4, c[0x0][0x418] ;  /* 0x00010600ff04eb82 */ /* 0x000e240000000a00 */
[----:B------:R-:W-:Y:S01]  /*15e20*/  @!P6 IMAD.IADD R0, R0, 0x1, R3 ;  /* 0x000000010000e824 */ /* 0x000fe200078e0203 */
[----:B0-----:R-:W-:-:S04]  /*15e30*/  @!P6 LEA R4, P0, R2, R4, 0x2 ;  /* 0x000000040204e211 */ /* 0x001fc800078010ff */
[----:B------:R-:W-:Y:S01]  /*15e40*/  @!P6 LEA.HI.X R5, R2, R5, R0, 0x2, P0 ;  /* 0x000000050205e211 */ /* 0x000fe200000f1400 */
[----:B------:R-:W-:Y:S01]  /*15e50*/  IMAD.MOV.U32 R0, RZ, RZ, RZ ;  /* 0x000000ffff007224 */ /* 0x000fe200078e00ff */
[----:B------:R-:W-:Y:S01]  /*15e60*/  ISETP.NE.AND P0, PT, R22, 0x2, PT ;  /* 0x000000021600780c */ /* 0x000fe20003f05270 */
[----:B------:R-:W-:-:S03]  /*15e70*/  IMAD.MOV R2, RZ, RZ, -R10 ;  /* 0x000000ffff027224 */ /* 0x000fc600078e0a0a */
[----:B------:R-:W-:Y:S01]  /*15e80*/  SEL R28, RZ, 0x1, P0 ;  /* 0x00000001ff1c7807 */ /* 0x000fe20000000000 */
[----:B------:R0:W5:Y:S01]  /*15e90*/  @!P6 LDG.E R0, desc[UR36][R4.64] ;  /* 0x000000240400e981 */ /* 0x000162000c1e1900 */
[----:B------:R-:W-:Y:S02]  /*15ea0*/  SEL R22, R22, RZ, P0 ;  /* 0x000000ff16167207 */ /* 0x000fe40000000000 */
[----:B------:R-:W-:Y:S01]  /*15eb0*/  LOP3.LUT R28, R8, R28, RZ, 0x3c, !PT ;  /* 0x0000001c081c7212 */ /* 0x000fe200078e3cff */
[----:B0-----:R-:W-:Y:S01]  /*15ec0*/  IMAD R5, R2, UR4, R9 ;  /* 0x0000000402057c24 */ /* 0x001fe2000f8e0209 */
[----:B------:R-:W-:Y:S06]  /*15ed0*/  @!P5 BRA `(.L_x_1377) ;  /* 0x000000000004d947 */ /* 0x000fec0003800000 */
[----:B------:R-:W-:Y:S01]  /*15ee0*/  BPT.TRAP 0x1 ;  /* 0x000000040000795c */ /* 0x000fe20000300000 */
.L_x_1377:
[----:B------:R-:W-:Y:S01]  /*15ef0*/  IMAD R7, R22, 0x8, R17 ;  /* 0x0000000816077824 */ /* 0x000fe200078e0211 */
[----:B------:R-:W-:Y:S01]  /*15f00*/  SHF.L.U32 R2, R28, 0x1f, RZ ;  /* 0x0000001f1c027819 */ /* 0x000fe200000006ff */
[----:B------:R-:W-:Y:S03]  /*15f10*/  BSSY B1, `(.L_x_1378) ;  /* 0x0000003000017945 */ /* 0x000fe60003800000 */
[----:B------:R-:W0:Y:S02]  /*15f20*/  SYNCS.PHASECHK.TRANS64.TRYWAIT P0, [R7+URZ+0x30840], R2 ;  /* 0x03084002070075a7 */ /* 0x000e24000800017f */
[----:B0-----:R-:W-:Y:S05]  /*15f30*/  @!P0 BRA `(.L_x_1379) ;  /* 0x0000003c00108947 */ /* 0x001fea0003800000 */
.L_x_1458:
[----:B------:R-:W-:Y:S05]  /*15f40*/  BSYNC B1 ;  /* 0x0000000000017941 */ /* 0x000fea0003800000 */
.L_x_1378:
        /* <DEDUP_REMOVED lines=25> */
[----:B------:R-:W2:Y:S01]  /*160e0*/  SHFL.IDX PT, R3, R25, RZ, 0x181f ;  /* 0x00181fff19037589 */ /* 0x000ea200000e0000 */
        /* <DEDUP_REMOVED lines=9> */
[----:B--2---:R-:W-:-:S05]  /*16180*/  IMAD.X R3, RZ, RZ, R3, P0 ;  /* 0x000000ffff037224 */ /* 0x004fca00000e0603 */
        /* <DEDUP_REMOVED lines=15> */
[----:B------:R0:W2:Y:S04]  /*16280*/  SHFL.IDX PT, R35, R25, 0x3, 0x181f ;  /* 0x00781f0019237f89 */ /* 0x0000a800000e0000 */
[----:B------:R-:W-:Y:S01]  /*16290*/  LDGSTS.E.BYPASS.LTC128B.128 [R20+0x21400], desc[UR36][R2.64], !P2 ;  /* 0x2140000002147fae */ /* 0x000fe2000d101d64 */
[----:B------:R-:W-:-:S03]  /*162a0*/  LOP3.LUT P2, RZ, R16, 0x1000, RZ, 0xc0, !PT ;  /* 0x0000100010ff7812 */ /* 0x000fc6000784c0ff */
[----:B------:R-:W-:Y:S01]  /*162b0*/  LDGSTS.E.BYPASS.LTC128B.128 [R20+0x23400], desc[UR36][R2.64+0x80], !P1 ;  /* 0x2340008002147fae */ /* 0x000fe2000c901d64 */
[----:B------:R-:W-:-:S03]  /*162c0*/  LOP3.LUT P1, RZ, R16, 0x800, RZ, 0xc0, !PT ;  /* 0x0000080010ff7812 */ /* 0x000fc6000782c0ff */
[----:B------:R-:W-:Y:S04]  /*162d0*/  LDGSTS.E.BYPASS.LTC128B.128 [R20+0x25400], desc[UR36][R2.64+0x100], !P6 ;  /* 0x2540010002147fae */ /* 0x000fe8000f101d64 */
[----:B------:R3:W-:Y:S04]  /*162e0*/  LDGSTS.E.BYPASS.LTC128B.128 [R20+0x27400], desc[UR36][R2.64+0x180], !P5 ;  /* 0x2740018002147fae */ /* 0x0007e8000e901d64 */
[----:B--23--:R0:W3:Y:S02]  /*162f0*/  SHFL.IDX PT, R2, R10, 0x3, 0x181f ;  /* 0x00781f000a027f89 */ /* 0x00c0e400000e0000 */
.L_x_1468:
[----:B------:R-:W-:Y:S02]  /*16300*/  LOP3.LUT R16, R16, 0xfffff7ff, RZ, 0xc0, !PT ;  /* 0xfffff7ff10107812 */ /* 0x000fe400078ec0ff */
[----:B---3--:R-:W-:Y:S02]  /*16310*/  IADD3 R2, P0, R2, R4, RZ ;  /* 0x0000000402027210 */ /* 0x008fe40007f1e0ff */
        /* <DEDUP_REMOVED lines=15> */
.L_x_1381:
        /* <DEDUP_REMOVED lines=10> */
.L_x_1382:
[----:B------:R3:W-:Y:S01]  /*164b0*/  SYNCS.ARRIVE.TRANS64.A1T0 RZ, [R7+URZ+0x30830], RZ ;  /* 0x030830ff07ff79a7 */ /* 0x0007e2000810003f */
[----:B------:R-:W-:Y:S05]  /*164c0*/  @!P6 BRA `(.L_x_1383) ;  /* 0x000000000004e947 */ /* 0x000fea0003800000 */
[----:B------:R-:W-:Y:S01]  /*164d0*/  BPT.TRAP 0x1 ;  /* 0x000000040000795c */ /* 0x000fe20000300000 */
.L_x_1383:
[----:B--2---:R-:W-:Y:S01]  /*164e0*/  SHF.L.U32 R2, R8, 0x1f, RZ ;  /* 0x0000001f08027819 */ /* 0x004fe200000006ff */
[----:B---3--:R-:W-:Y:S01]  /*164f0*/  IMAD R7, R6, 0x8, R17 ;  /* 0x0000000806077824 */ /* 0x008fe200078e0211 */
[----:B------:R-:W-:Y:S03]  /*16500*/  BSSY B1, `(.L_x_1384) ;  /* 0x0000003000017945 */ /* 0x000fe60003800000 */
[----:B------:R-:W2:Y:S02]  /*16510*/  SYNCS.PHASECHK.TRANS64.TRYWAIT P0, [R7+URZ+0x30860], R2 ;  /* 0x03086002070075a7 */ /* 0x000ea4000800017f */
[----:B--2---:R-:W-:Y:S05]  /*16520*/  @!P0 BRA `(.L_x_1385) ;  /* 0x0000003c001c8947 */ /* 0x004fea0003800000 */
.L_x_1469:
[----:B------:R-:W-:Y:S05]  /*16530*/  BSYNC B1 ;  /* 0x0000000000017941 */ /* 0x000fea0003800000 */
.L_x_1384:
[----:B------:R-:W3:Y:S01]  /*16540*/  LDL R8, [R1] ;  /* 0x0000000001087983 */ /* 0x000ee20000100800 */
[----:B------:R-:W4:Y:S01]  /*16550*/  S2R R3, SR_TID.X ;  /* 0x0000000000037919 */ /* 0x000f220000002100 */
[----:B------:R-:W-:Y:S01]  /*16560*/  UMOV UR4, 0xffffffff ;  /* 0xffffffff00047882 */ /* 0x000fe20000000000 */
[----:B------:R-:W-:Y:S01]  /*16570*/  IMAD R6, R6, 0x4000, R31 ;  /* 0x0000400006067824 */ /* 0x000fe200078e021f */
[----:B----4-:R-:W-:-:S04]  /*16580*/  LOP3.LUT R3, R3, 0x7f, RZ, 0xc0, !PT ;  /* 0x0000007f03037812 */ /* 0x010fc800078ec0ff */
[----:B------:R-:W-:Y:S01]  /*16590*/  SHF.R.U32.HI R3, RZ, 0x3, R3 ;  /* 0x00000003ff037819 */ /* 0x000fe20000011603 */
[----:B---3--:R-:W-:-:S04]  /*165a0*/  IMAD R8, R29, -0x40, R8 ;  /* 0xffffffc01d087824 */ /* 0x008fc800078e0208 */
[----:B------:R-:W-:Y:S01]  /*165b0*/  IMAD.IADD R8, R8, 0x1, -R3 ;  /* 0x0000000108087824 */ /* 0x000fe200078e0a03 */
[----:B------:R-:W-:Y:S06]  /*165c0*/  BRA.DIV UR4, `(.L_x_1386) ;  /* 0x0000003e04087947 */ /* 0x000fec000b800000 */
[----:B--2---:R-:W2:Y:S01]  /*165d0*/  SHFL.IDX PT, R2, R18, RZ, 0x181f ;  /* 0x00181fff12027589 */ /* 0x004ea200000e0000 */
[----:B------:R-:W-:-:S03]  /*165e0*/  IMAD R6, R6, 0x2, R17 ;  /* 0x0000000206067824 */ /* 0x000fc600078e0211 */
[----:B------:R-:W3:Y:S04]  /*165f0*/  SHFL.IDX PT, R3, R19, RZ, 0x181f ;  /* 0x00181fff13037589 */ /* 0x000ee800000e0000 */
[----:B-1----:R-:W-:Y:S01]  /*16600*/  SHFL.IDX PT, R14, R18, 0x3, 0x181f ;  /* 0x00781f00120e7f89 */ /* 0x002fe200000e0000 */
[----:B--2---:R-:W-:-:S05]  /*16610*/  IADD3 R2, P0, R2, R4, RZ ;  /* 0x0000000402027210 */ /* 0x004fca0007f1e0ff */
[----:B---3--:R-:W-:Y:S01]  /*16620*/  IMAD.X R3, RZ, RZ, R3, P0 ;  /* 0x000000ffff037224 */ /* 0x008fe200000e0603 */
        /* <DEDUP_REMOVED lines=8> */
[----:B-1----:R-:W1:Y:S04]  /*166b0*/  SHFL.IDX PT, R2, R18, 0x1, 0x181f ;  /* 0x00381f0012027f89 */ /* 0x002e6800000e0000 */
[----:B------:R-:W2:Y:S01]  /*166c0*/  SHFL.IDX PT, R3, R19, 0x1, 0x181f ;  /* 0x00381f0013037f89 */ /* 0x000ea200000e0000 */
[----:B-1----:R-:W-:-:S05]  /*166d0*/  IADD3 R2, P0, R2, R4, RZ ;  /* 0x0000000402027210 */ /* 0x002fca0007f1e0ff */
[----:B--2---:R-:W-:Y:S01]  /*166e0*/  IMAD.X R3, RZ, RZ, R3, P0 ;  /* 0x000000ffff037224 */ /* 0x004fe200000e0603 */
        /* <DEDUP_REMOVED lines=9> */
[----:B------:R-:W2:Y:S04]  /*16780*/  SHFL.IDX PT, R3, R19, 0x2, 0x181f ;  /* 0x00581f0013037f89 */ /* 0x000ea800000e0000 */
[----:B------:R-:W3:Y:S01]  /*16790*/  SHFL.IDX PT, R19, R19, 0x3, 0x181f ;  /* 0x00781f0013137f89 */ /* 0x000ee200000e0000 */
[----:B-1----:R-:W-:-:S05]  /*167a0*/  IADD3 R2, P0, R2, R4, RZ ;  /* 0x0000000402027210 */ /* 0x002fca0007f1e0ff */
[----:B--2---:R-:W-:Y:S01]  /*167b0*/  IMAD.X R3, RZ, RZ, R3, P0 ;  /* 0x000000ffff037224 */ /* 0x004fe200000e0603 */
[----:B------:R-:W-:-:S13]  /*167c0*/  ISETP.LT.OR P0, PT, R8, 0x21, P4 ;  /* 0x000000210800780c */ /* 0x000fda0002701670 */
[----:B------:R1:W-:Y:S01]  /*167d0*/  LDGSTS.E.BYPASS.LTC128B.128 [R6+0x1400], desc[UR36][R2.64], !P0 ;  /* 0x0140000002067fae */ /* 0x0003e2000c101d64 */
[----:B------:R-:W-:-:S13]  /*167e0*/  ISETP.LT.OR P0, PT, R8, 0x21, P3 ;  /* 0x000000210800780c */ /* 0x000fda0001f01670 */
[----:B------:R1:W-:Y:S01]  /*167f0*/  LDGSTS.E.BYPASS.LTC128B.128 [R6+0x3400], desc[UR36][R2.64+0x80], !P0 ;  /* 0x0340008002067fae */ /* 0x0003e2000c101d64 */
[----:B------:R-:W-:-:S13]  /*16800*/  ISETP.LT.OR P0, PT, R8, 0x21, P2 ;  /* 0x000000210800780c */ /* 0x000fda0001701670 */
[----:B------:R1:W-:Y:S01]  /*16810*/  LDGSTS.E.BYPASS.LTC128B.128 [R6+0x5400], desc[UR36][R2.64+0x100], !P0 ;  /* 0x0540010002067fae */ /* 0x0003e2000c101d64 */
[----:B------:R-:W-:-:S13]  /*16820*/  ISETP.LT.OR P0, PT, R8, 0x21, P1 ;  /* 0x000000210800780c */ /* 0x000fda0000f01670 */
[----:B---3--:R1:W-:Y:S02]  /*16830*/  LDGSTS.E.BYPASS.LTC128B.128 [R6+0x7400], desc[UR36][R2.64+0x180], !P0 ;  /* 0x0740018002067fae */ /* 0x0083e4000c101d64 */
.L_x_1479:
[----:B-12---:R-:W-:Y:S01]  /*16840*/  IADD3 R2, P0, R14, R4, RZ ;  /* 0x000000040e027210 */ /* 0x006fe20007f1e0ff */
        /* <DEDUP_REMOVED lines=16> */
[----:B-1----:R-:W-:Y:S01]  /*16950*/  IMAD.WIDE.U32 R2, R5, UR4, RZ ;  /* 0x0000000405027c25 */ /* 0x002fe2000f8e00ff */
[----:B------:R-:W-:-:S03]  /*16960*/  ULDC.64 UR4, c[0x0][0x338] ;  /* 0x0000ce0000047ab9 */ /* 0x000fc60000000a00 */
[----:B------:R-:W-:Y:S02]  /*16970*/  IMAD.IADD R3, R3, 0x1, R9 ;  /* 0x0000000103037824 */ /* 0x000fe400078e0209 */
[----:B------:R-:W-:Y:S02]  /*16980*/  IMAD R21, R21, UR4, RZ ;  /* 0x0000000415157c24 */ /* 0x000fe4000f8e02ff */
[----:B------:R-:W-:-:S04]  /*16990*/  IMAD.WIDE.U32 R2, R0, UR4, R2 ;  /* 0x0000000400027c25 */ /* 0x000fc8000f8e0002 */
[----:B------:R-:W-:Y:S01]  /*169a0*/  IMAD R21, R0, UR5, R21 ;  /* 0x0000000500157c24 */ /* 0x000fe2000f8e0215 */
[----:B------:R-:W-:Y:S01]  /*169b0*/  ULDC.64 UR4, c[0x0][0x330] ;  /* 0x0000cc0000047ab9 */ /* 0x000fe20000000a00 */
[----:B------:R-:W-:Y:S02]  /*169c0*/  NOP ;  /* 0x0000000000007918 */ /* 0x000fe40000000000 */
[----:B------:R-:W-:Y:S02]  /*169d0*/  IMAD.IADD R3, R3, 0x1, R21 ;  /* 0x0000000103037824 */ /* 0x000fe400078e0215 */
[----:B------:R-:W-:-:S04]  /*169e0*/  IMAD.WIDE.U32 R2, R26, UR4, R2 ;  /* 0x000000041a027c25 */ /* 0x000fc8000f8e0002 */
[----:B------:R-:W-:Y:S01]  /*169f0*/  IMAD R3, R26, UR5, R3 ;  /* 0x000000051a037c24 */ /* 0x000fe2000f8e0203 */
[----:B------:R-:W-:-:S04]  /*16a00*/  LEA R18, P0, R2, UR6, 0x1 ;  /* 0x0000000602127c11 */ /* 0x000fc8000f8008ff */
[----:B------:R-:W-:Y:S02]  /*16a10*/  LEA.HI.X R19, R2, UR7, R3, 0x1, P0 ;  /* 0x0000000702137c11 */ /* 0x000fe400080f0c03 */
[----:B------:R-:W-:-:S13]  /*16a20*/  PLOP3.LUT P0, PT, PT, PT, PT, 0x80, 0x0 ;  /* 0x000000000000781c */ /* 0x000fda0003f0f070 */
.L_x_1387:
        /* <DEDUP_REMOVED lines=10> */
.L_x_1388:
[----:B------:R-:W2:Y:S01]  /*16ad0*/  LDL R0, [R1+0x4] ;  /* 0x0000040001007983 */ /* 0x000ea20000100800 */
[----:B------:R1:W-:Y:S01]  /*16ae0*/  SYNCS.ARRIVE.TRANS64.A1T0 RZ, [R7+URZ+0x30850], RZ ;  /* 0x030850ff07ff79a7 */ /* 0x0003e2000810003f */
[----:B------:R-:W-:Y:S02]  /*16af0*/  IMAD.MOV.U32 R6, RZ, RZ, R22 ;  /* 0x000000ffff067224 */ /* 0x000fe400078e0016 */
[----:B------:R-:W-:Y:S02]  /*16b00*/  IMAD.MOV.U32 R8, RZ, RZ, R28 ;  /* 0x000000ffff087224 */ /* 0x000fe400078e001c */
[----:B------:R-:W-:Y:S02]  /*16b10*/  IMAD.MOV.U32 R29, RZ, RZ, R23 ;  /* 0x000000ffff1d7224 */ /* 0x000fe400078e0017 */
[C---:B-1----:R-:W-:Y:S01]  /*16b20*/  VIADD R7, R23.reuse, 0xffffffff ;  /* 0xffffffff17077836 */ /* 0x042fe20000000000 */
[----:B--2---:R-:W-:-:S13]  /*16b30*/  ISETP.GT.AND P0, PT, R23, R0, PT ;  /* 0x000000001700720c */ /* 0x004fda0003f04270 */
[----:B------:R-:W-:Y:S05]  /*16b40*/  @P0 BRA `(.L_x_1389) ;  /* 0xfffffff0003c0947 */ /* 0x000fea000383ffff */
.L_x_1376:
[----:B------:R-:W-:Y:S05]  /*16b50*/  BSYNC B0 ;  /* 0x0000000000007941 */ /* 0x000fea0003800000 */
.L_x_1375:
[----:B0-----:R-:W0:Y:S01]  /*16b60*/  S2R R0, SR_TID.X ;  /* 0x0000000000007919 */ /* 0x001e220000002100 */
[----:B------:R-:W-:Y:S01]  /*16b70*/  BSSY B0, `(.L_x_1390) ;  /* 0x0000010000007945 */ /* 0x000fe20003800000 */
[----:B0-----:R-:W-:-:S04]  /*16b80*/  LOP3.LUT R0, R0, 0x7f, RZ, 0xc0, !PT ;  /* 0x0000007f00007812 */ /* 0x001fc800078ec0ff */
[----:B------:R-:W-:-:S13]  /*16b90*/  ISETP.NE.AND P0, PT, R0, RZ, PT ;  /* 0x000000ff0000720c */ /* 0x000fda0003f05270 */
[----:B------:R-:W-:Y:S05]  /*16ba0*/  @P0 BRA `(.L_x_1391) ;  /* 0x0000000000300947 */ /* 0x000fea0003800000 */
[----:B------:R-:W0:Y:S01]  /*16bb0*/  S2R R5, SR_LANEID ;  /* 0x0000000000057919 */ /* 0x000e220000000000 */
[----:B------:R-:W-:Y:S01]  /*16bc0*/  VOTEU.ANY UR4, UPT, PT ;  /* 0x0000000000047886 */ /* 0x000fe200038e0100 */
[----:B------:R-:W2:Y:S01]  /*16bd0*/  LDC.64 R2, c[0x0][0xc60] ;  /* 0x00031800ff027b82 */ /* 0x000ea20000000a00 */
[----:B------:R-:W0:Y:S02]  /*16be0*/  FLO.U32 R0, UR4 ;  /* 0x0000000400007d00 */ /* 0x000e2400080e0000 */
[----:B0-----:R-:W-:-:S06]  /*16bf0*/  ISETP.EQ.U32.AND P0, PT, R0, R5, PT ;  /* 0x000000050000720c */ /* 0x001fcc0003f02070 */
[----:B------:R-:W2:Y:S07]  /*16c00*/  POPC R5, UR4 ;  /* 0x0000000400057d09 */ /* 0x000eae0008000000 */
[----:B--2---:R-:W2:Y:S01]  /*16c10*/  @P0 ATOMG.E.ADD.STRONG.GPU PT, R3, desc[UR36][R2.64], R5 ;  /* 0x00000005020309a8 */ /* 0x004ea200081ee1e4 */
[----:B------:R-:W0:Y:S02]  /*16c20*/  S2R R4, SR_LTMASK ;  /* 0x0000000000047919 */ /* 0x000e240000003900 */
[----:B0-----:R-:W-:-:S04]  /*16c30*/  LOP3.LUT R4, R4, UR4, RZ, 0xc0, !PT ;  /* 0x0000000404047c12 */ /* 0x001fc8000f8ec0ff */
[----:B------:R-:W0:Y:S01]  /*16c40*/  POPC R7, R4 ;  /* 0x0000000400077309 */ /* 0x000e220000000000 */
[----:B--2---:R-:W0:Y:S02]  /*16c50*/  SHFL.IDX PT, R0, R3, R0, 0x1f ;  /* 0x00001f0003007589 */ /* 0x004e2400000e0000 */
[----:B0-----:R-:W-:-:S07]  /*16c60*/  IADD3 R24, R0, UR39, R7 ;  /* 0x0000002700187c10 */ /* 0x001fce000fffe007 */
.L_x_1391:
[----:B------:R-:W-:Y:S05]  /*16c70*/  BSYNC B0 ;  /* 0x0000000000007941 */ /* 0x000fea0003800000 */
.L_x_1390:
[----:B------:R-:W-:-:S13]  /*16c80*/  LOP3.LUT P0, RZ, R16, 0x20, RZ, 0xc0, !PT ;  /* 0x0000002010ff7812 */ /* 0x000fda000780c0ff */
[----:B------:R-:W-:Y:S05]  /*16c90*/  @!P0 BRA `(.L_x_1392) ;  /* 0x0000000000048947 */ /* 0x000fea0003800000 */
[----:B------:R-:W-:Y:S01]  /*16ca0*/  BPT.TRAP 0x1 ;  /* 0x000000040000795c */ /* 0x000fe20000300000 */
.L_x_1392:
[----:B------:R-:W2:Y:S01]  /*16cb0*/  LDL.LU R2, [R1] ;  /* 0x0000000001027983 */ /* 0x000ea20000300800 */
[----:B------:R-:W-:Y:S01]  /*16cc0*/  IMAD R0, R22, 0x8, R17 ;  /* 0x0000000816007824 */ /* 0x000fe200078e0211 */
[----:B------:R-:W-:Y:S01]  /*16cd0*/  SHF.L.U32 R3, R28, 0x1f, RZ ;  /* 0x0000001f1c037819 */ /* 0x000fe200000006ff */
[----:B------:R-:W-:Y:S03]  /*16ce0*/  BSSY B0, `(.L_x_1393) ;  /* 0x0000004000007945 */ /* 0x000fe60003800000 */
[----:B------:R-:W0:Y:S01]  /*16cf0*/  SYNCS.PHASECHK.TRANS64.TRYWAIT P0, [R0+URZ+0x30860], R3 ;  /* 0x03086003000075a7 */ /* 0x000e22000800017f */
[----:B--2---:R-:W-:Y:S01]  /*16d00*/  IMAD R5, R23, -0x40, R2 ;  /* 0xffffffc017057824 */ /* 0x004fe200078e0202 */
[----:B0-----:R-:W-:Y:S06]  /*16d10*/  @!P0 BRA `(.L_x_1394) ;  /* 0x0000003800ac8947 */ /* 0x001fec0003800000 */
.L_x_1480:
[----:B------:R-:W-:Y:S05]  /*16d20*/  BSYNC B0 ;  /* 0x0000000000007941 */ /* 0x000fea0003800000 */
.L_x_1393:
[----:B------:R-:W2:Y:S01]  /*16d30*/  S2R R2, SR_TID.X ;  /* 0x0000000000027919 */ /* 0x000ea20000002100 */
[----:B------:R-:W-:Y:S01]  /*16d40*/  UMOV UR4, 0xffffffff ;  /* 0xffffffff00047882 */ /* 0x000fe20000000000 */
[----:B------:R-:W-:Y:S01]  /*16d50*/  IMAD R4, R22, 0x4000, R31 ;  /* 0x0000400016047824 */ /* 0x000fe200078e021f */
[----:B--2---:R-:W-:-:S04]  /*16d60*/  LOP3.LUT R2, R2, 0x7f, RZ, 0xc0, !PT ;  /* 0x0000007f02027812 */ /* 0x004fc800078ec0ff */
        /* <DEDUP_REMOVED lines=12> */
[----:B------:R-:W-:Y:S02]  /*16e30*/  ISETP.GE.AND P1, PT, R36, UR4, PT ;  /* 0x0000000424007c0c */ /* 0x000fe4000bf26270 */
[----:B-1----:R-:W-:-:S02]  /*16e40*/  IADD3 R2, P0, R14, R6, RZ ;  /* 0x000000060e027210 */ /* 0x002fc40007f1e0ff */
[----:B------:R-:W1:Y:S03]  /*16e50*/  SHFL.IDX PT, R14, R18, 0x1, 0x181f ;  /* 0x00381f00120e7f89 */ /* 0x000e6600000e0000 */
        /* <DEDUP_REMOVED lines=8> */
[----:B------:R1:W-:Y:S02]  /*16ee0*/  LDGSTS.E.BYPASS.LTC128B.128 [R4+0x6400], desc[UR36][R2.64+0x180], !P4 ;  /* 0x0640018002047fae */ /* 0x0003e4000e101d64 */
[----:B-1----:R-:W-:Y:S02]  /*16ef0*/  IADD3 R2, P4, R14, R6, RZ ;  /* 0x000000060e027210 */ /* 0x002fe40007f9e0ff */
[----:B------:R-:W0:Y:S03]  /*16f00*/  SHFL.IDX PT, R14, R18, 0x2, 0x181f ;  /* 0x00581f00120e7f89 */ /* 0x000e2600000e0000 */
        /* <DEDUP_REMOVED lines=12> */
[----:B------:R0:W3:Y:S03]  /*16fd0*/  SHFL.IDX PT, R14, R18, 0x3, 0x181f ;  /* 0x00781f00120e7f89 */ /* 0x0000e600000e0000 */
        /* <DEDUP_REMOVED lines=8> */
[----:B--23--:R0:W-:Y:S02]  /*17060*/  LDGSTS.E.BYPASS.LTC128B.128 [R4+0x7400], desc[UR36][R2.64+0x180], !P4 ;  /* 0x0740018002047fae */ /* 0x00c1e4000e101d64 */
.L_x_1490:
[C---:B------:R-:W-:Y:S02]  /*17070*/  ISETP.LT.OR P3, PT, R5.reuse, 0x31, P3 ;  /* 0x000000310500780c */ /* 0x040fe40001f61670 */
[C---:B------:R-:W-:Y:S02]  /*17080*/  ISETP.LT.OR P2, PT, R5.reuse, 0x31, P2 ;  /* 0x000000310500780c */ /* 0x040fe40001741670 */
[C---:B------:R-:W-:Y:S02]  /*17090*/  ISETP.LT.OR P1, PT, R5.reuse, 0x31, P1 ;  /* 0x000000310500780c */ /* 0x040fe40000f21670 */
[----:B01----:R-:W-:Y:S02]  /*170a0*/  IADD3 R2, P4, R14, R6, RZ ;  /* 0x000000060e027210 */ /* 0x003fe40007f9e0ff */
        /* <DEDUP_REMOVED lines=11> */
.L_x_1396:
        /* <DEDUP_REMOVED lines=10> */
.L_x_1397:
[----:B------:R1:W-:Y:S01]  /*17200*/  SYNCS.ARRIVE.TRANS64.A1T0 RZ, [R0+URZ+0x30850], RZ ;  /* 0x030850ff00ff79a7 */ /* 0x0003e2000810003f */
[----:B------:R-:W-:-:S05]  /*17210*/  VIADD R22, R22, 0x1 ;  /* 0x0000000116167836 */ /* 0x000fca0000000000 */
[----:B------:R-:W-:-:S04]  /*17220*/  ISETP.NE.AND P0, PT, R22, 0x2, PT ;  /* 0x000000021600780c */ /* 0x000fc80003f05270 */
[----:B0-----:R-:W-:Y:S02]  /*17230*/  SEL R3, RZ, 0x1, P0 ;  /* 0x00000001ff037807 */ /* 0x001fe40000000000 */
[----:B------:R-:W-:Y:S02]  /*17240*/  SEL R22, R22, RZ, P0 ;  /* 0x000000ff16167207 */ /* 0x000fe40000000000 */
[----:B-1----:R-:W-:-:S07]  /*17250*/  LOP3.LUT R28, R28, R3, RZ, 0x3c, !PT ;  /* 0x000000031c1c7212 */ /* 0x002fce00078e3cff */
.L_x_1354:
[----:B------:R-:W-:Y:S05]  /*17260*/  BSYNC B7 ;  /* 0x0000000000077941 */ /* 0x000fea0003800000 */
.L_x_1352:
        /* <DEDUP_REMOVED lines=11> */
.L_x_1398:
        /* <DEDUP_REMOVED lines=43> */
.L_x_1500:
[----:B------:R-:W-:Y:S02]  /*175d0*/  ULDC UR4, c[0x0][0xc38] ;  /* 0x00030e0000047ab9 */ /* 0x000fe40000000800 */
[----:B------:R-:W-:-:S04]  /*175e0*/  IMAD.U32 R5, RZ, RZ, UR4 ;  /* 0x00000004ff057e24 */ /* 0x000fc8000f8e00ff */
[----:B-1----:R-:W-:-:S04]  /*175f0*/  IMAD R14, R14, R5, RZ ;  /* 0x000000050e0e7224 */ /* 0x002fc800078e02ff */
[----:B------:R-:W-:-:S05]  /*17600*/  IMAD.IADD R7, R7, 0x1, R14 ;  /* 0x0000000107077824 */ /* 0x000fca00078e020e */
[----:B------:R-:W-:-:S13]  /*17610*/  ISETP.GT.AND P6, PT, R7, R0, PT ;  /* 0x000000000700720c */ /* 0x000fda0003fc4270 */
[----:B------:R-:W-:Y:S05]  /*17620*/  @P6 BRA `(.L_x_1401) ;  /* 0x0000000000a46947 */ /* 0x000fea0003800000 */
.L_x_1404:
        /* <DEDUP_REMOVED lines=35> */
.L_x_1508:
[----:B------:R-:W-:Y:S02]  /*17860*/  ULDC UR4, c[0x0][0xc38] ;  /* 0x00030e0000047ab9 */ /* 0x000fe40000000800 */
[----:B------:R-:W-:-:S04]  /*17870*/  IMAD.U32 R5, RZ, RZ, UR4 ;  /* 0x00000004ff057e24 */ /* 0x000fc8000f8e00ff */
[----:B-1----:R-:W-:-:S04]  /*17880*/  IMAD R14, R14, R5, RZ ;  /* 0x000000050e0e7224 */ /* 0x002fc800078e02ff */
[----:B------:R-:W-:-:S05]  /*17890*/  IMAD.IADD R7, R14, 0x1, R7 ;  /* 0x000000010e077824 */ /* 0x000fca00078e0207 */
[----:B------:R-:W-:-:S13]  /*178a0*/  ISETP.GT.AND P6, PT, R7, R0, PT ;  /* 0x000000000700720c */ /* 0x000fda0003fc4270 */
[----:B------:R-:W-:Y:S05]  /*178b0*/  @!P6 BRA `(.L_x_1404) ;  /* 0xfffffffc005ce947 */ /* 0x000fea000383ffff */
.L_x_1401:
[----:B------:R-:W-:Y:S01]  /*178c0*/  IMAD.IADD R7, R7, 0x1, -R14 ;  /* 0x0000000107077824 */ /* 0x000fe200078e0a0e */
[----:B------:R-:W-:-:S03]  /*178d0*/  UMOV UR4, 0xffffffff ;  /* 0xffffffff00047882 */ /* 0x000fc60000000000 */
[----:B------:R-:W-:-:S05]  /*178e0*/  IMAD R3, R2, R5, R7 ;  /* 0x0000000502037224 */ /* 0x000fca00078e0207 */
[----:B------:R-:W-:Y:S01]  /*178f0*/  ISETP.GT.AND P6, PT, R3, R0, PT ;  /* 0x000000000300720c */ /* 0x000fe20003fc4270 */
[----:B------:R-:W-:-:S12]  /*17900*/  BRA.DIV UR4, `(.L_x_1405) ;  /* 0x0000003e04547947 */ /* 0x000fd8000b800000 */
[----:B------:R-:W-:-:S04]  /*17910*/  VOTE.ANY R3, PT, !P6 ;  /* 0x0000000000037806 */ /* 0x000fc800070e0100 */
[----:B------:R-:W1:Y:S02]  /*17920*/  POPC R12, R3 ;  /* 0x00000003000c7309 */ /* 0x000e640000000000 */
[----:B-1----:R1:W2:Y:S01]  /*17930*/  SHFL.IDX PT, R25, R25, R12, 0x1f ;  /* 0x00001f0c19197589 */ /* 0x0022a200000e0000 */
[----:B------:R-:W-:-:S03]  /*17940*/  IMAD.IADD R27, R12, 0x1, R27 ;  /* 0x000000010c1b7824 */ /* 0x000fc600078e021b */
[----:B------:R1:W3:Y:S04]  /*17950*/  SHFL.IDX PT, R4, R4, R12, 0x1f ;  /* 0x00001f0c04047589 */ /* 0x0002e800000e0000 */
.L_x_1513:
[----:B------:R-:W-:-:S13]  /*17960*/  ISETP.NE.AND P0, PT, R3, RZ, PT ;  /* 0x000000ff0300720c */ /* 0x000fda0003f05270 */
[----:B------:R-:W-:Y:S05]  /*17970*/  @!P0 BRA `(.L_x_1406) ;  /* 0x0000000000108947 */ /* 0x000fea0003800000 */
[----:B------:R-:W-:Y:S01]  /*17980*/  UMOV UR4, 0xffffffff ;  /* 0xffffffff00047882 */ /* 0x000fe20000000000 */
[----:B-1----:R-:W-:Y:S02]  /*17990*/  VIADD R12, R12, 0xffffffff ;  /* 0xffffffff0c0c7836 */ /* 0x002fe40000000000 */
[----:B------:R-:W-:Y:S05]  /*179a0*/  BRA.DIV UR4, `(.L_x_1407) ;  /* 0x0000003e04887947 */ /* 0x000fea000b800000 */
[----:B------:R4:W1:Y:S02]  /*179b0*/  SHFL.IDX PT, R6, R2, R12, 0x1f ;  /* 0x00001f0c02067589 */ /* 0x00086400000e0000 */
.L_x_1406:
[----:B---3--:R-:W-:Y:S01]  /*179c0*/  ISETP.NE.AND P0, PT, R4, 0x1, PT ;  /* 0x000000010400780c */ /* 0x008fe20003f05270 */
[----:B-1----:R-:W-:-:S04]  /*179d0*/  IMAD R24, R6, R5, R7 ;  /* 0x0000000506187224 */ /* 0x002fc800078e0207 */
[----:B------:R-:W-:-:S08]  /*179e0*/  IMAD.IADD R0, R0, 0x1, -R24 ;  /* 0x0000000100007824 */ /* 0x000fd000078e0a18 */
[----:B------:R-:W-:Y:S05]  /*179f0*/  @!P0 BRA `(.L_x_1408) ;  /* 0x0000000000dc8947 */ /* 0x000fea0003800000 */
[-C--:B--2---:R-:W-:Y:S02]  /*17a00*/  IABS R6, R25.reuse ;  /* 0x0000001900067213 */ /* 0x084fe40000000000 */
[----:B------:R-:W-:Y:S02]  /*17a10*/  IABS R5, R4 ;  /* 0x0000000400057213 */ /* 0x000fe40000000000 */
[----:B------:R-:W1:Y:S08]  /*17a20*/  I2F.RP R7, R6 ;  /* 0x0000000600077306 */ /* 0x000e700000209400 */
[----:B------:R-:W2:Y:S08]  /*17a30*/  I2F.RP R8, R5 ;  /* 0x0000000500087306 */ /* 0x000eb00000209400 */
[----:B-1----:R-:W0:Y:S08]  /*17a40*/  MUFU.RCP R7, R7 ;  /* 0x0000000700077308 */ /* 0x002e300000001000 */
[----:B--2---:R-:W-:Y:S01]  /*17a50*/  MUFU.RCP R8, R8 ;  /* 0x0000000800087308 */ /* 0x004fe20000001000 */
[----:B0---4-:R-:W-:Y:S01]  /*17a60*/  VIADD R2, R7, 0xffffffe ;  /* 0x0ffffffe07027836 */ /* 0x011fe20000000000 */
[----:B------:R-:W-:-:S06]  /*17a70*/  IABS R7, R25 ;  /* 0x0000001900077213 */ /* 0x000fcc0000000000 */
[----:B------:R0:W1:Y:S02]  /*17a80*/  F2I.FTZ.U32.TRUNC.NTZ R3, R2 ;  /* 0x0000000200037305 */ /* 0x000064000021f000 */
[----:B0-----:R-:W-:Y:S02]  /*17a90*/  IMAD.MOV.U32 R2, RZ, RZ, RZ ;  /* 0x000000ffff027224 */ /* 0x001fe400078e00ff */
[----:B-1----:R-:W-:-:S04]  /*17aa0*/  IMAD.MOV R9, RZ, RZ, -R3 ;  /* 0x000000ffff097224 */ /* 0x002fc800078e0a03 */
[----:B------:R-:W-:-:S04]  /*17ab0*/  IMAD R9, R9, R6, RZ ;  /* 0x0000000609097224 */ /* 0x000fc800078e02ff */
[----:B------:R-:W-:Y:S01]  /*17ac0*/  IMAD.HI.U32 R3, R3, R9, R2 ;  /* 0x0000000903037227 */ /* 0x000fe200078e0002 */
        /* <DEDUP_REMOVED lines=15> */
[----:B------:R-:W-:-:S04]  /*17bc0*/  LOP3.LUT R2, R0, R25, RZ, 0x3c, !PT ;  /* 0x0000001900027212 */ /* 0x000fc800078e3cff */
[----:B------:R-:W-:Y:S01]  /*17bd0*/  ISETP.GE.AND P2, PT, R2, RZ, PT ;  /* 0x000000ff0200720c */ /* 0x000fe20003f46270 */
[----:B------:R-:W-:Y:S01]  /*17be0*/  @P0 VIADD R7, R7, 0x1 ;  /* 0x0000000107070836 */ /* 0x000fe20000000000 */
[----:B------:R-:W-:-:S05]  /*17bf0*/  IABS R2, R4 ;  /* 0x0000000400027213 */ /* 0x000fca0000000000 */
[----:B------:R-:W-:-:S06]  /*17c00*/  IMAD.MOV R2, RZ, RZ, -R2 ;  /* 0x000000ffff027224 */ /* 0x000fcc00078e0a02 */
[----:B------:R-:W-:Y:S01]  /*17c10*/  @!P2 IMAD.MOV R7, RZ, RZ, -R7 ;  /* 0x000000ffff07a224 */ /* 0x000fe200078e0a07 */
[----:B------:R-:W-:-:S04]  /*17c20*/  @!P1 LOP3.LUT R7, RZ, R25, RZ, 0x33, !PT ;  /* 0x00000019ff079212 */ /* 0x000fc800078e33ff */
[----:B------:R-:W-:-:S05]  /*17c30*/  IABS R3, R7 ;  /* 0x0000000700037213 */ /* 0x000fca0000000000 */
        /* <DEDUP_REMOVED lines=9> */
[----:B------:R-:W-:-:S04]  /*17cd0*/  IMAD.MOV R2, RZ, RZ, -R7 ;  /* 0x000000ffff027224 */ /* 0x000fc800078e0a07 */
[----:B------:R-:W-:Y:S02]  /*17ce0*/  IMAD R2, R25, R2, R0 ;  /* 0x0000000219027224 */ /* 0x000fe400078e0200 */
        /* <DEDUP_REMOVED lines=8> */
.L_x_1408:
[----:B0---4-:R-:W0:Y:S02]  /*17d70*/  LDC.64 R2, c[0x0][0xc90] ;  /* 0x00032400ff027b82 */ /* 0x011e240000000a00 */
[----:B0-----:R-:W-:-:S05]  /*17d80*/  IMAD.WIDE R2, R27, 0x4, R2 ;  /* 0x000000041b027825 */ /* 0x001fca00078e0202 */
[----:B------:R0:W2:Y:S02]  /*17d90*/  LDG.E R6, desc[UR36][R2.64] ;  /* 0x0000002402067981 */ /* 0x0000a4000c1e1900 */
[----:B0-----:R-:W-:Y:S02]  /*17da0*/  IMAD.MOV.U32 R2, RZ, RZ, RZ ;  /* 0x000000ffff027224 */ /* 0x001fe400078e00ff */
[----:B--2---:R-:W-:-:S05]  /*17db0*/  IMAD R7, R25, R6, RZ ;  /* 0x0000000619077224 */ /* 0x004fca00078e02ff */
[----:B------:R-:W-:-:S04]  /*17dc0*/  IABS R4, R7 ;  /* 0x0000000700047213 */ /* 0x000fc80000000000 */
[----:B------:R-:W0:Y:S08]  /*17dd0*/  I2F.RP R8, R4 ;  /* 0x0000000400087306 */ /* 0x000e300000209400 */
        /* <DEDUP_REMOVED lines=26> */
[----:B------:R-:W-:-:S04]  /*17f80*/  VIADDMNMX R5, R3, R5, R6, PT ;  /* 0x0000000503057246 */ /* 0x000fc80003800106 */
[----:B------:R-:W-:-:S04]  /*17f90*/  IABS R6, R5 ;  /* 0x0000000500067213 */ /* 0x000fc80000000000 */
[----:B------:R-:W0:Y:S08]  /*17fa0*/  I2F.RP R8, R6 ;  /* 0x0000000600087306 */ /* 0x000e300000209400 */
[----:B0-----:R-:W0:Y:S02]  /*17fb0*/  MUFU.RCP R8, R8 ;  /* 0x0000000800087308 */ /* 0x001e240000001000 */
[----:B0-----:R-:W-:Y:S01]  /*17fc0*/  VIADD R3, R8, 0xffffffe ;  /* 0x0ffffffe08037836 */ /* 0x001fe20000000000 */
[----:B------:R-:W-:-:S05]  /*17fd0*/  IABS R8, R5 ;  /* 0x0000000500087213 */ /* 0x000fca0000000000 */
[----:B------:R-:W0:Y:S02]  /*17fe0*/  F2I.FTZ.U32.TRUNC.NTZ R3, R3 ;  /* 0x0000000300037305 */ /* 0x000e24000021f000 */
[----:B0-----:R-:W-:-:S04]  /*17ff0*/  IMAD.MOV R7, RZ, RZ, -R3 ;  /* 0x000000ffff077224 */ /* 0x001fc800078e0a03 */
[----:B------:R-:W-:-:S04]  /*18000*/  IMAD R7, R7, R6, RZ ;  /* 0x0000000607077224 */ /* 0x000fc800078e02ff */
[----:B------:R-:W-:Y:S01]  /*18010*/  IMAD.HI.U32 R2, R3, R7, R2 ;  /* 0x0000000703027227 */ /* 0x000fe200078e0002 */
[----:B------:R-:W-:-:S03]  /*18020*/  IABS R7, R0 ;  /* 0x0000000000077213 */ /* 0x000fc60000000000 */
        /* <DEDUP_REMOVED lines=13> */
[----:B------:R-:W-:Y:S01]  /*18100*/  @!P1 LOP3.LUT R2, RZ, R5, RZ, 0x33, !PT ;  /* 0x00000005ff029212 */ /* 0x000fe200078e33ff */
[----:B------:R-:W-:-:S04]  /*18110*/  IMAD.MOV R5, RZ, RZ, -R5 ;  /* 0x000000ffff057224 */ /* 0x000fc800078e0a05 */
[----:B------:R-:W-:-:S07]  /*18120*/  IMAD R26, R2, R5, R3 ;  /* 0x00000005021a7224 */ /* 0x000fce00078e0203 */
.L_x_1409:
[----:B------:R-:W-:-:S05]  /*18130*/  LOP3.LUT R2, RZ, R2, RZ, 0x33, !PT ;  /* 0x00000002ff027212 */ /* 0x000fca00078e33ff */
[----:B------:R-:W-:Y:S01]  /*18140*/  IMAD.IADD R25, R25, 0x1, R2 ;  /* 0x0000000119197824 */ /* 0x000fe200078e0202 */
[----:B------:R-:W-:Y:S06]  /*18150*/  BRA `(.L_x_1410) ;  /* 0x00000000001c7947 */ /* 0x000fec0003800000 */
.L_x_1402:
[----:B------:R-:W-:Y:S01]  /*18160*/  UMOV UR4, URZ ;  /* 0x0000003f00047c82 */ /* 0x000fe20008000000 */
[----:B------:R-:W-:Y:S01]  /*18170*/  UMOV UR5, URZ ;  /* 0x0000003f00057c82 */ /* 0x000fe20008000000 */
[----:B------:R-:W-:Y:S01]  /*18180*/  ULDC UR6, c[0x0][0xc3c] ;  /* 0x00030f0000067ab9 */ /* 0x000fe20000000800 */
[----:B------:R-:W-:Y:S02]  /*18190*/  IMAD.MOV.U32 R24, RZ, RZ, R0 ;  /* 0x000000ffff187224 */ /* 0x000fe400078e0000 */
[----:B------:R-:W-:Y:S02]  /*181a0*/  IMAD.U32 R25, RZ, RZ, UR4 ;  /* 0x00000004ff197e24 */ /* 0x000fe4000f8e00ff */
[----:B------:R-:W-:Y:S02]  /*181b0*/  IMAD.U32 R26, RZ, RZ, UR5 ;  /* 0x00000005ff1a7e24 */ /* 0x000fe4000f8e00ff */
[----:B------:R-:W-:-:S07]  /*181c0*/  IMAD.U32 R27, RZ, RZ, UR6 ;  /* 0x00000006ff1b7e24 */ /* 0x000fce000f8e00ff */
.L_x_1410:
        /* <DEDUP_REMOVED lines=10> */
.L_x_1399:
[----:B------:R-:W-:Y:S02]  /*18270*/  ULDC UR4, c[0x0][0xc3c] ;  /* 0x00030f0000047ab9 */ /* 0x000fe40000000800 */
[----:B-1----:R-:W-:-:S13]  /*18280*/  ISETP.GE.AND P0, PT, R27, UR4, PT ;  /* 0x000000041b007c0c */ /* 0x002fda000bf06270 */
[----:B------:R-:W-:Y:S05]  /*18290*/  @!P0 BRA `(.L_x_1411) ;  /* 0xffffffb000248947 */ /* 0x000fea000383ffff */
[----:B------:R-:W-:Y:S05]  /*182a0*/  BSYNC B8 ;  /* 0x0000000000087941 */ /* 0x000fea0003800000 */
.L_x_1338:
[----:B------:R-:W3:Y:S01]  /*182b0*/  LDL.LU R0, [R1+0x20] ;  /* 0x0000200001007983 */ /* 0x000ee20000300800 */
[----:B------:R-:W-:Y:S01]  /*182c0*/  BSSY B0, `(.L_x_1412) ;  /* 0x000000b000007945 */ /* 0x000fe20003800000 */
[----:B------:R-:W1:Y:S01]  /*182d0*/  S2R R5, SR_CgaCtaId ;  /* 0x0000000000057919 */ /* 0x000e620000008800 */
[----:B---3--:R-:W-:-:S05]  /*182e0*/  VIADD R0, R0, 0x1 ;  /* 0x0000000100007836 */ /* 0x008fca0000000000 */
[----:B0-----:R-:W-:-:S04]  /*182f0*/  LEA.HI R2, R0, R0, RZ, 0x1 ;  /* 0x0000000000027211 */ /* 0x001fc800078f08ff */
[----:B------:R-:W-:Y:S02]  /*18300*/  LOP3.LUT R3, R2, 0xfffffffe, RZ, 0xc0, !PT ;  /* 0xfffffffe02037812 */ /* 0x000fe400078ec0ff */
[----:B------:R-:W-:-:S03]  /*18310*/  MOV R2, 0x400 ;  /* 0x0000040000027802 */ /* 0x000fc60000000f00 */
[----:B------:R-:W-:Y:S01]  /*18320*/  IMAD.IADD R0, R0, 0x1, -R3 ;  /* 0x0000000100007824 */ /* 0x000fe200078e0a03 */
[----:B-1----:R-:W-:-:S04]  /*18330*/  LEA R7, R5, R2, 0x18 ;  /* 0x0000000205077211 */ /* 0x002fc800078ec0ff */
[----:B------:R-:W-:-:S04]  /*18340*/  SHF.L.U32 R0, R0, 0x1f, RZ ;  /* 0x0000001f00007819 */ /* 0x000fc800000006ff */
[----:B------:R-:W0:Y:S02]  /*18350*/  SYNCS.PHASECHK.TRANS64.TRYWAIT P0, [R7+URZ+0x30820], R0 ;  /* 0x03082000070075a7 */ /* 0x000e24000800017f */
[----:B0-----:R-:W-:Y:S05]  /*18360*/  @!P0 BRA `(.L_x_1413) ;  /* 0x0000003400408947 */ /* 0x001fea0003800000 */
.L_x_1516:
[----:B------:R-:W-:Y:S05]  /*18370*/  BSYNC B0 ;  /* 0x0000000000007941 */ /* 0x000fea0003800000 */
.L_x_1412:
[----:B------:R-:W-:-:S03]  /*18380*/  UMOV UR4, 0xffffffff ;  /* 0xffffffff00047882 */ /* 0x000fc60000000000 */
[----:B------:R-:W-:Y:S05]  /*18390*/  BRA.DIV UR4, `(.L_x_1414) ;  /* 0x0000003604487947 */ /* 0x000fea000b800000 */
[----:B0-----:R-:W0:Y:S02]  /*183a0*/  S2R R0, SR_TID.X ;  /* 0x0000000000007919 */ /* 0x001e240000002100 */
[----:B0-----:R-:W-:-:S04]  /*183b0*/  SHF.R.U32.HI R0, RZ, 0x5, R0 ;  /* 0x00000005ff007819 */ /* 0x001fc80000011600 */
[----:B------:R-:W-:-:S05]  /*183c0*/  LOP3.LUT R0, R0, 0x3, RZ, 0xc0, !PT ;  /* 0x0000000300007812 */ /* 0x000fca00078ec0ff */
[----:B------:R0:W1:Y:S02]  /*183d0*/  SHFL.IDX PT, R14, R0, RZ, 0x1f ;  /* 0x00001fff000e7589 */ /* 0x00006400000e0000 */
.L_x_1519:
[----:B-1----:R-:W-:Y:S01]  /*183e0*/  ISETP.NE.AND P0, PT, R14, RZ, PT ;  /* 0x000000ff0e00720c */ /* 0x002fe20003f05270 */
[----:B------:R-:W-:-:S12]  /*183f0*/  BSSY B0, `(.L_x_1415) ;  /* 0x0000026000007945 */ /* 0x000fd80003800000 */
[----:B------:R-:W-:Y:S05]  /*18400*/  @P0 BRA `(.L_x_1416) ;  /* 0x0000000000900947 */ /* 0x000fea0003800000 */
[----:B------:R-:W-:-:S03]  /*18410*/  UMOV UR4, 0xffffffff ;  /* 0xffffffff00047882 */ /* 0x000fc60000000000 */
[----:B------:R-:W-:Y:S05]  /*18420*/  BRA.DIV UR4, `(.L_x_1417) ;  /* 0x0000003604587947 */ /* 0x000fea000b800000 */
[----:B------:R-:W-:-:S13]  /*18430*/  ELECT P6, URZ, PT ;  /* 0x00000000003f782f */ /* 0x000fda00038c0000 */
.L_x_1522:
[----:B------:R-:W-:Y:S05]  /*18440*/  @!P6 BRA `(.L_x_1416) ;  /* 0x000000000080e947 */ /* 0x000fea0003800000 */
[----:B0-----:R-:W3:Y:S02]  /*18450*/  LDL R0, [R1+0x30] ;  /* 0x0000300001007983 */ /* 0x001ee40000100800 */
[----:B---3--:R-:W-:-:S13]  /*18460*/  R2UR UR4, R0 ;  /* 0x00000000000472ca */ /* 0x008fda00000e0000 */
[----:B------:R-:W-:-:S06]  /*18470*/  ULOP3.LUT UR4, UR4, 0x2, URZ, 0xfc, !UPT ;  /* 0x0000000204047892 */ /* 0x000fcc000f8efc3f */
[----:B------:R-:W-:-:S05]  /*18480*/  IMAD.U32 R0, RZ, RZ, UR4 ;  /* 0x00000004ff007e24 */ /* 0x000fca000f8e00ff */
[----:B------:R-:W-:-:S13]  /*18490*/  ISETP.NE.AND P0, PT, R0, 0x3, PT ;  /* 0x000000030000780c */ /* 0x000fda0003f05270 */
[----:B------:R-:W-:Y:S05]  /*184a0*/  @!P0 BRA `(.L_x_1418) ;  /* 0x0000000000048947 */ /* 0x000fea0003800000 */
[----:B------:R-:W-:Y:S01]  /*184b0*/  BPT.TRAP 0x1 ;  /* 0x000000040000795c */ /* 0x000fe20000300000 */
.L_x_1418:
[----:B------:R-:W-:Y:S01]  /*184c0*/  IMAD R5, R22, 0x8, R7 ;  /* 0x0000000816057824 */ /* 0x000fe200078e0207 */
[----:B------:R-:W-:Y:S01]  /*184d0*/  SHF.L.U32 R0, R28, 0x1f, RZ ;  /* 0x0000001f1c007819 */ /* 0x000fe200000006ff */
[----:B------:R-:W-:-:S03]  /*184e0*/  VIADD R22, R22, 0x1 ;  /* 0x0000000116167836 */ /* 0x000fc60000000000 */
[----:B------:R-:W0:Y:S02]  /*184f0*/  SYNCS.PHASECHK.TRANS64.TRYWAIT P1, [R5+URZ+0x30840], R0 ;  /* 0x03084000050075a7 */ /* 0x000e24000802017f */
[----:B------:R-:W-:-:S04]  /*18500*/  ISETP.NE.AND P2, PT, R22, 0x2, PT ;  /* 0x000000021600780c */ /* 0x000fc80003f45270 */
[----:B------:R-:W-:Y:S01]  /*18510*/  SEL R3, RZ, 0x1, P2 ;  /* 0x00000001ff037807 */ /* 0x000fe20001000000 */
[----:B0-----:R-:W-:Y:S08]  /*18520*/  @!P1 BRA `(.L_x_1419) ;  /* 0x0000003400389947 */ /* 0x001ff00003800000 */
.L_x_1523:
[----:B------:R-:W-:Y:S02]  /*18530*/  SEL R22, R22, RZ, P2 ;  /* 0x000000ff16167207 */ /* 0x000fe40001000000 */
[----:B------:R-:W-:Y:S01]  /*18540*/  LOP3.LUT R2, R28, R3, RZ, 0x3c, !PT ;  /* 0x000000031c027212 */ /* 0x000fe200078e3cff */
[----:B------:R-:W-:Y:S06]  /*18550*/  @!P0 BRA `(.L_x_1420) ;  /* 0x0000000000048947 */ /* 0x000fec0003800000 */
[----:B------:R-:W-:Y:S01]  /*18560*/  BPT.TRAP 0x1 ;  /* 0x000000040000795c */ /* 0x000fe20000300000 */
.L_x_1420:
[----:B------:R-:W-:Y:S01]  /*18570*/  IMAD R3, R22, 0x8, R7 ;  /* 0x0000000816037824 */ /* 0x000fe200078e0207 */
[----:B------:R-:W-:-:S04]  /*18580*/  SHF.L.U32 R2, R2, 0x1f, RZ ;  /* 0x0000001f02027819 */ /* 0x000fc800000006ff */
[----:B------:R-:W1:Y:S02]  /*18590*/  SYNCS.PHASECHK.TRANS64.TRYWAIT P1, [R3+URZ+0x30840], R2 ;  /* 0x03084002030075a7 */ /* 0x000e64000802017f */
[----:B-1----:R-:W-:Y:S05]  /*185a0*/  @!P1 BRA `(.L_x_1421) ;  /* 0x00000034002c9947 */ /* 0x002fea0003800000 */
.L_x_1524:
[----:B------:R-:W-:Y:S05]  /*185b0*/  @!P0 BRA `(.L_x_1422) ;  /* 0x0000000000048947 */ /* 0x000fea0003800000 */
[----:B------:R-:W-:Y:S01]  /*185c0*/  BPT.TRAP 0x1 ;  /* 0x000000040000795c */ /* 0x000fe20000300000 */
.L_x_1422:
[----:B------:R-:W3:Y:S02]  /*185d0*/  SYNCS.PHASECHK.TRANS64.TRYWAIT P1, [R5+URZ+0x30860], R0 ;  /* 0x03086000050075a7 */ /* 0x000ee4000802017f */
[----:B---3--:R-:W-:Y:S05]  /*185e0*/  @!P1 BRA `(.L_x_1423) ;  /* 0x0000003400309947 */ /* 0x008fea0003800000 */
.L_x_1525:
[----:B------:R-:W-:Y:S05]  /*185f0*/  @!P0 BRA `(.L_x_1424) ;  /* 0x0000000000048947 */ /* 0x000fea0003800000 */
[----:B------:R-:W-:Y:S01]  /*18600*/  BPT.TRAP 0x1 ;  /* 0x000000040000795c */ /* 0x000fe20000300000 */
.L_x_1424:
[----:B----4-:R4:W0:Y:S02]  /*18610*/  SYNCS.PHASECHK.TRANS64.TRYWAIT P0, [R3+URZ+0x30860], R2 ;  /* 0x03086002030075a7 */ /* 0x010824000800017f */
[----:B0-----:R-:W-:Y:S05]  /*18620*/  @!P0 NANOSLEEP.SYNCS 0x989680 ;  /* 0x009896800000895d */ /* 0x001fea0003900000 */
[----:B------:R-:W0:Y:S02]  /*18630*/  @!P0 SYNCS.PHASECHK.TRANS64 P0, [R3+URZ+0x30860], R2 ;  /* 0x03086002030085a7 */ /* 0x000e24000800007f */
[----:B0-----:R-:W-:Y:S05]  /*18640*/  @!P0 BRA `(.L_x_1424) ;  /* 0xfffffffc00f08947 */ /* 0x001fea000383ffff */
.L_x_1416:
[----:B------:R-:W-:Y:S05]  /*18650*/  BSYNC B0 ;  /* 0x0000000000007941 */ /* 0x000fea0003800000 */
.L_x_1415:
[----:B------:R-:W-:Y:S05]  /*18660*/  EXIT ;  /* 0x000000000000794d */ /* 0x000fea0003800000 */
.L_x_1229:
[----:B0-----:R-:W-:-:S04]  /*18670*/  IMAD.U32 R3, RZ, RZ, UR40 ;  /* 0x00000028ff037e24 */ /* 0x001fc8000f8e00ff */
[----:B------:R0:W1:Y:S03]  /*18680*/  SYNCS.PHASECHK.TRANS64.TRYWAIT P1, [R3+URZ+0x30800], R0 ;  /* 0x03080000030075a7 */ /* 0x000066000802017f */
[----:B-1----:R-:W-:Y:S05]  /*18690*/  @!P1 NANOSLEEP.SYNCS 0x989680 ;  /* 0x009896800000995d */ /* 0x002fea0003900000 */
[----:B------:R-:W1:Y:S02]  /*186a0*/  @!P1 SYNCS.PHASECHK.TRANS64 P1, [R3+URZ+0x30800], R0 ;  /* 0x03080000030095a7 */ /* 0x000e64000802007f */
[----:B-1----:R-:W-:Y:S05]  /*186b0*/  @!P1 BRA `(.L_x_1229) ;  /* 0xfffffffc00ec9947 */ /* 0x002fea000383ffff */
[----:B------:R-:W-:Y:S05]  /*186c0*/  BRA `(.L_x_1425) ;  /* 0xfffffe9c009c7947 */ /* 0x000fea000383ffff */
.L_x_1233:
[----:B-1----:R1:W2:Y:S02]  /*186d0*/  SYNCS.PHASECHK.TRANS64.TRYWAIT P1, [R3+URZ+0x30830], R0 ;  /* 0x03083000030075a7 */ /* 0x0022a4000802017f */
[----:B--2---:R-:W-:Y:S05]  /*186e0*/  @!P1 NANOSLEEP.SYNCS 0x989680 ;  /* 0x009896800000995d */ /* 0x004fea0003900000 */
[----:B------:R-:W2:Y:S02]  /*186f0*/  @!P1 SYNCS.PHASECHK.TRANS64 P1, [R3+URZ+0x30830], R0 ;  /* 0x03083000030095a7 */ /* 0x000ea4000802007f */
[----:B--2---:R-:W-:Y:S05]  /*18700*/  @!P1 BRA `(.L_x_1233) ;  /* 0xfffffffc00f09947 */ /* 0x004fea000383ffff */
[----:B------:R-:W-:Y:S05]  /*18710*/  BRA `(.L_x_1232) ;  /* 0xfffffe9c00b87947 */ /* 0x000fea000383ffff */
.L_x_1250:
[----:B-1----:R-:W-:-:S04]  /*18720*/  IMAD.U32 R4, RZ, RZ, UR6 ;  /* 0x00000006ff047e24 */ /* 0x002fc8000f8e00ff */
[----:B------:R1:W2:Y:S03]  /*18730*/  SYNCS.PHASECHK.TRANS64.TRYWAIT P1, [R4+URZ+0x30830], R3 ;  /* 0x03083003040075a7 */ /* 0x0002a6000802017f */
[----:B--2---:R-:W-:Y:S05]  /*18740*/  @!P1 NANOSLEEP.SYNCS 0x989680 ;  /* 0x009896800000995d */ /* 0x004fea0003900000 */
[----:B------:R-:W2:Y:S02]  /*18750*/  @!P1 SYNCS.PHASECHK.TRANS64 P1, [R4+URZ+0x30830], R3 ;  /* 0x03083003040095a7 */ /* 0x000ea4000802007f */
[----:B--2---:R-:W-:Y:S05]  /*18760*/  @!P1 BRA `(.L_x_1250) ;  /* 0xfffffffc00ec9947 */ /* 0x004fea000383ffff */
[----:B------:R-:W-:Y:S05]  /*18770*/  BRA `(.L_x_1249) ;  /* 0xfffffec400dc7947 */ /* 0x000fea000383ffff */
.L_x_1254:
[----:B---3--:R-:W-:-:S04]  /*18780*/  IMAD.U32 R2, RZ, RZ, UR5 ;  /* 0x00000005ff027e24 */ /* 0x008fc8000f8e00ff */
[----:B------:R3:W4:Y:S03]  /*18790*/  SYNCS.PHASECHK.TRANS64.TRYWAIT P1, [R2+URZ+0x30850], R0 ;  /* 0x03085000020075a7 */ /* 0x000726000802017f */
[----:B----4-:R-:W-:Y:S05]  /*187a0*/  @!P1 NANOSLEEP.SYNCS 0x989680 ;  /* 0x009896800000995d */ /* 0x010fea0003900000 */
[----:B------:R-:W4:Y:S02]  /*187b0*/  @!P1 SYNCS.PHASECHK.TRANS64 P1, [R2+URZ+0x30850], R0 ;  /* 0x03085000020095a7 */ /* 0x000f24000802007f */
[----:B----4-:R-:W-:Y:S05]  /*187c0*/  @!P1 BRA `(.L_x_1254) ;  /* 0xfffffffc00ec9947 */ /* 0x010fea000383ffff */
[----:B------:R-:W-:Y:S05]  /*187d0*/  BRA `(.L_x_1253) ;  /* 0xfffffed4006c7947 */ /* 0x000fea000383ffff */
.L_x_1273:
[----:B-1----:R-:W-:-:S04]  /*187e0*/  IMAD.U32 R4, RZ, RZ, UR6 ;  /* 0x00000006ff047e24 */ /* 0x002fc8000f8e00ff */
[----:B------:R1:W2:Y:S03]  /*187f0*/  SYNCS.PHASECHK.TRANS64.TRYWAIT P1, [R4+URZ+0x30830], R3 ;  /* 0x03083003040075a7 */ /* 0x0002a6000802017f */
[----:B--2---:R-:W-:Y:S05]  /*18800*/  @!P1 NANOSLEEP.SYNCS 0x989680 ;  /* 0x009896800000995d */ /* 0x004fea0003900000 */
[----:B------:R-:W2:Y:S02]  /*18810*/  @!P1 SYNCS.PHASECHK.TRANS64 P1, [R4+URZ+0x30830], R3 ;  /* 0x03083003040095a7 */ /* 0x000ea4000802007f */
[----:B--2---:R-:W-:Y:S05]  /*18820*/  @!P1 BRA `(.L_x_1273) ;  /* 0xfffffffc00ec9947 */ /* 0x004fea000383ffff */
[----:B------:R-:W-:Y:S05]  /*18830*/  BRA `(.L_x_1272) ;  /* 0xfffffef400007947 */ /* 0x000fea000383ffff */
.L_x_1277:
[----:B---3--:R-:W-:-:S04]  /*18840*/  IMAD.U32 R2, RZ, RZ, UR5 ;  /* 0x00000005ff027e24 */ /* 0x008fc8000f8e00ff */
[----:B------:R3:W4:Y:S03]  /*18850*/  SYNCS.PHASECHK.TRANS64.TRYWAIT P1, [R2+URZ+0x30850], R0 ;  /* 0x03085000020075a7 */ /* 0x000726000802017f */
[----:B----4-:R-:W-:Y:S05]  /*18860*/  @!P1 NANOSLEEP.SYNCS 0x989680 ;  /* 0x009896800000995d */ /* 0x010fea0003900000 */
[----:B------:R-:W4:Y:S02]  /*18870*/  @!P1 SYNCS.PHASECHK.TRANS64 P1, [R2+URZ+0x30850], R0 ;  /* 0x03085000020095a7 */ /* 0x000f24000802007f */
[----:B----4-:R-:W-:Y:S05]  /*18880*/  @!P1 BRA `(.L_x_1277) ;  /* 0xfffffffc00ec9947 */ /* 0x010fea000383ffff */
[----:B------:R-:W-:Y:S05]  /*18890*/  BRA `(.L_x_1276) ;  /* 0xffffff0000907947 */ /* 0x000fea000383ffff */
.L_x_1285:
[----:B-1----:R-:W-:-:S04]  /*188a0*/  IMAD.U32 R4, RZ, RZ, UR5 ;  /* 0x00000005ff047e24 */ /* 0x002fc8000f8e00ff */
[----:B------:R1:W2:Y:S03]  /*188b0*/  SYNCS.PHASECHK.TRANS64.TRYWAIT P1, [R4+URZ+0x30830], R3 ;  /* 0x03083003040075a7 */ /* 0x0002a6000802017f */
[----:B--2---:R-:W-:Y:S05]  /*188c0*/  @!P1 NANOSLEEP.SYNCS 0x989680 ;  /* 0x009896800000995d */ /* 0x004fea0003900000 */
[----:B------:R-:W2:Y:S02]  /*188d0*/  @!P1 SYNCS.PHASECHK.TRANS64 P1, [R4+URZ+0x30830], R3 ;  /* 0x03083003040095a7 */ /* 0x000ea4000802007f */
[----:B--2---:R-:W-:Y:S05]  /*188e0*/  @!P1 BRA `(.L_x_1285) ;  /* 0xfffffffc00ec9947 */ /* 0x004fea000383ffff */
[----:B------:R-:W-:Y:S05]  /*188f0*/  BRA `(.L_x_1284) ;  /* 0xffffff1000287947 */ /* 0x000fea000383ffff */
.L_x_1289:
[----:B---3--:R-:W-:-:S04]  /*18900*/  IMAD.U32 R2, RZ, RZ, UR5 ;  /* 0x00000005ff027e24 */ /* 0x008fc8000f8e00ff */
[----:B------:R3:W4:Y:S03]  /*18910*/  SYNCS.PHASECHK.TRANS64.TRYWAIT P1, [R2+URZ+0x30850], R0 ;  /* 0x03085000020075a7 */ /* 0x000726000802017f */
[----:B----4-:R-:W-:Y:S05]  /*18920*/  @!P1 NANOSLEEP.SYNCS 0x989680 ;  /* 0x009896800000995d */ /* 0x010fea0003900000 */
[----:B------:R-:W4:Y:S02]  /*18930*/  @!P1 SYNCS.PHASECHK.TRANS64 P1, [R2+URZ+0x30850], R0 ;  /* 0x03085000020095a7 */ /* 0x000f24000802007f */
[----:B----4-:R-:W-:Y:S05]  /*18940*/  @!P1 BRA `(.L_x_1289) ;  /* 0xfffffffc00ec9947 */ /* 0x010fea000383ffff */
[----:B------:R-:W-:Y:S05]  /*18950*/  BRA `(.L_x_1288) ;  /* 0xffffff1c00b87947 */ /* 0x000fea000383ffff */
.L_x_1304:
[----:B-1----:R-:W-:-:S04]  /*18960*/  IMAD.U32 R7, RZ, RZ, UR5 ;  /* 0x00000005ff077e24 */ /* 0x002fc8000f8e00ff */
[----:B------:R1:W2:Y:S03]  /*18970*/  SYNCS.PHASECHK.TRANS64.TRYWAIT P1, [R7+URZ+0x30850], R0 ;  /* 0x03085000070075a7 */ /* 0x0002a6000802017f */
[----:B--2---:R-:W-:Y:S05]  /*18980*/  @!P1 NANOSLEEP.SYNCS 0x989680 ;  /* 0x009896800000995d */ /* 0x004fea0003900000 */
[----:B------:R-:W2:Y:S02]  /*18990*/  @!P1 SYNCS.PHASECHK.TRANS64 P1, [R7+URZ+0x30850], R0 ;  /* 0x03085000070095a7 */ /* 0x000ea4000802007f */
[----:B--2---:R-:W-:Y:S05]  /*189a0*/  @!P1 BRA `(.L_x_1304) ;  /* 0xfffffffc00ec9947 */ /* 0x004fea000383ffff */
[----:B------:R-:W-:Y:S05]  /*189b0*/  BRA `(.L_x_1303) ;  /* 0xffffff40007c7947 */ /* 0x000fea000383ffff */
.L_x_1360:
        /* <DEDUP_REMOVED lines=11> */
.L_x_1427:
[----:B------:R-:W-:Y:S05]  /*18a70*/  BSYNC B0 ;  /* 0x0000000000007941 */ /* 0x000fea0003800000 */
.L_x_1426:
[----:B------:R-:W-:Y:S05]  /*18a80*/  BRA `(.L_x_1428) ;  /* 0xffffffb800807947 */ /* 0x000fea000383ffff */
.L_x_1363:
[----:B0-----:R0:W1:Y:S02]  /*18a90*/  SYNCS.PHASECHK.TRANS64.TRYWAIT P0, [R4+URZ+0x30840], R2 ;  /* 0x03084002040075a7 */ /* 0x001064000800017f */
[----:B-1----:R-:W-:Y:S05]  /*18aa0*/  @!P0 NANOSLEEP.SYNCS 0x989680 ;  /* 0x009896800000895d */ /* 0x002fea0003900000 */
[----:B------:R-:W1:Y:S02]  /*18ab0*/  @!P0 SYNCS.PHASECHK.TRANS64 P0, [R4+URZ+0x30840], R2 ;  /* 0x03084002040085a7 */ /* 0x000e64000800007f */
[----:B-1----:R-:W-:Y:S05]  /*18ac0*/  @!P0 BRA `(.L_x_1363) ;  /* 0xfffffffc00f08947 */ /* 0x002fea000383ffff */
[----:B------:R-:W-:Y:S05]  /*18ad0*/  BRA `(.L_x_1429) ;  /* 0xffffffbc007c7947 */ /* 0x000fea000383ffff */
.L_x_1364:
        /* <DEDUP_REMOVED lines=8> */
.L_x_1431:
[----:B------:R-:W-:Y:S05]  /*18b60*/  BSYNC B0 ;  /* 0x0000000000007941 */ /* 0x000fea0003800000 */
.L_x_1430:
[----:B------:R-:W-:Y:S02]  /*18b70*/  IMAD.MOV.U32 R13, RZ, RZ, R0 ;  /* 0x000000ffff0d7224 */ /* 0x000fe400078e0000 */
[----:B------:R-:W-:Y:S02]  /*18b80*/  IMAD.MOV.U32 R12, RZ, RZ, RZ ;  /* 0x000000ffff0c7224 */ /* 0x000fe400078e00ff */
[----:B------:R-:W-:Y:S02]  /*18b90*/  IMAD.MOV.U32 R11, RZ, RZ, 0x181f ;  /* 0x0000181fff0b7424 */ /* 0x000fe400078e00ff */
[----:B------:R-:W-:Y:S02]  /*18ba0*/  IMAD.MOV.U32 R15, RZ, RZ, -0x1 ;  /* 0xffffffffff0f7424 */ /* 0x000fe400078e00ff */
[----:B------:R-:W-:Y:S02]  /*18bb0*/  IMAD.MOV.U32 R2, RZ, RZ, R14 ;  /* 0x000000ffff027224 */ /* 0x000fe400078e000e */
[----:B------:R-:W-:-:S07]  /*18bc0*/  @P0 IMAD R9, R5, 0x2, R17 ;  /* 0x0000000205090824 */ /* 0x000fce00078e0211 */
[----:B------:R-:W-:Y:S05]  /*18bd0*/  WARPSYNC.COLLECTIVE R15, `(.L_x_1432) ;  /* 0x000000000f087348 */ /* 0x000fea0003c00000 */
[----:B------:R0:W1:Y:S02]  /*18be0*/  SHFL.IDX P6, R14, R13, R12, R11 ;  /* 0x0000000c0d0e7389 */ /* 0x00006400000c000b */
[----:B01----:R-:W-:Y:S01]  /*18bf0*/  ENDCOLLECTIVE ;  /* 0x000000000000791b */ /* 0x003fe20003800000 */
.L_x_1432:
[----:B------:R-:W-:Y:S02]  /*18c00*/  IMAD.MOV.U32 R13, RZ, RZ, R6 ;  /* 0x000000ffff0d7224 */ /* 0x000fe400078e0006 */
[----:B------:R-:W-:Y:S02]  /*18c10*/  IMAD.MOV.U32 R12, RZ, RZ, 0x1 ;  /* 0x00000001ff0c7424 */ /* 0x000fe400078e00ff */
[----:B------:R-:W-:-:S07]  /*18c20*/  IMAD.MOV.U32 R3, RZ, RZ, R14 ;  /* 0x000000ffff037224 */ /* 0x000fce00078e000e */
[----:B------:R-:W-:Y:S05]  /*18c30*/  WARPSYNC.COLLECTIVE R15, `(.L_x_1433) ;  /* 0x000000000f087348 */ /* 0x000fea0003c00000 */
[----:B------:R0:W1:Y:S02]  /*18c40*/  SHFL.IDX P6, R14, R13, R12, R11 ;  /* 0x0000000c0d0e7389 */ /* 0x00006400000c000b */
[----:B01----:R-:W-:Y:S01]  /*18c50*/  ENDCOLLECTIVE ;  /* 0x000000000000791b */ /* 0x003fe20003800000 */
.L_x_1433:
        /* <DEDUP_REMOVED lines=10> */
.L_x_1434:
        /* <DEDUP_REMOVED lines=14> */
.L_x_1435:
        /* <DEDUP_REMOVED lines=16> */
.L_x_1436:
[----:B------:R-:W-:Y:S02]  /*18ee0*/  @P0 IMAD R9, R5, 0x2, R17 ;  /* 0x0000000205090824 */ /* 0x000fe400078e0211 */
[----:B------:R-:W-:Y:S02]  /*18ef0*/  IMAD.MOV.U32 R13, RZ, RZ, R6 ;  /* 0x000000ffff0d7224 */ /* 0x000fe400078e0006 */
[----:B------:R-:W-:Y:S02]  /*18f00*/  IMAD.MOV.U32 R12, RZ, RZ, 0x3 ;  /* 0x00000003ff0c7424 */ /* 0x000fe400078e00ff */
[----:B------:R-:W-:-:S07]  /*18f10*/  IMAD.MOV.U32 R2, RZ, RZ, R14 ;  /* 0x000000ffff027224 */ /* 0x000fce00078e000e */
[----:B------:R-:W-:Y:S05]  /*18f20*/  WARPSYNC.COLLECTIVE R15, `(.L_x_1437) ;  /* 0x000000000f087348 */ /* 0x000fea0003c00000 */
[----:B------:R0:W1:Y:S02]  /*18f30*/  SHFL.IDX P6, R14, R13, R12, R11 ;  /* 0x0000000c0d0e7389 */ /* 0x00006400000c000b */
[----:B01----:R-:W-:Y:S01]  /*18f40*/  ENDCOLLECTIVE ;  /* 0x000000000000791b */ /* 0x003fe20003800000 */
.L_x_1437:
        /* <DEDUP_REMOVED lines=14> */
.L_x_1438:
[----:B------:R-:W-:Y:S01]  /*19030*/  IMAD.MOV.U32 R0, RZ, RZ, R14 ;  /* 0x000000ffff007224 */ /* 0x000fe200078e000e */
[----:B------:R-:W-:Y:S06]  /*19040*/  BRA `(.L_x_1439) ;  /* 0xffffffbc00247947 */ /* 0x000fec000383ffff */
.L_x_1369:
[----:B------:R-:W-:Y:S02]  /*19050*/  IMAD.MOV.U32 R13, RZ, RZ, R0 ;  /* 0x000000ffff0d7224 */ /* 0x000fe400078e0000 */
[----:B------:R-:W-:Y:S02]  /*19060*/  IMAD.MOV.U32 R12, RZ, RZ, RZ ;  /* 0x000000ffff0c7224 */ /* 0x000fe400078e00ff */
[----:B------:R-:W-:Y:S02]  /*19070*/  IMAD.MOV.U32 R11, RZ, RZ, 0x181f ;  /* 0x0000181fff0b7424 */ /* 0x000fe400078e00ff */
[----:B------:R-:W-:Y:S02]  /*19080*/  IMAD.MOV.U32 R15, RZ, RZ, -0x1 ;  /* 0xffffffffff0f7424 */ /* 0x000fe400078e00ff */
[----:B------:R-:W-:Y:S02]  /*19090*/  IMAD R5, R29, R5, RZ ;  /* 0x000000051d057224 */ /* 0x000fe400078e02ff */
[----:B------:R-:W-:-:S07]  /*190a0*/  IMAD.IADD R25, R8, 0x1, R25 ;  /* 0x0000000108197824 */ /* 0x000fce00078e0219 */
[----:B------:R-:W-:Y:S05]  /*190b0*/  WARPSYNC.COLLECTIVE R15, `(.L_x_1440) ;  /* 0x000000000f087348 */ /* 0x000fea0003c00000 */
[----:B------:R0:W1:Y:S02]  /*190c0*/  SHFL.IDX P6, R14, R13, R12, R11 ;  /* 0x0000000c0d0e7389 */ /* 0x00006400000c000b */
[----:B01----:R-:W-:Y:S01]  /*190d0*/  ENDCOLLECTIVE ;  /* 0x000000000000791b */ /* 0x003fe20003800000 */
.L_x_1440:
[C---:B------:R-:W-:Y:S01]  /*190e0*/  VIADD R6, R25.reuse, 0x10 ;  /* 0x0000001019067836 */ /* 0x040fe20000000000 */
[----:B------:R-:W-:Y:S01]  /*190f0*/  ISETP.GE.AND P0, PT, R25, R5, PT ;  /* 0x000000051900720c */ /* 0x000fe20003f06270 */
[----:B------:R-:W-:Y:S02]  /*19100*/  IMAD.MOV.U32 R13, RZ, RZ, R4 ;  /* 0x000000ffff0d7224 */ /* 0x000fe400078e0004 */
[----:B------:R-:W-:-:S10]  /*19110*/  IMAD.MOV.U32 R2, RZ, RZ, R14 ;  /* 0x000000ffff027224 */ /* 0x000fd400078e000e */
[----:B------:R-:W-:Y:S05]  /*19120*/  WARPSYNC.COLLECTIVE R15, `(.L_x_1441) ;  /* 0x000000000f087348 */ /* 0x000fea0003c00000 */
[----:B------:R0:W1:Y:S02]  /*19130*/  SHFL.IDX P6, R14, R13, R12, R11 ;  /* 0x0000000c0d0e7389 */ /* 0x00006400000c000b */
[----:B01----:R-:W-:Y:S01]  /*19140*/  ENDCOLLECTIVE ;  /* 0x000000000000791b */ /* 0x003fe20003800000 */
.L_x_1441:
        /* <DEDUP_REMOVED lines=8> */
.L_x_1442:
        /* <DEDUP_REMOVED lines=9> */
[----:B------:R-:W-:Y:S02]  /*19260*/  VIADD R6, R25, 0x20 ;  /* 0x0000002019067836 */ /* 0x000fe40000000000 */
[----:B0-----:R-:W-:-:S10]  /*19270*/  IMAD.MOV.U32 R2, RZ, RZ, R14 ;  /* 0x000000ffff027224 */ /* 0x001fd400078e000e */
[----:B------:R-:W-:Y:S05]  /*19280*/  WARPSYNC.COLLECTIVE R15, `(.L_x_1443) ;  /* 0x000000000f087348 */ /* 0x000fea0003c00000 */
[----:B------:R0:W1:Y:S02]  /*19290*/  SHFL.IDX P6, R14, R13, R12, R11 ;  /* 0x0000000c0d0e7389 */ /* 0x00006400000c000b */
[----:B01----:R-:W-:Y:S01]  /*192a0*/  ENDCOLLECTIVE ;  /* 0x000000000000791b */ /* 0x003fe20003800000 */
.L_x_1443:
        /* <DEDUP_REMOVED lines=8> */
.L_x_1444:
[----:B------:R-:W-:-:S05]  /*19330*/  @!P0 IMAD.MOV.U32 R3, RZ, RZ, R7 ;  /* 0x000000ffff038224 */ /* 0x000fca00078e0007 */
        /* <DEDUP_REMOVED lines=9> */
[----:B------:R-:W-:Y:S02]  /*193d0*/  VIADD R6, R25, 0x30 ;  /* 0x0000003019067836 */ /* 0x000fe40000000000 */
[----:B0-----:R-:W-:-:S10]  /*193e0*/  IMAD.MOV.U32 R2, RZ, RZ, R14 ;  /* 0x000000ffff027224 */ /* 0x001fd400078e000e */
[----:B------:R-:W-:Y:S05]  /*193f0*/  WARPSYNC.COLLECTIVE R15, `(.L_x_1445) ;  /* 0x000000000f087348 */ /* 0x000fea0003c00000 */
[----:B------:R0:W1:Y:S02]  /*19400*/  SHFL.IDX P6, R14, R13, R12, R11 ;  /* 0x0000000c0d0e7389 */ /* 0x00006400000c000b */
[----:B01----:R-:W-:Y:S01]  /*19410*/  ENDCOLLECTIVE ;  /* 0x000000000000791b */ /* 0x003fe20003800000 */
.L_x_1445:
        /* <DEDUP_REMOVED lines=8> */
.L_x_1446:
        /* <DEDUP_REMOVED lines=15> */
.L_x_1447:
        /* <DEDUP_REMOVED lines=8> */
.L_x_1448:
        /* <DEDUP_REMOVED lines=15> */
.L_x_1449:
        /* <DEDUP_REMOVED lines=8> */
.L_x_1450:
        /* <DEDUP_REMOVED lines=15> */
.L_x_1451:
        /* <DEDUP_REMOVED lines=8> */
.L_x_1452:
        /* <DEDUP_REMOVED lines=14> */
.L_x_1453:
        /* <DEDUP_REMOVED lines=8> */
.L_x_1454:
        /* <DEDUP_REMOVED lines=13> */
.L_x_1455:
[----:B------:R-:W-:Y:S05]  /*19b20*/  BRA `(.L_x_1456) ;  /* 0xffffffbc00807947 */ /* 0x000fea000383ffff */
.L_x_1374:
[----:B0-----:R0:W2:Y:S02]  /*19b30*/  SYNCS.PHASECHK.TRANS64.TRYWAIT P0, [R17+URZ+0x30820], R0 ;  /* 0x03082000110075a7 */ /* 0x0010a4000800017f */
[----:B--2---:R-:W-:Y:S05]  /*19b40*/  @!P0 NANOSLEEP.SYNCS 0x989680 ;  /* 0x009896800000895d */ /* 0x004fea0003900000 */
[----:B------:R-:W2:Y:S02]  /*19b50*/  @!P0 SYNCS.PHASECHK.TRANS64 P0, [R17+URZ+0x30820], R0 ;  /* 0x03082000110085a7 */ /* 0x000ea4000800007f */
[----:B--2---:R-:W-:Y:S05]  /*19b60*/  @!P0 BRA `(.L_x_1374) ;  /* 0xfffffffc00f08947 */ /* 0x004fea000383ffff */
[----:B------:R-:W-:Y:S05]  /*19b70*/  BRA `(.L_x_1457) ;  /* 0xffffffbc00fc7947 */ /* 0x000fea000383ffff */
.L_x_1379:
[----:B0-----:R0:W2:Y:S02]  /*19b80*/  SYNCS.PHASECHK.TRANS64.TRYWAIT P0, [R7+URZ+0x30840], R2 ;  /* 0x03084002070075a7 */ /* 0x0010a4000800017f */
[----:B--2---:R-:W-:Y:S05]  /*19b90*/  @!P0 NANOSLEEP.SYNCS 0x989680 ;  /* 0x009896800000895d */ /* 0x004fea0003900000 */
[----:B------:R-:W2:Y:S02]  /*19ba0*/  @!P0 SYNCS.PHASECHK.TRANS64 P0, [R7+URZ+0x30840], R2 ;  /* 0x03084002070085a7 */ /* 0x000ea4000800007f */
[----:B--2---:R-:W-:Y:S05]  /*19bb0*/  @!P0 BRA `(.L_x_1379) ;  /* 0xfffffffc00f08947 */ /* 0x004fea000383ffff */
[----:B------:R-:W-:Y:S05]  /*19bc0*/  BRA `(.L_x_1458) ;  /* 0xffffffc000dc7947 */ /* 0x000fea000383ffff */
.L_x_1380:
[----:B------:R-:W-:Y:S01]  /*19bd0*/  BSSY B1, `(.L_x_1459) ;  /* 0x0000008000017945 */ /* 0x000fe20003800000 */
[----:B------:R-:W-:Y:S02]  /*19be0*/  IMAD.MOV.U32 R13, RZ, RZ, R25 ;  /* 0x000000ffff0d7224 */ /* 0x000fe400078e0019 */
[----:B------:R-:W-:Y:S02]  /*19bf0*/  IMAD.MOV.U32 R12, RZ, RZ, RZ ;  /* 0x000000ffff0c7224 */ /* 0x000fe400078e00ff */
[----:B------:R-:W-:Y:S02]  /*19c00*/  IMAD.MOV.U32 R11, RZ, RZ, 0x181f ;  /* 0x0000181fff0b7424 */ /* 0x000fe400078e00ff */
[----:B------:R-:W-:-:S07]  /*19c10*/  IMAD.MOV.U32 R15, RZ, RZ, -0x1 ;  /* 0xffffffffff0f7424 */ /* 0x000fce00078e00ff */
[----:B-1----:R-:W-:Y:S05]  /*19c20*/  WARPSYNC.COLLECTIVE R15, `(.L_x_1460) ;  /* 0x000000000f087348 */ /* 0x002fea0003c00000 */
[----:B-1----:R0:W1:Y:S02]  /*19c30*/  SHFL.IDX P6, R14, R13, R12, R11 ;  /* 0x0000000c0d0e7389 */ /* 0x00206400000c000b */
[----:B01----:R-:W-:Y:S01]  /*19c40*/  ENDCOLLECTIVE ;  /* 0x000000000000791b */ /* 0x003fe20003800000 */
.L_x_1460:
[----:B------:R-:W-:Y:S05]  /*19c50*/  BSYNC B1 ;  /* 0x0000000000017941 */ /* 0x000fea0003800000 */
.L_x_1459:
        /* <DEDUP_REMOVED lines=12> */
.L_x_1461:
        /* <DEDUP_REMOVED lines=13> */
.L_x_1462:
        /* <DEDUP_REMOVED lines=14> */
.L_x_1463:
[----:B------:R-:W-:Y:S02]  /*19ed0*/  IMAD.MOV.U32 R13, RZ, RZ, R25 ;  /* 0x000000ffff0d7224 */ /* 0x000fe400078e0019 */
[----:B------:R-:W-:Y:S02]  /*19ee0*/  IMAD.MOV.U32 R12, RZ, RZ, 0x2 ;  /* 0x00000002ff0c7424 */ /* 0x000fe400078e00ff */
[----:B------:R-:W-:-:S07]  /*19ef0*/  IMAD.MOV.U32 R2, RZ, RZ, R14 ;  /* 0x000000ffff027224 */ /* 0x000fce00078e000e */
[----:B------:R-:W-:Y:S05]  /*19f00*/  WARPSYNC.COLLECTIVE R15, `(.L_x_1464) ;  /* 0x000000000f087348 */ /* 0x000fea0003c00000 */
[----:B------:R0:W1:Y:S02]  /*19f10*/  SHFL.IDX P6, R14, R13, R12, R11 ;  /* 0x0000000c0d0e7389 */ /* 0x00006400000c000b */
[----:B01----:R-:W-:Y:S01]  /*19f20*/  ENDCOLLECTIVE ;  /* 0x000000000000791b */ /* 0x003fe20003800000 */
.L_x_1464:
        /* <DEDUP_REMOVED lines=14> */
.L_x_1465:
[----:B------:R-:W-:Y:S02]  /*1a010*/  IMAD.MOV.U32 R13, RZ, RZ, R25 ;  /* 0x000000ffff0d7224 */ /* 0x000fe400078e0019 */
[----:B------:R-:W-:Y:S02]  /*1a020*/  IMAD.MOV.U32 R12, RZ, RZ, 0x3 ;  /* 0x00000003ff0c7424 */ /* 0x000fe400078e00ff */
[----:B------:R-:W-:-:S07]  /*1a030*/  IMAD.MOV.U32 R2, RZ, RZ, R14 ;  /* 0x000000ffff027224 */ /* 0x000fce00078e000e */
[----:B------:R-:W-:Y:S05]  /*1a040*/  WARPSYNC.COLLECTIVE R15, `(.L_x_1466) ;  /* 0x000000000f087348 */ /* 0x000fea0003c00000 */
[----:B------:R0:W1:Y:S02]  /*1a050*/  SHFL.IDX P6, R14, R13, R12, R11 ;  /* 0x0000000c0d0e7389 */ /* 0x00006400000c000b */
[----:B01----:R-:W-:Y:S01]  /*1a060*/  ENDCOLLECTIVE ;  /* 0x000000000000791b */ /* 0x003fe20003800000 */
.L_x_1466:
        /* <DEDUP_REMOVED lines=17> */
.L_x_1467:
[----:B------:R-:W-:Y:S01]  /*1a180*/  IMAD.MOV.U32 R2, RZ, RZ, R14 ;  /* 0x000000ffff027224 */ /* 0x000fe200078e000e */
[----:B------:R-:W-:Y:S06]  /*1a190*/  BRA `(.L_x_1468) ;  /* 0xffffffc000587947 */ /* 0x000fec000383ffff */
.L_x_1385:
[----:B--2---:R2:W3:Y:S02]  /*1a1a0*/  SYNCS.PHASECHK.TRANS64.TRYWAIT P0, [R7+URZ+0x30860], R2 ;  /* 0x03086002070075a7 */ /* 0x0044e4000800017f */
[----:B---3--:R-:W-:Y:S05]  /*1a1b0*/  @!P0 NANOSLEEP.SYNCS 0x989680 ;  /* 0x009896800000895d */ /* 0x008fea0003900000 */
[----:B------:R-:W3:Y:S02]  /*1a1c0*/  @!P0 SYNCS.PHASECHK.TRANS64 P0, [R7+URZ+0x30860], R2 ;  /* 0x03086002070085a7 */ /* 0x000ee4000800007f */
[----:B---3--:R-:W-:Y:S05]  /*1a1d0*/  @!P0 BRA `(.L_x_1385) ;  /* 0xfffffffc00f08947 */ /* 0x008fea000383ffff */
[----:B------:R-:W-:Y:S05]  /*1a1e0*/  BRA `(.L_x_1469) ;  /* 0xffffffc000d07947 */ /* 0x000fea000383ffff */
.L_x_1386:
[----:B------:R-:W-:Y:S01]  /*1a1f0*/  BSSY B1, `(.L_x_1470) ;  /* 0x0000008000017945 */ /* 0x000fe20003800000 */
[----:B------:R-:W-:Y:S02]  /*1a200*/  IMAD.MOV.U32 R13, RZ, RZ, R19 ;  /* 0x000000ffff0d7224 */ /* 0x000fe400078e0013 */
[----:B------:R-:W-:Y:S02]  /*1a210*/  IMAD.MOV.U32 R12, RZ, RZ, RZ ;  /* 0x000000ffff0c7224 */ /* 0x000fe400078e00ff */
[----:B------:R-:W-:Y:S02]  /*1a220*/  IMAD.MOV.U32 R11, RZ, RZ, 0x181f ;  /* 0x0000181fff0b7424 */ /* 0x000fe400078e00ff */
[----:B------:R-:W-:-:S07]  /*1a230*/  IMAD.MOV.U32 R15, RZ, RZ, -0x1 ;  /* 0xffffffffff0f7424 */ /* 0x000fce00078e00ff */
[----:B012---:R-:W-:Y:S05]  /*1a240*/  WARPSYNC.COLLECTIVE R15, `(.L_x_1471) ;  /* 0x000000000f087348 */ /* 0x007fea0003c00000 */
[----:B-1----:R1:W3:Y:S02]  /*1a250*/  SHFL.IDX P6, R14, R13, R12, R11 ;  /* 0x0000000c0d0e7389 */ /* 0x0022e400000c000b */
[----:B0123--:R-:W-:Y:S01]  /*1a260*/  ENDCOLLECTIVE ;  /* 0x000000000000791b */ /* 0x00ffe20003800000 */
.L_x_1471:
[----:B------:R-:W-:Y:S05]  /*1a270*/  BSYNC B1 ;  /* 0x0000000000017941 */ /* 0x000fea0003800000 */
.L_x_1470:
[----:B------:R-:W-:Y:S02]  /*1a280*/  IMAD.MOV.U32 R13, RZ, RZ, R18 ;  /* 0x000000ffff0d7224 */ /* 0x000fe400078e0012 */
        /* <DEDUP_REMOVED lines=8> */
.L_x_1472:
[----:B------:R-:W-:Y:S02]  /*1a310*/  IMAD.MOV.U32 R13, RZ, RZ, R19 ;  /* 0x000000ffff0d7224 */ /* 0x000fe400078e0013 */
[----:B------:R-:W-:Y:S02]  /*1a320*/  IMAD.MOV.U32 R12, RZ, RZ, 0x1 ;  /* 0x00000001ff0c7424 */ /* 0x000fe400078e00ff */
[----:B------:R-:W-:-:S07]  /*1a330*/  IMAD.MOV.U32 R2, RZ, RZ, R14 ;  /* 0x000000ffff027224 */ /* 0x000fce00078e000e */
[----:B------:R-:W-:Y:S05]  /*1a340*/  WARPSYNC.COLLECTIVE R15, `(.L_x_1473) ;  /* 0x000000000f087348 */ /* 0x000fea0003c00000 */
[----:B------:R0:W1:Y:S02]  /*1a350*/  SHFL.IDX P6, R14, R13, R12, R11 ;  /* 0x0000000c0d0e7389 */ /* 0x00006400000c000b */
[----:B01----:R-:W-:Y:S01]  /*1a360*/  ENDCOLLECTIVE ;  /* 0x000000000000791b */ /* 0x003fe20003800000 */
.L_x_1473:
        /* <DEDUP_REMOVED lines=18> */
.L_x_1474:
[----:B------:R-:W-:Y:S02]  /*1a490*/  IMAD.MOV.U32 R13, RZ, RZ, R19 ;  /* 0x000000ffff0d7224 */ /* 0x000fe400078e0013 */
[----:B------:R-:W-:Y:S02]  /*1a4a0*/  IMAD.MOV.U32 R12, RZ, RZ, 0x2 ;  /* 0x00000002ff0c7424 */ /* 0x000fe400078e00ff */
[----:B------:R-:W-:-:S07]  /*1a4b0*/  IMAD.MOV.U32 R2, RZ, RZ, R14 ;  /* 0x000000ffff027224 */ /* 0x000fce00078e000e */
[----:B------:R-:W-:Y:S05]  /*1a4c0*/  WARPSYNC.COLLECTIVE R15, `(.L_x_1475) ;  /* 0x000000000f087348 */ /* 0x000fea0003c00000 */
[----:B------:R0:W1:Y:S02]  /*1a4d0*/  SHFL.IDX P6, R14, R13, R12, R11 ;  /* 0x0000000c0d0e7389 */ /* 0x00006400000c000b */
[----:B01----:R-:W-:Y:S01]  /*1a4e0*/  ENDCOLLECTIVE ;  /* 0x000000000000791b */ /* 0x003fe20003800000 */
.L_x_1475:
        /* <DEDUP_REMOVED lines=18> */
.L_x_1476:
[----:B------:R-:W-:Y:S02]  /*1a610*/  IMAD.MOV.U32 R13, RZ, RZ, R19 ;  /* 0x000000ffff0d7224 */ /* 0x000fe400078e0013 */
[----:B------:R-:W-:Y:S02]  /*1a620*/  IMAD.MOV.U32 R12, RZ, RZ, 0x3 ;  /* 0x00000003ff0c7424 */ /* 0x000fe400078e00ff */
[----:B------:R-:W-:-:S07]  /*1a630*/  IMAD.MOV.U32 R2, RZ, RZ, R14 ;  /* 0x000000ffff027224 */ /* 0x000fce00078e000e */
[----:B------:R-:W-:Y:S05]  /*1a640*/  WARPSYNC.COLLECTIVE R15, `(.L_x_1477) ;  /* 0x000000000f087348 */ /* 0x000fea0003c00000 */
[----:B------:R0:W1:Y:S02]  /*1a650*/  SHFL.IDX P6, R14, R13, R12, R11 ;  /* 0x0000000c0d0e7389 */ /* 0x00006400000c000b */
[----:B01----:R-:W-:Y:S01]  /*1a660*/  ENDCOLLECTIVE ;  /* 0x000000000000791b */ /* 0x003fe20003800000 */
.L_x_1477:
        /* <DEDUP_REMOVED lines=13> */
.L_x_1478:
        /* <DEDUP_REMOVED lines=9> */
.L_x_1394:
[----:B0-----:R0:W2:Y:S02]  /*1a7d0*/  SYNCS.PHASECHK.TRANS64.TRYWAIT P0, [R0+URZ+0x30860], R3 ;  /* 0x03086003000075a7 */ /* 0x0010a4000800017f */
[----:B--2---:R-:W-:Y:S05]  /*1a7e0*/  @!P0 NANOSLEEP.SYNCS 0x989680 ;  /* 0x009896800000895d */ /* 0x004fea0003900000 */
[----:B------:R-:W2:Y:S02]  /*1a7f0*/  @!P0 SYNCS.PHASECHK.TRANS64 P0, [R0+URZ+0x30860], R3 ;  /* 0x03086003000085a7 */ /* 0x000ea4000800007f */
[----:B--2---:R-:W-:Y:S05]  /*1a800*/  @!P0 BRA `(.L_x_1394) ;  /* 0xfffffffc00f08947 */ /* 0x004fea000383ffff */
[----:B------:R-:W-:Y:S05]  /*1a810*/  BRA `(.L_x_1480) ;  /* 0xffffffc400407947 */ /* 0x000fea000383ffff */
.L_x_1395:
        /* <DEDUP_REMOVED lines=8> */
.L_x_1482:
[----:B------:R-:W-:Y:S05]  /*1a8a0*/  BSYNC B0 ;  /* 0x0000000000007941 */ /* 0x000fea0003800000 */
.L_x_1481:
        /* <DEDUP_REMOVED lines=9> */
.L_x_1483:
        /* <DEDUP_REMOVED lines=21> */
.L_x_1484:
[----:B------:R-:W-:Y:S01]  /*1aa90*/  @!PT LDS RZ, [RZ] ;  /* 0x00000000fffff984 */ /* 0x000fe20000000800 */
[----:B------:R-:W-:Y:S01]  /*1aaa0*/  @!PT LDS RZ, [RZ] ;  /* 0x00000000fffff984 */ /* 0x000fe20000000800 */
[----:B------:R-:W-:Y:S01]  /*1aab0*/  @!PT LDS RZ, [RZ] ;  /* 0x00000000fffff984 */ /* 0x000fe20000000800 */
[----:B------:R0:W-:Y:S01]  /*1aac0*/  LDGSTS.E.BYPASS.LTC128B.128 [R4+0x4400], desc[UR36][R2.64+0x100], !P4 ;  /* 0x0440010002047fae */ /* 0x0001e2000e101d64 */
[----:B------:R-:W-:Y:S01]  /*1aad0*/  ISETP.LT.OR P4, PT, R5, 0x1, P0 ;  /* 0x000000010500780c */ /* 0x000fe20000781670 */
[----:B------:R-:W-:-:S12]  /*1aae0*/  IMAD.MOV.U32 R13, RZ, RZ, R18 ;  /* 0x000000ffff0d7224 */ /* 0x000fd800078e0012 */
[----:B------:R0:W-:Y:S01]  /*1aaf0*/  LDGSTS.E.BYPASS.LTC128B.128 [R4+0x6400], desc[UR36][R2.64+0x180], !P4 ;  /* 0x0640018002047fae */ /* 0x0001e2000e101d64 */
[----:B------:R-:W-:-:S07]  /*1ab00*/  IMAD.MOV.U32 R7, RZ, RZ, R14 ;  /* 0x000000ffff077224 */ /* 0x000fce00078e000e */
[----:B0-----:R-:W-:Y:S05]  /*1ab10*/  WARPSYNC.COLLECTIVE R15, `(.L_x_1485) ;  /* 0x000000000f087348 */ /* 0x001fea0003c00000 */
[----:B------:R1:W2:Y:S02]  /*1ab20*/  SHFL.IDX P6, R14, R13, R12, R11 ;  /* 0x0000000c0d0e7389 */ /* 0x0002a400000c000b */
[----:B012---:R-:W-:Y:S01]  /*1ab30*/  ENDCOLLECTIVE ;  /* 0x000000000000791b */ /* 0x007fe20003800000 */
.L_x_1485:
[----:B------:R-:W-:Y:S02]  /*1ab40*/  IMAD.MOV.U32 R13, RZ, RZ, R19 ;  /* 0x000000ffff0d7224 */ /* 0x000fe400078e0013 */
[----:B------:R-:W-:Y:S01]  /*1ab50*/  IMAD.MOV.U32 R12, RZ, RZ, 0x2 ;  /* 0x00000002ff0c7424 */ /* 0x000fe200078e00ff */
[----:B------:R-:W-:-:S13]  /*1ab60*/  IADD3 R2, P4, R14, R6, RZ ;  /* 0x000000060e027210 */ /* 0x000fda0007f9e0ff */
[----:B------:R-:W-:Y:S05]  /*1ab70*/  WARPSYNC.COLLECTIVE R15, `(.L_x_1486) ;  /* 0x000000000f087348 */ /* 0x000fea0003c00000 */
[----:B------:R0:W1:Y:S02]  /*1ab80*/  SHFL.IDX P6, R14, R13, R12, R11 ;  /* 0x0000000c0d0e7389 */ /* 0x00006400000c000b */
[----:B01----:R-:W-:Y:S01]  /*1ab90*/  ENDCOLLECTIVE ;  /* 0x000000000000791b */ /* 0x003fe20003800000 */
.L_x_1486:
        /* <DEDUP_REMOVED lines=12> */
.L_x_1487:
        /* <DEDUP_REMOVED lines=14> */
.L_x_1488:
        /* <DEDUP_REMOVED lines=12> */
.L_x_1489:
        /* <DEDUP_REMOVED lines=9> */
.L_x_1400:
        /* <DEDUP_REMOVED lines=8> */
.L_x_1492:
[----:B------:R-:W-:Y:S05]  /*1af10*/  BSYNC B0 ;  /* 0x0000000000007941 */ /* 0x000fea0003800000 */
.L_x_1491:
        /* <DEDUP_REMOVED lines=9> */
.L_x_1493:
[----:B------:R-:W-:Y:S02]  /*1afb0*/  ULDC UR4, c[0x0][0xc3c] ;  /* 0x00030f0000047ab9 */ /* 0x000fe40000000800 */
[----:B------:R-:W-:-:S13]  /*1afc0*/  ISETP.GE.OR P1, PT, R9, UR4, !P0 ;  /* 0x0000000409007c0c */ /* 0x000fda000c726670 */
[----:B------:R-:W0:Y:S08]  /*1afd0*/  @!P1 LDC.64 R2, c[0x0][0xc80] ;  /* 0x00032000ff029b82 */ /* 0x000e300000000a00 */
[----:B------:R-:W1:Y:S01]  /*1afe0*/  @!P1 LDC.64 R4, c[0x0][0xc78] ;  /* 0x00031e00ff049b82 */ /* 0x000e620000000a00 */
[----:B------:R-:W-:Y:S02]  /*1aff0*/  IMAD.MOV.U32 R25, RZ, RZ, RZ ;  /* 0x000000ffff197224 */ /* 0x000fe400078e00ff */
[----:B------:R-:W-:-:S02]  /*1b000*/  IMAD.MOV.U32 R11, RZ, RZ, RZ ;  /* 0x000000ffff0b7224 */ /* 0x000fc400078e00ff */
[----:B------:R-:W-:Y:S02]  /*1b010*/  IMAD.MOV.U32 R7, RZ, RZ, R14 ;  /* 0x000000ffff077224 */ /* 0x000fe400078e000e */
[----:B0-----:R-:W-:-:S05]  /*1b020*/  @!P1 IMAD.WIDE R2, R9, 0x4, R2 ;  /* 0x0000000409029825 */ /* 0x001fca00078e0202 */
[----:B------:R1:W2:Y:S02]  /*1b030*/  @!P1 LDG.E R6, desc[UR36][R2.64] ;  /* 0x0000002402069981 */ /* 0x0002a4000c1e1900 */
[----:B-1----:R-:W-:-:S05]  /*1b040*/  @!P1 IMAD.WIDE R2, R9, 0x4, R4 ;  /* 0x0000000409029825 */ /* 0x002fca00078e0204 */
[----:B------:R-:W3:Y:S01]  /*1b050*/  @!P1 LDG.E R5, desc[UR36][R2.64] ;  /* 0x0000002402059981 */ /* 0x000ee2000c1e1900 */
[----:B------:R-:W-:Y:S01]  /*1b060*/  IMAD.MOV.U32 R4, RZ, RZ, RZ ;  /* 0x000000ffff047224 */ /* 0x000fe200078e00ff */
[C---:B------:R-:W-:Y:S02]  /*1b070*/  ISETP.GE.U32.AND P2, PT, R8.reuse, 0x2, PT ;  /* 0x000000020800780c */ /* 0x040fe40003f46070 */
        /* <DEDUP_REMOVED lines=11> */
.L_x_1494:
[----:B------:R-:W-:Y:S01]  /*1b130*/  IMAD.MOV.U32 R12, RZ, RZ, 0x2 ;  /* 0x00000002ff0c7424 */ /* 0x000fe200078e00ff */
[----:B------:R-:W-:-:S05]  /*1b140*/  SEL R14, R14, RZ, P1 ;  /* 0x000000ff0e0e7207 */ /* 0x000fca0000800000 */
[----:B------:R-:W-:-:S04]  /*1b150*/  IMAD.IADD R5, R13, 0x1, R14 ;  /* 0x000000010d057824 */ /* 0x000fc800078e020e */
[----:B------:R-:W-:-:S07]  /*1b160*/  IMAD.MOV.U32 R13, RZ, RZ, R5 ;  /* 0x000000ffff0d7224 */ /* 0x000fce00078e0005 */
[----:B------:R-:W-:Y:S05]  /*1b170*/  WARPSYNC.COLLECTIVE R15, `(.L_x_1495) ;  /* 0x000000000f087348 */ /* 0x000fea0003c00000 */
[----:B------:R0:W1:Y:S02]  /*1b180*/  SHFL.UP P6, R14, R13, R12, R11 ;  /* 0x0400000c0d0e7389 */ /* 0x00006400000c000b */
[----:B01----:R-:W-:Y:S01]  /*1b190*/  ENDCOLLECTIVE ;  /* 0x000000000000791b */ /* 0x003fe20003800000 */
.L_x_1495:
[----:B------:R-:W-:Y:S01]  /*1b1a0*/  IMAD.MOV.U32 R12, RZ, RZ, 0x4 ;  /* 0x00000004ff0c7424 */ /* 0x000fe200078e00ff */
[----:B------:R-:W-:-:S05]  /*1b1b0*/  SEL R2, R14, RZ, P2 ;  /* 0x000000ff0e027207 */ /* 0x000fca0001000000 */
[----:B------:R-:W-:-:S04]  /*1b1c0*/  IMAD.IADD R2, R5, 0x1, R2 ;  /* 0x0000000105027824 */ /* 0x000fc800078e0202 */
[----:B------:R-:W-:-:S07]  /*1b1d0*/  IMAD.MOV.U32 R13, RZ, RZ, R2 ;  /* 0x000000ffff0d7224 */ /* 0x000fce00078e0002 */
[----:B------:R-:W-:Y:S05]  /*1b1e0*/  WARPSYNC.COLLECTIVE R15, `(.L_x_1496) ;  /* 0x000000000f087348 */ /* 0x000fea0003c00000 */
[----:B------:R0:W1:Y:S02]  /*1b1f0*/  SHFL.UP P6, R14, R13, R12, R11 ;  /* 0x0400000c0d0e7389 */ /* 0x00006400000c000b */
[----:B01----:R-:W-:Y:S01]  /*1b200*/  ENDCOLLECTIVE ;  /* 0x000000000000791b */ /* 0x003fe20003800000 */
.L_x_1496:
[----:B------:R-:W-:Y:S01]  /*1b210*/  IMAD.MOV.U32 R12, RZ, RZ, 0x8 ;  /* 0x00000008ff0c7424 */ /* 0x000fe200078e00ff */
[----:B------:R-:W-:-:S05]  /*1b220*/  SEL R3, R14, RZ, P3 ;  /* 0x000000ff0e037207 */ /* 0x000fca0001800000 */
[----:B------:R-:W-:-:S04]  /*1b230*/  IMAD.IADD R3, R2, 0x1, R3 ;  /* 0x0000000102037824 */ /* 0x000fc800078e0203 */
[----:B------:R-:W-:-:S07]  /*1b240*/  IMAD.MOV.U32 R13, RZ, RZ, R3 ;  /* 0x000000ffff0d7224 */ /* 0x000fce00078e0003 */
[----:B------:R-:W-:Y:S05]  /*1b250*/  WARPSYNC.COLLECTIVE R15, `(.L_x_1497) ;  /* 0x000000000f087348 */ /* 0x000fea0003c00000 */
[----:B------:R0:W1:Y:S02]  /*1b260*/  SHFL.UP P6, R14, R13, R12, R11 ;  /* 0x0400000c0d0e7389 */ /* 0x00006400000c000b */
[----:B01----:R-:W-:Y:S01]  /*1b270*/  ENDCOLLECTIVE ;  /* 0x000000000000791b */ /* 0x003fe20003800000 */
.L_x_1497:
[----:B------:R-:W-:Y:S01]  /*1b280*/  IMAD.MOV.U32 R12, RZ, RZ, 0x10 ;  /* 0x00000010ff0c7424 */ /* 0x000fe200078e00ff */
[----:B------:R-:W-:-:S05]  /*1b290*/  SEL R14, R14, RZ, P4 ;  /* 0x000000ff0e0e7207 */ /* 0x000fca0002000000 */
[----:B------:R-:W-:-:S04]  /*1b2a0*/  IMAD.IADD R5, R3, 0x1, R14 ;  /* 0x0000000103057824 */ /* 0x000fc800078e020e */
[----:B------:R-:W-:-:S07]  /*1b2b0*/  IMAD.MOV.U32 R13, RZ, RZ, R5 ;  /* 0x000000ffff0d7224 */ /* 0x000fce00078e0005 */
[----:B------:R-:W-:Y:S05]  /*1b2c0*/  WARPSYNC.COLLECTIVE R15, `(.L_x_1498) ;  /* 0x000000000f087348 */ /* 0x000fea0003c00000 */
[----:B------:R0:W1:Y:S02]  /*1b2d0*/  SHFL.UP P6, R14, R13, R12, R11 ;  /* 0x0400000c0d0e7389 */ /* 0x00006400000c000b */
[----:B01----:R-:W-:Y:S01]  /*1b2e0*/  ENDCOLLECTIVE ;  /* 0x000000000000791b */ /* 0x003fe20003800000 */
.L_x_1498:
        /* <DEDUP_REMOVED lines=8> */
.L_x_1499:
[----:B------:R-:W-:Y:S05]  /*1b370*/  BRA `(.L_x_1500) ;  /* 0xffffffc000947947 */ /* 0x000fea000383ffff */
.L_x_1403:
[----:B------:R-:W-:Y:S01]  /*1b380*/  BSSY B0, `(.L_x_1501) ;  /* 0x0000007000007945 */ /* 0x000fe20003800000 */
[----:B------:R-:W-:Y:S02]  /*1b390*/  IMAD.MOV.U32 R12, RZ, RZ, 0x1 ;  /* 0x00000001ff0c7424 */ /* 0x000fe400078e00ff */
[----:B------:R-:W-:Y:S02]  /*1b3a0*/  IMAD.MOV.U32 R11, RZ, RZ, RZ ;  /* 0x000000ffff0b7224 */ /* 0x000fe400078e00ff */
[----:B------:R-:W-:-:S07]  /*1b3b0*/  IMAD.MOV.U32 R15, RZ, RZ, -0x1 ;  /* 0xffffffffff0f7424 */ /* 0x000fce00078e00ff */
[----:B------:R-:W-:Y:S05]  /*1b3c0*/  WARPSYNC.COLLECTIVE R15, `(.L_x_1502) ;  /* 0x000000000f087348 */ /* 0x000fea0003c00000 */
[----:B------:R0:W1:Y:S02]  /*1b3d0*/  SHFL.UP P6, R14, R13, R12, R11 ;  /* 0x0400000c0d0e7389 */ /* 0x00006400000c000b */
[----:B01----:R-:W-:Y:S01]  /*1b3e0*/  ENDCOLLECTIVE ;  /* 0x000000000000791b */ /* 0x003fe20003800000 */
.L_x_1502:
[----:B------:R-:W-:Y:S05]  /*1b3f0*/  BSYNC B0 ;  /* 0x0000000000007941 */ /* 0x000fea0003800000 */
.L_x_1501:
        /* <DEDUP_REMOVED lines=8> */
.L_x_1503:
[----:B------:R-:W-:Y:S01]  /*1b480*/  IMAD.MOV.U32 R12, RZ, RZ, 0x4 ;  /* 0x00000004ff0c7424 */ /* 0x000fe200078e00ff */
[----:B------:R-:W-:-:S05]  /*1b490*/  SEL R2, R14, RZ, P2 ;  /* 0x000000ff0e027207 */ /* 0x000fca0001000000 */
[----:B------:R-:W-:-:S04]  /*1b4a0*/  IMAD.IADD R2, R13, 0x1, R2 ;  /* 0x000000010d027824 */ /* 0x000fc800078e0202 */
[----:B------:R-:W-:-:S07]  /*1b4b0*/  IMAD.MOV.U32 R13, RZ, RZ, R2 ;  /* 0x000000ffff0d7224 */ /* 0x000fce00078e0002 */
[----:B------:R-:W-:Y:S05]  /*1b4c0*/  WARPSYNC.COLLECTIVE R15, `(.L_x_1504) ;  /* 0x000000000f087348 */ /* 0x000fea0003c00000 */
[----:B------:R0:W1:Y:S02]  /*1b4d0*/  SHFL.UP P6, R14, R13, R12, R11 ;  /* 0x0400000c0d0e7389 */ /* 0x00006400000c000b */
[----:B01----:R-:W-:Y:S01]  /*1b4e0*/  ENDCOLLECTIVE ;  /* 0x000000000000791b */ /* 0x003fe20003800000 */
.L_x_1504:
[----:B------:R-:W-:Y:S01]  /*1b4f0*/  IMAD.MOV.U32 R12, RZ, RZ, 0x8 ;  /* 0x00000008ff0c7424 */ /* 0x000fe200078e00ff */
[----:B------:R-:W-:-:S05]  /*1b500*/  SEL R3, R14, RZ, P3 ;  /* 0x000000ff0e037207 */ /* 0x000fca0001800000 */
[----:B------:R-:W-:-:S04]  /*1b510*/  IMAD.IADD R3, R2, 0x1, R3 ;  /* 0x0000000102037824 */ /* 0x000fc800078e0203 */
[----:B------:R-:W-:-:S07]  /*1b520*/  IMAD.MOV.U32 R13, RZ, RZ, R3 ;  /* 0x000000ffff0d7224 */ /* 0x000fce00078e0003 */
[----:B------:R-:W-:Y:S05]  /*1b530*/  WARPSYNC.COLLECTIVE R15, `(.L_x_1505) ;  /* 0x000000000f087348 */ /* 0x000fea0003c00000 */
[----:B------:R0:W1:Y:S02]  /*1b540*/  SHFL.UP P6, R14, R13, R12, R11 ;  /* 0x0400000c0d0e7389 */ /* 0x00006400000c000b */
[----:B01----:R-:W-:Y:S01]  /*1b550*/  ENDCOLLECTIVE ;  /* 0x000000000000791b */ /* 0x003fe20003800000 */
.L_x_1505:
[----:B------:R-:W-:Y:S01]  /*1b560*/  IMAD.MOV.U32 R12, RZ, RZ, 0x10 ;  /* 0x00000010ff0c7424 */ /* 0x000fe200078e00ff */
[----:B------:R-:W-:-:S05]  /*1b570*/  SEL R14, R14, RZ, P4 ;  /* 0x000000ff0e0e7207 */ /* 0x000fca0002000000 */
[----:B------:R-:W-:-:S04]  /*1b580*/  IMAD.IADD R5, R3, 0x1, R14 ;  /* 0x0000000103057824 */ /* 0x000fc800078e020e */
[----:B------:R-:W-:-:S07]  /*1b590*/  IMAD.MOV.U32 R13, RZ, RZ, R5 ;  /* 0x000000ffff0d7224 */ /* 0x000fce00078e0005 */
[----:B------:R-:W-:Y:S05]  /*1b5a0*/  WARPSYNC.COLLECTIVE R15, `(.L_x_1506) ;  /* 0x000000000f087348 */ /* 0x000fea0003c00000 */
[----:B------:R0:W1:Y:S02]  /*1b5b0*/  SHFL.UP P6, R14, R13, R12, R11 ;  /* 0x0400000c0d0e7389 */ /* 0x00006400000c000b */
[----:B01----:R-:W-:Y:S01]  /*1b5c0*/  ENDCOLLECTIVE ;  /* 0x000000000000791b */ /* 0x003fe20003800000 */
.L_x_1506:
        /* <DEDUP_REMOVED lines=8> */
.L_x_1507:
[----:B------:R-:W-:Y:S05]  /*1b650*/  BRA `(.L_x_1508) ;  /* 0xffffffc000807947 */ /* 0x000fea000383ffff */
.L_x_1405:
[----:B------:R-:W-:Y:S01]  /*1b660*/  BSSY B0, `(.L_x_1509) ;  /* 0x0000006000007945 */ /* 0x000fe20003800000 */
[----:B------:R-:W-:Y:S01]  /*1b670*/  PLOP3.LUT P6, PT, P6, PT, PT, 0x8, 0x0 ;  /* 0x000000000000781c */ /* 0x000fe200037ce170 */
[----:B------:R-:W-:-:S12]  /*1b680*/  IMAD.MOV.U32 R15, RZ, RZ, -0x1 ;  /* 0xffffffffff0f7424 */ /* 0x000fd800078e00ff */
[----:B0-----:R-:W-:Y:S05]  /*1b690*/  WARPSYNC.COLLECTIVE R15, `(.L_x_1510) ;  /* 0x000000000f087348 */ /* 0x001fea0003c00000 */
[----:B------:R-:W-:Y:S01]  /*1b6a0*/  VOTE.ANY R14, PT, P6 ;  /* 0x00000000000e7806 */ /* 0x000fe200030e0100 */
[----:B0-----:R-:W-:Y:S06]  /*1b6b0*/  ENDCOLLECTIVE ;  /* 0x000000000000791b */ /* 0x001fec0003800000 */
.L_x_1510:
[----:B------:R-:W-:Y:S05]  /*1b6c0*/  BSYNC B0 ;  /* 0x0000000000007941 */ /* 0x000fea0003800000 */
.L_x_1509:
[----:B------:R-:W-:Y:S02]  /*1b6d0*/  IMAD.MOV.U32 R3, RZ, RZ, R14 ;  /* 0x000000ffff037224 */ /* 0x000fe400078e000e */
[----:B------:R-:W-:Y:S02]  /*1b6e0*/  IMAD.MOV.U32 R13, RZ, RZ, R25 ;  /* 0x000000ffff0d7224 */ /* 0x000fe400078e0019 */
[----:B------:R0:W1:Y:S01]  /*1b6f0*/  POPC R12, R3 ;  /* 0x00000003000c7309 */ /* 0x0000620000000000 */
[----:B------:R-:W-:Y:S02]  /*1b700*/  IMAD.MOV.U32 R11, RZ, RZ, 0x1f ;  /* 0x0000001fff0b7424 */ /* 0x000fe400078e00ff */
[----:B------:R-:W-:-:S07]  /*1b710*/  IMAD.MOV.U32 R15, RZ, RZ, -0x1 ;  /* 0xffffffffff0f7424 */ /* 0x000fce00078e00ff */
[----:B01----:R-:W-:Y:S05]  /*1b720*/  WARPSYNC.COLLECTIVE R15, `(.L_x_1511) ;  /* 0x000000000f087348 */ /* 0x003fea0003c00000 */
[----:B-1----:R1:W2:Y:S02]  /*1b730*/  SHFL.IDX P6, R14, R13, R12, R11 ;  /* 0x0000000c0d0e7389 */ /* 0x0022a400000c000b */
[----:B012---:R-:W-:Y:S01]  /*1b740*/  ENDCOLLECTIVE ;  /* 0x000000000000791b */ /* 0x007fe20003800000 */
.L_x_1511:
[----:B------:R-:W-:Y:S02]  /*1b750*/  IMAD.IADD R27, R12, 0x1, R27 ;  /* 0x000000010c1b7824 */ /* 0x000fe400078e021b */
[----:B------:R-:W-:Y:S02]  /*1b760*/  IMAD.MOV.U32 R13, RZ, RZ, R4 ;  /* 0x000000ffff0d7224 */ /* 0x000fe400078e0004 */
[----:B------:R-:W-:-:S07]  /*1b770*/  IMAD.MOV.U32 R25, RZ, RZ, R14 ;  /* 0x000000ffff197224 */ /* 0x000fce00078e000e */
[----:B------:R-:W-:Y:S05]  /*1b780*/  WARPSYNC.COLLECTIVE R15, `(.L_x_1512) ;  /* 0x000000000f087348 */ /* 0x000fea0003c00000 */
[----:B------:R0:W1:Y:S02]  /*1b790*/  SHFL.IDX P6, R14, R13, R12, R11 ;  /* 0x0000000c0d0e7389 */ /* 0x00006400000c000b */
[----:B01----:R-:W-:Y:S01]  /*1b7a0*/  ENDCOLLECTIVE ;  /* 0x000000000000791b */ /* 0x003fe20003800000 */
.L_x_1512:
[----:B------:R-:W-:Y:S01]  /*1b7b0*/  IMAD.MOV.U32 R4, RZ, RZ, R14 ;  /* 0x000000ffff047224 */ /* 0x000fe200078e000e */
[----:B------:R-:W-:Y:S06]  /*1b7c0*/  BRA `(.L_x_1513) ;  /* 0xffffffc000647947 */ /* 0x000fec000383ffff */
.L_x_1407:
[----:B------:R-:W-:Y:S01]  /*1b7d0*/  BSSY B0, `(.L_x_1514) ;  /* 0x0000007000007945 */ /* 0x000fe20003800000 */
[----:B------:R-:W-:Y:S02]  /*1b7e0*/  IMAD.MOV.U32 R13, RZ, RZ, R2 ;  /* 0x000000ffff0d7224 */ /* 0x000fe400078e0002 */
[----:B------:R-:W-:Y:S02]  /*1b7f0*/  IMAD.MOV.U32 R11, RZ, RZ, 0x1f ;  /* 0x0000001fff0b7424 */ /* 0x000fe400078e00ff */
[----:B------:R-:W-:-:S07]  /*1b800*/  IMAD.MOV.U32 R15, RZ, RZ, -0x1 ;  /* 0xffffffffff0f7424 */ /* 0x000fce00078e00ff */
[----:B0-23--:R-:W-:Y:S05]  /*1b810*/  WARPSYNC.COLLECTIVE R15, `(.L_x_1515) ;  /* 0x000000000f087348 */ /* 0x00dfea0003c00000 */
[----:B------:R1:W4:Y:S02]  /*1b820*/  SHFL.IDX P6, R14, R13, R12, R11 ;  /* 0x0000000c0d0e7389 */ /* 0x00032400000c000b */
[----:B01234-:R-:W-:Y:S01]  /*1b830*/  ENDCOLLECTIVE ;  /* 0x000000000000791b */ /* 0x01ffe20003800000 */
.L_x_1515:
[----:B------:R-:W-:Y:S05]  /*1b840*/  BSYNC B0 ;  /* 0x0000000000007941 */ /* 0x000fea0003800000 */
.L_x_1514:
[----:B------:R-:W-:Y:S01]  /*1b850*/  IMAD.MOV.U32 R6, RZ, RZ, R14 ;  /* 0x000000ffff067224 */ /* 0x000fe200078e000e */
[----:B------:R-:W-:Y:S06]  /*1b860*/  BRA `(.L_x_1406) ;  /* 0xffffffc000547947 */ /* 0x000fec000383ffff */
.L_x_1413:
[----:B0-----:R0:W1:Y:S02]  /*1b870*/  SYNCS.PHASECHK.TRANS64.TRYWAIT P0, [R7+URZ+0x30820], R0 ;  /* 0x03082000070075a7 */ /* 0x001064000800017f */
[----:B-1----:R-:W-:Y:S05]  /*1b880*/  @!P0 NANOSLEEP.SYNCS 0x989680 ;  /* 0x009896800000895d */ /* 0x002fea0003900000 */
[----:B------:R-:W1:Y:S02]  /*1b890*/  @!P0 SYNCS.PHASECHK.TRANS64 P0, [R7+URZ+0x30820], R0 ;  /* 0x03082000070085a7 */ /* 0x000e64000800007f */
[----:B-1----:R-:W-:Y:S05]  /*1b8a0*/  @!P0 BRA `(.L_x_1413) ;  /* 0xfffffffc00f08947 */ /* 0x002fea000383ffff */
[----:B------:R-:W-:Y:S05]  /*1b8b0*/  BRA `(.L_x_1516) ;  /* 0xffffffc800ac7947 */ /* 0x000fea000383ffff */
.L_x_1414:
[----:B------:R-:W1:Y:S01]  /*1b8c0*/  S2R R2, SR_TID.X ;  /* 0x0000000000027919 */ /* 0x000e620000002100 */
[----:B------:R-:W-:Y:S01]  /*1b8d0*/  BSSY B0, `(.L_x_1517) ;  /* 0x000000a000007945 */ /* 0x000fe20003800000 */
[----:B------:R-:W-:Y:S02]  /*1b8e0*/  IMAD.MOV.U32 R12, RZ, RZ, RZ ;  /* 0x000000ffff0c7224 */ /* 0x000fe400078e00ff */
[----:B------:R-:W-:Y:S02]  /*1b8f0*/  IMAD.MOV.U32 R11, RZ, RZ, 0x1f ;  /* 0x0000001fff0b7424 */ /* 0x000fe400078e00ff */
[----:B------:R-:W-:Y:S01]  /*1b900*/  IMAD.MOV.U32 R15, RZ, RZ, -0x1 ;  /* 0xffffffffff0f7424 */ /* 0x000fe200078e00ff */
[----:B-1----:R-:W-:-:S04]  /*1b910*/  SHF.R.U32.HI R2, RZ, 0x5, R2 ;  /* 0x00000005ff027819 */ /* 0x002fc80000011602 */
[----:B------:R-:W-:-:S05]  /*1b920*/  LOP3.LUT R2, R2, 0x3, RZ, 0xc0, !PT ;  /* 0x0000000302027812 */ /* 0x000fca00078ec0ff */
[----:B------:R-:W-:-:S07]  /*1b930*/  IMAD.MOV.U32 R13, RZ, RZ, R2 ;  /* 0x000000ffff0d7224 */ /* 0x000fce00078e0002 */
[----:B0-2---:R-:W-:Y:S05]  /*1b940*/  WARPSYNC.COLLECTIVE R15, `(.L_x_1518) ;  /* 0x000000000f087348 */ /* 0x005fea0003c00000 */
[----:B------:R1:W3:Y:S02]  /*1b950*/  SHFL.IDX P6, R14, R13, R12, R11 ;  /* 0x0000000c0d0e7389 */ /* 0x0002e400000c000b */
[----:B0123--:R-:W-:Y:S01]  /*1b960*/  ENDCOLLECTIVE ;  /* 0x000000000000791b */ /* 0x00ffe20003800000 */
.L_x_1518:
[----:B------:R-:W-:Y:S05]  /*1b970*/  BSYNC B0 ;  /* 0x0000000000007941 */ /* 0x000fea0003800000 */
.L_x_1517:
[----:B------:R-:W-:Y:S05]  /*1b980*/  BRA `(.L_x_1519) ;  /* 0xffffffc800947947 */ /* 0x000fea000383ffff */
.L_x_1417:
[----:B------:R-:W-:Y:S01]  /*1b990*/  BSSY B1, `(.L_x_1520) ;  /* 0x0000006000017945 */ /* 0x000fe20003800000 */
[----:B------:R-:W-:-:S07]  /*1b9a0*/  IMAD.MOV.U32 R15, RZ, RZ, -0x1 ;  /* 0xffffffffff0f7424 */ /* 0x000fce00078e00ff */
[----:B0-2---:R-:W-:Y:S05]  /*1b9b0*/  WARPSYNC.COLLECTIVE R15, `(.L_x_1521) ;  /* 0x000000000f0c7348 */ /* 0x005fea0003c00000 */
[----:B------:R-:W-:Y:S02]  /*1b9c0*/  ELECT P6, UR62, PT ;  /* 0x00000000003e782f */ /* 0x000fe400038c0000 */
[----:B------:R-:W-:Y:S01]  /*1b9d0*/  MOV R14, UR62 ;  /* 0x0000003e000e7c02 */ /* 0x000fe20008000f00 */
[----:B0-2---:R-:W-:Y:S10]  /*1b9e0*/  ENDCOLLECTIVE ;  /* 0x000000000000791b */ /* 0x005ff40003800000 */
.L_x_1521:
[----:B------:R-:W-:Y:S05]  /*1b9f0*/  BSYNC B1 ;  /* 0x0000000000017941 */ /* 0x000fea0003800000 */
.L_x_1520:
[----:B------:R-:W-:Y:S05]  /*1ba00*/  BRA `(.L_x_1522) ;  /* 0xffffffc8008c7947 */ /* 0x000fea000383ffff */
.L_x_1419:
[----:B0-----:R0:W1:Y:S02]  /*1ba10*/  SYNCS.PHASECHK.TRANS64.TRYWAIT P1, [R5+URZ+0x30840], R0 ;  /* 0x03084000050075a7 */ /* 0x001064000802017f */
[----:B-1----:R-:W-:Y:S05]  /*1ba20*/  @!P1 NANOSLEEP.SYNCS 0x989680 ;  /* 0x009896800000995d */ /* 0x002fea0003900000 */
[----:B------:R-:W1:Y:S02]  /*1ba30*/  @!P1 SYNCS.PHASECHK.TRANS64 P1, [R5+URZ+0x30840], R0 ;  /* 0x03084000050095a7 */ /* 0x000e64000802007f */
[----:B-1----:R-:W-:Y:S05]  /*1ba40*/  @!P1 BRA `(.L_x_1419) ;  /* 0xfffffffc00f09947 */ /* 0x002fea000383ffff */
[----:B------:R-:W-:Y:S05]  /*1ba50*/  BRA `(.L_x_1523) ;  /* 0xffffffc800b47947 */ /* 0x000fea000383ffff */
.L_x_1421:
[----:B-1----:R1:W3:Y:S02]  /*1ba60*/  SYNCS.PHASECHK.TRANS64.TRYWAIT P1, [R3+URZ+0x30840], R2 ;  /* 0x03084002030075a7 */ /* 0x0022e4000802017f */
[----:B---3--:R-:W-:Y:S05]  /*1ba70*/  @!P1 NANOSLEEP.SYNCS 0x989680 ;  /* 0x009896800000995d */ /* 0x008fea0003900000 */
[----:B------:R-:W3:Y:S02]  /*1ba80*/  @!P1 SYNCS.PHASECHK.TRANS64 P1, [R3+URZ+0x30840], R2 ;  /* 0x03084002030095a7 */ /* 0x000ee4000802007f */
[----:B---3--:R-:W-:Y:S05]  /*1ba90*/  @!P1 BRA `(.L_x_1421) ;  /* 0xfffffffc00f09947 */ /* 0x008fea000383ffff */
[----:B------:R-:W-:Y:S05]  /*1baa0*/  BRA `(.L_x_1524) ;  /* 0xffffffc800c07947 */ /* 0x000fea000383ffff */
.L_x_1423:
[----:B---3--:R3:W4:Y:S02]  /*1bab0*/  SYNCS.PHASECHK.TRANS64.TRYWAIT P1, [R5+URZ+0x30860], R0 ;  /* 0x03086000050075a7 */ /* 0x008724000802017f */
[----:B----4-:R-:W-:Y:S05]  /*1bac0*/  @!P1 NANOSLEEP.SYNCS 0x989680 ;  /* 0x009896800000995d */ /* 0x010fea0003900000 */
[----:B------:R-:W4:Y:S02]  /*1bad0*/  @!P1 SYNCS.PHASECHK.TRANS64 P1, [R5+URZ+0x30860], R0 ;  /* 0x03086000050095a7 */ /* 0x000f24000802007f */
[----:B----4-:R-:W-:Y:S05]  /*1bae0*/  @!P1 BRA `(.L_x_1423) ;  /* 0xfffffffc00f09947 */ /* 0x010fea000383ffff */
[----:B------:R-:W-:Y:S05]  /*1baf0*/  BRA `(.L_x_1525) ;  /* 0xffffffc800bc7947 */ /* 0x000fea000383ffff */
.L_x_1526:
        /* <DEDUP_REMOVED lines=16> */
.L_x_3275:


//--------------------- .text._ZN7cutlass13device_kernelIN5flash11enable_sm90INS1_16FlashAttnFwdSm90INS1_25CollectiveMainloopFwdSm90ILi2EN4cute5tupleIJNS5_1CILi1EEES8_S8_EEENS6_IJNS7_ILi128EEENS7_ILi64EEENS7_ILi256EEEEEELi256ENS_6half_tEfNS_4arch4Sm90ELb0ELb1ELb0ELb1ELb1ELb1ELb0ELb1ELb1ELb1ELb1ELb0EEENS1_21CollectiveEpilogueFwdINS6_IJSA_SC_SB_EEES9_SE_SG_Li256ELb1ELb1ELb1ELb0EEENS1_36VarlenDynamicPersistentTileSchedulerILi128ELi64ELi256ELi128ELb1ELb1ELb1ELb1ELb0ELb1EEEEEEEEEvNT_6ParamsE --------------------------
	.section	.text._ZN7cutlass13device_kernelIN5flash11enable_sm90INS1_16FlashAttnFwdSm90INS1_25CollectiveMainloopFwdSm90ILi2EN4cute5tupleIJNS5_1CILi1EEES8_S8_EEENS6_IJNS7_ILi128EEENS7_ILi64EEENS7_ILi256EEEEEELi256ENS_6half_tEfNS_4arch4Sm90ELb0ELb1ELb0ELb1ELb1ELb1ELb0ELb1ELb1ELb1ELb1ELb0EEENS1_21CollectiveEpilogueFwdINS6_IJSA_SC_SB_EEES9_SE_SG_Li256ELb1ELb1ELb1ELb0EEENS1_36VarlenDynamicPersistentTileSchedulerILi128ELi64ELi256ELi128ELb1ELb1ELb1ELb1ELb0ELb1EEEEEEEEEvNT_6ParamsE,"ax",@progbits
	.align	128
.text._ZN7cutlass13device_kernelIN5flash11enable_sm90INS1_16FlashAttnFwdSm90INS1_25CollectiveMainloopFwdSm90ILi2EN4cute5tupleIJNS5_1CILi1EEES8_S8_EEENS6_IJNS7_ILi128EEENS7_ILi64EEENS7_ILi256EEEEEELi256ENS_6half_tEfNS_4arch4Sm90ELb0ELb1ELb0ELb1ELb1ELb1ELb0ELb1ELb1ELb1ELb1ELb0EEENS1_21CollectiveEpilogueFwdINS6_IJSA_SC_SB_EEES9_SE_SG_Li256ELb1ELb1ELb1ELb0EEENS1_36VarlenDynamicPersistentTileSchedulerILi128ELi64ELi256ELi128ELb1ELb1ELb1ELb1ELb0ELb1EEEEEEEEEvNT_6ParamsE:
        .type           _ZN7cutlass13device_kernelIN5flash11enable_sm90INS1_16FlashAttnFwdSm90INS1_25CollectiveMainloopFwdSm90ILi2EN4cute5tupleIJNS5_1CILi1EEES8_S8_EEENS6_IJNS7_ILi128EEENS7_ILi64EEENS7_ILi256EEEEEELi256ENS_6half_tEfNS_4arch4Sm90ELb0ELb1ELb0ELb1ELb1ELb1ELb0ELb1ELb1ELb1ELb1ELb0EEENS1_21CollectiveEpilogueFwdINS6_IJSA_SC_SB_EEES9_SE_SG_Li256ELb1ELb1ELb1ELb0EEENS1_36VarlenDynamicPersistentTileSchedulerILi128ELi64ELi256ELi128ELb1ELb1ELb1ELb1ELb0ELb1EEEEEEEEEvNT_6ParamsE,@function
        .size           _ZN7cutlass13device_kernelIN5flash11enable_sm90INS1_16FlashAttnFwdSm90INS1_25CollectiveMainloopFwdSm90ILi2EN4cute5tupleIJNS5_1CILi1EEES8_S8_EEENS6_IJNS7_ILi128EEENS7_ILi64EEENS7_ILi256EEEEEELi256ENS_6half_tEfNS_4arch4Sm90ELb0ELb1ELb0ELb1ELb1ELb1ELb0ELb1ELb1ELb1ELb1ELb0EEENS1_21CollectiveEpilogueFwdINS6_IJSA_SC_SB_EEES9_SE_SG_Li256ELb1ELb1ELb1ELb0EEENS1_36VarlenDynamicPersistentTileSchedulerILi128ELi64ELi256ELi128ELb1ELb1ELb1ELb1ELb0ELb1EEEEEEEEEvNT_6ParamsE,(.L_x_3276 - _ZN7cutlass13device_kernelIN5flash11enable_sm90INS1_16FlashAttnFwdSm90INS1_25CollectiveMainloopFwdSm90ILi2EN4cute5tupleIJNS5_1CILi1EEES8_S8_EEENS6_IJNS7_ILi128EEENS7_ILi64EEENS7_ILi256EEEEEELi256ENS_6half_tEfNS_4arch4Sm90ELb0ELb1ELb0ELb1ELb1ELb1ELb0ELb1ELb1ELb1ELb1ELb0EEENS1_21CollectiveEpilogueFwdINS6_IJSA_SC_SB_EEES9_SE_SG_Li256ELb1ELb1ELb1ELb0EEENS1_36VarlenDynamicPersistentTileSchedulerILi128ELi64ELi256ELi128ELb1ELb1ELb1ELb1ELb0ELb1EEEEEEEEEvNT_6ParamsE)
        .other          _ZN7cutlass13device_kernelIN5flash11enable_sm90INS1_16FlashAttnFwdSm90INS1_25CollectiveMainloopFwdSm90ILi2EN4cute5tupleIJNS5_1CILi1EEES8_S8_EEENS6_IJNS7_ILi128EEENS7_ILi64EEENS7_ILi256EEEEEELi256ENS_6half_tEfNS_4arch4Sm90ELb0ELb1ELb0ELb1ELb1ELb1ELb0ELb1ELb1ELb1ELb1ELb0EEENS1_21CollectiveEpilogueFwdINS6_IJSA_SC_SB_EEES9_SE_SG_Li256ELb1ELb1ELb1ELb0EEENS1_36VarlenDynamicPersistentTileSchedulerILi128ELi64ELi256ELi128ELb1ELb1ELb1ELb1ELb0ELb1EEEEEEEEEvNT_6ParamsE,@"STO_CUDA_ENTRY STV_DEFAULT"
_ZN7cutlass13device_kernelIN5flash11enable_sm90INS1_16FlashAttnFwdSm90INS1_25CollectiveMainloopFwdSm90ILi2EN4cute5tupleIJNS5_1CILi1EEES8_S8_EEENS6_IJNS7_ILi128EEENS7_ILi64EEENS7_ILi256EEEEEELi256ENS_6half_tEfNS_4arch4Sm90ELb0ELb1ELb0ELb1ELb1ELb1ELb0ELb1ELb1ELb1ELb1ELb0EEENS1_21CollectiveEpilogueFwdINS6_IJSA_SC_SB_EEES9_SE_SG_Li256ELb1ELb1ELb1ELb0EEENS1_36VarlenDynamicPersistentTileSchedulerILi128ELi64ELi256ELi128ELb1ELb1ELb1ELb1ELb0ELb1EEEEEEEEEvNT_6ParamsE:
        /* <DEDUP_REMOVED lines=18> */
.L_x_1528:
[----:B------:R-:W-:Y:S05]  /*0120*/  BSYNC B0 ;  /* 0x0000000000007941 */ /* 0x000fea0003800000 */
.L_x_1527:
        /* <DEDUP_REMOVED lines=41> */
.L_x_1529:
        /* <DEDUP_REMOVED lines=22> */
.L_x_1530:
        /* <DEDUP_REMOVED lines=18> */
.L_x_1531:
        /* <DEDUP_REMOVED lines=22> */
.L_x_1532:
        /* <DEDUP_REMOVED lines=22> */
.L_x_1533:
[----:B0-----:R-:W-:Y:S01]  /*0900*/  UMOV UR4, 0x1 ;  /* 0x0000000100047882 */ /* 0x001fe20000000000 */
[----:B------:R-:W-:Y:S01]  /*0910*/  PLOP3.LUT P0, PT, PT, PT, UP0, 0x80, 0x0 ;  /* 0x000000000000781c */ /* 0x000fe20003f0f008 */
[----:B------:R-:W-:Y:S01]  /*0920*/  USEL UR4, UR4, 0x2, !UP0 ;  /* 0x0000000204047887 */ /* 0x000fe2000c000000 */
[----:B------:R-:W-:Y:S01]  /*0930*/  NOP ;  /* 0x0000000000007918 */ /* 0x000fe20000000000 */
[----:B------:R-:W-:Y:S01]  /*0940*/  ULDC.64 UR60, c[0x0][0x208] ;  /* 0x00008200003c7ab9 */ /* 0x000fe20000000a00 */
[----:B------:R-:W-:Y:S03]  /*0950*/  BSSY B9, `(.L_x_1534) ;  /* 0x0002b91000097945 */ /* 0x000fe60003800000 */
[----:B------:R-:W-:-:S05]  /*0960*/  IMAD.U32 R3, RZ, RZ, UR4 ;  /* 0x00000004ff037e24 */ /* 0x000fca000f8e00ff */
[----:B------:R0:W-:Y:S01]  /*0970*/  STL [R1+0xd8], R3 ;  /* 0x0000d80301007387 */ /* 0x0001e20000100800 */
[----:B-12-4-:R-:W-:Y:S06]  /*0980*/  BAR.SYNC.DEFER_BLOCKING 0x0 ;  /* 0x0000000000007b1d */ /* 0x016fec0000010000 */
[----:B------:R-:W-:Y:S05]  /*0990*/  @!P0 BRA `(.L_x_1535) ;  /* 0x0000023000e88947 */ /* 0x000fea0003800000 */
.L_x_1536:
[----:B------:R-:W-:-:S08]  /*09a0*/  NOP ;  /* 0x0000000000007918 */ /* 0x000fd00000000000 */
[----:B------:R-:W1:Y:S02]  /*09b0*/  USETMAXREG.TRY_ALLOC.CTAPOOL UP0, 0xe8 ;  /* 0x000000e8000079c8 */ /* 0x000e640008000600 */
[----:B-1----:R-:W-:-:S13]  /*09c0*/  PLOP3.LUT P0, PT, PT, PT, UP0, 0x80, 0x0 ;  /* 0x000000000000781c */ /* 0x002fda0003f0f008 */
[----:B------:R-:W-:Y:S05]  /*09d0*/  @!P0 BRA `(.L_x_1536) ;  /* 0xfffffffc00f08947 */ /* 0x000fea000383ffff */
[----:B------:R-:W1:Y:S08]  /*09e0*/  S2UR UR4, SR_CgaCtaId ;  /* 0x00000000000479c3 */ /* 0x000e700000008800 */
[----:B------:R-:W-:Y:S06]  /*09f0*/  BAR.ARV 0x8, 0x180 ;  /* 0x0206000000007b1d */ /* 0x000fec0000002000 */
[----:B------:R-:W-:-:S02]  /*0a00*/  MOV R17, 0x400 ;  /* 0x0000040000117802 */ /* 0x000fc40000000f00 */
[----:B------:R-:W-:Y:S01]  /*0a10*/  BAR.SYNC.DEFER_BLOCKING 0x5, 0x180 ;  /* 0x0146000000007b1d */ /* 0x000fe20000010000 */
[----:B-1----:R-:W-:-:S05]  /*0a20*/  IMAD.U32 R2, RZ, RZ, UR4 ;  /* 0x00000004ff027e24 */ /* 0x002fca000f8e00ff */
[----:B------:R-:W-:Y:S01]  /*0a30*/  ULDC UR4, c[0x0][0xc3c] ;  /* 0x00030f0000047ab9 */ /* 0x000fe20000000800 */
[----:B------:R-:W-:Y:S01]  /*0a40*/  LEA R17, R2, R17, 0x18 ;  /* 0x0000001102117211 */ /* 0x000fe200078ec0ff */
[----:B------:R-:W-:Y:S04]  /*0a50*/  STL [R1+0x8], R2 ;  /* 0x0000080201007387 */ /* 0x000fe80000100800 */
[----:B------:R-:W1:Y:S01]  /*0a60*/  LDS.128 R24, [R17+0x308d0] ;  /* 0x0308d00011187984 */ /* 0x000e620000000c00 */
[----:B------:R-:W-:Y:S06]  /*0a70*/  BAR.ARV 0x4, 0x180 ;  /* 0x0106000000007b1d */ /* 0x000fec0000002000 */
[----:B-1----:R-:W-:-:S13]  /*0a80*/  ISETP.GE.AND P0, PT, R27, UR4, PT ;  /* 0x000000041b007c0c */ /* 0x002fda000bf06270 */
[----:B------:R-:W-:Y:S05]  /*0a90*/  @P0 BRA `(.L_x_1537) ;  /* 0x000002b400f00947 */ /* 0x000fea0003800000 */
[----:B------:R-:W2:Y:S01]  /*0aa0*/  LDL R2, [R1+0xd8] ;  /* 0x0000d80001027983 */ /* 0x000ea20000100800 */
[----:B------:R-:W-:Y:S02]  /*0ab0*/  VIADD R0, R0, 0xffffff80 ;  /* 0xffffff8000007836 */ /* 0x000fe40000000000 */
[----:B------:R-:W-:Y:S02]  /*0ac0*/  IMAD.MOV.U32 R200, RZ, RZ, RZ ;  /* 0x000000ffffc87224 */ /* 0x000fe400078e00ff */
[----:B------:R-:W-:Y:S01]  /*0ad0*/  IMAD.MOV.U32 R218, RZ, RZ, RZ ;  /* 0x000000ffffda7224 */ /* 0x000fe200078e00ff */
[----:B0-----:R-:W-:Y:S01]  /*0ae0*/  SHF.R.S32.HI R3, RZ, 0x1f, R0 ;  /* 0x0000001fff037819 */ /* 0x001fe20000011400 */
[----:B------:R-:W-:-:S03]  /*0af0*/  IMAD.MOV.U32 R202, RZ, RZ, RZ ;  /* 0x000000ffffca7224 */ /* 0x000fc600078e00ff */
[CC--:B------:R-:W-:Y:S02]  /*0b00*/  LEA.HI R5, R3.reuse, R0.reuse, RZ, 0x2 ;  /* 0x0000000003057211 */ /* 0x0c0fe400078f10ff */
[CC--:B------:R-:W-:Y:S02]  /*0b10*/  LEA.HI R4, R3.reuse, R0.reuse, RZ, 0x5 ;  /* 0x0000000003047211 */ /* 0x0c0fe400078f28ff */
[CC--:B------:R-:W-:Y:S02]  /*0b20*/  LEA.HI R6, R3.reuse, R0.reuse, RZ, 0x3 ;  /* 0x0000000003067211 */ /* 0x0c0fe400078f18ff */
[----:B------:R-:W-:Y:S01]  /*0b30*/  LEA.HI R8, R3, R0, RZ, 0x6 ;  /* 0x0000000003087211 */ /* 0x000fe200078f30ff */
[----:B------:R-:W-:Y:S01]  /*0b40*/  IMAD.SHL.U32 R4, R4, 0x20, RZ ;  /* 0x0000002004047824 */ /* 0x000fe200078e00ff */
[----:B------:R-:W-:Y:S02]  /*0b50*/  LOP3.LUT R13, R5, 0xfffffffc, RZ, 0xc0, !PT ;  /* 0xfffffffc050d7812 */ /* 0x000fe400078ec0ff */
[----:B------:R-:W-:Y:S01]  /*0b60*/  LOP3.LUT R9, R6, 0xfffffff8, RZ, 0xc0, !PT ;  /* 0xfffffff806097812 */ /* 0x000fe200078ec0ff */
[----:B------:R-:W-:Y:S01]  /*0b70*/  IMAD.SHL.U32 R8, R8, 0x8, RZ ;  /* 0x0000000808087824 */ /* 0x000fe200078e00ff */
[----:B------:R-:W-:Y:S01]  /*0b80*/  LOP3.LUT R4, R4, 0xfffffc00, RZ, 0xc0, !PT ;  /* 0xfffffc0004047812 */ /* 0x000fe200078ec0ff */
[C---:B------:R-:W-:Y:S01]  /*0b90*/  IMAD.IADD R13, R0.reuse, 0x1, -R13 ;  /* 0x00000001000d7824 */ /* 0x040fe200078e0a0d */
[----:B------:R-:W-:Y:S01]  /*0ba0*/  SHF.R.S32.HI R22, RZ, 0x3, R6 ;  /* 0x00000003ff167819 */ /* 0x000fe20000011406 */
[----:B------:R-:W-:Y:S01]  /*0bb0*/  IMAD.IADD R12, R0, 0x1, -R9 ;  /* 0x00000001000c7824 */ /* 0x000fe200078e0a09 */
[----:B------:R-:W-:-:S03]  /*0bc0*/  LOP3.LUT R29, R8, 0xfffffe00, RZ, 0xc0, !PT ;  /* 0xfffffe00081d7812 */ /* 0x000fc600078ec0ff */
[----:B------:R-:W-:Y:S01]  /*0bd0*/  IMAD.SHL.U32 R204, R12, 0x4, RZ ;  /* 0x000000040ccc7824 */ /* 0x000fe200078e00ff */
[----:B------:R-:W-:Y:S01]  /*0be0*/  STL [R1+0x80], R12 ;  /* 0x0000800c01007387 */ /* 0x000fe20000100800 */
[----:B------:R-:W-:Y:S02]  /*0bf0*/  VIADD R6, R22, 0x60 ;  /* 0x0000006016067836 */ /* 0x000fe40000000000 */
[----:B------:R-:W-:Y:S02]  /*0c00*/  VIADD R20, R204, 0x40 ;  /* 0x00000040cc147836 */ /* 0x000fe40000000000 */
[----:B------:R-:W-:Y:S02]  /*0c10*/  IMAD.SHL.U32 R18, R12, 0x8, RZ ;  /* 0x000000080c127824 */ /* 0x000fe400078e00ff */
[----:B------:R-:W-:Y:S02]  /*0c20*/  IMAD.IADD R203, R204, 0x1, R20 ;  /* 0x00000001cccb7824 */ /* 0x000fe400078e0214 */
[----:B------:R-:W-:Y:S01]  /*0c30*/  VIADD R28, R22, 0x20 ;  /* 0x00000020161c7836 */ /* 0x000fe20000000000 */
[----:B--2---:R-:W-:-:S02]  /*0c40*/  R2UR UR4, R2 ;  /* 0x00000000020472ca */ /* 0x004fc400000e0000 */
[CC--:B------:R-:W-:Y:S02]  /*0c50*/  LEA.HI R2, R3.reuse, R0.reuse, RZ, 0x4 ;  /* 0x0000000003027211 */ /* 0x0c0fe400078f20ff */
[----:B------:R-:W-:Y:S02]  /*0c60*/  LEA.HI R3, R3, R0, RZ, 0x7 ;  /* 0x0000000003037211 */ /* 0x000fe400078f38ff */
[----:B------:R-:W-:Y:S02]  /*0c70*/  SHF.R.S32.HI R7, RZ, 0x4, R2 ;  /* 0x00000004ff077819 */ /* 0x000fe40000011402 */
[C---:B------:R-:W-:Y:S02]  /*0c80*/  LOP3.LUT R5, R2.reuse, 0x3fffff0, RZ, 0xc0, !PT ;  /* 0x03fffff002057812 */ /* 0x040fe400078ec0ff */
[----:B------:R-:W-:Y:S02]  /*0c90*/  LEA.HI R2, R2, R7, RZ, 0x1 ;  /* 0x0000000702027211 */ /* 0x000fe400078f08ff */
[----:B------:R-:W-:Y:S01]  /*0ca0*/  LOP3.LUT R11, R3, 0xffffff80, RZ, 0xc0, !PT ;  /* 0xffffff80030b7812 */ /* 0x000fe200078ec0ff */
[----:B------:R-:W-:Y:S01]  /*0cb0*/  IMAD.IADD R5, R0, 0x1, -R5 ;  /* 0x0000000100057824 */ /* 0x000fe200078e0a05 */
[----:B------:R-:W-:Y:S01]  /*0cc0*/  LOP3.LUT R2, R2, 0x1ffffffe, RZ, 0xc0, !PT ;  /* 0x1ffffffe02027812 */ /* 0x000fe200078ec0ff */
[----:B------:R-:W-:Y:S01]  /*0cd0*/  ULOP3.LUT UR4, UR4, 0x1, URZ, 0xfc, !UPT ;  /* 0x0000000104047892 */ /* 0x000fe2000f8efc3f */
[----:B------:R-:W-:Y:S01]  /*0ce0*/  IADD3 R24, R0, -R11, RZ ;  /* 0x8000000b00187210 */ /* 0x000fe20007ffe0ff */
[----:B------:R-:W-:Y:S01]  /*0cf0*/  IMAD R5, R5, 0x40, R4 ;  /* 0x0000004005057824 */ /* 0x000fe200078e0204 */
[----:B------:R-:W-:Y:S01]  /*0d00*/  SHF.R.S32.HI R0, RZ, 0x7, R3 ;  /* 0x00000007ff007819 */ /* 0x000fe20000011403 */
[----:B------:R-:W-:Y:S01]  /*0d10*/  IMAD.IADD R2, R7, 0x1, -R2 ;  /* 0x0000000107027824 */ /* 0x000fe200078e0a02 */
[----:B------:R-:W-:Y:S01]  /*0d20*/  SHF.R.S32.HI R9, RZ, 0x1f, R24 ;  /* 0x0000001fff097819 */ /* 0x000fe20000011418 */
[----:B------:R-:W-:Y:S01]  /*0d30*/  STL [R1+0xa4], R24 ;  /* 0x0000a41801007387 */ /* 0x000fe20000100800 */
[----:B------:R-:W-:Y:S01]  /*0d40*/  LEA.HI R3, R3, R0, RZ, 0x1 ;  /* 0x0000000003037211 */ /* 0x000fe200078f08ff */
[----:B------:R-:W-:Y:S01]  /*0d50*/  IMAD R2, R2, 0x8, R5 ;  /* 0x0000000802027824 */ /* 0x000fe200078e0205 */
[----:B------:R-:W-:Y:S01]  /*0d60*/  LEA.HI R10, R9, R24, RZ, 0x2 ;  /* 0x00000018090a7211 */ /* 0x000fe200078f10ff */
[----:B------:R-:W-:Y:S01]  /*0d70*/  STL [R1+0xc], R22 ;  /* 0x00000c1601007387 */ /* 0x000fe20000100800 */
[----:B------:R-:W-:-:S02]  /*0d80*/  LOP3.LUT R3, R3, 0x3fffffe, RZ, 0xc0, !PT ;  /* 0x03fffffe03037812 */ /* 0x000fc400078ec0ff */
[--C-:B------:R-:W-:Y:S01]  /*0d90*/  SHF.R.S32.HI R4, RZ, 0x2, R10.reuse ;  /* 0x00000002ff047819 */ /* 0x100fe2000001140a */
[----:B------:R0:W-:Y:S01]  /*0da0*/  STL [R1+0xd4], R2 ;  /* 0x0000d40201007387 */ /* 0x0001e20000100800 */
[----:B------:R-:W-:Y:S01]  /*0db0*/  SHF.R.S32.HI R7, RZ, 0x1f, R10 ;  /* 0x0000001fff077819 */ /* 0x000fe2000001140a */
[----:B------:R-:W-:Y:S01]  /*0dc0*/  IMAD.IADD R3, R0, 0x1, -R3 ;  /* 0x0000000100037824 */ /* 0x000fe200078e0a03 */
[----:B------:R-:W-:Y:S01]  /*0dd0*/  LEA.HI R0, R13, R13, RZ, 0x1 ;  /* 0x0000000d0d007211 */ /* 0x000fe200078f08ff */
[----:B------:R-:W-:Y:S01]  /*0de0*/  STL [R1+0x34], R20 ;  /* 0x0000341401007387 */ /* 0x000fe20000100800 */
[----:B------:R-:W-:Y:S02]  /*0df0*/  LEA.HI R7, R7, R4, RZ, 0x3 ;  /* 0x0000000407077211 */ /* 0x000fe400078f18ff */
[----:B------:R-:W-:Y:S01]  /*0e00*/  LOP3.LUT R0, R0, 0x1ffffffe, RZ, 0xc0, !PT ;  /* 0x1ffffffe00007812 */ /* 0x000fe200078ec0ff */
[----:B------:R1:W-:Y:S01]  /*0e10*/  STL [R1+0xc4], R28 ;  /* 0x0000c41c01007387 */ /* 0x0003e20000100800 */
[----:B------:R-:W-:-:S02]  /*0e20*/  LOP3.LUT R7, R7, 0xfffffff8, RZ, 0xc0, !PT ;  /* 0xfffffff807077812 */ /* 0x000fc400078ec0ff */
[----:B0-----:R-:W-:Y:S01]  /*0e30*/  IADD3 R2, R22, 0x40, RZ ;  /* 0x0000004016027810 */ /* 0x001fe20007ffe0ff */
[----:B------:R-:W-:Y:S01]  /*0e40*/  IMAD.IADD R13, R13, 0x1, -R0 ;  /* 0x000000010d0d7824 */ /* 0x000fe200078e0a00 */
[----:B------:R-:W-:Y:S01]  /*0e50*/  LEA.HI R9, R9, R24, RZ, 0x5 ;  /* 0x0000001809097211 */ /* 0x000fe200078f28ff */
[----:B------:R-:W-:Y:S01]  /*0e60*/  IMAD.IADD R4, R4, 0x1, -R7 ;  /* 0x0000000104047824 */ /* 0x000fe200078e0a07 */
[----:B------:R-:W-:Y:S02]  /*0e70*/  SHF.R.S32.HI R5, RZ, 0x1f, R2 ;  /* 0x0000001fff057819 */ /* 0x000fe40000011402 */
[----:B------:R-:W-:Y:S02]  /*0e80*/  SHF.R.S32.HI R7, RZ, 0x1f, R6 ;  /* 0x0000001fff077819 */ /* 0x000fe40000011406 */
[----:B------:R-:W-:Y:S01]  /*0e90*/  LEA.HI R5, R5, R2, RZ, 0x3 ;  /* 0x0000000205057211 */ /* 0x000fe200078f18ff */
[----:B------:R-:W-:Y:S01]  /*0ea0*/  IMAD.SHL.U32 R2, R2, 0x40, RZ ;  /* 0x0000004002027824 */ /* 0x000fe200078e00ff */
[----:B------:R-:W-:-:S02]  /*0eb0*/  LEA.HI R7, R7, R6, RZ, 0x3 ;  /* 0x0000000607077211 */ /* 0x000fc400078f18ff */
[----:B------:R-:W-:Y:S01]  /*0ec0*/  SHF.L.U32 R6, R6, 0x6, RZ ;  /* 0x0000000606067819 */ /* 0x000fe200000006ff */
[----:B------:R-:W-:Y:S01]  /*0ed0*/  IMAD.SHL.U32 R5, R5, 0x40, RZ ;  /* 0x0000004005057824 */ /* 0x000fe200078e00ff */
[----:B------:R-:W-:Y:S01]  /*0ee0*/  LOP3.LUT R0, R2, 0x1c0, RZ, 0xc0, !PT ;  /* 0x000001c002007812 */ /* 0x000fe200078ec0ff */
[----:B------:R-:W-:Y:S01]  /*0ef0*/  IMAD.SHL.U32 R14, R7, 0x40, RZ ;  /* 0x00000040070e7824 */ /* 0x000fe200078e00ff */
[----:B------:R-:W-:Y:S02]  /*0f00*/  SHF.R.S32.HI R2, RZ, 0x1f, R203 ;  /* 0x0000001fff027819 */ /* 0x000fe400000114cb */
[----:B------:R-:W-:Y:S02]  /*0f10*/  LOP3.LUT R12, R6, 0x1c0, RZ, 0xc0, !PT ;  /* 0x000001c0060c7812 */ /* 0x000fe400078ec0ff */
[----:B------:R-:W-:Y:S02]  /*0f20*/  LEA.HI R201, R2, R203, RZ, 0x3 ;  /* 0x000000cb02c97211 */ /* 0x000fe400078f18ff */
[----:B------:R-:W-:-:S02]  /*0f30*/  LOP3.LUT R7, R5, 0xfffffe00, RZ, 0xc0, !PT ;  /* 0xfffffe0005077812 */ /* 0x000fc400078ec0ff */
[----:B------:R-:W-:Y:S02]  /*0f40*/  SHF.R.U32.HI R6, RZ, 0x3, R0 ;  /* 0x00000003ff067819 */ /* 0x000fe40000011600 */
[C---:B------:R-:W-:Y:S02]  /*0f50*/  LOP3.LUT R11, R0.reuse, 0x38, R18, 0xf8, !PT ;  /* 0x00000038000b7812 */ /* 0x040fe400078ef812 */
[--C-:B------:R-:W-:Y:S01]  /*0f60*/  LOP3.LUT R5, R0, 0x38, R201.reuse, 0xf8, !PT ;  /* 0x0000003800057812 */ /* 0x100fe200078ef8c9 */
[----:B------:R-:W-:Y:S01]  /*0f70*/  IMAD.SHL.U32 R0, R22, 0x40, RZ ;  /* 0x0000004016007824 */ /* 0x000fe200078e00ff */
[----:B------:R-:W-:Y:S02]  /*0f80*/  SHF.R.U32.HI R16, RZ, 0x3, R12 ;  /* 0x00000003ff107819 */ /* 0x000fe4000001160c */
[C---:B------:R-:W-:Y:S02]  /*0f90*/  LOP3.LUT R19, R12.reuse, 0x38, R18, 0xf8, !PT ;  /* 0x000000380c137812 */ /* 0x040fe400078ef812 */
[----:B------:R-:W-:-:S02]  /*0fa0*/  LOP3.LUT R23, R12, 0x38, R201, 0xf8, !PT ;  /* 0x000000380c177812 */ /* 0x000fc400078ef8c9 */
[----:B------:R-:W-:Y:S02]  /*0fb0*/  LOP3.LUT R11, R7, R11, R6, 0xf6, !PT ;  /* 0x0000000b070b7212 */ /* 0x000fe400078ef606 */
[----:B------:R-:W-:Y:S01]  /*0fc0*/  LOP3.LUT R12, R5, R6, RZ, 0x3c, !PT ;  /* 0x00000006050c7212 */ /* 0x000fe200078e3cff */
[----:B------:R-:W-:Y:S01]  /*0fd0*/  IMAD.SHL.U32 R5, R28, 0x40, RZ ;  /* 0x000000401c057824 */ /* 0x000fe200078e00ff */
[----:B------:R-:W-:Y:S02]  /*0fe0*/  SHF.R.S32.HI R6, RZ, 0x1f, R28 ;  /* 0x0000001fff067819 */ /* 0x000fe4000001141c */
[----:B------:R-:W-:Y:S02]  /*0ff0*/  SHF.R.S32.HI R9, RZ, 0x5, R9 ;  /* 0x00000005ff097819 */ /* 0x000fe40000011409 */
[----:B------:R-:W-:Y:S02]  /*1000*/  LEA.HI R6, R6, R28, RZ, 0x3 ;  /* 0x0000001c06067211 */ /* 0x000fe400078f18ff */
[----:B------:R-:W-:-:S02]  /*1010*/  LOP3.LUT R15, R14, 0xfffffe00, RZ, 0xc0, !PT ;  /* 0xfffffe000e0f7812 */ /* 0x000fc400078ec0ff */
[----:B------:R-:W-:Y:S01]  /*1020*/  LOP3.LUT R22, R0, 0x1c0, RZ, 0xc0, !PT ;  /* 0x000001c000167812 */ /* 0x000fe200078ec0ff */
[----:B------:R-:W-:Y:S01]  /*1030*/  IMAD.SHL.U32 R6, R6, 0x40, RZ ;  /* 0x0000004006067824 */ /* 0x000fe200078e00ff */
[----:B-1----:R-:W-:Y:S02]  /*1040*/  LOP3.LUT R28, R5, 0x1c0, RZ, 0xc0, !PT ;  /* 0x000001c0051c7812 */ /* 0x002fe400078ec0ff */
[----:B------:R-:W-:Y:S01]  /*1050*/  LEA R4, R9, R4, 0x4 ;  /* 0x0000000409047211 */ /* 0x000fe200078e20ff */
[----:B------:R-:W-:Y:S01]  /*1060*/  STL [R1+0x60], R22 ;  /* 0x0000601601007387 */ /* 0x000fe20000100800 */
[----:B------:R-:W-:Y:S02]  /*1070*/  LEA.HI R2, R2, R203, RZ, 0x6 ;  /* 0x000000cb02027211 */ /* 0x000fe400078f30ff */
[----:B------:R-:W-:Y:S01]  /*1080*/  LOP3.LUT R21, R15, R19, R16, 0xf6, !PT ;  /* 0x000000130f157212 */ /* 0x000fe200078ef610 */
[----:B------:R-:W-:Y:S01]  /*1090*/  STL [R1+0x6c], R29 ;  /* 0x00006c1d01007387 */ /* 0x000fe20000100800 */
[----:B------:R-:W-:Y:S01]  /*10a0*/  LOP3.LUT R23, R23, R16, RZ, 0x3c, !PT ;  /* 0x0000001017177212 */ /* 0x000fe200078e3cff */
[----:B------:R-:W-:Y:S01]  /*10b0*/  IMAD R4, R3, 0x40, R4 ;  /* 0x0000004003047824 */ /* 0x000fe200078e0204 */
[----:B------:R-:W-:Y:S01]  /*10c0*/  SHF.R.U32.HI R30, RZ, 0x3, R22 ;  /* 0x00000003ff1e7819 */ /* 0x000fe20000011616 */
[----:B------:R-:W-:Y:S01]  /*10d0*/  IMAD.SHL.U32 R2, R2, 0x80, RZ ;  /* 0x0000008002027824 */ /* 0x000fe200078e00ff */
[----:B------:R-:W-:Y:S01]  /*10e0*/  LOP3.LUT R0, R22, 0x38, R201, 0xf8, !PT ;  /* 0x0000003816007812 */ /* 0x000fe200078ef8c9 */
[----:B------:R-:W-:Y:S01]  /*10f0*/  STL [R1+0x5c], R28 ;  /* 0x00005c1c01007387 */ /* 0x000fe20000100800 */
[----:B------:R-:W-:Y:S01]  /*1100*/  SHF.R.U32.HI R16, RZ, 0x3, R28 ;  /* 0x00000003ff107819 */ /* 0x000fe2000001161c */
[----:B------:R-:W-:Y:S01]  /*1110*/  VIADD R3, R204, 0x60 ;  /* 0x00000060cc037836 */ /* 0x000fe20000000000 */
[----:B------:R-:W-:Y:S01]  /*1120*/  LOP3.LUT R14, R6, 0xfffffe00, RZ, 0xc0, !PT ;  /* 0xfffffe00060e7812 */ /* 0x000fe200078ec0ff */
[----:B------:R-:W-:Y:S01]  /*1130*/  STL [R1+0xcc], R30 ;  /* 0x0000cc1e01007387 */ /* 0x000fe20000100800 */
[----:B------:R-:W-:-:S02]  /*1140*/  LOP3.LUT R5, R0, R30, RZ, 0x3c, !PT ;  /* 0x0000001e00057212 */ /* 0x000fc400078e3cff */
[----:B------:R-:W-:Y:S01]  /*1150*/  MOV R0, UR4 ;  /* 0x0000000400007c02 */ /* 0x000fe20008000f00 */
[----:B------:R-:W-:Y:S01]  /*1160*/  STL [R1+0xc8], R16 ;  /* 0x0000c81001007387 */ /* 0x000fe20000100800 */
[----:B------:R-:W-:Y:S02]  /*1170*/  LOP3.LUT R8, R28, 0x38, R201, 0xf8, !PT ;  /* 0x000000381c087812 */ /* 0x000fe400078ef8c9 */
[----:B------:R-:W-:Y:S01]  /*1180*/  LOP3.LUT R10, R10, 0x7ffffffc, RZ, 0xc0, !PT ;  /* 0x7ffffffc0a0a7812 */ /* 0x000fe200078ec0ff */
[----:B------:R-:W-:Y:S01]  /*1190*/  STL [R1+0x68], R14 ;  /* 0x0000680e01007387 */ /* 0x000fe20000100800 */
[----:B------:R-:W-:Y:S02]  /*11a0*/  LOP3.LUT R2, R2, 0xffffe000, RZ, 0xc0, !PT ;  /* 0xffffe00002027812 */ /* 0x000fe400078ec0ff */
[----:B------:R-:W-:Y:S01]  /*11b0*/  LOP3.LUT R9, R8, R16, RZ, 0x3c, !PT ;  /* 0x0000001008097212 */ /* 0x000fe200078e3cff */
[----:B------:R-:W-:Y:S01]  /*11c0*/  STL [R1+0xd0], R4 ;  /* 0x0000d00401007387 */ /* 0x000fe20000100800 */
[-C--:B------:R-:W-:Y:S01]  /*11d0*/  IADD3 R15, R23, R2.reuse, R15 ;  /* 0x00000002170f7210 */ /* 0x080fe20007ffe00f */
[----:B------:R-:W-:Y:S01]  /*11e0*/  VIADD R8, R204, 0x20 ;  /* 0x00000020cc087836 */ /* 0x000fe20000000000 */
[----:B------:R-:W-:Y:S01]  /*11f0*/  IADD3 R23, R18, 0xc0, RZ ;  /* 0x000000c012177810 */ /* 0x000fe20007ffe0ff */
[----:B------:R-:W-:Y:S01]  /*1200*/  STL [R1+0x8c], RZ ;  /* 0x00008cff01007387 */ /* 0x000fe20000100800 */
[----:B------:R-:W-:Y:S01]  /*1210*/  IMAD.IADD R10, R24, 0x1, -R10 ;  /* 0x00000001180a7824 */ /* 0x000fe200078e0a0a */
[----:B------:R-:W-:-:S02]  /*1220*/  IADD3 R7, R12, R2, R7 ;  /* 0x000000020c077210 */ /* 0x000fc40007ffe007 */
[----:B------:R0:W-:Y:S01]  /*1230*/  STL [R1+0x64], R0 ;  /* 0x0000640001007387 */ /* 0x0001e20000100800 */
[----:B------:R-:W-:Y:S01]  /*1240*/  IMAD.SHL.U32 R225, R10, 0x2, RZ ;  /* 0x000000020ae17824 */ /* 0x000fe200078e00ff */
[----:B------:R-:W-:Y:S02]  /*1250*/  SHF.R.S32.HI R12, RZ, 0x1f, R23 ;  /* 0x0000001fff0c7819 */ /* 0x000fe40000011417 */
[----:B------:R-:W-:Y:S01]  /*1260*/  STL [R1+0x4c], RZ ;  /* 0x00004cff01007387 */ /* 0x000fe20000100800 */
[----:B------:R-:W-:Y:S01]  /*1270*/  VIADD R41, R225, 0x8 ;  /* 0x00000008e1297836 */ /* 0x000fe20000000000 */
[-C--:B------:R-:W-:Y:S01]  /*1280*/  IADD3 R5, R5, R2.reuse, R29 ;  /* 0x0000000205057210 */ /* 0x080fe20007ffe01d */
[C---:B------:R-:W-:Y:S01]  /*1290*/  VIADD R40, R225.reuse, 0x10 ;  /* 0x00000010e1287836 */ /* 0x040fe20000000000 */
[----:B------:R1:W-:Y:S01]  /*12a0*/  STL [R1+0x30], R8 ;  /* 0x0000300801007387 */ /* 0x0003e20000100800 */
[----:B------:R-:W-:Y:S01]  /*12b0*/  VIADD R39, R225, 0x18 ;  /* 0x00000018e1277836 */ /* 0x000fe20000000000 */
[----:B0-----:R-:W-:Y:S01]  /*12c0*/  LOP3.LUT R0, R22, 0x38, R18, 0xf8, !PT ;  /* 0x0000003816007812 */ /* 0x001fe200078ef812 */
[----:B------:R-:W-:Y:S01]  /*12d0*/  VIADD R22, R18, 0x80 ;  /* 0x0000008012167836 */ /* 0x000fe20000000000 */
[----:B------:R-:W-:Y:S01]  /*12e0*/  STL [R1+0x48], R3 ;  /* 0x0000480301007387 */ /* 0x000fe20000100800 */
[----:B------:R-:W-:Y:S01]  /*12f0*/  IADD3 R9, R9, R2, R14 ;  /* 0x0000000209097210 */ /* 0x000fe20007ffe00e */
[----:B------:R-:W-:Y:S01]  /*1300*/  VIADD R2, R17, 0x10400 ;  /* 0x0001040011027836 */ /* 0x000fe20000000000 */
[----:B------:R-:W-:Y:S01]  /*1310*/  LOP3.LUT R6, R29, R0, R30, 0xf6, !PT ;  /* 0x000000001d067212 */ /* 0x000fe200078ef61e */
[C---:B------:R-:W-:Y:S01]  /*1320*/  VIADD R37, R225.reuse, 0x28 ;  /* 0x00000028e1257836 */ /* 0x040fe20000000000 */
[----:B------:R-:W-:Y:S01]  /*1330*/  LOP3.LUT R0, R28, 0x38, R18, 0xf8, !PT ;  /* 0x000000381c007812 */ /* 0x000fe200078ef812 */
[C---:B------:R-:W-:Y:S01]  /*1340*/  VIADD R36, R225.reuse, 0x30 ;  /* 0x00000030e1247836 */ /* 0x040fe20000000000 */
[----:B------:R-:W-:Y:S01]  /*1350*/  SHF.R.S32.HI R28, RZ, 0x1f, R22 ;  /* 0x0000001fff1c7819 */ /* 0x000fe20000011416 */
[----:B------:R-:W-:Y:S01]  /*1360*/  STL [R1+0x7c], R6 ;  /* 0x00007c0601007387 */ /* 0x000fe20000100800 */
[----:B-1----:R-:W-:Y:S01]  /*1370*/  SHF.R.S32.HI R8, RZ, 0x1f, R8 ;  /* 0x0000001fff087819 */ /* 0x002fe20000011408 */
[C---:B------:R-:W-:Y:S01]  /*1380*/  VIADD R35, R225.reuse, 0x38 ;  /* 0x00000038e1237836 */ /* 0x040fe20000000000 */
[C---:B------:R-:W-:Y:S01]  /*1390*/  IADD3 R38, R225.reuse, 0x20, RZ ;  /* 0x00000020e1267810 */ /* 0x040fe20007ffe0ff */
[----:B------:R-:W-:Y:S01]  /*13a0*/  STL [R1+0x4], R28 ;  /* 0x0000041c01007387 */ /* 0x000fe20000100800 */
[----:B------:R-:W-:Y:S01]  /*13b0*/  SHF.R.S32.HI R42, RZ, 0x1f, R41 ;  /* 0x0000001fff2a7819 */ /* 0x000fe20000011429 */
[----:B------:R-:W-:Y:S01]  /*13c0*/  VIADD R34, R225, 0x40 ;  /* 0x00000040e1227836 */ /* 0x000fe20000000000 */
[----:B------:R-:W-:Y:S01]  /*13d0*/  SHF.R.S32.HI R41, RZ, 0x1f, R40 ;  /* 0x0000001fff297819 */ /* 0x000fe20000011428 */
[----:B------:R0:W-:Y:S01]  /*13e0*/  STL [R1], R12 ;  /* 0x0000000c01007387 */ /* 0x0001e20000100800 */
[----:B------:R-:W-:Y:S01]  /*13f0*/  SHF.R.S32.HI R40, RZ, 0x1f, R39 ;  /* 0x0000001fff287819 */ /* 0x000fe20000011427 */
[----:B------:R-:W-:Y:S01]  /*1400*/  IMAD R10, R11, 0x2, R2 ;  /* 0x000000020b0a7824 */ /* 0x000fe200078e0202 */
[----:B------:R-:W-:Y:S01]  /*1410*/  SHF.R.S32.HI R39, RZ, 0x1f, R38 ;  /* 0x0000001fff277819 */ /* 0x000fe20000011426 */
[----:B------:R1:W-:Y:S01]  /*1420*/  STL [R1+0x9c], R8 ;  /* 0x00009c0801007387 */ /* 0x0003e20000100800 */
[C---:B------:R-:W-:Y:S01]  /*1430*/  VIADD R33, R225.reuse, 0x48 ;  /* 0x00000048e1217836 */ /* 0x040fe20000000000 */
[----:B------:R-:W-:Y:S01]  /*1440*/  SHF.R.S32.HI R38, RZ, 0x1f, R37 ;  /* 0x0000001fff267819 */ /* 0x000fe20000011425 */
[C---:B------:R-:W-:Y:S01]  /*1450*/  VIADD R32, R225.reuse, 0x50 ;  /* 0x00000050e1207836 */ /* 0x040fe20000000000 */
[----:B------:R-:W-:Y:S01]  /*1460*/  SHF.R.S32.HI R37, RZ, 0x1f, R36 ;  /* 0x0000001fff257819 */ /* 0x000fe20000011424 */
[C---:B------:R-:W-:Y:S01]  /*1470*/  VIADD R30, R225.reuse, 0x60 ;  /* 0x00000060e11e7836 */ /* 0x040fe20000000000 */
[----:B0-----:R-:W-:Y:S01]  /*1480*/  SHF.R.S32.HI R12, RZ, 0x1f, R20 ;  /* 0x0000001fff0c7819 */ /* 0x001fe20000011414 */
[C---:B------:R-:W-:Y:S01]  /*1490*/  VIADD R29, R225.reuse, 0x68 ;  /* 0x00000068e11d7836 */ /* 0x040fe20000000000 */
[C---:B------:R-:W-:Y:S01]  /*14a0*/  IADD3 R31, R225.reuse, 0x58, RZ ;  /* 0x00000058e11f7810 */ /* 0x040fe20007ffe0ff */
[----:B------:R-:W-:Y:S01]  /*14b0*/  VIADD R28, R225, 0x70 ;  /* 0x00000070e11c7836 */ /* 0x000fe20000000000 */
[----:B-1----:R-:W-:Y:S01]  /*14c0*/  SHF.R.S32.HI R8, RZ, 0x1f, R3 ;  /* 0x0000001fff087819 */ /* 0x002fe20000011403 */
[----:B------:R-:W-:Y:S01]  /*14d0*/  STL [R1+0x98], R12 ;  /* 0x0000980c01007387 */ /* 0x000fe20000100800 */
[----:B------:R-:W-:Y:S01]  /*14e0*/  LOP3.LUT R3, R14, R0, R16, 0xf6, !PT ;  /* 0x000000000e037212 */ /* 0x000fe200078ef610 */
[----:B------:R-:W-:Y:S01]  /*14f0*/  IMAD R0, R21, 0x2, R2 ;  /* 0x0000000215007824 */ /* 0x000fe200078e0202 */
[----:B------:R-:W-:Y:S01]  /*1500*/  SHF.R.S32.HI R36, RZ, 0x1f, R35 ;  /* 0x0000001fff247819 */ /* 0x000fe20000011423 */
[----:B------:R0:W-:Y:S01]  /*1510*/  STL [R1+0x94], R8 ;  /* 0x0000940801007387 */ /* 0x0001e20000100800 */
[----:B------:R-:W-:Y:S01]  /*1520*/  SHF.R.S32.HI R35, RZ, 0x1f, R34 ;  /* 0x0000001fff237819 */ /* 0x000fe20000011422 */
[C---:B------:R-:W-:Y:S01]  /*1530*/  VIADD R24, R225.reuse, 0x78 ;  /* 0x00000078e1187836 */ /* 0x040fe20000000000 */
[----:B------:R-:W-:Y:S01]  /*1540*/  SHF.R.S32.HI R34, RZ, 0x1f, R33 ;  /* 0x0000001fff227819 */ /* 0x000fe20000011421 */
[----:B------:R-:W-:Y:S01]  /*1550*/  STL [R1+0xb4], R10 ;  /* 0x0000b40a01007387 */ /* 0x000fe20000100800 */
[----:B------:R-:W-:Y:S01]  /*1560*/  SHF.R.S32.HI R33, RZ, 0x1f, R32 ;  /* 0x0000001fff217819 */ /* 0x000fe20000011420 */
[C---:B------:R-:W-:Y:S01]  /*1570*/  VIADD R21, R225.reuse, 0x80 ;  /* 0x00000080e1157836 */ /* 0x040fe20000000000 */
[----:B------:R-:W-:Y:S01]  /*1580*/  SHF.R.S32.HI R32, RZ, 0x1f, R31 ;  /* 0x0000001fff207819 */ /* 0x000fe2000001141f */
[----:B------:R1:W-:Y:S01]  /*1590*/  STL [R1+0xac], R0 ;  /* 0x0000ac0001007387 */ /* 0x0003e20000100800 */
[----:B------:R-:W-:Y:S01]  /*15a0*/  VIADD R20, R225, 0x88 ;  /* 0x00000088e1147836 */ /* 0x000fe20000000000 */
[----:B------:R-:W-:Y:S01]  /*15b0*/  SHF.R.S32.HI R31, RZ, 0x1f, R30 ;  /* 0x0000001fff1f7819 */ /* 0x000fe2000001141e */
[--C-:B0-----:R-:W-:Y:S01]  /*15c0*/  IMAD R8, R3, 0x2, R2.reuse ;  /* 0x0000000203087824 */ /* 0x101fe200078e0202 */
[----:B------:R-:W-:Y:S01]  /*15d0*/  SHF.R.S32.HI R30, RZ, 0x1f, R29 ;  /* 0x0000001fff1e7819 */ /* 0x000fe2000001141d */
[----:B------:R-:W-:Y:S01]  /*15e0*/  IMAD R3, R5, 0x2, R2 ;  /* 0x0000000205037824 */ /* 0x000fe200078e0202 */
[C---:B------:R-:W-:Y:S01]  /*15f0*/  IADD3 R16, R225.reuse, 0x90, RZ ;  /* 0x00000090e1107810 */ /* 0x040fe20007ffe0ff */
[----:B------:R-:W-:Y:S01]  /*1600*/  VIADD R14, R225, 0xa0 ;  /* 0x000000a0e10e7836 */ /* 0x000fe20000000000 */
[----:B------:R-:W-:Y:S01]  /*1610*/  STL [R1+0xbc], R8 ;  /* 0x0000bc0801007387 */ /* 0x000fe20000100800 */
[----:B------:R-:W-:Y:S01]  /*1620*/  SHF.R.S32.HI R29, RZ, 0x1f, R28 ;  /* 0x0000001fff1d7819 */ /* 0x000fe2000001141c */
[----:B------:R-:W-:Y:S01]  /*1630*/  IMAD R5, R7, 0x2, R2 ;  /* 0x0000000207057824 */ /* 0x000fe200078e0202 */
[----:B-1----:R-:W-:Y:S01]  /*1640*/  LEA R0, R9, R2, 0x1 ;  /* 0x0000000209007211 */ /* 0x002fe200078e08ff */
[----:B------:R0:W-:Y:S01]  /*1650*/  STL [R1+0xc0], R3 ;  /* 0x0000c00301007387 */ /* 0x0001e20000100800 */
[----:B------:R-:W-:Y:S01]  /*1660*/  SHF.R.S32.HI R28, RZ, 0x1f, R24 ;  /* 0x0000001fff1c7819 */ /* 0x000fe20000011418 */
[C---:B------:R-:W-:Y:S01]  /*1670*/  VIADD R12, R225.reuse, 0xa8 ;  /* 0x000000a8e10c7836 */ /* 0x040fe20000000000 */
[----:B------:R-:W-:Y:S01]  /*1680*/  SHF.R.S32.HI R24, RZ, 0x1f, R21 ;  /* 0x0000001fff187819 */ /* 0x000fe20000011415 */
[----:B------:R1:W-:Y:S01]  /*1690*/  STL [R1+0xb8], R0 ;  /* 0x0000b80001007387 */ /* 0x0003e20000100800 */
[C---:B------:R-:W-:Y:S01]  /*16a0*/  VIADD R11, R225.reuse, 0xb0 ;  /* 0x000000b0e10b7836 */ /* 0x040fe20000000000 */
[----:B------:R-:W-:Y:S01]  /*16b0*/  SHF.R.S32.HI R21, RZ, 0x1f, R20 ;  /* 0x0000001fff157819 */ /* 0x000fe20000011414 */
[C---:B------:R-:W-:Y:S01]  /*16c0*/  VIADD R10, R225.reuse, 0xb8 ;  /* 0x000000b8e10a7836 */ /* 0x040fe20000000000 */
[----:B------:R-:W-:Y:S01]  /*16d0*/  SHF.R.S32.HI R20, RZ, 0x1f, R16 ;  /* 0x0000001fff147819 */ /* 0x000fe20000011410 */
[----:B------:R-:W-:Y:S01]  /*16e0*/  VIADD R9, R225, 0xc0 ;  /* 0x000000c0e1097836 */ /* 0x000fe20000000000 */
[----:B------:R2:W-:Y:S01]  /*16f0*/  STL [R1+0xb0], R5 ;  /* 0x0000b00501007387 */ /* 0x0005e20000100800 */
[----:B0-----:R-:W-:Y:S01]  /*1700*/  IMAD R3, R15, 0x2, R2 ;  /* 0x000000020f037824 */ /* 0x001fe200078e0202 */
[C---:B------:R-:W-:Y:S01]  /*1710*/  IADD3 R8, R225.reuse, 0xc8, RZ ;  /* 0x000000c8e1087810 */ /* 0x040fe20007ffe0ff */
[C---:B------:R-:W-:Y:S01]  /*1720*/  VIADD R15, R225.reuse, 0x98 ;  /* 0x00000098e10f7836 */ /* 0x040fe20000000000 */
[----:B------:R-:W-:Y:S01]  /*1730*/  SHF.R.S32.HI R19, RZ, 0x1f, R18 ;  /* 0x0000001fff137819 */ /* 0x000fe20000011412 */
[----:B-1----:R-:W-:Y:S01]  /*1740*/  IMAD R0, R6, 0x2, R2 ;  /* 0x0000000206007824 */ /* 0x002fe200078e0202 */
[----:B------:R-:W-:Y:S01]  /*1750*/  SHF.R.S32.HI R2, RZ, 0x3, R201 ;  /* 0x00000003ff027819 */ /* 0x000fe200000114c9 */
[C---:B------:R-:W-:Y:S01]  /*1760*/  VIADD R7, R225.reuse, 0xd0 ;  /* 0x000000d0e1077836 */ /* 0x040fe20000000000 */
[----:B------:R-:W-:Y:S01]  /*1770*/  SHF.R.S32.HI R16, RZ, 0x1f, R15 ;  /* 0x0000001fff107819 */ /* 0x000fe2000001140f */
[----:B------:R0:W-:Y:S01]  /*1780*/  STL [R1+0xa8], R3 ;  /* 0x0000a80301007387 */ /* 0x0001e20000100800 */
[----:B------:R-:W-:Y:S01]  /*1790*/  SHF.R.S32.HI R15, RZ, 0x1f, R14 ;  /* 0x0000001fff0f7819 */ /* 0x000fe2000001140e */
[C---:B------:R-:W-:Y:S01]  /*17a0*/  VIADD R6, R225.reuse, 0xd8 ;  /* 0x000000d8e1067836 */ /* 0x040fe20000000000 */
[----:B------:R-:W-:Y:S01]  /*17b0*/  SHF.R.S32.HI R14, RZ, 0x1f, R12 ;  /* 0x0000001fff0e7819 */ /* 0x000fe2000001140c */
[----:B------:R1:W-:Y:S01]  /*17c0*/  STL [R1+0x70], R0 ;  /* 0x0000700001007387 */ /* 0x0003e20000100800 */
[----:B------:R-:W-:Y:S01]  /*17d0*/  SHF.R.S32.HI R12, RZ, 0x1f, R11 ;  /* 0x0000001fff0c7819 */ /* 0x000fe2000001140b */
[C---:B--2---:R-:W-:Y:S01]  /*17e0*/  VIADD R5, R225.reuse, 0xe0 ;  /* 0x000000e0e1057836 */ /* 0x044fe20000000000 */
[----:B------:R-:W-:Y:S01]  /*17f0*/  SHF.R.S32.HI R11, RZ, 0x1f, R10 ;  /* 0x0000001fff0b7819 */ /* 0x000fe2000001140a */
[----:B------:R2:W-:Y:S01]  /*1800*/  STL [R1+0xa0], R2 ;  /* 0x0000a00201007387 */ /* 0x0005e20000100800 */
[----:B------:R-:W-:Y:S01]  /*1810*/  SHF.R.S32.HI R10, RZ, 0x1f, R9 ;  /* 0x0000001fff0a7819 */ /* 0x000fe20000011409 */
[----:B0-----:R-:W-:Y:S01]  /*1820*/  VIADD R3, R225, 0xe8 ;  /* 0x000000e8e1037836 */ /* 0x001fe20000000000 */
[----:B------:R-:W-:-:S02]  /*1830*/  SHF.R.S32.HI R9, RZ, 0x1f, R8 ;  /* 0x0000001fff097819 */ /* 0x000fc40000011408 */
[----:B------:R-:W-:Y:S02]  /*1840*/  SHF.R.S32.HI R8, RZ, 0x1f, R7 ;  /* 0x0000001fff087819 */ /* 0x000fe40000011407 */
[----:B-1----:R-:W-:Y:S01]  /*1850*/  SHF.R.S32.HI R0, RZ, 0x1f, R225 ;  /* 0x0000001fff007819 */ /* 0x002fe200000114e1 */
[C---:B------:R-:W-:Y:S01]  /*1860*/  VIADD R0, R225.reuse, 0xf8 ;  /* 0x000000f8e1007836 */ /* 0x040fe20000000000 */
[----:B------:R-:W-:Y:S01]  /*1870*/  SHF.R.S32.HI R7, RZ, 0x1f, R6 ;  /* 0x0000001fff077819 */ /* 0x000fe20000011406 */
[----:B--2---:R-:W-:Y:S01]  /*1880*/  VIADD R2, R225, 0xf0 ;  /* 0x000000f0e1027836 */ /* 0x004fe20000000000 */
[----:B------:R-:W-:Y:S02]  /*1890*/  SHF.R.S32.HI R6, RZ, 0x1f, R5 ;  /* 0x0000001fff067819 */ /* 0x000fe40000011405 */
[----:B------:R-:W-:Y:S02]  /*18a0*/  SHF.R.S32.HI R5, RZ, 0x1f, R3 ;  /* 0x0000001fff057819 */ /* 0x000fe40000011403 */
[----:B------:R-:W-:-:S02]  /*18b0*/  SHF.R.S32.HI R3, RZ, 0x1f, R2 ;  /* 0x0000001fff037819 */ /* 0x000fc40000011402 */
[----:B------:R-:W-:Y:S02]  /*18c0*/  SHF.R.S32.HI R2, RZ, 0x1f, R0 ;  /* 0x0000001fff027819 */ /* 0x000fe40000011400 */
[----:B------:R-:W-:Y:S02]  /*18d0*/  LEA R0, R13, R4, 0x3 ;  /* 0x000000040d007211 */ /* 0x000fe400078e18ff */
[----:B------:R-:W-:-:S03]  /*18e0*/  LOP3.LUT R201, R201, 0xfffffff8, RZ, 0xc0, !PT ;  /* 0xfffffff8c9c97812 */ /* 0x000fc600078ec0ff */
[----:B------:R0:W-:Y:S01]  /*18f0*/  STL [R1+0x74], R0 ;  /* 0x0000740001007387 */ /* 0x0001e20000100800 */
[----:B------:R-:W-:-:S07]  /*1900*/  SHF.R.S32.HI R224, RZ, 0x1f, R201 ;  /* 0x0000001fffe07819 */ /* 0x000fce00000114c9 */
.L_x_1847:
[----:B------:R-:W-:Y:S01]  /*1910*/  ULDC.64 UR4, c[0x0][0xa28] ;  /* 0x00028a0000047ab9 */ /* 0x000fe20000000a00 */
[----:B01---5:R-:W1:Y:S01]  /*1920*/  LDC.64 R4, c[0x0][0xa08] ;  /* 0x00028200ff047b82 */ /* 0x023e620000000a00 */
[----:B------:R-:W-:Y:S01]  /*1930*/  ISETP.NE.U32.AND P0, PT, RZ, UR4, PT ;  /* 0x00000004ff007c0c */ /* 0x000fe2000bf05070 */
[----:B------:R-:W-:Y:S01]  /*1940*/  IMAD.MOV.U32 R28, RZ, RZ, RZ ;  /* 0x000000ffff1c7224 */ /* 0x000fe200078e00ff */
[----:B------:R-:W-:Y:S01]  /*1950*/  ULDC.64 UR6, c[0x0][0xa20] ;  /* 0x0002880000067ab9 */ /* 0x000fe20000000a00 */
[----:B--2---:R-:W-:Y:S01]  /*1960*/  IMAD.MOV.U32 R8, RZ, RZ, RZ ;  /* 0x000000ffff087224 */ /* 0x004fe200078e00ff */
[----:B------:R-:W-:Y:S01]  /*1970*/  ISETP.NE.AND.EX P0, PT, RZ, UR5, PT, P0 ;  /* 0x00000005ff007c0c */ /* 0x000fe2000bf05300 */
[----:B------:R-:W-:Y:S02]  /*1980*/  ULDC.64 UR4, c[0x0][0xa18] ;  /* 0x0002860000047ab9 */ /* 0x000fe40000000a00 */
[----:B------:R-:W-:-:S04]  /*1990*/  ISETP.NE.U32.AND P1, PT, RZ, UR4, PT ;  /* 0x00000004ff007c0c */ /* 0x000fc8000bf25070 */
[----:B------:R-:W-:Y:S01]  /*19a0*/  ISETP.NE.AND.EX P1, PT, RZ, UR5, PT, P1 ;  /* 0x00000005ff007c0c */ /* 0x000fe2000bf25310 */
[----:B------:R-:W-:Y:S02]  /*19b0*/  ULDC.64 UR4, c[0x0][0xa08] ;  /* 0x0002820000047ab9 */ /* 0x000fe40000000a00 */
[----:B------:R-:W-:-:S03]  /*19c0*/  ISETP.NE.U32.AND P3, PT, RZ, UR4, PT ;  /* 0x00000004ff007c0c */ /* 0x000fc6000bf65070 */
[----:B------:R-:W2:Y:S01]  /*19d0*/  @P0 LDC.64 R6, c[0x0][0xa28] ;  /* 0x00028a00ff060b82 */ /* 0x000ea20000000a00 */
[----:B------:R-:W-:Y:S01]  /*19e0*/  ISETP.NE.AND.EX P3, PT, RZ, UR5, PT, P3 ;  /* 0x00000005ff007c0c */ /* 0x000fe2000bf65330 */
[----:B-1----:R-:W-:-:S06]  /*19f0*/  IMAD.WIDE R4, R27, 0x4, R4 ;  /* 0x000000041b047825 */ /* 0x002fcc00078e0204 */
[----:B---3--:R-:W1:Y:S06]  /*1a00*/  @P1 LDC.64 R2, c[0x0][0xa18] ;  /* 0x00028600ff021b82 */ /* 0x008e6c0000000a00 */
[----:B------:R-:W5:Y:S01]  /*1a10*/  @P3 LDG.E R28, desc[UR60][R4.64] ;  /* 0x0000003c041c3981 */ /* 0x000f62000c1e1900 */
[----:B------:R-:W-:Y:S02]  /*1a20*/  ULDC UR4, c[0x0][0x288] ;  /* 0x0000a20000047ab9 */ /* 0x000fe40000000800 */
[----:B------:R-:W-:Y:S01]  /*1a30*/  IMAD.U32 R219, RZ, RZ, UR4 ;  /* 0x00000004ffdb7e24 */ /* 0x000fe2000f8e00ff */
[----:B------:R3:W-:Y:S01]  /*1a40*/  STL [R1+0x88], R27 ;  /* 0x0000881b01007387 */ /* 0x0007e20000100800 */
[----:B------:R-:W-:-:S02]  /*1a50*/  ULDC.64 UR4, c[0x0][0x418] ;  /* 0x0001060000047ab9 */ /* 0x000fc40000000a00 */
[----:B------:R-:W-:Y:S01]  /*1a60*/  UISETP.NE.U32.AND UP0, UPT, UR4, URZ, UPT ;  /* 0x0000003f0400728c */ /* 0x000fe2000bf05070 */
[----:B--2---:R-:W-:-:S03]  /*1a70*/  @P0 IMAD.WIDE R6, R27, 0x4, R6 ;  /* 0x000000041b060825 */ /* 0x004fc600078e0206 */
[----:B------:R-:W-:Y:S01]  /*1a80*/  UISETP.NE.AND.EX UP0, UPT, UR5, URZ, UPT, UP0 ;  /* 0x0000003f0500728c */ /* 0x000fe2000bf05300 */
[----:B------:R-:W-:Y:S01]  /*1a90*/  ULDC UR4, c[0x0][0x424] ;  /* 0x0001090000047ab9 */ /* 0x000fe20000000800 */
[----:B------:R-:W-:Y:S01]  /*1aa0*/  ISETP.NE.U32.AND P2, PT, RZ, UR6, PT ;  /* 0x00000006ff007c0c */ /* 0x000fe2000bf45070 */
[----:B------:R2:W5:Y:S01]  /*1ab0*/  @P0 LDG.E R8, desc[UR60][R6.64] ;  /* 0x0000003c06080981 */ /* 0x000562000c1e1900 */
[----:B------:R-:W-:Y:S01]  /*1ac0*/  USEL UR4, UR4, 0x1, UP0 ;  /* 0x0000000104047887 */ /* 0x000fe20008000000 */
[----:B-1----:R-:W-:Y:S01]  /*1ad0*/  @P1 IMAD.WIDE R2, R27, 0x4, R2 ;  /* 0x000000041b021825 */ /* 0x002fe200078e0202 */
[----:B------:R-:W-:Y:S01]  /*1ae0*/  ULDC UR5, c[0x0][0x2f0] ;  /* 0x0000bc0000057ab9 */ /* 0x000fe20000000800 */
[C---:B0-----:R-:W-:Y:S01]  /*1af0*/  LOP3.LUT R0, R26.reuse, 0xff0000, RZ, 0xc0, !PT ;  /* 0x00ff00001a007812 */ /* 0x041fe200078ec0ff */
[----:B------:R-:W-:Y:S02]  /*1b00*/  UIMAD UR4, UR4, UR5, URZ ;  /* 0x00000005040472a4 */ /* 0x000fe4000f8e023f */
[----:B------:R0:W5:Y:S01]  /*1b10*/  @P1 LDG.E R219, desc[UR60][R2.64] ;  /* 0x0000003c02db1981 */ /* 0x000162000c1e1900 */
[----:B--2---:R-:W-:Y:S01]  /*1b20*/  LOP3.LUT R6, R26, 0xff000000, RZ, 0xc0, !PT ;  /* 0xff0000001a067812 */ /* 0x004fe200078ec0ff */
[----:B------:R-:W-:Y:S01]  /*1b30*/  ULDC UR5, c[0x0][0x348] ;  /* 0x0000d20000057ab9 */ /* 0x000fe20000000800 */
[----:B------:R-:W-:-:S02]  /*1b40*/  ISETP.NE.AND.EX P2, PT, RZ, UR7, PT, P2 ;  /* 0x00000007ff007c0c */ /* 0x000fc4000bf45320 */
[----:B------:R-:W-:Y:S02]  /*1b50*/  LOP3.LUT R226, R26, 0xffff, RZ, 0xc0, !PT ;  /* 0x0000ffff1ae27812 */ /* 0x000fe400078ec0ff */
[----:B0-----:R-:W-:-:S04]  /*1b60*/  SHF.R.U32.HI R3, RZ, 0x8, R6 ;  /* 0x00000008ff037819 */ /* 0x001fc80000011606 */
[----:B----4-:R-:W-:Y:S01]  /*1b70*/  LEA.HI R11, R0, R3, RZ, 0x10 ;  /* 0x00000003000b7211 */ /* 0x010fe200078f80ff */
[----:B---3--:R-:W-:Y:S06]  /*1b80*/  @P1 BRA `(.L_x_1538) ;  /* 0x0000000000241947 */ /* 0x008fec0003800000 */
[----:B------:R-:W-:Y:S02]  /*1b90*/  ULDC.64 UR6, c[0x0][0xa00] ;  /* 0x0002800000067ab9 */ /* 0x000fe40000000a00 */
[----:B------:R-:W-:-:S04]  /*1ba0*/  ISETP.NE.U32.AND P0, PT, RZ, UR6, PT ;  /* 0x00000006ff007c0c */ /* 0x000fc8000bf05070 */
[----:B------:R-:W-:-:S13]  /*1bb0*/  ISETP.NE.AND.EX P0, PT, RZ, UR7, PT, P0 ;  /* 0x00000007ff007c0c */ /* 0x000fda000bf05300 */
[----:B------:R-:W-:Y:S05]  /*1bc0*/  @!P0 BRA `(.L_x_1538) ;  /* 0x0000000000148947 */ /* 0x000fea0003800000 */
[----:B------:R-:W0:Y:S02]  /*1bd0*/  LDC.64 R2, c[0x0][0xa00] ;  /* 0x00028000ff027b82 */ /* 0x000e240000000a00 */
[----:B0-----:R-:W-:-:S05]  /*1be0*/  IMAD.WIDE R2, R27, 0x4, R2 ;  /* 0x000000041b027825 */ /* 0x001fca00078e0202 */
[----:B-----5:R-:W2:Y:S04]  /*1bf0*/  LDG.E R219, desc[UR60][R2.64] ;  /* 0x0000003c02db7981 */ /* 0x020ea8000c1e1900 */
[----:B------:R-:W2:Y:S02]  /*1c00*/  LDG.E R0, desc[UR60][R2.64+0x4] ;  /* 0x0000043c02007981 */ /* 0x000ea4000c1e1900 */
[----:B--2---:R-:W-:-:S07]  /*1c10*/  IMAD.IADD R219, R0, 0x1, -R219 ;  /* 0x0000000100db7824 */ /* 0x004fce00078e0adb */
.L_x_1538:
[----:B------:R-:W-:Y:S02]  /*1c20*/  IMAD.U32 R2, RZ, RZ, UR5 ;  /* 0x00000005ff027e24 */ /* 0x000fe4000f8e00ff */
[----:B------:R-:W-:Y:S01]  /*1c30*/  IMAD.U32 R29, RZ, RZ, UR4 ;  /* 0x00000004ff1d7e24 */ /* 0x000fe2000f8e00ff */
[----:B------:R-:W-:Y:S06]  /*1c40*/  @!P2 BRA `(.L_x_1539) ;  /* 0x000000000010a947 */ /* 0x000fec0003800000 */
[----:B------:R-:W0:Y:S02]  /*1c50*/  LDC.64 R4, c[0x0][0xa20] ;  /* 0x00028800ff047b82 */ /* 0x000e240000000a00 */
[----:B0-----:R-:W-:-:S05]  /*1c60*/  IMAD.WIDE R4, R27, 0x4, R4 ;  /* 0x000000041b047825 */ /* 0x001fca00078e0204 */
[----:B------:R0:W5:Y:S01]  /*1c70*/  LDG.E R29, desc[UR60][R4.64] ;  /* 0x0000003c041d7981 */ /* 0x000162000c1e1900 */
[----:B------:R-:W-:Y:S05]  /*1c80*/  BRA `(.L_x_1540) ;  /* 0x0000000000107947 */ /* 0x000fea0003800000 */
.L_x_1539:
[----:B------:R-:W-:Y:S05]  /*1c90*/  @!P3 BRA `(.L_x_1540) ;  /* 0x00000000000cb947 */ /* 0x000fea0003800000 */
[----:B------:R-:W2:Y:S04]  /*1ca0*/  LDG.E R0, desc[UR60][R4.64] ;  /* 0x0000003c04007981 */ /* 0x000ea8000c1e1900 */
[----:B------:R-:W2:Y:S02]  /*1cb0*/  LDG.E R29, desc[UR60][R4.64+0x4] ;  /* 0x0000043c041d7981 */ /* 0x000ea4000c1e1900 */
[----:B--2---:R-:W-:-:S07]  /*1cc0*/  IADD3 R29, -R0, R29, RZ ;  /* 0x0000001d001d7210 */ /* 0x004fce0007ffe1ff */
.L_x_1540:
[----:B------:R-:W-:Y:S01]  /*1cd0*/  ULDC.64 UR4, c[0x0][0xa10] ;  /* 0x0002840000047ab9 */ /* 0x000fe20000000a00 */
[----:B------:R-:W1:Y:S01]  /*1ce0*/  LDC R9, c[0x0][0x448] ;  /* 0x00011200ff097b82 */ /* 0x000e620000000800 */
[----:B------:R-:W-:-:S04]  /*1cf0*/  ISETP.NE.U32.AND P0, PT, RZ, UR4, PT ;  /* 0x00000004ff007c0c */ /* 0x000fc8000bf05070 */
[----:B------:R-:W-:Y:S01]  /*1d00*/  ISETP.NE.AND.EX P0, PT, RZ, UR5, PT, P0 ;  /* 0x00000005ff007c0c */ /* 0x000fe2000bf05300 */
[----:B------:R-:W-:Y:S02]  /*1d10*/  ULDC.64 UR4, c[0x0][0xa30] ;  /* 0x00028c0000047ab9 */ /* 0x000fe40000000a00 */
[----:B------:R-:W-:-:S04]  /*1d20*/  ISETP.NE.U32.AND P1, PT, RZ, UR4, PT ;  /* 0x00000004ff007c0c */ /* 0x000fc8000bf25070 */
[----:B------:R-:W-:-:S06]  /*1d30*/  ISETP.NE.AND.EX P1, PT, RZ, UR5, PT, P1 ;  /* 0x00000005ff007c0c */ /* 0x000fcc000bf25310 */
[----:B------:R-:W2:Y:S08]  /*1d40*/  @P0 LDC.64 R6, c[0x0][0xa10] ;  /* 0x00028400ff060b82 */ /* 0x000eb00000000a00 */
[----:B0-----:R-:W0:Y:S01]  /*1d50*/  @P1 LDC.64 R4, c[0x0][0xa30] ;  /* 0x00028c00ff041b82 */ /* 0x001e220000000a00 */
[----:B--2---:R-:W-:-:S05]  /*1d60*/  @P0 IMAD.WIDE R6, R27, 0x4, R6 ;  /* 0x000000041b060825 */ /* 0x004fca00078e0206 */
[----:B------:R-:W2:Y:S04]  /*1d70*/  @P0 LDG.E R0, desc[UR60][R6.64] ;  /* 0x0000003c06000981 */ /* 0x000ea8000c1e1900 */
[----:B------:R-:W2:Y:S01]  /*1d80*/  @P0 LDG.E R3, desc[UR60][R6.64+0x4] ;  /* 0x0000043c06030981 */ /* 0x000ea2000c1e1900 */
[----:B-----5:R-:W-:Y:S02]  /*1d90*/  IMAD.MOV.U32 R92, RZ, RZ, R29 ;  /* 0x000000ffff5c7224 */ /* 0x020fe400078e001d */
[----:B0-----:R-:W-:-:S05]  /*1da0*/  @P1 IMAD.WIDE R4, R27, 0x4, R4 ;  /* 0x000000041b041825 */ /* 0x001fca00078e0204 */
[----:B------:R0:W5:Y:S01]  /*1db0*/  @P1 LDG.E R92, desc[UR60][R4.64] ;  /* 0x0000003c045c1981 */ /* 0x000162000c1e1900 */
[----:B-1----:R-:W-:Y:S01]  /*1dc0*/  ISETP.NE.AND P1, PT, R9, 0x1, PT ;  /* 0x000000010900780c */ /* 0x002fe20003f25270 */
[----:B------:R-:W-:Y:S02]  /*1dd0*/  IMAD.SHL.U32 R12, R25, 0x80, RZ ;  /* 0x00000080190c7824 */ /* 0x000fe400078e00ff */
[----:B------:R-:W-:-:S03]  /*1de0*/  IMAD.IADD R13, R29, 0x1, -R8 ;  /* 0x000000011d0d7824 */ /* 0x000fc600078e0a08 */
[----:B------:R1:W-:Y:S01]  /*1df0*/  STL [R1+0x58], R12 ;  /* 0x0000580c01007387 */ /* 0x0003e20000100800 */
[----:B0-----:R-:W0:Y:S08]  /*1e00*/  LDC.64 R4, c[0x0][0x9e0] ;  /* 0x00027800ff047b82 */ /* 0x001e300000000a00 */
[----:B------:R-:W3:Y:S08]  /*1e10*/  @P1 LDC R9, c[0x0][0x44c] ;  /* 0x00011300ff091b82 */ /* 0x000ef00000000800 */
[----:B------:R-:W4:Y:S01]  /*1e20*/  @P1 LDC R10, c[0x0][0x450] ;  /* 0x00011400ff0a1b82 */ /* 0x000f220000000800 */
[----:B0-----:R-:W-:Y:S01]  /*1e30*/  ISETP.GE.AND P2, PT, R5, 0x1, PT ;  /* 0x000000010500780c */ /* 0x001fe20003f46270 */
[----:B--2---:R-:W-:-:S02]  /*1e40*/  @P0 IMAD.IADD R2, R3, 0x1, -R0 ;  /* 0x0000000103020824 */ /* 0x004fc400078e0a00 */
[----:B------:R-:W-:Y:S02]  /*1e50*/  VIADD R0, R12, 0x7f ;  /* 0x0000007f0c007836 */ /* 0x000fe40000000000 */
[----:B------:R-:W-:Y:S02]  /*1e60*/  IMAD.IADD R220, R13, 0x1, R2 ;  /* 0x000000010ddc7824 */ /* 0x000fe400078e0202 */
[----:B---3--:R-:W-:Y:S01]  /*1e70*/  @P1 IMAD.HI.U32 R3, R0, R9, RZ ;  /* 0x0000000900031227 */ /* 0x008fe200078e00ff */
[----:B------:R-:W-:Y:S02]  /*1e80*/  MOV R6, R0 ;  /* 0x0000000000067202 */ /* 0x000fe40000000f00 */
[C---:B------:R-:W-:Y:S01]  /*1e90*/  IADD3 R7, R220.reuse, 0x1, -R219 ;  /* 0x00000001dc077810 */ /* 0x040fe20007ffe8db */
[----:B------:R-:W-:Y:S01]  /*1ea0*/  VIADD R0, R220, 0x3f ;  /* 0x0000003fdc007836 */ /* 0x000fe20000000000 */
[----:B----4-:R-:W-:-:S04]  /*1eb0*/  @P1 SHF.R.U32.HI R6, RZ, R10, R3 ;  /* 0x0000000aff061219 */ /* 0x010fc80000011603 */
[----:B------:R-:W-:Y:S01]  /*1ec0*/  SHF.R.S32.HI R3, RZ, 0x1f, R0 ;  /* 0x0000001fff037819 */ /* 0x000fe20000011400 */
[----:B------:R-:W-:-:S03]  /*1ed0*/  IMAD.IADD R9, R7, 0x1, R6 ;  /* 0x0000000107097824 */ /* 0x000fc600078e0206 */
[----:B------:R-:W-:Y:S01]  /*1ee0*/  LEA.HI R3, R3, R0, RZ, 0x6 ;  /* 0x0000000003037211 */ /* 0x000fe200078f30ff */
[----:B------:R-:W-:-:S03]  /*1ef0*/  IMAD.IADD R4, R9, 0x1, R4 ;  /* 0x0000000109047824 */ /* 0x000fc600078e0204 */
[----:B------:R-:W-:Y:S01]  /*1f00*/  SHF.R.S32.HI R93, RZ, 0x6, R3 ;  /* 0x00000006ff5d7819 */ /* 0x000fe20000011403 */
        /* <DEDUP_REMOVED lines=12> */
.L_x_1543:
[----:B------:R-:W-:-:S13]  /*1fd0*/  ISETP.NE.AND P0, PT, R5, 0x1, PT ;  /* 0x000000010500780c */ /* 0x000fda0003f05270 */
[----:B------:R-:W0:Y:S02]  /*1fe0*/  @P0 LDC.64 R6, c[0x0][0x9e8] ;  /* 0x00027a00ff060b82 */ /* 0x000e240000000a00 */
[----:B0-----:R-:W-:-:S05]  /*1ff0*/  @P0 IMAD.HI.U32 R6, R0, R6, RZ ;  /* 0x0000000600060227 */ /* 0x001fca00078e00ff */
[----:B------:R-:W-:-:S07]  /*2000*/  @P0 SHF.R.U32.HI R0, RZ, R7, R6 ;  /* 0x00000007ff000219 */ /* 0x000fce0000011606 */
.L_x_1544:
[----:B------:R-:W-:Y:S05]  /*2010*/  BSYNC B0 ;  /* 0x0000000000007941 */ /* 0x000fea0003800000 */
.L_x_1542:
[----:B------:R-:W-:-:S05]  /*2020*/  IMAD R3, R0, R5, R5 ;  /* 0x0000000500037224 */ /* 0x000fca00078e0205 */
[----:B------:R-:W-:-:S07]  /*2030*/  VIMNMX R4, R4, R3, PT ;  /* 0x0000000304047248 */ /* 0x000fce0003fe0100 */
.L_x_1541:
[----:B------:R-:W0:Y:S01]  /*2040*/  @P1 LDC R0, c[0x0][0x44c] ;  /* 0x00011300ff001b82 */ /* 0x000e220000000800 */
[----:B------:R-:W-:Y:S01]  /*2050*/  VIADD R4, R4, 0x3f ;  /* 0x0000003f04047836 */ /* 0x000fe20000000000 */
[----:B------:R-:W-:Y:S01]  /*2060*/  MOV R7, R12 ;  /* 0x0000000c00077202 */ /* 0x000fe20000000f00 */
[----:B------:R-:W-:Y:S01]  /*2070*/  IMAD.IADD R156, R220, 0x1, -R219 ;  /* 0x00000001dc9c7824 */ /* 0x000fe200078e0adb */
[----:B------:R-:W-:Y:S02]  /*2080*/  ULDC UR4, c[0x0][0x9dc] ;  /* 0x0002770000047ab9 */ /* 0x000fe40000000800 */
[----:B------:R-:W-:Y:S02]  /*2090*/  SHF.R.S32.HI R3, RZ, 0x1f, R4 ;  /* 0x0000001fff037819 */ /* 0x000fe40000011404 */
[----:B------:R-:W1:Y:S02]  /*20a0*/  @P1 LDC R9, c[0x0][0x450] ;  /* 0x00011400ff091b82 */ /* 0x000e640000000800 */
[----:B------:R-:W-:Y:S01]  /*20b0*/  LEA.HI R3, R3, R4, RZ, 0x6 ;  /* 0x0000000403037211 */ /* 0x000fe200078f30ff */
[----:B0-----:R-:W-:-:S05]  /*20c0*/  @P1 IMAD.HI.U32 R0, R12, R0, RZ ;  /* 0x000000000c001227 */ /* 0x001fca00078e00ff */
[----:B-1----:R-:W-:Y:S02]  /*20d0*/  @P1 SHF.R.U32.HI R7, RZ, R9, R0 ;  /* 0x00000009ff071219 */ /* 0x002fe40000011600 */
[----:B------:R-:W-:-:S03]  /*20e0*/  SHF.R.S32.HI R0, RZ, 0x6, R3 ;  /* 0x00000006ff007819 */ /* 0x000fc60000011403 */
[----:B------:R-:W-:Y:S01]  /*20f0*/  IMAD.IADD R3, R156, 0x1, R7 ;  /* 0x000000019c037824 */ /* 0x000fe200078e0207 */
[----:B------:R-:W-:-:S03]  /*2100*/  VIMNMX R8, R93, R0, PT ;  /* 0x000000005d087248 */ /* 0x000fc60003fe0100 */
[----:B------:R-:W-:Y:S01]  /*2110*/  VIADD R0, R3, -UR4 ;  /* 0x8000000403007c36 */ /* 0x000fe20008000000 */
[----:B------:R-:W-:Y:S06]  /*2120*/  @!P2 BRA `(.L_x_1545) ;  /* 0x000000000044a947 */ /* 0x000fec0003800000 */
[----:B------:R-:W-:Y:S01]  /*2130*/  ISETP.GT.AND P0, PT, R3, -0x1, PT ;  /* 0xffffffff0300780c */ /* 0x000fe20003f04270 */
[----:B------:R-:W-:-:S12]  /*2140*/  BSSY B0, `(.L_x_1546) ;  /* 0x000000d000007945 */ /* 0x000fd80003800000 */
        /* <DEDUP_REMOVED lines=8> */
.L_x_1547:
[----:B------:R-:W-:-:S13]  /*21d0*/  ISETP.NE.AND P0, PT, R5, 0x1, PT ;  /* 0x000000010500780c */ /* 0x000fda0003f05270 */
[----:B------:R-:W0:Y:S02]  /*21e0*/  @P0 LDC.64 R6, c[0x0][0x9e8] ;  /* 0x00027a00ff060b82 */ /* 0x000e240000000a00 */
[----:B0-----:R-:W-:-:S05]  /*21f0*/  @P0 IMAD.HI.U32 R6, R3, R6, RZ ;  /* 0x0000000603060227 */ /* 0x001fca00078e00ff */
[----:B------:R-:W-:-:S07]  /*2200*/  @P0 SHF.R.U32.HI R3, RZ, R7, R6 ;  /* 0x00000007ff030219 */ /* 0x000fce0000011606 */
.L_x_1548:
[----:B------:R-:W-:Y:S05]  /*2210*/  BSYNC B0 ;  /* 0x0000000000007941 */ /* 0x000fea0003800000 */
.L_x_1546:
[----:B------:R-:W-:-:S05]  /*2220*/  IMAD R3, R3, R5, RZ ;  /* 0x0000000503037224 */ /* 0x000fca00078e02ff */
[----:B------:R-:W-:-:S07]  /*2230*/  VIMNMX R0, R0, R3, !PT ;  /* 0x0000000300007248 */ /* 0x000fce0007fe0100 */
.L_x_1545:
[----:B------:R-:W-:Y:S01]  /*2240*/  SHF.R.S32.HI R3, RZ, 0x1f, R0 ;  /* 0x0000001fff037819 */ /* 0x000fe20000011400 */
[----:B------:R-:W-:Y:S01]  /*2250*/  BSSY B0, `(.L_x_1549) ;  /* 0x000002a000007945 */ /* 0x000fe20003800000 */
[----:B------:R-:W-:Y:S02]  /*2260*/  LOP3.LUT R14, R11, 0xff, RZ, 0xc0, !PT ;  /* 0x000000ff0b0e7812 */ /* 0x000fe400078ec0ff */
[----:B------:R-:W-:Y:S01]  /*2270*/  LEA.HI R3, R3, R0, RZ, 0x6 ;  /* 0x0000000003037211 */ /* 0x000fe200078f30ff */
[----:B------:R-:W-:Y:S01]  /*2280*/  IMAD.MOV.U32 R0, RZ, RZ, RZ ;  /* 0x000000ffff007224 */ /* 0x000fe200078e00ff */
[----:B------:R-:W-:Y:S01]  /*2290*/  SHF.R.U32.HI R4, RZ, 0x10, R11 ;  /* 0x00000010ff047819 */ /* 0x000fe2000001160b */
[----:B------:R0:W-:Y:S01]  /*22a0*/  STL [R1+0x90], R14 ;  /* 0x0000900e01007387 */ /* 0x0001e20000100800 */
[----:B------:R-:W-:-:S03]  /*22b0*/  SHF.R.S32.HI R3, RZ, 0x6, R3 ;  /* 0x00000006ff037819 */ /* 0x000fc60000011403 */
[----:B------:R0:W-:Y:S01]  /*22c0*/  STL [R1+0x84], R4 ;  /* 0x0000840401007387 */ /* 0x0001e20000100800 */
[----:B------:R-:W-:-:S04]  /*22d0*/  VIMNMX R9, RZ, R3, !PT ;  /* 0x00000003ff097248 */ /* 0x000fc80007fe0100 */
[----:B------:R-:W-:-:S13]  /*22e0*/  ISETP.GT.AND P0, PT, R8, R9, PT ;  /* 0x000000090800720c */ /* 0x000fda0003f04270 */
[----:B0-----:R-:W-:Y:S05]  /*22f0*/  @!P0 BRA `(.L_x_1550) ;  /* 0x00000000007c8947 */ /* 0x001fea0003800000 */
[----:B------:R-:W-:Y:S01]  /*2300*/  ISETP.NE.AND P0, PT, R4, RZ, PT ;  /* 0x000000ff0400720c */ /* 0x000fe20003f05270 */
[----:B------:R-:W-:-:S03]  /*2310*/  ULDC UR4, c[0x0][0x9f0] ;  /* 0x00027c0000047ab9 */ /* 0x000fc60000000800 */
[----:B------:R-:W-:-:S04]  /*2320*/  SEL R11, R4, UR4, P0 ;  /* 0x00000004040b7c07 */ /* 0x000fc80008000000 */
[-C--:B------:R-:W-:Y:S02]  /*2330*/  IABS R6, R11.reuse ;  /* 0x0000000b00067213 */ /* 0x080fe40000000000 */
[----:B------:R-:W-:Y:S02]  /*2340*/  IADD3 R0, R11, -0x1, R8 ;  /* 0xffffffff0b007810 */ /* 0x000fe40007ffe008 */
[----:B------:R-:W0:Y:S01]  /*2350*/  I2F.RP R3, R6 ;  /* 0x0000000600037306 */ /* 0x000e220000209400 */
[----:B------:R-:W-:Y:S02]  /*2360*/  IABS R12, R11 ;  /* 0x0000000b000c7213 */ /* 0x000fe40000000000 */
[----:B------:R-:W-:-:S04]  /*2370*/  IADD3 R0, -R9, R0, RZ ;  /* 0x0000000009007210 */ /* 0x000fc80007ffe1ff */
[----:B------:R-:W-:Y:S02]  /*2380*/  IABS R10, R0 ;  /* 0x00000000000a7213 */ /* 0x000fe40000000000 */
[----:B------:R-:W-:-:S04]  /*2390*/  LOP3.LUT R0, R0, R11, RZ, 0x3c, !PT ;  /* 0x0000000b00007212 */ /* 0x000fc800078e3cff */
[----:B------:R-:W-:Y:S01]  /*23a0*/  ISETP.GE.AND P2, PT, R0, RZ, PT ;  /* 0x000000ff0000720c */ /* 0x000fe20003f46270 */
[----:B0-----:R-:W0:Y:S02]  /*23b0*/  MUFU.RCP R3, R3 ;  /* 0x0000000300037308 */ /* 0x001e240000001000 */
[----:B0-----:R-:W-:Y:S02]  /*23c0*/  VIADD R4, R3, 0xffffffe ;  /* 0x0ffffffe03047836 */ /* 0x001fe40000000000 */
[----:B------:R-:W-:-:S04]  /*23d0*/  IMAD.MOV R3, RZ, RZ, -R12 ;  /* 0x000000ffff037224 */ /* 0x000fc800078e0a0c */
[----:B------:R0:W1:Y:S02]  /*23e0*/  F2I.FTZ.U32.TRUNC.NTZ R5, R4 ;  /* 0x0000000400057305 */ /* 0x000064000021f000 */
[----:B0-----:R-:W-:Y:S02]  /*23f0*/  IMAD.MOV.U32 R4, RZ, RZ, RZ ;  /* 0x000000ffff047224 */ /* 0x001fe400078e00ff */
[----:B-1----:R-:W-:-:S04]  /*2400*/  IMAD.MOV R7, RZ, RZ, -R5 ;  /* 0x000000ffff077224 */ /* 0x002fc800078e0a05 */
[----:B------:R-:W-:-:S04]  /*2410*/  IMAD R7, R7, R6, RZ ;  /* 0x0000000607077224 */ /* 0x000fc800078e02ff */
[----:B------:R-:W-:-:S04]  /*2420*/  IMAD.HI.U32 R5, R5, R7, R4 ;  /* 0x0000000705057227 */ /* 0x000fc800078e0004 */
[----:B------:R-:W-:-:S04]  /*2430*/  IMAD.MOV.U32 R4, RZ, RZ, R10 ;  /* 0x000000ffff047224 */ /* 0x000fc800078e000a */
[----:B------:R-:W-:-:S04]  /*2440*/  IMAD.HI.U32 R5, R5, R4, RZ ;  /* 0x0000000405057227 */ /* 0x000fc800078e00ff */
[----:B------:R-:W-:-:S05]  /*2450*/  IMAD R3, R5, R3, R4 ;  /* 0x0000000305037224 */ /* 0x000fca00078e0204 */
[----:B------:R-:W-:-:S13]  /*2460*/  ISETP.GT.U32.AND P1, PT, R6, R3, PT ;  /* 0x000000030600720c */ /* 0x000fda0003f24070 */
[----:B------:R-:W-:Y:S02]  /*2470*/  @!P1 IMAD.IADD R3, R3, 0x1, -R6 ;  /* 0x0000000103039824 */ /* 0x000fe400078e0a06 */
[----:B------:R-:W-:Y:S01]  /*2480*/  @!P1 VIADD R5, R5, 0x1 ;  /* 0x0000000105059836 */ /* 0x000fe20000000000 */
[----:B------:R-:W-:Y:S02]  /*2490*/  ISETP.NE.AND P1, PT, R11, RZ, PT ;  /* 0x000000ff0b00720c */ /* 0x000fe40003f25270 */
[----:B------:R-:W-:-:S13]  /*24a0*/  ISETP.GE.U32.AND P0, PT, R3, R6, PT ;  /* 0x000000060300720c */ /* 0x000fda0003f06070 */
[----:B------:R-:W-:-:S05]  /*24b0*/  @P0 VIADD R5, R5, 0x1 ;  /* 0x0000000105050836 */ /* 0x000fca0000000000 */
[----:B------:R-:W-:-:S05]  /*24c0*/  MOV R0, R5 ;  /* 0x0000000500007202 */ /* 0x000fca0000000f00 */
[----:B------:R-:W-:Y:S01]  /*24d0*/  @!P2 IMAD.MOV R0, RZ, RZ, -R0 ;  /* 0x000000ffff00a224 */ /* 0x000fe200078e0a00 */
[----:B------:R-:W-:-:S07]  /*24e0*/  @!P1 LOP3.LUT R0, RZ, R11, RZ, 0x33, !PT ;  /* 0x0000000bff009212 */ /* 0x000fce00078e33ff */
.L_x_1550:
[----:B------:R-:W-:Y:S05]  /*24f0*/  BSYNC B0 ;  /* 0x0000000000007941 */ /* 0x000fea0003800000 */
.L_x_1549:
[----:B------:R-:W-:-:S05]  /*2500*/  IMAD R3, R14, R0, R9 ;  /* 0x000000000e037224 */ /* 0x000fca00078e0209 */
[C---:B------:R-:W-:Y:S01]  /*2510*/  VIADDMNMX R0, R3.reuse, R0, R8, PT ;  /* 0x0000000003007246 */ /* 0x040fe20003800108 */
[----:B------:R-:W-:-:S04]  /*2520*/  IMAD R3, R3, 0x40, -R13 ;  /* 0x0000004003037824 */ /* 0x000fc800078e0a0d */
[----:B------:R-:W-:Y:S01]  /*2530*/  IMAD R5, R0, 0x40, -R13 ;  /* 0x0000004000057824 */ /* 0x000fe200078e0a0d */
[----:B------:R-:W-:-:S04]  /*2540*/  VIMNMX R3, RZ, R3, !PT ;  /* 0x00000003ff037248 */ /* 0x000fc80007fe0100 */
[----:B------:R-:W-:Y:S02]  /*2550*/  VIMNMX R0, R5, R2, PT ;  /* 0x0000000205007248 */ /* 0x000fe40003fe0100 */
[----:B------:R-:W-:Y:S02]  /*2560*/  SHF.R.U32.HI R24, RZ, 0x6, R3 ;  /* 0x00000006ff187819 */ /* 0x000fe40000011603 */
[----:B------:R-:W-:-:S03]  /*2570*/  ISETP.GT.AND P0, PT, R0, R3, PT ;  /* 0x000000030000720c */ /* 0x000fc60003f04270 */
[----:B------:R-:W-:-:S10]  /*2580*/  IMAD.MOV.U32 R25, RZ, RZ, R24 ;  /* 0x000000ffff197224 */ /* 0x000fd400078e0018 */
[----:B------:R-:W-:-:S05]  /*2590*/  @P0 VIADD R0, R0, 0x3f ;  /* 0x0000003f00000836 */ /* 0x000fca0000000000 */
[----:B------:R-:W-:-:S04]  /*25a0*/  @P0 SHF.R.S32.HI R3, RZ, 0x1f, R0 ;  /* 0x0000001fff030819 */ /* 0x000fc80000011400 */
[----:B------:R-:W-:-:S04]  /*25b0*/  @P0 LEA.HI R3, R3, R0, RZ, 0x6 ;  /* 0x0000000003030211 */ /* 0x000fc800078f30ff */
[----:B------:R-:W-:Y:S02]  /*25c0*/  @P0 SHF.R.S32.HI R25, RZ, 0x6, R3 ;  /* 0x00000006ff190819 */ /* 0x000fe40000011403 */
[----:B------:R-:W-:Y:S02]  /*25d0*/  PLOP3.LUT P0, PT, PT, PT, PT, 0x80, 0x0 ;  /* 0x000000000000781c */ /* 0x000fe40003f0f070 */
[----:B------:R-:W-:-:S13]  /*25e0*/  ISETP.GT.AND P1, PT, R25, R24, PT ;  /* 0x000000181900720c */ /* 0x000fda0003f24270 */
[----:B------:R-:W-:Y:S05]  /*25f0*/  @!P1 BRA `(.L_x_1551) ;  /* 0x00000068003c9947 */ /* 0x000fea0003800000 */
[----:B------:R-:W-:Y:S01]  /*2600*/  VIADD R0, R17, 0x20400 ;  /* 0x0002040011007836 */ /* 0x000fe20000000000 */
[----:B------:R-:W-:Y:S04]  /*2610*/  BSSY B6, `(.L_x_1552) ;  /* 0x0000013000067945 */ /* 0x000fe80003800000 */
[----:B------:R-:W-:-:S13]  /*2620*/  LOP3.LUT P0, RZ, R0, 0x3ff, RZ, 0xc0, !PT ;  /* 0x000003ff00ff7812 */ /* 0x000fda000780c0ff */
        /* <DEDUP_REMOVED lines=16> */
[----:B0----5:R-:W-:Y:S05]  /*2730*/  CALL.ABS.NOINC R14 ;  /* 0x000000000e007343 */ /* 0x021fea0003c00000 */
.L_x_1553:
[----:B------:R-:W-:Y:S05]  /*2740*/  BSYNC B6 ;  /* 0x0000000000067941 */ /* 0x000fea0003800000 */
.L_x_1552:
        /* <DEDUP_REMOVED lines=12> */
[----:B------:R-:W-:Y:S02]  /*2810*/  IMAD.U32 R11, RZ, RZ, UR7 ;  /* 0x00000007ff0b7e24 */ /* 0x000fe4000f8e00ff */
[----:B------:R-:W-:-:S02]  /*2820*/  IMAD.U32 R6, RZ, RZ, UR4 ;  /* 0x00000004ff067e24 */ /* 0x000fc4000f8e00ff */
[----:B------:R-:W-:Y:S02]  /*2830*/  IMAD.U32 R7, RZ, RZ, UR5 ;  /* 0x00000005ff077e24 */ /* 0x000fe4000f8e00ff */
[----:B------:R-:W-:Y:S02]  /*2840*/  IMAD.MOV.U32 R8, RZ, RZ, 0x70 ;  /* 0x00000070ff087424 */ /* 0x000fe400078e00ff */
[----:B------:R-:W-:Y:S02]  /*2850*/  IMAD.MOV.U32 R12, RZ, RZ, 0x1 ;  /* 0x00000001ff0c7424 */ /* 0x000fe400078e00ff */
[----:B------:R-:W-:-:S07]  /*2860*/  IMAD.MOV.U32 R13, RZ, RZ, RZ ;  /* 0x000000ffff0d7224 */ /* 0x000fce00078e00ff */
[----:B------:R-:W-:-:S07]  /*2870*/  LEPC R20, `(.L_x_1555) ;  /* 0x000000001014794e */ /* 0x000fce0000000000 */
[----:B0----5:R-:W-:Y:S05]  /*2880*/  CALL.ABS.NOINC R14 ;  /* 0x000000000e007343 */ /* 0x021fea0003c00000 */
.L_x_1555:
[----:B------:R-:W-:Y:S05]  /*2890*/  BSYNC B6 ;  /* 0x0000000000067941 */ /* 0x000fea0003800000 */
.L_x_1554:
[----:B------:R-:W-:Y:S01]  /*28a0*/  ULDC.64 UR4, c[0x0][0x9f8] ;  /* 0x00027e0000047ab9 */ /* 0x000fe20000000a00 */
[----:B------:R-:W2:Y:S01]  /*28b0*/  LDL R30, [R1+0xc] ;  /* 0x00000c00011e7983 */ /* 0x000ea20000100800 */
[----:B------:R-:W-:-:S03]  /*28c0*/  ISETP.NE.U32.AND P0, PT, RZ, UR4, PT ;  /* 0x00000004ff007c0c */ /* 0x000fc6000bf05070 */
[----:B------:R-:W3:Y:S01]  /*28d0*/  LDL R33, [R1+0x60] ;  /* 0x0000600001217983 */ /* 0x000ee20000100800 */
[----:B------:R-:W-:-:S03]  /*28e0*/  ISETP.NE.AND.EX P0, PT, RZ, UR5, PT, P0 ;  /* 0x00000005ff007c0c */ /* 0x000fc6000bf05300 */
[----:B------:R-:W4:Y:S01]  /*28f0*/  LDL R32, [R1+0x5c] ;  /* 0x00005c0001207983 */ /* 0x000f220000100800 */
[----:B------:R-:W-:Y:S01]  /*2900*/  IMAD.MOV.U32 R3, RZ, RZ, R27 ;  /* 0x000000ffff037224 */ /* 0x000fe200078e001b */
[----:B------:R-:W-:Y:S01]  /*2910*/  ULDC UR4, c[0x0][0x2f4] ;  /* 0x0000bd0000047ab9 */ /* 0x000fe20000000800 */
[----:B------:R-:W0:Y:S01]  /*2920*/  LDC R91, c[0x0][0x3f4] ;  /* 0x0000fd00ff5b7b82 */ /* 0x000e220000000800 */
[----:B------:R-:W4:Y:S04]  /*2930*/  LDL R31, [R1+0xcc] ;  /* 0x0000cc00011f7983 */ /* 0x000f280000100800 */
[----:B------:R-:W4:Y:S03]  /*2940*/  LDL R20, [R1+0xc8] ;  /* 0x0000c80001147983 */ /* 0x000f260000100800 */
[----:B------:R-:W1:Y:S01]  /*2950*/  @P0 LDC.64 R4, c[0x0][0x9f8] ;  /* 0x00027e00ff040b82 */ /* 0x000e620000000a00 */
[----:B------:R-:W-:Y:S01]  /*2960*/  ISETP.GE.AND P1, PT, R203, UR4, PT ;  /* 0x00000004cb007c0c */ /* 0x000fe2000bf26270 */
[----:B------:R-:W4:Y:S04]  /*2970*/  LDL R26, [R1+0x6c] ;  /* 0x00006c00011a7983 */ /* 0x000f280000100800 */
[----:B------:R-:W4:Y:S02]  /*2980*/  LDL R21, [R1+0x68] ;  /* 0x0000680001157983 */ /* 0x000f240000100800 */
[----:B------:R-:W0:Y:S08]  /*2990*/  LDC.64 R12, c[0x0][0x408] ;  /* 0x00010200ff0c7b82 */ /* 0x000e300000000a00 */
[----:B------:R-:W2:Y:S01]  /*29a0*/  LDC.64 R10, c[0x0][0x3f8] ;  /* 0x0000fe00ff0a7b82 */ /* 0x000ea20000000a00 */
[----:B-1----:R-:W-:-:S05]  /*29b0*/  @P0 IMAD.WIDE R4, R27, 0x4, R4 ;  /* 0x000000041b040825 */ /* 0x002fca00078e0204 */
[----:B------:R1:W4:Y:S01]  /*29c0*/  @P0 LDG.E R3, desc[UR60][R4.64] ;  /* 0x0000003c04030981 */ /* 0x000322000c1e1900 */
[----:B------:R-:W-:Y:S02]  /*29d0*/  ISETP.GE.AND P0, PT, R18, UR4, PT ;  /* 0x0000000412007c0c */ /* 0x000fe4000bf06270 */
[----:B-1----:R-:W-:Y:S02]  /*29e0*/  SEL R4, RZ, 0xffffffff, P1 ;  /* 0xffffffffff047807 */ /* 0x002fe40000800000 */
[----:B------:R-:W-:-:S03]  /*29f0*/  SEL R0, RZ, 0x1, P0 ;  /* 0x00000001ff007807 */ /* 0x000fc60000000000 */
[----:B------:R-:W-:-:S05]  /*2a00*/  IMAD.SHL.U32 R5, R4, 0x2, RZ ;  /* 0x0000000204057824 */ /* 0x000fca00078e00ff */
[----:B------:R-:W-:Y:S01]  /*2a10*/  LOP3.LUT R4, R5, 0x2, R0, 0xe2, !PT ;  /* 0x0000000205047812 */ /* 0x000fe200078ee200 */
[----:B------:R-:W-:Y:S02]  /*2a20*/  IMAD.IADD R0, R28, 0x1, R29 ;  /* 0x000000011c007824 */ /* 0x000fe400078e021d */
[----:B------:R-:W4:Y:S01]  /*2a30*/  LDL R28, [R1+0x80] ;  /* 0x00008000011c7983 */ /* 0x000f220000100800 */
[----:B------:R-:W-:-:S04]  /*2a40*/  ISETP.GE.AND P2, PT, R22, UR4, PT ;  /* 0x0000000416007c0c */ /* 0x000fc8000bf46270 */
[----:B------:R-:W-:Y:S02]  /*2a50*/  SEL R5, RZ, 0x4, P2 ;  /* 0x00000004ff057807 */ /* 0x000fe40001000000 */
[----:B0-----:R-:W-:Y:S02]  /*2a60*/  ISETP.GE.AND P2, PT, R18, R91, PT ;  /* 0x0000005b1200720c */ /* 0x001fe40003f46270 */
[----:B------:R-:W-:Y:S02]  /*2a70*/  LOP3.LUT R14, R4, R5, RZ, 0xfc, !PT ;  /* 0x00000005040e7212 */ /* 0x000fe400078efcff */
[----:B------:R-:W-:Y:S02]  /*2a80*/  ISETP.GE.AND P1, PT, R203, R91, PT ;  /* 0x0000005bcb00720c */ /* 0x000fe40003f26270 */
[----:B------:R-:W-:Y:S02]  /*2a90*/  SEL R5, R91, RZ, P2 ;  /* 0x000000ff5b057207 */ /* 0x000fe40001000000 */
[----:B------:R-:W-:-:S03]  /*2aa0*/  SHF.R.S32.HI R205, RZ, 0x1f, R204 ;  /* 0x0000001fffcd7819 */ /* 0x000fc600000114cc */
[----:B------:R-:W-:Y:S01]  /*2ab0*/  IMAD.IADD R5, R18, 0x1, R5 ;  /* 0x0000000112057824 */ /* 0x000fe200078e0205 */
[----:B------:R-:W0:Y:S01]  /*2ac0*/  S2R R94, SR_TID.X ;  /* 0x00000000005e7919 */ /* 0x000e220000002100 */
[----:B-----5:R-:W-:Y:S02]  /*2ad0*/  SHF.R.S32.HI R15, RZ, 0x1f, R92 ;  /* 0x0000001fff0f7819 */ /* 0x020fe4000001145c */
[----:B------:R-:W-:Y:S01]  /*2ae0*/  ISETP.GE.AND P0, PT, R23, UR4, PT ;  /* 0x0000000417007c0c */ /* 0x000fe2000bf06270 */
[----:B------:R-:W-:Y:S01]  /*2af0*/  IMAD.SHL.U32 R27, R12, 0x20, RZ ;  /* 0x000000200c1b7824 */ /* 0x000fe200078e00ff */
[----:B------:R-:W-:Y:S02]  /*2b00*/  LOP3.LUT R29, R14, 0x1, RZ, 0xc0, !PT ;  /* 0x000000010e1d7812 */ /* 0x000fe400078ec0ff */
[----:B0-----:R-:W-:Y:S02]  /*2b10*/  LEA.HI R94, R94, 0x8, RZ, 0x19 ;  /* 0x000000085e5e7811 */ /* 0x001fe400078fc8ff */
[----:B--2---:R-:W-:-:S05]  /*2b20*/  SHF.R.S32.HI R9, RZ, 0x1f, R30 ;  /* 0x0000001fff097819 */ /* 0x004fca000001141e */
[C---:B------:R-:W-:Y:S02]  /*2b30*/  IMAD R4, R9.reuse, R12, RZ ;  /* 0x0000000c09047224 */ /* 0x040fe400078e02ff */
[-C--:B------:R-:W-:Y:S02]  /*2b40*/  IMAD R6, R9, R10.reuse, RZ ;  /* 0x0000000a09067224 */ /* 0x080fe400078e02ff */
[C---:B------:R-:W-:Y:S01]  /*2b50*/  IMAD R9, R30.reuse, R13, R4 ;  /* 0x0000000d1e097224 */ /* 0x040fe200078e0204 */
[----:B------:R-:W-:Y:S01]  /*2b60*/  SEL R4, R91, RZ, P1 ;  /* 0x000000ff5b047207 */ /* 0x000fe20000800000 */
[C---:B------:R-:W-:Y:S02]  /*2b70*/  IMAD R7, R30.reuse, R11, R6 ;  /* 0x0000000b1e077224 */ /* 0x040fe400078e0206 */
[----:B------:R-:W-:-:S04]  /*2b80*/  IMAD.WIDE.U32 R78, R30, R10, R204 ;  /* 0x0000000a1e4e7225 */ /* 0x000fc800078e00cc */
[----:B------:R-:W-:-:S04]  /*2b90*/  IMAD.WIDE.U32 R80, R30, R10, R18 ;  /* 0x0000000a1e507225 */ /* 0x000fc800078e0012 */
[----:B------:R-:W-:Y:S01]  /*2ba0*/  IMAD.IADD R6, R203, 0x1, R4 ;  /* 0x00000001cb067824 */ /* 0x000fe200078e0204 */
[----:B------:R-:W-:Y:S01]  /*2bb0*/  SHF.R.S32.HI R4, RZ, 0x1f, R5 ;  /* 0x0000001fff047819 */ /* 0x000fe20000011405 */
[----:B------:R-:W-:Y:S01]  /*2bc0*/  IMAD.IADD R81, R7, 0x1, R81 ;  /* 0x0000000107517824 */ /* 0x000fe200078e0251 */
[----:B------:R-:W-:Y:S02]  /*2bd0*/  IADD3 R79, R79, R7, RZ ;  /* 0x000000074f4f7210 */ /* 0x000fe40007ffe0ff */
[----:B------:R-:W-:Y:S02]  /*2be0*/  SHF.R.S32.HI R7, RZ, 0x1f, R6 ;  /* 0x0000001fff077819 */ /* 0x000fe40000011406 */
[CC--:B------:R-:W-:Y:S02]  /*2bf0*/  LEA.HI R68, R4.reuse, R5.reuse, RZ, 0x3 ;  /* 0x0000000504447211 */ /* 0x0c0fe400078f18ff */
[----:B------:R-:W-:Y:S02]  /*2c00*/  LEA.HI R4, R4, R5, RZ, 0x6 ;  /* 0x0000000504047211 */ /* 0x000fe400078f30ff */
[----:B------:R-:W-:-:S02]  /*2c10*/  LEA.HI R70, R7, R6, RZ, 0x3 ;  /* 0x0000000607467211 */ /* 0x000fc400078f18ff */
[----:B------:R-:W-:Y:S02]  /*2c20*/  LEA.HI R6, R7, R6, RZ, 0x6 ;  /* 0x0000000607067211 */ /* 0x000fe400078f30ff */
[----:B------:R-:W-:Y:S01]  /*2c30*/  SHF.L.U32 R5, R4, 0x6, RZ ;  /* 0x0000000604057819 */ /* 0x000fe200000006ff */
[-C--:B------:R-:W-:Y:S01]  /*2c40*/  IMAD.WIDE.U32 R82, R30, R12.reuse, R204 ;  /* 0x0000000c1e527225 */ /* 0x080fe200078e00cc */
[--C-:B---3--:R-:W-:Y:S02]  /*2c50*/  LOP3.LUT R4, R33, 0x38, R68.reuse, 0xf8, !PT ;  /* 0x0000003821047812 */ /* 0x108fe400078ef844 */
[----:B----4-:R-:W-:Y:S01]  /*2c60*/  LOP3.LUT R8, R32, 0x38, R68, 0xf8, !PT ;  /* 0x0000003820087812 */ /* 0x010fe200078ef844 */
[----:B------:R-:W-:Y:S01]  /*2c70*/  IMAD.WIDE.U32 R84, R30, R12, R18 ;  /* 0x0000000c1e547225 */ /* 0x000fe200078e0012 */
[----:B------:R-:W-:Y:S02]  /*2c80*/  LOP3.LUT R5, R5, 0xfffff000, RZ, 0xc0, !PT ;  /* 0xfffff00005057812 */ /* 0x000fe400078ec0ff */
[----:B------:R-:W-:Y:S01]  /*2c90*/  LOP3.LUT R4, R4, R31, RZ, 0x3c, !PT ;  /* 0x0000001f04047212 */ /* 0x000fe200078e3cff */
[----:B------:R-:W-:Y:S01]  /*2ca0*/  IMAD.SHL.U32 R7, R6, 0x40, RZ ;  /* 0x0000004006077824 */ /* 0x000fe200078e00ff */
[--C-:B------:R-:W-:Y:S01]  /*2cb0*/  LOP3.LUT R6, R33, 0x38, R70.reuse, 0xf8, !PT ;  /* 0x0000003821067812 */ /* 0x100fe200078ef846 */
[----:B------:R-:W-:Y:S01]  /*2cc0*/  IMAD.IADD R83, R83, 0x1, R9 ;  /* 0x0000000153537824 */ /* 0x000fe200078e0209 */
[----:B------:R-:W-:Y:S01]  /*2cd0*/  LOP3.LUT R8, R8, R20, RZ, 0x3c, !PT ;  /* 0x0000001408087212 */ /* 0x000fe200078e3cff */
[----:B------:R-:W-:Y:S01]  /*2ce0*/  IMAD.IADD R85, R9, 0x1, R85 ;  /* 0x0000000109557824 */ /* 0x000fe200078e0255 */
[----:B------:R-:W-:-:S02]  /*2cf0*/  LOP3.LUT R9, R32, 0x38, R70, 0xf8, !PT ;  /* 0x0000003820097812 */ /* 0x000fc400078ef846 */
[--C-:B------:R-:W-:Y:S02]  /*2d00*/  IADD3 R89, R4, R5, R26.reuse ;  /* 0x0000000504597210 */ /* 0x100fe40007ffe01a */
[----:B------:R-:W-:Y:S02]  /*2d10*/  LOP3.LUT R7, R7, 0xfffff000, RZ, 0xc0, !PT ;  /* 0xfffff00007077812 */ /* 0x000fe400078ec0ff */
[----:B------:R-:W-:Y:S02]  /*2d20*/  LOP3.LUT R6, R6, R31, RZ, 0x3c, !PT ;  /* 0x0000001f06067212 */ /* 0x000fe400078e3cff */
[--C-:B------:R-:W-:Y:S01]  /*2d30*/  IADD3 R4, R8, R5, R21.reuse ;  /* 0x0000000508047210 */ /* 0x100fe20007ffe015 */
[----:B------:R-:W-:Y:S01]  /*2d40*/  IMAD R8, R15, R10, RZ ;  /* 0x0000000a0f087224 */ /* 0x000fe200078e02ff */
[----:B------:R-:W-:Y:S02]  /*2d50*/  LOP3.LUT R20, R9, R20, RZ, 0x3c, !PT ;  /* 0x0000001409147212 */ /* 0x000fe400078e3cff */
[----:B------:R-:W-:Y:S01]  /*2d60*/  IADD3 R5, R6, R7, R26 ;  /* 0x0000000706057210 */ /* 0x000fe20007ffe01a */
[----:B------:R-:W-:Y:S01]  /*2d70*/  IMAD R33, R92, R11, R8 ;  /* 0x0000000b5c217224 */ /* 0x000fe200078e0208 */
[----:B------:R-:W-:Y:S01]  /*2d80*/  IADD3 R6, R20, R7, R21 ;  /* 0x0000000714067210 */ /* 0x000fe20007ffe015 */
[----:B------:R-:W-:Y:S01]  /*2d90*/  IMAD R15, R15, R12, RZ ;  /* 0x0000000c0f0f7224 */ /* 0x000fe200078e02ff */
[----:B------:R-:W-:-:S02]  /*2da0*/  SHF.L.U64.HI R7, R10, 0x6, R11 ;  /* 0x000000060a077819 */ /* 0x000fc4000001020b */
[----:B------:R-:W-:Y:S02]  /*2db0*/  SHF.L.U64.HI R8, R10, 0x5, R11 ;  /* 0x000000050a087819 */ /* 0x000fe4000001020b */
[----:B------:R-:W-:Y:S01]  /*2dc0*/  SEL R11, RZ, 0x8, P0 ;  /* 0x00000008ff0b7807 */ /* 0x000fe20000000000 */
[CC--:B------:R-:W-:Y:S01]  /*2dd0*/  IMAD.WIDE.U32 R78, R92.reuse, R10.reuse, R78 ;  /* 0x0000000a5c4e7225 */ /* 0x0c0fe200078e004e */
[----:B------:R-:W-:Y:S02]  /*2de0*/  SHF.R.S32.HI R35, RZ, 0x3, R68 ;  /* 0x00000003ff237819 */ /* 0x000fe40000011444 */
[----:B------:R-:W-:Y:S01]  /*2df0*/  SHF.R.S32.HI R69, RZ, 0x3, R70 ;  /* 0x00000003ff457819 */ /* 0x000fe20000011446 */
[----:B------:R-:W-:Y:S01]  /*2e00*/  IMAD.WIDE.U32 R80, R92, R10, R80 ;  /* 0x0000000a5c507225 */ /* 0x000fe200078e0050 */
[----:B------:R-:W-:Y:S02]  /*2e10*/  LOP3.LUT R11, R14, R11, RZ, 0xfc, !PT ;  /* 0x0000000b0e0b7212 */ /* 0x000fe400078efcff */
[----:B------:R-:W-:Y:S01]  /*2e20*/  LOP3.LUT R68, R68, 0xfffffff8, RZ, 0xc0, !PT ;  /* 0xfffffff844447812 */ /* 0x000fe200078ec0ff */
[----:B------:R-:W-:Y:S01]  /*2e30*/  IMAD R15, R92, R13, R15 ;  /* 0x0000000d5c0f7224 */ /* 0x000fe200078e020f */
[----:B------:R-:W-:Y:S01]  /*2e40*/  LOP3.LUT R70, R70, 0xfffffff8, RZ, 0xc0, !PT ;  /* 0xfffffff846467812 */ /* 0x000fe200078ec0ff */
[----:B------:R-:W-:-:S04]  /*2e50*/  IMAD.WIDE.U32 R82, R92, R12, R82 ;  /* 0x0000000c5c527225 */ /* 0x000fc800078e0052 */
[----:B------:R-:W-:Y:S01]  /*2e60*/  IMAD.WIDE.U32 R84, R92, R12, R84 ;  /* 0x0000000c5c547225 */ /* 0x000fe200078e0054 */
[C-C-:B------:R-:W-:Y:S02]  /*2e70*/  SHF.L.U64.HI R20, R12.reuse, 0x6, R13.reuse ;  /* 0x000000060c147819 */ /* 0x140fe4000001020d */
[----:B------:R-:W-:Y:S01]  /*2e80*/  SHF.L.U64.HI R21, R12, 0x5, R13 ;  /* 0x000000050c157819 */ /* 0x000fe2000001020d */
[----:B------:R-:W-:Y:S01]  /*2e90*/  IMAD.SHL.U32 R9, R10, 0x40, RZ ;  /* 0x000000400a097824 */ /* 0x000fe200078e00ff */
[----:B------:R-:W-:Y:S01]  /*2ea0*/  SHF.L.U32 R91, R91, 0x1, RZ ;  /* 0x000000015b5b7819 */ /* 0x000fe200000006ff */
[----:B------:R-:W-:Y:S01]  /*2eb0*/  IMAD R28, R28, 0x20, R30 ;  /* 0x000000201c1c7824 */ /* 0x000fe200078e021e */
[----:B------:R-:W-:Y:S01]  /*2ec0*/  SHF.R.S32.HI R30, RZ, 0x1f, R3 ;  /* 0x0000001fff1e7819 */ /* 0x000fe20000011403 */
[----:B------:R-:W-:Y:S01]  /*2ed0*/  IMAD.IADD R31, R79, 0x1, R33 ;  /* 0x000000014f1f7824 */ /* 0x000fe200078e0221 */
[----:B------:R-:W-:Y:S01]  /*2ee0*/  LOP3.LUT R71, R11, 0x2, RZ, 0xc0, !PT ;  /* 0x000000020b477812 */ /* 0x000fe200078ec0ff */
[----:B------:R-:W-:Y:S01]  /*2ef0*/  IMAD.IADD R32, R33, 0x1, R81 ;  /* 0x0000000121207824 */ /* 0x000fe200078e0251 */
[C---:B------:R-:W-:Y:S01]  /*2f00*/  LOP3.LUT R76, R11.reuse, 0x4, RZ, 0xc0, !PT ;  /* 0x000000040b4c7812 */ /* 0x040fe200078ec0ff */
[----:B------:R-:W-:Y:S01]  /*2f10*/  IMAD.SHL.U32 R10, R10, 0x20, RZ ;  /* 0x000000200a0a7824 */ /* 0x000fe200078e00ff */
[----:B------:R-:W-:Y:S01]  /*2f20*/  LOP3.LUT R77, R11, 0x8, RZ, 0xc0, !PT ;  /* 0x000000080b4d7812 */ /* 0x000fe200078ec0ff */
[----:B------:R-:W-:Y:S01]  /*2f30*/  IMAD.SHL.U32 R26, R12, 0x40, RZ ;  /* 0x000000400c1a7824 */ /* 0x000fe200078e00ff */
[----:B------:R-:W-:Y:S01]  /*2f40*/  SHF.R.S32.HI R86, RZ, 0x1f, R68 ;  /* 0x0000001fff567819 */ /* 0x000fe20000011444 */
[----:B------:R-:W-:Y:S01]  /*2f50*/  IMAD.IADD R33, R83, 0x1, R15 ;  /* 0x0000000153217824 */ /* 0x000fe200078e020f */
[----:B------:R-:W-:Y:S01]  /*2f60*/  SHF.R.S32.HI R87, RZ, 0x1f, R70 ;  /* 0x0000001fff577819 */ /* 0x000fe20000011446 */
[----:B------:R-:W-:-:S07]  /*2f70*/  IMAD.IADD R34, R15, 0x1, R85 ;  /* 0x000000010f227824 */ /* 0x000fce00078e0255 */
.L_x_1637:
[----:B--2---:R-:W2:Y:S01]  /*2f80*/  LDL R39, [R1+0x7c] ;  /* 0x00007c0001277983 */ /* 0x004ea20000100800 */
[----:B0-----:R-:W0:Y:S01]  /*2f90*/  LDC R98, c[0x0][0x430] ;  /* 0x00010c00ff627b82 */ /* 0x001e220000000800 */
[----:B------:R-:W-:Y:S02]  /*2fa0*/  VIADD R25, R25, 0xffffffff ;  /* 0xffffffff19197836 */ /* 0x000fe40000000000 */
[----:B------:R-:W-:Y:S02]  /*2fb0*/  IMAD.MOV.U32 R99, RZ, RZ, RZ ;  /* 0x000000ffff637224 */ /* 0x000fe400078e00ff */
[----:B------:R-:W-:-:S03]  /*2fc0*/  IMAD R13, R25, 0x40, R28 ;  /* 0x00000040190d7824 */ /* 0x000fc600078e021c */
[----:B------:R-:W1:Y:S02]  /*2fd0*/  LDC R101, c[0x0][0x3f4] ;  /* 0x0000fd00ff657b82 */ /* 0x000e640000000800 */
[----:B------:R-:W-:Y:S02]  /*2fe0*/  ISETP.GE.AND P0, PT, R13, R2, PT ;  /* 0x000000020d00720c */ /* 0x000fe40003f06270 */
[----:B------:R-:W-:Y:S02]  /*2ff0*/  IADD3 R40, R0, R13, RZ ;  /* 0x0000000d00287210 */ /* 0x000fe40007ffe0ff */
[----:B------:R-:W-:-:S03]  /*3000*/  ISETP.GT.OR P0, PT, R28, 0x3f, P0 ;  /* 0x0000003f1c00780c */ /* 0x000fc60000704670 */
[----:B------:R-:W-:Y:S01]  /*3010*/  IMAD.MOV.U32 R36, RZ, RZ, R40 ;  /* 0x000000ffff247224 */ /* 0x000fe200078e0028 */
[----:B0-----:R-:W-:-:S09]  /*3020*/  ISETP.NE.AND P3, PT, R98, 0x1, PT ;  /* 0x000000016200780c */ /* 0x001fd20003f65270 */
[----:B------:R-:W0:Y:S08]  /*3030*/  @!P0 LDC.64 R14, c[0x0][0x428] ;  /* 0x00010a00ff0e8b82 */ /* 0x000e300000000a00 */
[----:B------:R-:W3:Y:S08]  /*3040*/  @!P0 LDC.64 R12, c[0x0][0x418] ;  /* 0x00010600ff0c8b82 */ /* 0x000ef00000000a00 */
[----:B------:R-:W4:Y:S08]  /*3050*/  @P3 LDC R11, c[0x0][0x434] ;  /* 0x00010d00ff0b3b82 */ /* 0x000f300000000800 */
[----:B------:R-:W1:Y:S01]  /*3060*/  @P3 LDC R38, c[0x0][0x438] ;  /* 0x00010e00ff263b82 */ /* 0x000e620000000800 */
[----:B----4-:R-:W-:-:S05]  /*3070*/  @P3 IMAD.HI.U32 R11, R40, R11, RZ ;  /* 0x0000000b280b3227 */ /* 0x010fca00078e00ff */
[----:B-1----:R-:W-:Y:S01]  /*3080*/  @P3 SHF.R.U32.HI R36, RZ, R38, R11 ;  /* 0x00000026ff243219 */ /* 0x002fe2000001160b */
[----:B0-----:R-:W-:-:S03]  /*3090*/  @!P0 IMAD R38, R30, R14, RZ ;  /* 0x0000000e1e268224 */ /* 0x001fc600078e02ff */
[----:B------:R-:W-:Y:S01]  /*30a0*/  @!P0 SHF.R.S32.HI R37, RZ, 0x1f, R36 ;  /* 0x0000001fff258819 */ /* 0x000fe20000011424 */
[C---:B------:R-:W-:Y:S02]  /*30b0*/  @!P0 IMAD R11, R3.reuse, R15, R38 ;  /* 0x0000000f030b8224 */ /* 0x040fe400078e0226 */
[----:B------:R-:W-:-:S04]  /*30c0*/  @!P0 IMAD.WIDE.U32 R14, R3, R14, R36 ;  /* 0x0000000e030e8225 */ /* 0x000fc800078e0024 */
[----:B------:R-:W-:Y:S01]  /*30d0*/  @!P0 IMAD.IADD R11, R15, 0x1, R11 ;  /* 0x000000010f0b8824 */ /* 0x000fe200078e020b */
[----:B---3--:R-:W-:-:S04]  /*30e0*/  @!P0 LEA R12, P3, R14, R12, 0x2 ;  /* 0x0000000c0e0c8211 */ /* 0x008fc800078610ff */
[----:B------:R-:W-:-:S05]  /*30f0*/  @!P0 LEA.HI.X R13, R14, R13, R11, 0x2, P3 ;  /* 0x0000000d0e0d8211 */ /* 0x000fca00018f140b */
[----:B-----5:R0:W5:Y:S01]  /*3100*/  @!P0 LDG.E R99, desc[UR60][R12.64] ;  /* 0x0000003c0c638981 */ /* 0x020162000c1e1900 */
[----:B------:R-:W-:Y:S01]  /*3110*/  ISETP.GE.AND P0, PT, R101, 0x1, PT ;  /* 0x000000016500780c */ /* 0x000fe20003f06270 */
[----:B------:R-:W-:Y:S01]  /*3120*/  IMAD.MOV R11, RZ, RZ, -R36 ;  /* 0x000000ffff0b7224 */ /* 0x000fe200078e0a24 */
[----:B------:R-:W-:Y:S05]  /*3130*/  YIELD ;  /* 0x0000000000007946 */ /* 0x000fea0003800000 */
[----:B------:R-:W-:Y:S01]  /*3140*/  BSSY B0, `(.L_x_1556) ;  /* 0x0000567000007945 */ /* 0x000fe20003800000 */
[----:B------:R-:W-:Y:S01]  /*3150*/  IMAD R98, R98, R11, R40 ;  /* 0x0000000b62627224 */ /* 0x000fe200078e0228 */
[----:B------:R-:W-:Y:S01]  /*3160*/  ISETP.GT.AND P3, PT, R25, R24, PT ;  /* 0x000000181900720c */ /* 0x000fe20003f64270 */
[----:B--2---:R-:W-:-:S04]  /*3170*/  IMAD R90, R200, 0x4000, R39 ;  /* 0x00004000c85a7824 */ /* 0x004fc800078e0227 */
[----:B------:R-:W-:Y:S01]  /*3180*/  IMAD R90, R90, 0x2, R17 ;  /* 0x000000025a5a7824 */ /* 0x000fe200078e0211 */
[----:B0-----:R-:W-:Y:S07]  /*3190*/  @!P0 BRA `(.L_x_1557) ;  /* 0x0000005000088947 */ /* 0x001fee0003800000 */
        /* <DEDUP_REMOVED lines=21> */
[----:B------:R-:W-:Y:S01]  /*32f0*/  IMAD R105, R226, UR5, R37 ;  /* 0x00000005e2697c24 */ /* 0x000fe2000f8e0225 */
[----:B------:R-:W-:Y:S01]  /*3300*/  ULDC.64 UR4, c[0x0][0x2e8] ;  /* 0x0000ba0000047ab9 */ /* 0x000fe20000000a00 */
[C---:B------:R-:W-:Y:S01]  /*3310*/  IMAD R39, R11.reuse, R9, R14 ;  /* 0x000000090b277224 */ /* 0x040fe200078e020e */
[C---:B------:R-:W-:Y:S01]  /*3320*/  LEA R104, P4, R36.reuse, UR4, 0x1 ;  /* 0x0000000424687c11 */ /* 0x040fe2000f8808ff */
[----:B------:R-:W-:Y:S02]  /*3330*/  IMAD R41, R11, R26, R15 ;  /* 0x0000001a0b297224 */ /* 0x000fe400078e020f */
[----:B------:R-:W-:Y:S01]  /*3340*/  IMAD.WIDE.U32 R14, R9, R25, RZ ;  /* 0x00000019090e7225 */ /* 0x000fe200078e00ff */
[----:B------:R-:W-:-:S03]  /*3350*/  LEA.HI.X R105, R36, UR5, R105, 0x1, P4 ;  /* 0x0000000524697c11 */ /* 0x000fc6000a0f0c69 */
[----:B------:R-:W-:-:S04]  /*3360*/  IMAD.WIDE.U32 R12, R26, R25, RZ ;  /* 0x000000191a0c7225 */ /* 0x000fc800078e00ff */
[----:B------:R-:W-:Y:S02]  /*3370*/  IMAD.IADD R11, R15, 0x1, R39 ;  /* 0x000000010f0b7824 */ /* 0x000fe400078e0227 */
[----:B------:R-:W-:Y:S01]  /*3380*/  IMAD.IADD R72, R13, 0x1, R41 ;  /* 0x000000010d487824 */ /* 0x000fe200078e0229 */
[----:B------:R-:W-:Y:S06]  /*3390*/  @!P0 BRA `(.L_x_1558) ;  /* 0x0000002400708947 */ /* 0x000fec0003800000 */
[----:B------:R-:W2:Y:S04]  /*33a0*/  LDL R38, [R1+0xc] ;  /* 0x00000c0001267983 */ /* 0x000ea80000100800 */
[----:B------:R0:W5:Y:S04]  /*33b0*/  LDL R75, [R1+0x30] ;  /* 0x00003000014b7983 */ /* 0x0001680000100800 */
[----:B------:R0:W5:Y:S04]  /*33c0*/  LDL R74, [R1+0x34] ;  /* 0x00003400014a7983 */ /* 0x0001680000100800 */
[----:B------:R0:W5:Y:S01]  /*33d0*/  LDL R73, [R1+0x48] ;  /* 0x0000480001497983 */ /* 0x0001620000100800 */
[----:B------:R-:W-:Y:S01]  /*33e0*/  BSSY B1, `(.L_x_1559) ;  /* 0x000002a000017945 */ /* 0x000fe20003800000 */
        /* <DEDUP_REMOVED lines=9> */
[----:B--2---:R-:W-:-:S13]  /*3480*/  ISETP.GE.AND P0, PT, R38, R95, PT ;  /* 0x0000005f2600720c */ /* 0x004fda0003f06270 */
[----:B0-----:R-:W-:Y:S05]  /*3490*/  @P0 BRA `(.L_x_1560) ;  /* 0x0000000000780947 */ /* 0x001fea0003800000 */
[----:B------:R-:W-:Y:S01]  /*34a0*/  IADD3 R39, P4, R78, R14, RZ ;  /* 0x0000000e4e277210 */ /* 0x000fe20007f9e0ff */
[----:B------:R-:W-:Y:S01]  /*34b0*/  ULDC.64 UR4, c[0x0][0x3e8] ;  /* 0x0000fa0000047ab9 */ /* 0x000fe20000000a00 */
[----:B------:R-:W-:Y:S02]  /*34c0*/  IADD3 R41, P5, R82, R12, RZ ;  /* 0x0000000c52297210 */ /* 0x000fe40007fbe0ff */
[----:B------:R-:W-:Y:S02]  /*34d0*/  CS2R R64, SRZ ;  /* 0x0000000000407805 */ /* 0x000fe4000001ff00 */
[----:B------:R-:W-:Y:S01]  /*34e0*/  ISETP.GE.AND P6, PT, R204, R101, PT ;  /* 0x00000065cc00720c */ /* 0x000fe20003fc6270 */
[----:B------:R-:W-:Y:S01]  /*34f0*/  IMAD.X R40, R11, 0x1, R31, P4 ;  /* 0x000000010b287824 */ /* 0x000fe200020e061f */
[----:B------:R-:W-:Y:S01]  /*3500*/  LEA R38, P4, R39, UR4, 0x1 ;  /* 0x0000000427267c11 */ /* 0x000fe2000f8808ff */
[----:B------:R-:W-:Y:S01]  /*3510*/  IMAD.X R42, R72, 0x1, R33, P5 ;  /* 0x00000001482a7824 */ /* 0x000fe200028e0621 */
[----:B------:R-:W-:-:S02]  /*3520*/  CS2R R66, SRZ ;  /* 0x0000000000427805 */ /* 0x000fc4000001ff00 */
[-C--:B-----5:R-:W-:Y:S02]  /*3530*/  ISETP.GE.AND P5, PT, R75, R101.reuse, PT ;  /* 0x000000654b00720c */ /* 0x0a0fe40003fa6270 */
[----:B------:R-:W-:Y:S01]  /*3540*/  LEA.HI.X R39, R39, UR5, R40, 0x1, P4 ;  /* 0x0000000527277c11 */ /* 0x000fe2000a0f0c28 */
[----:B------:R-:W-:Y:S02]  /*3550*/  ULDC.64 UR4, c[0x0][0x400] ;  /* 0x0001000000047ab9 */ /* 0x000fe40000000a00 */
[C---:B------:R-:W-:Y:S02]  /*3560*/  LEA R40, P4, R41.reuse, UR4, 0x1 ;  /* 0x0000000429287c11 */ /* 0x040fe4000f8808ff */
[----:B------:R0:W5:Y:S02]  /*3570*/  @!P6 LDG.E.64 R64, desc[UR60][R38.64] ;  /* 0x0000003c2640e981 */ /* 0x000164000c1e1b00 */
[----:B------:R-:W-:Y:S02]  /*3580*/  LEA.HI.X R41, R41, UR5, R42, 0x1, P4 ;  /* 0x0000000529297c11 */ /* 0x000fe4000a0f0c2a */
[----:B------:R-:W-:-:S03]  /*3590*/  ISETP.GE.AND P4, PT, R74, R101, PT ;  /* 0x000000654a00720c */ /* 0x000fc60003f86270 */
[----:B------:R0:W5:Y:S01]  /*35a0*/  @!P6 LDG.E.64 R66, desc[UR60][R40.64] ;  /* 0x0000003c2842e981 */ /* 0x000162000c1e1b00 */
[----:B------:R-:W-:Y:S02]  /*35b0*/  ISETP.GE.AND P6, PT, R73, R101, PT ;  /* 0x000000654900720c */ /* 0x000fe40003fc6270 */
[----:B------:R-:W-:Y:S02]  /*35c0*/  CS2R R60, SRZ ;  /* 0x00000000003c7805 */ /* 0x000fe4000001ff00 */
[----:B------:R-:W-:Y:S02]  /*35d0*/  CS2R R56, SRZ ;  /* 0x0000000000387805 */ /* 0x000fe4000001ff00 */
[----:B------:R-:W-:Y:S02]  /*35e0*/  CS2R R52, SRZ ;  /* 0x0000000000347805 */ /* 0x000fe4000001ff00 */
[----:B------:R-:W-:Y:S02]  /*35f0*/  CS2R R62, SRZ ;  /* 0x00000000003e7805 */ /* 0x000fe4000001ff00 */
[----:B------:R-:W-:-:S02]  /*3600*/  CS2R R58, SRZ ;  /* 0x00000000003a7805 */ /* 0x000fc4000001ff00 */
[----:B------:R-:W-:Y:S01]  /*3610*/  CS2R R54, SRZ ;  /* 0x0000000000367805 */ /* 0x000fe2000001ff00 */
[----:B------:R0:W5:Y:S04]  /*3620*/  @!P5 LDG.E.64 R60, desc[UR60][R38.64+0x40] ;  /* 0x0000403c263cd981 */ /* 0x000168000c1e1b00 */
[----:B------:R0:W5:Y:S04]  /*3630*/  @!P4 LDG.E.64 R56, desc[UR60][R38.64+0x80] ;  /* 0x0000803c2638c981 */ /* 0x000168000c1e1b00 */
[----:B------:R0:W5:Y:S04]  /*3640*/  @!P6 LDG.E.64 R52, desc[UR60][R38.64+0xc0] ;  /* 0x0000c03c2634e981 */ /* 0x000168000c1e1b00 */
[----:B------:R0:W5:Y:S04]  /*3650*/  @!P5 LDG.E.64 R62, desc[UR60][R40.64+0x40] ;  /* 0x0000403c283ed981 */ /* 0x000168000c1e1b00 */
[----:B------:R0:W5:Y:S04]  /*3660*/  @!P4 LDG.E.64 R58, desc[UR60][R40.64+0x80] ;  /* 0x0000803c283ac981 */ /* 0x000168000c1e1b00 */
[----:B------:R0:W5:Y:S02]  /*3670*/  @!P6 LDG.E.64 R54, desc[UR60][R40.64+0xc0] ;  /* 0x0000c03c2836e981 */ /* 0x000164000c1e1b00 */
.L_x_1560:
[----:B------:R-:W-:Y:S05]  /*3680*/  BSYNC B1 ;  /* 0x0000000000017941 */ /* 0x000fea0003800000 */
.L_x_1559:
[----:B0-----:R-:W2:Y:S01]  /*3690*/  LDL R38, [R1+0xc4] ;  /* 0x0000c40001267983 */ /* 0x001ea20000100800 */
[----:B------:R-:W-:Y:S01]  /*36a0*/  BSSY B1, `(.L_x_1561) ;  /* 0x0000028000017945 */ /* 0x000fe20003800000 */
[----:B------:R-:W-:Y:S02]  /*36b0*/  CS2R R40, SRZ ;  /* 0x0000000000287805 */ /* 0x000fe4000001ff00 */
[----:B------:R-:W-:Y:S02]  /*36c0*/  CS2R R44, SRZ ;  /* 0x00000000002c7805 */ /* 0x000fe4000001ff00 */
[----:B------:R-:W-:Y:S02]  /*36d0*/  CS2R R48, SRZ ;  /* 0x0000000000307805 */ /* 0x000fe4000001ff00 */
[----:B------:R-:W-:Y:S02]  /*36e0*/  CS2R R42, SRZ ;  /* 0x00000000002a7805 */ /* 0x000fe4000001ff00 */
[----:B------:R-:W-:-:S02]  /*36f0*/  CS2R R46, SRZ ;  /* 0x00000000002e7805 */ /* 0x000fc4000001ff00 */
[----:B------:R-:W-:Y:S02]  /*3700*/  CS2R R50, SRZ ;  /* 0x0000000000327805 */ /* 0x000fe4000001ff00 */
[----:B--2---:R-:W-:Y:S02]  /*3710*/  ISETP.GE.AND P4, PT, R38, R95, PT ;  /* 0x0000005f2600720c */ /* 0x004fe40003f86270 */
[----:B------:R-:W-:-:S11]  /*3720*/  CS2R R38, SRZ ;  /* 0x0000000000267805 */ /* 0x000fd6000001ff00 */
[----:B------:R-:W-:Y:S05]  /*3730*/  @P4 BRA `(.L_x_1562) ;  /* 0x0000000000784947 */ /* 0x000fea0003800000 */
        /* <DEDUP_REMOVED lines=8> */
[----:B------:R-:W-:Y:S02]  /*37c0*/  CS2R R46, SRZ ;  /* 0x00000000002e7805 */ /* 0x000fe4000001ff00 */
[----:B------:R-:W-:Y:S02]  /*37d0*/  IADD3.X R72, R33, R72, R21, P5, P6 ;  /* 0x0000004821487210 */ /* 0x000fe40002fec415 */
[----:B------:R-:W-:Y:S02]  /*37e0*/  LEA R12, P5, R15, UR4, 0x1 ;  /* 0x000000040f0c7c11 */ /* 0x000fe4000f8a08ff */
[----:B------:R-:W-:Y:S02]  /*37f0*/  LEA R14, P6, R11, UR6, 0x1 ;  /* 0x000000060b0e7c11 */ /* 0x000fe4000f8c08ff */
[----:B------:R-:W-:Y:S02]  /*3800*/  LEA.HI.X R13, R15, UR5, R36, 0x1, P5 ;  /* 0x000000050f0d7c11 */ /* 0x000fe4000a8f0c24 */
[----:B------:R-:W-:-:S02]  /*3810*/  LEA.HI.X R15, R11, UR7, R72, 0x1, P6 ;  /* 0x000000070b0f7c11 */ /* 0x000fc4000b0f0c48 */
[-C--:B------:R-:W-:Y:S02]  /*3820*/  ISETP.GE.AND P5, PT, R204, R101.reuse, PT ;  /* 0x00000065cc00720c */ /* 0x080fe40003fa6270 */
[----:B-----5:R-:W-:Y:S02]  /*3830*/  ISETP.GE.AND P6, PT, R75, R101, PT ;  /* 0x000000654b00720c */ /* 0x020fe40003fc6270 */
[----:B------:R-:W-:Y:S02]  /*3840*/  CS2R R40, SRZ ;  /* 0x0000000000287805 */ /* 0x000fe4000001ff00 */
[----:B------:R-:W-:Y:S02]  /*3850*/  CS2R R36, SRZ ;  /* 0x0000000000247805 */ /* 0x000fe4000001ff00 */
[----:B------:R-:W-:-:S05]  /*3860*/  CS2R R42, SRZ ;  /* 0x00000000002a7805 */ /* 0x000fca000001ff00 */
[----:B------:R0:W5:Y:S04]  /*3870*/  @!P5 LDG.E.64 R48, desc[UR60][R12.64] ;  /* 0x0000003c0c30d981 */ /* 0x000168000c1e1b00 */
[----:B------:R0:W5:Y:S01]  /*3880*/  @!P5 LDG.E.64 R50, desc[UR60][R14.64] ;  /* 0x0000003c0e32d981 */ /* 0x000162000c1e1b00 */
[----:B------:R-:W-:-:S03]  /*3890*/  ISETP.GE.AND P5, PT, R74, R101, PT ;  /* 0x000000654a00720c */ /* 0x000fc60003fa6270 */
[----:B------:R0:W5:Y:S04]  /*38a0*/  @!P6 LDG.E.64 R44, desc[UR60][R12.64+0x40] ;  /* 0x0000403c0c2ce981 */ /* 0x000168000c1e1b00 */
[----:B------:R0:W5:Y:S01]  /*38b0*/  @!P6 LDG.E.64 R46, desc[UR60][R14.64+0x40] ;  /* 0x0000403c0e2ee981 */ /* 0x000162000c1e1b00 */
[----:B------:R-:W-:Y:S02]  /*38c0*/  ISETP.GE.AND P6, PT, R73, R101, PT ;  /* 0x000000654900720c */ /* 0x000fe40003fc6270 */
[----:B------:R-:W-:-:S03]  /*38d0*/  CS2R R38, SRZ ;  /* 0x0000000000267805 */ /* 0x000fc6000001ff00 */
[----:B------:R0:W5:Y:S04]  /*38e0*/  @!P5 LDG.E.64 R40, desc[UR60][R12.64+0x80] ;  /* 0x0000803c0c28d981 */ /* 0x000168000c1e1b00 */
[----:B------:R0:W5:Y:S04]  /*38f0*/  @!P5 LDG.E.64 R42, desc[UR60][R14.64+0x80] ;  /* 0x0000803c0e2ad981 */ /* 0x000168000c1e1b00 */
[----:B------:R0:W5:Y:S04]  /*3900*/  @!P6 LDG.E.64 R36, desc[UR60][R12.64+0xc0] ;  /* 0x0000c03c0c24e981 */ /* 0x000168000c1e1b00 */
[----:B------:R0:W5:Y:S02]  /*3910*/  @!P6 LDG.E.64 R38, desc[UR60][R14.64+0xc0] ;  /* 0x0000c03c0e26e981 */ /* 0x000164000c1e1b00 */
.L_x_1562:
[----:B------:R-:W-:Y:S05]  /*3920*/  BSYNC B1 ;  /* 0x0000000000017941 */ /* 0x000fea0003800000 */
.L_x_1561:
[----:B------:R-:W2:Y:S01]  /*3930*/  LDL R11, [R1+0x64] ;  /* 0x00006400010b7983 */ /* 0x000ea20000100800 */
[----:B0----5:R-:W-:Y:S01]  /*3940*/  MOV R12, R53 ;  /* 0x00000035000c7202 */ /* 0x021fe20000000f00 */
[----:B------:R-:W-:Y:S02]  /*3950*/  IMAD.MOV.U32 R13, RZ, RZ, R60 ;  /* 0x000000ffff0d7224 */ /* 0x000fe400078e003c */
[----:B------:R-:W-:-:S03]  /*3960*/  IMAD.MOV.U32 R14, RZ, RZ, R61 ;  /* 0x000000ffff0e7224 */ /* 0x000fc600078e003d */
[----:B------:R-:W-:Y:S02]  /*3970*/  PRMT R118, R13, 0x7610, R118 ;  /* 0x000076100d767816 */ /* 0x000fe40000000076 */
[----:B------:R-:W-:Y:S01]  /*3980*/  PRMT R117, R14, 0x7610, R117 ;  /* 0x000076100e757816 */ /* 0x000fe20000000075 */
[----:B------:R-:W-:Y:S01]  /*3990*/  IMAD.MOV.U32 R14, RZ, RZ, R55 ;  /* 0x000000ffff0e7224 */ /* 0x000fe200078e0037 */
[----:B------:R-:W-:Y:S02]  /*39a0*/  MOV R13, R54 ;  /* 0x00000036000d7202 */ /* 0x000fe40000000f00 */
[----:B--2---:R-:W-:Y:S01]  /*39b0*/  R2UR UR4, R11 ;  /* 0x000000000b0472ca */ /* 0x004fe200000e0000 */
[----:B------:R-:W-:-:S05]  /*39c0*/  IMAD.MOV.U32 R11, RZ, RZ, R52 ;  /* 0x000000ffff0b7224 */ /* 0x000fca00078e0034 */
[----:B------:R-:W-:Y:S01]  /*39d0*/  PRMT R113, R12, 0x5410, R11 ;  /* 0x000054100c717816 */ /* 0x000fe2000000000b */
[----:B------:R-:W-:Y:S02]  /*39e0*/  IMAD.MOV.U32 R11, RZ, RZ, R56 ;  /* 0x000000ffff0b7224 */ /* 0x000fe400078e0038 */
[----:B------:R-:W-:-:S03]  /*39f0*/  IMAD.MOV.U32 R12, RZ, RZ, R57 ;  /* 0x000000ffff0c7224 */ /* 0x000fc600078e0039 */
[----:B------:R-:W-:Y:S01]  /*3a00*/  PRMT R114, R114, 0x5410, R11 ;  /* 0x0000541072727816 */ /* 0x000fe2000000000b */
[----:B------:R-:W-:Y:S01]  /*3a10*/  IMAD.MOV.U32 R11, RZ, RZ, R64 ;  /* 0x000000ffff0b7224 */ /* 0x000fe200078e0040 */
[----:B------:R-:W-:Y:S01]  /*3a20*/  PRMT R115, R12, 0x7610, R115 ;  /* 0x000076100c737816 */ /* 0x000fe20000000073 */
[----:B------:R-:W-:Y:S01]  /*3a30*/  IMAD.MOV.U32 R12, RZ, RZ, R65 ;  /* 0x000000ffff0c7224 */ /* 0x000fe200078e0041 */
[----:B------:R-:W-:Y:S01]  /*3a40*/  UISETP.NE.AND UP0, UPT, UR4, 0x3, UPT ;  /* 0x000000030400788c */ /* 0x000fe2000bf05270 */
[----:B------:R-:W-:Y:S02]  /*3a50*/  PRMT R114, R14, 0x7610, R114 ;  /* 0x000076100e727816 */ /* 0x000fe40000000072 */
[----:B------:R-:W-:Y:S01]  /*3a60*/  PRMT R75, R11, 0x7610, R75 ;  /* 0x000076100b4b7816 */ /* 0x000fe2000000004b */
[----:B------:R-:W-:Y:S01]  /*3a70*/  IMAD.MOV.U32 R11, RZ, RZ, R58 ;  /* 0x000000ffff0b7224 */ /* 0x000fe200078e003a */
[----:B------:R-:W-:Y:S01]  /*3a80*/  PRMT R119, R12, 0x7610, R119 ;  /* 0x000076100c777816 */ /* 0x000fe20000000077 */
[----:B------:R-:W-:Y:S01]  /*3a90*/  IMAD.MOV.U32 R12, RZ, RZ, R59 ;  /* 0x000000ffff0c7224 */ /* 0x000fe200078e003b */
[----:B------:R-:W-:-:S02]  /*3aa0*/  PLOP3.LUT P5, PT, PT, PT, UP0, 0x80, 0x0 ;  /* 0x000000000000781c */ /* 0x000fc40003faf008 */
[----:B------:R-:W-:Y:S02]  /*3ab0*/  PRMT R115, R115, 0x5410, R13 ;  /* 0x0000541073737816 */ /* 0x000fe4000000000d */
[----:B------:R-:W-:Y:S01]  /*3ac0*/  PRMT R116, R11, 0x5410, R12 ;  /* 0x000054100b747816 */ /* 0x000fe2000000000c */
[----:B------:R-:W-:Y:S02]  /*3ad0*/  IMAD.MOV.U32 R11, RZ, RZ, R62 ;  /* 0x000000ffff0b7224 */ /* 0x000fe400078e003e */
[----:B------:R-:W-:-:S03]  /*3ae0*/  IMAD.MOV.U32 R12, RZ, RZ, R63 ;  /* 0x000000ffff0c7224 */ /* 0x000fc600078e003f */
[----:B------:R-:W-:Y:S01]  /*3af0*/  PRMT R118, R118, 0x5410, R11 ;  /* 0x0000541076767816 */ /* 0x000fe2000000000b */
[----:B------:R-:W-:Y:S01]  /*3b00*/  IMAD.MOV.U32 R11, RZ, RZ, R66 ;  /* 0x000000ffff0b7224 */ /* 0x000fe200078e0042 */
[----:B------:R-:W-:Y:S02]  /*3b10*/  PRMT R117, R117, 0x5410, R12 ;  /* 0x0000541075757816 */ /* 0x000fe4000000000c */
[----:B------:R-:W-:Y:S02]  /*3b20*/  MOV R12, R67 ;  /* 0x00000043000c7202 */ /* 0x000fe40000000f00 */
[----:B------:R-:W-:Y:S01]  /*3b30*/  PRMT R75, R75, 0x5410, R11 ;  /* 0x000054104b4b7816 */ /* 0x000fe2000000000b */
[----:B------:R-:W-:Y:S01]  /*3b40*/  IMAD.MOV.U32 R11, RZ, RZ, R36 ;  /* 0x000000ffff0b7224 */ /* 0x000fe200078e0024 */
[----:B------:R-:W-:Y:S01]  /*3b50*/  PRMT R119, R119, 0x5410, R12 ;  /* 0x0000541077777816 */ /* 0x000fe2000000000c */
[----:B------:R-:W-:-:S05]  /*3b60*/  IMAD.MOV.U32 R12, RZ, RZ, R37 ;  /* 0x000000ffff0c7224 */ /* 0x000fca00078e0025 */
[----:B------:R-:W-:Y:S01]  /*3b70*/  PRMT R103, R11, 0x5410, R12 ;  /* 0x000054100b677816 */ /* 0x000fe2000000000c */
[----:B------:R-:W-:Y:S02]  /*3b80*/  IMAD.MOV.U32 R12, RZ, RZ, R40 ;  /* 0x000000ffff0c7224 */ /* 0x000fe400078e0028 */
[----:B------:R-:W-:-:S05]  /*3b90*/  IMAD.MOV.U32 R11, RZ, RZ, R41 ;  /* 0x000000ffff0b7224 */ /* 0x000fca00078e0029 */
[----:B------:R-:W-:Y:S01]  /*3ba0*/  PRMT R107, R12, 0x5410, R11 ;  /* 0x000054100c6b7816 */ /* 0x000fe2000000000b */
[----:B------:R-:W-:Y:S01]  /*3bb0*/  IMAD.MOV.U32 R12, RZ, RZ, R44 ;  /* 0x000000ffff0c7224 */ /* 0x000fe200078e002c */
[----:B------:R-:W-:-:S04]  /*3bc0*/  MOV R11, R45 ;  /* 0x0000002d000b7202 */ /* 0x000fc80000000f00 */
[----:B------:R-:W-:Y:S01]  /*3bd0*/  PRMT R109, R11, 0x5410, R12 ;  /* 0x000054100b6d7816 */ /* 0x000fe2000000000c */
[----:B------:R-:W-:Y:S02]  /*3be0*/  IMAD.MOV.U32 R12, RZ, RZ, R48 ;  /* 0x000000ffff0c7224 */ /* 0x000fe400078e0030 */
        /* <DEDUP_REMOVED lines=14> */
[----:B------:R-:W-:Y:S06]  /*3cd0*/  @!P5 BRA `(.L_x_1563) ;  /* 0x000000000004d947 */ /* 0x000fec0003800000 */
[----:B------:R-:W-:Y:S01]  /*3ce0*/  BPT.TRAP 0x1 ;  /* 0x000000040000795c */ /* 0x000fe20000300000 */
.L_x_1563:
[----:B------:R-:W2:Y:S01]  /*3cf0*/  LDL R11, [R1+0x4c] ;  /* 0x00004c00010b7983 */ /* 0x000ea20000100800 */
[----:B------:R-:W-:Y:S01]  /*3d00*/  IMAD R88, R200, 0x8, R17 ;  /* 0x00000008c8587824 */ /* 0x000fe200078e0211 */
[----:B------:R-:W-:Y:S01]  /*3d10*/  BSSY B1, `(.L_x_1564) ;  /* 0x0000004000017945 */ /* 0x000fe20003800000 */
[----:B--2---:R-:W-:-:S04]  /*3d20*/  SHF.L.U32 R100, R11, 0x1f, RZ ;  /* 0x0000001f0b647819 */ /* 0x004fc800000006ff */
[----:B------:R-:W0:Y:S02]  /*3d30*/  SYNCS.PHASECHK.TRANS64.TRYWAIT P6, [R88+URZ+0x30890], R100 ;  /* 0x03089064580075a7 */ /* 0x000e2400080c017f */
[----:B0-----:R-:W-:Y:S05]  /*3d40*/  @!P6 BRA `(.L_x_1565) ;  /* 0x00000284004ce947 */ /* 0x001fea0003800000 */
.L_x_1996:
[----:B------:R-:W-:Y:S05]  /*3d50*/  BSYNC B1 ;  /* 0x0000000000017941 */ /* 0x000fea0003800000 */
.L_x_1564:
[----:B------:R-:W-:-:S03]  /*3d60*/  UMOV UR4, 0xffffffff ;  /* 0xffffffff00047882 */ /* 0x000fc60000000000 */
[----:B------:R-:W-:Y:S05]  /*3d70*/  BRA.DIV UR4, `(.L_x_1566) ;  /* 0x0000028604547947 */ /* 0x000fea000b800000 */
[----:B------:R1:W2:Y:S04]  /*3d80*/  SHFL.IDX PT, R72, R105, RZ, 0x181f ;  /* 0x00181fff69487589 */ /* 0x0002a800000e0000 */
[----:B------:R1:W3:Y:S02]  /*3d90*/  SHFL.IDX PT, R11, R104, RZ, 0x181f ;  /* 0x00181fff680b7589 */ /* 0x0002e400000e0000 */
.L_x_2000:
        /* <DEDUP_REMOVED lines=10> */
[--C-:B0-----:R-:W-:Y:S01]  /*3e40*/  HADD2.F32 R73, -RZ, R13.reuse.H0_H0 ;  /* 0x2000000dff497230 */ /* 0x101fe20000004100 */
        /* <DEDUP_REMOVED lines=11> */
[----:B------:R-:W-:Y:S01]  /*3f00*/  HADD2.F32 R67, -RZ, R66.H0_H0 ;  /* 0x20000042ff437230 */ /* 0x000fe20000004100 */
[----:B------:R-:W-:Y:S01]  /*3f10*/  MOV R73, R14 ;  /* 0x0000000e00497202 */ /* 0x000fe20000000f00 */
[--C-:B------:R-:W-:Y:S02]  /*3f20*/  HADD2.F32 R66, -RZ, R15.reuse.H1_H1 ;  /* 0x3000000fff427230 */ /* 0x100fe40000004100 */
[----:B------:R-:W-:Y:S01]  /*3f30*/  HADD2.F32 R74, -RZ, R15.H0_H0 ;  /* 0x2000000fff4a7230 */ /* 0x000fe20000004100 */
[----:B------:R-:W-:Y:S01]  /*3f40*/  F2FP.F16.F32.PACK_AB R13, R64, R13 ;  /* 0x0000000d400d723e */ /* 0x000fe200000000ff */
[----:B------:R-:W-:Y:S02]  /*3f50*/  HADD2.F32 R102, -RZ, R75.H1_H1 ;  /* 0x3000004bff667230 */ /* 0x000fe40000004100 */
[----:B------:R-:W-:Y:S01]  /*3f60*/  FMUL.FTZ R15, R66, R67 ;  /* 0x00000043420f7220 */ /* 0x000fe20000410000 */
[----:B------:R-:W-:-:S02]  /*3f70*/  HADD2.F32 R14, -RZ, R73.H1_H1 ;  /* 0x30000049ff0e7230 */ /* 0x000fc40000004100 */
[C---:B------:R-:W-:Y:S01]  /*3f80*/  FMUL.FTZ R67, R74.reuse, R67 ;  /* 0x000000434a437220 */ /* 0x040fe20000410000 */
[-C--:B------:R-:W-:Y:S01]  /*3f90*/  FFMA.FTZ R15, R74, R65.reuse, -R15 ;  /* 0x000000414a0f7223 */ /* 0x080fe2000001080f */
[----:B------:R-:W-:Y:S02]  /*3fa0*/  HADD2.F32 R74, -RZ, R75.H0_H0 ;  /* 0x2000004bff4a7230 */ /* 0x000fe40000004100 */
        /* <DEDUP_REMOVED lines=11> */
[-C--:B------:R-:W-:Y:S02]  /*4060*/  FMUL.FTZ R73, R14, R75.reuse ;  /* 0x0000004b0e497220 */ /* 0x080fe40000410000 */
[----:B------:R-:W-:Y:S01]  /*4070*/  F2FP.F16.F32.PACK_AB R12, R65, R12 ;  /* 0x0000000c410c723e */ /* 0x000fe200000000ff */
[C---:B------:R-:W-:Y:S01]  /*4080*/  FMUL.FTZ R75, R74.reuse, R75 ;  /* 0x0000004b4a4b7220 */ /* 0x040fe20000410000 */
[----:B------:R-:W-:-:S03]  /*4090*/  FFMA.FTZ R73, R74, R67, -R73 ;  /* 0x000000434a497223 */ /* 0x000fc60000010849 */
[----:B------:R-:W-:-:S05]  /*40a0*/  FFMA.FTZ R14, R14, R67, R75 ;  /* 0x000000430e0e7223 */ /* 0x000fca000001004b */
[----:B------:R-:W-:-:S07]  /*40b0*/  F2FP.F16.F32.PACK_AB R14, R14, R73 ;  /* 0x000000490e0e723e */ /* 0x000fce00000000ff */
.L_x_1572:
[----:B------:R-:W-:Y:S05]  /*40c0*/  BSYNC B3 ;  /* 0x0000000000037941 */ /* 0x000fea0003800000 */
.L_x_1571:
[----:B---3--:R-:W-:-:S04]  /*40d0*/  LEA R64, P0, R18, R11, 0x1 ;  /* 0x0000000b12407211 */ /* 0x008fc800078008ff */
[----:B--2---:R-:W-:-:S05]  /*40e0*/  LEA.HI.X R65, R18, R72, R19, 0x1, P0 ;  /* 0x0000004812417211 */ /* 0x004fca00000f0c13 */
[----:B0-----:R4:W-:Y:S04]  /*40f0*/  ST.E.128 desc[UR60][R64.64], R12 ;  /* 0x0000000c40007985 */ /* 0x0019e8000c101d3c */
.L_x_1570:
[----:B------:R-:W-:Y:S05]  /*4100*/  BSYNC B2 ;  /* 0x0000000000027941 */ /* 0x000fea0003800000 */
.L_x_1569:
[----:B------:R-:W-:Y:S01]  /*4110*/  ISETP.NE.AND P0, PT, R71, RZ, PT ;  /* 0x000000ff4700720c */ /* 0x000fe20003f05270 */
[----:B------:R-:W-:-:S12]  /*4120*/  BSSY B2, `(.L_x_1573) ;  /* 0x0000034000027945 */ /* 0x000fd80003800000 */
[----:B------:R-:W-:Y:S05]  /*4130*/  @!P0 BRA `(.L_x_1574) ;  /* 0x0000000000c88947 */ /* 0x000fea0003800000 */
[----:B----4-:R-:W4:Y:S01]  /*4140*/  LDL R12, [R1+0x30] ;  /* 0x00003000010c7983 */ /* 0x010f220000100800 */
[----:B------:R-:W-:Y:S01]  /*4150*/  BSSY B3, `(.L_x_1575) ;  /* 0x000002d000037945 */ /* 0x000fe20003800000 */
[----:B----4-:R-:W-:Y:S02]  /*4160*/  ISETP.GE.AND P0, PT, R12, R101, PT ;  /* 0x000000650c00720c */ /* 0x010fe40003f06270 */
[----:B------:R4:W0:Y:S11]  /*4170*/  LDS.128 R12, [R90+0x22400] ;  /* 0x022400005a0c7984 */ /* 0x0008360000000c00 */
[----:B----4-:R-:W-:Y:S05]  /*4180*/  @P0 BRA `(.L_x_1576) ;  /* 0x0000000000a40947 */ /* 0x010fea0003800000 */
[----:B------:R-:W-:Y:S01]  /*4190*/  SHF.R.U64 R64, R60, 0x10, R61 ;  /* 0x000000103c407819 */ /* 0x000fe2000000123d */
[----:B0-----:R-:W-:Y:S01]  /*41a0*/  IMAD.MOV.U32 R65, RZ, RZ, R13 ;  /* 0x000000ffff417224 */ /* 0x001fe200078e000d */
[----:B------:R-:W-:Y:S02]  /*41b0*/  SHF.R.U32.HI R60, RZ, 0x10, R61 ;  /* 0x00000010ff3c7819 */ /* 0x000fe4000001163d */
[--C-:B------:R-:W-:Y:S02]  /*41c0*/  SHF.R.U64 R61, R62, 0x10, R63.reuse ;  /* 0x000000103e3d7819 */ /* 0x100fe4000000123f */
[--C-:B------:R-:W-:Y:S01]  /*41d0*/  HADD2.F32 R62, -RZ, R65.reuse.H1_H1 ;  /* 0x30000041ff3e7230 */ /* 0x100fe20000004100 */
[----:B------:R-:W-:Y:S01]  /*41e0*/  SHF.R.U32.HI R63, RZ, 0x10, R63 ;  /* 0x00000010ff3f7819 */ /* 0x000fe2000001163f */
[----:B------:R-:W-:Y:S02]  /*41f0*/  HADD2.F32 R66, -RZ, R65.H0_H0 ;  /* 0x20000041ff427230 */ /* 0x000fe40000004100 */
[----:B------:R-:W-:-:S02]  /*4200*/  HADD2.F32 R13, -RZ, R61.H0_H0 ;  /* 0x2000003dff0d7230 */ /* 0x000fc40000004100 */
[----:B------:R-:W-:Y:S02]  /*4210*/  HADD2.F32 R61, -RZ, R64.H0_H0 ;  /* 0x20000040ff3d7230 */ /* 0x000fe40000004100 */
[----:B------:R-:W-:Y:S02]  /*4220*/  HADD2.F32 R64, -RZ, R63.H0_H0 ;  /* 0x2000003fff407230 */ /* 0x000fe40000004100 */
[-C--:B------:R-:W-:Y:S01]  /*4230*/  FMUL.FTZ R65, R62, R13.reuse ;  /* 0x0000000d3e417220 */ /* 0x080fe20000410000 */
[C---:B------:R-:W-:Y:S01]  /*4240*/  FMUL.FTZ R67, R66.reuse, R13 ;  /* 0x0000000d42437220 */ /* 0x040fe20000410000 */
[----:B------:R-:W-:Y:S02]  /*4250*/  HADD2.F32 R60, -RZ, R60.H0_H0 ;  /* 0x2000003cff3c7230 */ /* 0x000fe40000004100 */
[-C--:B------:R-:W-:Y:S01]  /*4260*/  FFMA.FTZ R13, R66, R61.reuse, -R65 ;  /* 0x0000003d420d7223 */ /* 0x080fe20000010841 */
[----:B------:R-:W-:Y:S01]  /*4270*/  FFMA.FTZ R62, R62, R61, R67 ;  /* 0x0000003d3e3e7223 */ /* 0x000fe20000010043 */
[----:B------:R-:W-:-:S02]  /*4280*/  HADD2.F32 R61, -RZ, R15.H1_H1 ;  /* 0x3000000fff3d7230 */ /* 0x000fc40000004100 */
[----:B------:R-:W-:Y:S02]  /*4290*/  HADD2.F32 R15, -RZ, R15.H0_H0 ;  /* 0x2000000fff0f7230 */ /* 0x000fe40000004100 */
[----:B------:R-:W-:Y:S02]  /*42a0*/  HADD2.F32 R63, -RZ, R12.H1_H1 ;  /* 0x3000000cff3f7230 */ /* 0x000fe40000004100 */
[-C--:B------:R-:W-:Y:S01]  /*42b0*/  FMUL.FTZ R66, R61, R64.reuse ;  /* 0x000000403d427220 */ /* 0x080fe20000410000 */
[----:B------:R-:W-:Y:S02]  /*42c0*/  HADD2.F32 R65, -RZ, R117.H1_H1 ;  /* 0x30000075ff417230 */ /* 0x000fe40000004100 */
[C---:B------:R-:W-:Y:S01]  /*42d0*/  FMUL.FTZ R64, R15.reuse, R64 ;  /* 0x000000400f407220 */ /* 0x040fe20000410000 */
[----:B------:R-:W-:Y:S01]  /*42e0*/  F2FP.F16.F32.PACK_AB R13, R62, R13 ;  /* 0x0000000d3e0d723e */ /* 0x000fe200000000ff */
[----:B------:R-:W-:Y:S01]  /*42f0*/  FFMA.FTZ R15, R15, R60, -R66 ;  /* 0x0000003c0f0f7223 */ /* 0x000fe20000010842 */
[----:B------:R-:W-:-:S02]  /*4300*/  HADD2.F32 R66, -RZ, R118.H1_H1 ;  /* 0x30000076ff427230 */ /* 0x000fc40000004100 */
[----:B------:R-:W-:Y:S01]  /*4310*/  FFMA.FTZ R60, R61, R60, R64 ;  /* 0x0000003c3d3c7223 */ /* 0x000fe20000010040 */
[----:B------:R-:W-:Y:S02]  /*4320*/  HADD2.F32 R61, -RZ, R12.H0_H0 ;  /* 0x2000000cff3d7230 */ /* 0x000fe40000004100 */
[----:B------:R-:W-:Y:S02]  /*4330*/  HADD2.F32 R64, -RZ, R118.H0_H0 ;  /* 0x20000076ff407230 */ /* 0x000fe40000004100 */
[-C--:B------:R-:W-:Y:S01]  /*4340*/  FMUL.FTZ R12, R63, R66.reuse ;  /* 0x000000423f0c7220 */ /* 0x080fe20000410000 */
[----:B------:R-:W-:Y:S01]  /*4350*/  F2FP.F16.F32.PACK_AB R15, R60, R15 ;  /* 0x0000000f3c0f723e */ /* 0x000fe200000000ff */
[C---:B------:R-:W-:Y:S02]  /*4360*/  FMUL.FTZ R66, R61.reuse, R66 ;  /* 0x000000423d427220 */ /* 0x040fe40000410000 */
[-C--:B------:R-:W-:Y:S02]  /*4370*/  FFMA.FTZ R12, R61, R64.reuse, -R12 ;  /* 0x000000403d0c7223 */ /* 0x080fe4000001080c */
[----:B------:R-:W-:Y:S01]  /*4380*/  FFMA.FTZ R61, R63, R64, R66 ;  /* 0x000000403f3d7223 */ /* 0x000fe20000010042 */
[----:B------:R-:W-:-:S02]  /*4390*/  HADD2.F32 R63, -RZ, R14.H0_H0 ;  /* 0x2000000eff3f7230 */ /* 0x000fc40000004100 */
[----:B------:R-:W-:Y:S02]  /*43a0*/  HADD2.F32 R14, -RZ, R14.H1_H1 ;  /* 0x3000000eff0e7230 */ /* 0x000fe40000004100 */
[----:B------:R-:W-:Y:S01]  /*43b0*/  HADD2.F32 R64, -RZ, R117.H0_H0 ;  /* 0x20000075ff407230 */ /* 0x000fe20000004100 */
[----:B------:R-:W-:Y:S02]  /*43c0*/  F2FP.F16.F32.PACK_AB R12, R61, R12 ;  /* 0x0000000c3d0c723e */ /* 0x000fe400000000ff */
[-C--:B------:R-:W-:Y:S01]  /*43d0*/  FMUL.FTZ R66, R14, R65.reuse ;  /* 0x000000410e427220 */ /* 0x080fe20000410000 */
[----:B------:R-:W-:-:S03]  /*43e0*/  FMUL.FTZ R65, R63, R65 ;  /* 0x000000413f417220 */ /* 0x000fc60000410000 */
[-C--:B------:R-:W-:Y:S01]  /*43f0*/  FFMA.FTZ R66, R63, R64.reuse, -R66 ;  /* 0x000000403f427223 */ /* 0x080fe20000010842 */
[----:B------:R-:W-:-:S05]  /*4400*/  FFMA.FTZ R65, R14, R64, R65 ;  /* 0x000000400e417223 */ /* 0x000fca0000010041 */
[----:B------:R-:W-:-:S07]  /*4410*/  F2FP.F16.F32.PACK_AB R14, R65, R66 ;  /* 0x00000042410e723e */ /* 0x000fce00000000ff */
.L_x_1576:
[----:B------:R-:W-:Y:S05]  /*4420*/  BSYNC B3 ;  /* 0x0000000000037941 */ /* 0x000fea0003800000 */
.L_x_1575:
[----:B---3--:R-:W-:-:S04]  /*4430*/  LEA R60, P0, R201, R11, 0x1 ;  /* 0x0000000bc93c7211 */ /* 0x008fc800078008ff */
[----:B--2---:R-:W-:-:S05]  /*4440*/  LEA.HI.X R61, R201, R72, R224, 0x1, P0 ;  /* 0x00000048c93d7211 */ /* 0x004fca00000f0ce0 */
[----:B0-----:R0:W-:Y:S04]  /*4450*/  ST.E.128 desc[UR60][R60.64], R12 ;  /* 0x0000000c3c007985 */ /* 0x0011e8000c101d3c */
.L_x_1574:
[----:B------:R-:W-:Y:S05]  /*4460*/  BSYNC B2 ;  /* 0x0000000000027941 */ /* 0x000fea0003800000 */
.L_x_1573:
[----:B------:R-:W-:Y:S01]  /*4470*/  ISETP.NE.AND P0, PT, R76, RZ, PT ;  /* 0x000000ff4c00720c */ /* 0x000fe20003f05270 */
[----:B------:R-:W-:-:S12]  /*4480*/  BSSY B2, `(.L_x_1577) ;  /* 0x0000038000027945 */ /* 0x000fd80003800000 */
[----:B------:R-:W-:Y:S05]  /*4490*/  @!P0 BRA `(.L_x_1578) ;  /* 0x0000000000d88947 */ /* 0x000fea0003800000 */
[----:B0---4-:R-:W4:Y:S01]  /*44a0*/  LDL R12, [R1+0x34] ;  /* 0x00003400010c7983 */ /* 0x011f220000100800 */
[----:B------:R-:W-:Y:S01]  /*44b0*/  BSSY B3, `(.L_x_1579) ;  /* 0x0000030000037945 */ /* 0x000fe20003800000 */
[----:B----4-:R-:W-:Y:S02]  /*44c0*/  ISETP.GE.AND P0, PT, R12, R101, PT ;  /* 0x000000650c00720c */ /* 0x010fe40003f06270 */
[----:B------:R0:W4:Y:S11]  /*44d0*/  LDS.128 R12, [R90+0x24400] ;  /* 0x024400005a0c7984 */ /* 0x0001360000000c00 */
[----:B0-----:R-:W-:Y:S05]  /*44e0*/  @P0 BRA `(.L_x_1580) ;  /* 0x0000000000b00947 */ /* 0x001fea0003800000 */
[----:B------:R-:W-:Y:S01]  /*44f0*/  SHF.R.U64 R60, R58, 0x10, R59 ;  /* 0x000000103a3c7819 */ /* 0x000fe2000000123b */
[----:B----4-:R-:W-:Y:S01]  /*4500*/  IMAD.MOV.U32 R58, RZ, RZ, R13 ;  /* 0x000000ffff3a7224 */ /* 0x010fe200078e000d */
[----:B------:R-:W-:Y:S01]  /*4510*/  SHF.R.U64 R56, R56, 0x10, R57 ;  /* 0x0000001038387819 */ /* 0x000fe20000001239 */
[----:B------:R-:W-:Y:S01]  /*4520*/  HADD2.F32 R63, -RZ, R116.H1_H1 ;  /* 0x30000074ff3f7230 */ /* 0x000fe20000004100 */
[----:B------:R-:W-:Y:S01]  /*4530*/  SHF.R.U32.HI R59, RZ, 0x10, R59 ;  /* 0x00000010ff3b7819 */ /* 0x000fe2000001163b */
[----:B------:R-:W-:Y:S02]  /*4540*/  HADD2.F32 R60, -RZ, R60.H0_H0 ;  /* 0x2000003cff3c7230 */ /* 0x000fe40000004100 */
[--C-:B------:R-:W-:Y:S02]  /*4550*/  HADD2.F32 R13, -RZ, R58.reuse.H1_H1 ;  /* 0x3000003aff0d7230 */ /* 0x100fe40000004100 */
[----:B------:R-:W-:Y:S02]  /*4560*/  HADD2.F32 R61, -RZ, R58.H0_H0 ;  /* 0x2000003aff3d7230 */ /* 0x000fe40000004100 */
[----:B------:R-:W-:-:S02]  /*4570*/  HADD2.F32 R56, -RZ, R56.H0_H0 ;  /* 0x20000038ff387230 */ /* 0x000fc40000004100 */
[-C--:B------:R-:W-:Y:S01]  /*4580*/  FMUL.FTZ R58, R13, R60.reuse ;  /* 0x0000003c0d3a7220 */ /* 0x080fe20000410000 */
[----:B------:R-:W-:-:S03]  /*4590*/  FMUL.FTZ R60, R61, R60 ;  /* 0x0000003c3d3c7220 */ /* 0x000fc60000410000 */
[-C--:B------:R-:W-:Y:S01]  /*45a0*/  FFMA.FTZ R58, R61, R56.reuse, -R58 ;  /* 0x000000383d3a7223 */ /* 0x080fe2000001083a */
[----:B------:R-:W-:Y:S02]  /*45b0*/  HADD2.F32 R61, -RZ, R116.H0_H0 ;  /* 0x20000074ff3d7230 */ /* 0x000fe40000004100 */
[----:B------:R-:W-:Y:S01]  /*45c0*/  FFMA.FTZ R13, R13, R56, R60 ;  /* 0x000000380d0d7223 */ /* 0x000fe2000001003c */
[----:B------:R-:W-:Y:S01]  /*45d0*/  IMAD.MOV.U32 R60, RZ, RZ, R15 ;  /* 0x000000ffff3c7224 */ /* 0x000fe200078e000f */
[----:B------:R-:W-:Y:S01]  /*45e0*/  SHF.R.U32.HI R56, RZ, 0x10, R57 ;  /* 0x00000010ff387819 */ /* 0x000fe20000011639 */
[----:B------:R-:W-:Y:S02]  /*45f0*/  IMAD.MOV.U32 R57, RZ, RZ, R12 ;  /* 0x000000ffff397224 */ /* 0x000fe400078e000c */
[----:B------:R-:W-:Y:S01]  /*4600*/  HADD2.F32 R12, -RZ, R59.H0_H0 ;  /* 0x2000003bff0c7230 */ /* 0x000fe20000004100 */
[----:B------:R-:W-:Y:S01]  /*4610*/  F2FP.F16.F32.PACK_AB R13, R13, R58 ;  /* 0x0000003a0d0d723e */ /* 0x000fe200000000ff */
[----:B------:R-:W-:-:S02]  /*4620*/  HADD2.F32 R15, -RZ, R60.H1_H1 ;  /* 0x3000003cff0f7230 */ /* 0x000fc40000004100 */
[----:B------:R-:W-:Y:S02]  /*4630*/  HADD2.F32 R59, -RZ, R60.H0_H0 ;  /* 0x2000003cff3b7230 */ /* 0x000fe40000004100 */
[----:B------:R-:W-:Y:S02]  /*4640*/  HADD2.F32 R56, -RZ, R56.H0_H0 ;  /* 0x20000038ff387230 */ /* 0x000fe40000004100 */
[-C--:B------:R-:W-:Y:S01]  /*4650*/  FMUL.FTZ R60, R15, R12.reuse ;  /* 0x0000000c0f3c7220 */ /* 0x080fe20000410000 */
[----:B------:R-:W-:-:S03]  /*4660*/  FMUL.FTZ R62, R59, R12 ;  /* 0x0000000c3b3e7220 */ /* 0x000fc60000410000 */
[-C--:B------:R-:W-:Y:S01]  /*4670*/  FFMA.FTZ R12, R59, R56.reuse, -R60 ;  /* 0x000000383b0c7223 */ /* 0x080fe2000001083c */
[--C-:B------:R-:W-:Y:S02]  /*4680*/  HADD2.F32 R60, -RZ, R57.reuse.H0_H0 ;  /* 0x20000039ff3c7230 */ /* 0x100fe40000004100 */
[----:B------:R-:W-:Y:S01]  /*4690*/  FFMA.FTZ R15, R15, R56, R62 ;  /* 0x000000380f0f7223 */ /* 0x000fe2000001003e */
[----:B------:R-:W-:Y:S02]  /*46a0*/  IMAD.MOV.U32 R56, RZ, RZ, R14 ;  /* 0x000000ffff387224 */ /* 0x000fe400078e000e */
[----:B------:R-:W-:Y:S02]  /*46b0*/  HADD2.F32 R14, -RZ, R57.H1_H1 ;  /* 0x30000039ff0e7230 */ /* 0x000fe40000004100 */
        /* <DEDUP_REMOVED lines=8> */
[----:B------:R-:W-:Y:S02]  /*4740*/  HADD2.F32 R59, -RZ, R115.H0_H0 ;  /* 0x20000073ff3b7230 */ /* 0x000fe40000004100 */
[----:B------:R-:W-:Y:S01]  /*4750*/  F2FP.F16.F32.PACK_AB R12, R14, R57 ;  /* 0x000000390e0c723e */ /* 0x000fe200000000ff */
[-C--:B------:R-:W-:Y:S01]  /*4760*/  FMUL.FTZ R61, R56, R63.reuse ;  /* 0x0000003f383d7220 */ /* 0x080fe20000410000 */
[----:B------:R-:W-:-:S03]  /*4770*/  FMUL.FTZ R63, R60, R63 ;  /* 0x0000003f3c3f7220 */ /* 0x000fc60000410000 */
[-C--:B------:R-:W-:Y:S01]  /*4780*/  FFMA.FTZ R61, R60, R59.reuse, -R61 ;  /* 0x0000003b3c3d7223 */ /* 0x080fe2000001083d */
[----:B------:R-:W-:-:S05]  /*4790*/  FFMA.FTZ R56, R56, R59, R63 ;  /* 0x0000003b38387223 */ /* 0x000fca000001003f */
[----:B------:R-:W-:-:S07]  /*47a0*/  F2FP.F16.F32.PACK_AB R14, R56, R61 ;  /* 0x0000003d380e723e */ /* 0x000fce00000000ff */
.L_x_1580:
[----:B------:R-:W-:Y:S05]  /*47b0*/  BSYNC B3 ;  /* 0x0000000000037941 */ /* 0x000fea0003800000 */
.L_x_1579:
[----:B------:R-:W2:Y:S01]  /*47c0*/  LDL R58, [R1+0x4] ;  /* 0x00000400013a7983 */ /* 0x000ea20000100800 */
[----:B---3--:R-:W-:-:S04]  /*47d0*/  LEA R56, P0, R22, R11, 0x1 ;  /* 0x0000000b16387211 */ /* 0x008fc800078008ff */
[----:B--2---:R-:W-:-:S05]  /*47e0*/  LEA.HI.X R57, R22, R72, R58, 0x1, P0 ;  /* 0x0000004816397211 */ /* 0x004fca00000f0c3a */
[----:B----4-:R0:W-:Y:S04]  /*47f0*/  ST.E.128 desc[UR60][R56.64], R12 ;  /* 0x0000000c38007985 */ /* 0x0101e8000c101d3c */
.L_x_1578:
[----:B------:R-:W-:Y:S05]  /*4800*/  BSYNC B2 ;  /* 0x0000000000027941 */ /* 0x000fea0003800000 */
.L_x_1577:
[----:B------:R-:W-:-:S13]  /*4810*/  ISETP.NE.AND P0, PT, R77, RZ, PT ;  /* 0x000000ff4d00720c */ /* 0x000fda0003f05270 */
[----:B------:R-:W-:Y:S05]  /*4820*/  @!P0 BRA `(.L_x_1568) ;  /* 0x0000000000d88947 */ /* 0x000fea0003800000 */
[----:B------:R-:W5:Y:S04]  /*4830*/  LDL R59, [R1+0x48] ;  /* 0x00004800013b7983 */ /* 0x000f680000100800 */
[----:B------:R-:W2:Y:S01]  /*4840*/  LDL R58, [R1] ;  /* 0x00000000013a7983 */ /* 0x000ea20000100800 */
[----:B0--3--:R-:W-:Y:S01]  /*4850*/  LEA R56, P0, R23, R11, 0x1 ;  /* 0x0000000b17387211 */ /* 0x009fe200078008ff */
[----:B------:R-:W-:Y:S02]  /*4860*/  BSSY B2, `(.L_x_1581) ;  /* 0x0000031000027945 */ /* 0x000fe40003800000 */
[----:B----4-:R0:W3:Y:S01]  /*4870*/  LDS.128 R12, [R90+0x26400] ;  /* 0x026400005a0c7984 */ /* 0x0100e20000000c00 */
[----:B-----5:R-:W-:Y:S02]  /*4880*/  ISETP.GE.AND P6, PT, R59, R101, PT ;  /* 0x000000653b00720c */ /* 0x020fe40003fc6270 */
[----:B--2---:R-:W-:-:S11]  /*4890*/  LEA.HI.X R57, R23, R72, R58, 0x1, P0 ;  /* 0x0000004817397211 */ /* 0x004fd600000f0c3a */
[----:B0--3--:R-:W-:Y:S05]  /*48a0*/  @P6 BRA `(.L_x_1582) ;  /* 0x0000000000b06947 */ /* 0x009fea0003800000 */
[----:B------:R-:W-:Y:S01]  /*48b0*/  SHF.R.U64 R58, R54, 0x10, R55 ;  /* 0x00000010363a7819 */ /* 0x000fe20000001237 */
[--C-:B------:R-:W-:Y:S01]  /*48c0*/  HADD2.F32 R11, -RZ, R13.reuse.H1_H1 ;  /* 0x3000000dff0b7230 */ /* 0x100fe20000004100 */
[----:B------:R-:W-:Y:S01]  /*48d0*/  SHF.R.U64 R52, R52, 0x10, R53 ;  /* 0x0000001034347819 */ /* 0x000fe20000001235 */
[----:B------:R-:W-:Y:S01]  /*48e0*/  HADD2.F32 R13, -RZ, R13.H0_H0 ;  /* 0x2000000dff0d7230 */ /* 0x000fe20000004100 */
[----:B------:R-:W-:Y:S01]  /*48f0*/  SHF.R.U32.HI R55, RZ, 0x10, R55 ;  /* 0x00000010ff377819 */ /* 0x000fe20000011637 */
[----:B------:R-:W-:Y:S02]  /*4900*/  HADD2.F32 R58, -RZ, R58.H0_H0 ;  /* 0x2000003aff3a7230 */ /* 0x000fe40000004100 */
[----:B------:R-:W-:Y:S02]  /*4910*/  HADD2.F32 R52, -RZ, R52.H0_H0 ;  /* 0x20000034ff347230 */ /* 0x000fe40000004100 */
[----:B------:R-:W-:Y:S02]  /*4920*/  HADD2.F32 R55, -RZ, R55.H0_H0 ;  /* 0x20000037ff377230 */ /* 0x000fe40000004100 */
[-C--:B------:R-:W-:Y:S01]  /*4930*/  FMUL.FTZ R54, R11, R58.reuse ;  /* 0x0000003a0b367220 */ /* 0x080fe20000410000 */
[----:B------:R-:W-:Y:S01]  /*4940*/  FMUL.FTZ R58, R13, R58 ;  /* 0x0000003a0d3a7220 */ /* 0x000fe20000410000 */
[----:B------:R-:W-:-:S02]  /*4950*/  HADD2.F32 R115, -RZ, R115.H1_H1 ;  /* 0x30000073ff737230 */ /* 0x000fc40000004100 */
[-C--:B------:R-:W-:Y:S01]  /*4960*/  FFMA.FTZ R54, R13, R52.reuse, -R54 ;  /* 0x000000340d367223 */ /* 0x080fe20000010836 */
[----:B------:R-:W-:Y:S01]  /*4970*/  FFMA.FTZ R11, R11, R52, R58 ;  /* 0x000000340b0b7223 */ /* 0x000fe2000001003a */
[----:B------:R-:W-:Y:S01]  /*4980*/  SHF.R.U32.HI R52, RZ, 0x10, R53 ;  /* 0x00000010ff347819 */ /* 0x000fe20000011635 */
[----:B------:R-:W-:Y:S01]  /*4990*/  HADD2.F32 R114, -RZ, R114.H0_H0 ;  /* 0x20000072ff727230 */ /* 0x000fe20000004100 */
[----:B------:R-:W-:Y:S01]  /*49a0*/  MOV R53, R15 ;  /* 0x0000000f00357202 */ /* 0x000fe20000000f00 */
[----:B------:R-:W-:Y:S01]  /*49b0*/  IMAD.MOV.U32 R15, RZ, RZ, R12 ;  /* 0x000000ffff0f7224 */ /* 0x000fe200078e000c */
[----:B------:R-:W-:Y:S01]  /*49c0*/  F2FP.F16.F32.PACK_AB R11, R11, R54 ;  /* 0x000000360b0b723e */ /* 0x000fe200000000ff */
[----:B------:R-:W-:Y:S02]  /*49d0*/  HADD2.F32 R52, -RZ, R52.H0_H0 ;  /* 0x20000034ff347230 */ /* 0x000fe40000004100 */
[--C-:B------:R-:W-:Y:S02]  /*49e0*/  HADD2.F32 R13, -RZ, R53.reuse.H1_H1 ;  /* 0x30000035ff0d7230 */ /* 0x100fe40000004100 */
[----:B------:R-:W-:-:S03]  /*49f0*/  HADD2.F32 R12, -RZ, R53.H0_H0 ;  /* 0x20000035ff0c7230 */ /* 0x000fc60000004100 */
[CC--:B------:R-:W-:Y:S02]  /*4a00*/  FMUL.FTZ R53, R13.reuse, R55.reuse ;  /* 0x000000370d357220 */ /* 0x0c0fe40000410000 */
[C---:B------:R-:W-:Y:S02]  /*4a10*/  FMUL.FTZ R58, R12.reuse, R55 ;  /* 0x000000370c3a7220 */ /* 0x040fe40000410000 */
[-C--:B------:R-:W-:Y:S01]  /*4a20*/  FFMA.FTZ R12, R12, R52.reuse, -R53 ;  /* 0x000000340c0c7223 */ /* 0x080fe20000010835 */
[----:B------:R-:W-:Y:S02]  /*4a30*/  HADD2.F32 R53, -RZ, R113.H1_H1 ;  /* 0x30000071ff357230 */ /* 0x000fe40000004100 */
[----:B------:R-:W-:Y:S01]  /*4a40*/  FFMA.FTZ R13, R13, R52, R58 ;  /* 0x000000340d0d7223 */ /* 0x000fe2000001003a */
        /* <DEDUP_REMOVED lines=8> */
[----:B------:R-:W-:-:S03]  /*4ad0*/  HADD2.F32 R14, -RZ, R14.H0_H0 ;  /* 0x2000000eff0e7230 */ /* 0x000fc60000004100 */
[CC--:B------:R-:W-:Y:S02]  /*4ae0*/  FMUL.FTZ R55, R53.reuse, R114.reuse ;  /* 0x0000007235377220 */ /* 0x0c0fe40000410000 */
[C---:B------:R-:W-:Y:S02]  /*4af0*/  FMUL.FTZ R114, R14.reuse, R114 ;  /* 0x000000720e727220 */ /* 0x040fe40000410000 */
[-C--:B------:R-:W-:Y:S02]  /*4b00*/  FFMA.FTZ R55, R14, R113.reuse, -R55 ;  /* 0x000000710e377223 */ /* 0x080fe40000010837 */
[----:B------:R-:W-:Y:S01]  /*4b10*/  FFMA.FTZ R114, R53, R113, R114 ;  /* 0x0000007135727223 */ /* 0x000fe20000010072 */
[----:B------:R-:W-:Y:S01]  /*4b20*/  F2FP.F16.F32.PACK_AB R53, R13, R12 ;  /* 0x0000000c0d35723e */ /* 0x000fe200000000ff */
[----:B------:R-:W-:Y:S01]  /*4b30*/  IMAD.MOV.U32 R13, RZ, RZ, R11 ;  /* 0x000000ffff0d7224 */ /* 0x000fe200078e000b */
[----:B------:R-:W-:Y:S02]  /*4b40*/  F2FP.F16.F32.PACK_AB R12, R52, R15 ;  /* 0x0000000f340c723e */ /* 0x000fe400000000ff */
[----:B------:R-:W-:Y:S01]  /*4b50*/  F2FP.F16.F32.PACK_AB R14, R114, R55 ;  /* 0x00000037720e723e */ /* 0x000fe200000000ff */
[----:B------:R-:W-:-:S07]  /*4b60*/  IMAD.MOV.U32 R15, RZ, RZ, R53 ;  /* 0x000000ffff0f7224 */ /* 0x000fce00078e0035 */
.L_x_1582:
[----:B------:R-:W-:Y:S05]  /*4b70*/  BSYNC B2 ;  /* 0x0000000000027941 */ /* 0x000fea0003800000 */
.L_x_1581:
[----:B------:R0:W-:Y:S02]  /*4b80*/  ST.E.128 desc[UR60][R56.64], R12 ;  /* 0x0000000c38007985 */ /* 0x0001e4000c101d3c */
.L_x_1568:
[----:B------:R-:W-:Y:S05]  /*4b90*/  BSYNC B1 ;  /* 0x0000000000017941 */ /* 0x000fea0003800000 */
.L_x_1567:
[----:B------:R-:W-:-:S03]  /*4ba0*/  UMOV UR4, 0xffffffff ;  /* 0xffffffff00047882 */ /* 0x000fc60000000000 */
[----:B------:R-:W-:Y:S05]  /*4bb0*/  BRA.DIV UR4, `(.L_x_1583) ;  /* 0x0000027a04107947 */ /* 0x000fea000b800000 */
[----:B-1----:R-:W1:Y:S04]  /*4bc0*/  SHFL.IDX PT, R105, R105, 0x1, 0x181f ;  /* 0x00381f0069697f89 */ /* 0x002e6800000e0000 */
[----:B------:R-:W0:Y:S02]  /*4bd0*/  SHFL.IDX PT, R104, R104, 0x1, 0x181f ;  /* 0x00381f0068687f89 */ /* 0x000e2400000e0000 */
.L_x_2004:
[----:B------:R-:W-:Y:S05]  /*4be0*/  @P4 BRA `(.L_x_1584) ;  /* 0x0000003800f04947 */ /* 0x000fea0003800000 */
[----:B------:R-:W-:Y:S01]  /*4bf0*/  ISETP.NE.AND P0, PT, R29, RZ, PT ;  /* 0x000000ff1d00720c */ /* 0x000fe20003f05270 */
[----:B------:R-:W-:-:S12]  /*4c00*/  BSSY B1, `(.L_x_1585) ;  /* 0x0000034000017945 */ /* 0x000fd80003800000 */
[----:B------:R-:W-:Y:S05]  /*4c10*/  @!P0 BRA `(.L_x_1586) ;  /* 0x0000000000c88947 */ /* 0x000fea0003800000 */
[----:B0---4-:R0:W4:Y:S01]  /*4c20*/  LDS.128 R12, [R90+0x21400] ;  /* 0x021400005a0c7984 */ /* 0x0111220000000c00 */
[----:B------:R-:W-:Y:S01]  /*4c30*/  ISETP.GE.AND P4, PT, R204, R101, PT ;  /* 0x00000065cc00720c */ /* 0x000fe20003f86270 */
[----:B------:R-:W-:Y:S01]  /*4c40*/  BSSY B2, `(.L_x_1587) ;  /* 0x000002e000027945 */ /* 0x000fe20003800000 */
[----:B------:R-:W-:-:S04]  /*4c50*/  LEA R52, P0, R18, R104, 0x1 ;  /* 0x0000006812347211 */ /* 0x000fc800078008ff */
[----:B-1----:R-:W-:-:S07]  /*4c60*/  LEA.HI.X R53, R18, R105, R19, 0x1, P0 ;  /* 0x0000006912357211 */ /* 0x002fce00000f0c13 */
[----:B0-----:R-:W-:Y:S05]  /*4c70*/  @P4 BRA `(.L_x_1588) ;  /* 0x0000000000a84947 */ /* 0x001fea0003800000 */
[--C-:B------:R-:W-:Y:S01]  /*4c80*/  SHF.R.U64 R54, R48, 0x10, R49.reuse ;  /* 0x0000001030367819 */ /* 0x100fe20000001231 */
[--C-:B---34-:R-:W-:Y:S01]  /*4c90*/  HADD2.F32 R11, -RZ, R13.reuse.H0_H0 ;  /* 0x2000000dff0b7230 */ /* 0x118fe20000004100 */
[----:B------:R-:W-:Y:S01]  /*4ca0*/  SHF.R.U32.HI R48, RZ, 0x10, R49 ;  /* 0x00000010ff307819 */ /* 0x000fe20000011631 */
[----:B------:R-:W-:Y:S01]  /*4cb0*/  IMAD.MOV.U32 R49, RZ, RZ, R15 ;  /* 0x000000ffff317224 */ /* 0x000fe200078e000f */
[--C-:B------:R-:W-:Y:S01]  /*4cc0*/  SHF.R.U64 R56, R50, 0x10, R51.reuse ;  /* 0x0000001032387819 */ /* 0x100fe20000001233 */
[----:B------:R-:W-:Y:S01]  /*4cd0*/  HADD2.F32 R15, -RZ, R13.H1_H1 ;  /* 0x3000000dff0f7230 */ /* 0x000fe20000004100 */
[----:B------:R-:W-:Y:S01]  /*4ce0*/  SHF.R.U32.HI R51, RZ, 0x10, R51 ;  /* 0x00000010ff337819 */ /* 0x000fe20000011633 */
[----:B------:R-:W-:Y:S02]  /*4cf0*/  HADD2.F32 R54, -RZ, R54.H0_H0 ;  /* 0x20000036ff367230 */ /* 0x000fe40000004100 */
[----:B------:R-:W-:Y:S02]  /*4d00*/  HADD2.F32 R56, -RZ, R56.H0_H0 ;  /* 0x20000038ff387230 */ /* 0x000fe40000004100 */
[----:B------:R-:W-:-:S02]  /*4d10*/  HADD2.F32 R51, -RZ, R51.H0_H0 ;  /* 0x20000033ff337230 */ /* 0x000fc40000004100 */
[--C-:B------:R-:W-:Y:S02]  /*4d20*/  HADD2.F32 R50, -RZ, R49.reuse.H1_H1 ;  /* 0x30000031ff327230 */ /* 0x100fe40000004100 */
[----:B------:R-:W-:Y:S02]  /*4d30*/  HADD2.F32 R13, -RZ, R49.H0_H0 ;  /* 0x20000031ff0d7230 */ /* 0x000fe40000004100 */
[----:B------:R-:W-:Y:S02]  /*4d40*/  HADD2.F32 R49, -RZ, R48.H0_H0 ;  /* 0x20000030ff317230 */ /* 0x000fe40000004100 */
[-C--:B------:R-:W-:Y:S01]  /*4d50*/  FMUL.FTZ R48, R15, R56.reuse ;  /* 0x000000380f307220 */ /* 0x080fe20000410000 */
[----:B------:R-:W-:Y:S01]  /*4d60*/  FMUL.FTZ R56, R11, R56 ;  /* 0x000000380b387220 */ /* 0x000fe20000410000 */
[CC--:B------:R-:W-:Y:S01]  /*4d70*/  FMUL.FTZ R58, R50.reuse, R51.reuse ;  /* 0x00000033323a7220 */ /* 0x0c0fe20000410000 */
[----:B------:R-:W-:Y:S01]  /*4d80*/  FMUL.FTZ R51, R13, R51 ;  /* 0x000000330d337220 */ /* 0x000fe20000410000 */
[-C--:B------:R-:W-:Y:S01]  /*4d90*/  FFMA.FTZ R11, R11, R54.reuse, -R48 ;  /* 0x000000360b0b7223 */ /* 0x080fe20000010830 */
[----:B------:R-:W-:Y:S01]  /*4da0*/  FFMA.FTZ R48, R15, R54, R56 ;  /* 0x000000360f307223 */ /* 0x000fe20000010038 */
[-C--:B------:R-:W-:Y:S01]  /*4db0*/  FFMA.FTZ R13, R13, R49.reuse, -R58 ;  /* 0x000000310d0d7223 */ /* 0x080fe2000001083a */
[----:B------:R-:W-:Y:S01]  /*4dc0*/  FFMA.FTZ R50, R50, R49, R51 ;  /* 0x0000003132327223 */ /* 0x000fe20000010033 */
[----:B------:R-:W-:-:S02]  /*4dd0*/  HADD2.F32 R54, -RZ, R112.H0_H0 ;  /* 0x20000070ff367230 */ /* 0x000fc40000004100 */
[----:B------:R-:W-:Y:S01]  /*4de0*/  HADD2.F32 R112, -RZ, R112.H1_H1 ;  /* 0x30000070ff707230 */ /* 0x000fe20000004100 */
[----:B------:R-:W-:Y:S01]  /*4df0*/  F2FP.F16.F32.PACK_AB R11, R48, R11 ;  /* 0x0000000b300b723e */ /* 0x000fe200000000ff */
[----:B------:R-:W-:Y:S02]  /*4e00*/  HADD2.F32 R15, -RZ, R12.H1_H1 ;  /* 0x3000000cff0f7230 */ /* 0x000fe40000004100 */
[----:B------:R-:W-:Y:S02]  /*4e10*/  HADD2.F32 R49, -RZ, R14.H1_H1 ;  /* 0x3000000eff317230 */ /* 0x000fe40000004100 */
[----:B------:R-:W-:Y:S02]  /*4e20*/  HADD2.F32 R12, -RZ, R12.H0_H0 ;  /* 0x2000000cff0c7230 */ /* 0x000fe40000004100 */
[----:B------:R-:W-:Y:S01]  /*4e30*/  FMUL.FTZ R55, R15, R54 ;  /* 0x000000360f377220 */ /* 0x000fe20000410000 */
[----:B------:R-:W-:Y:S02]  /*4e40*/  HADD2.F32 R14, -RZ, R14.H0_H0 ;  /* 0x2000000eff0e7230 */ /* 0x000fe40000004100 */
[----:B------:R-:W-:Y:S01]  /*4e50*/  FMUL.FTZ R57, R49, R112 ;  /* 0x0000007031397220 */ /* 0x000fe20000410000 */
[----:B------:R-:W-:-:S02]  /*4e60*/  HADD2.F32 R51, -RZ, R111.H0_H0 ;  /* 0x2000006fff337230 */ /* 0x000fc40000004100 */
[----:B------:R-:W-:Y:S01]  /*4e70*/  FMUL.FTZ R54, R12, R54 ;  /* 0x000000360c367220 */ /* 0x000fe20000410000 */
[----:B------:R-:W-:Y:S02]  /*4e80*/  HADD2.F32 R111, -RZ, R111.H1_H1 ;  /* 0x3000006fff6f7230 */ /* 0x000fe40000004100 */
[----:B------:R-:W-:Y:S01]  /*4e90*/  FMUL.FTZ R112, R14, R112 ;  /* 0x000000700e707220 */ /* 0x000fe20000410000 */
[-C--:B------:R-:W-:Y:S01]  /*4ea0*/  FFMA.FTZ R55, R12, R51.reuse, -R55 ;  /* 0x000000330c377223 */ /* 0x080fe20000010837 */
[----:B------:R-:W-:Y:S01]  /*4eb0*/  FFMA.FTZ R54, R15, R51, R54 ;  /* 0x000000330f367223 */ /* 0x000fe20000010036 */
[-C--:B------:R-:W-:Y:S01]  /*4ec0*/  FFMA.FTZ R57, R14, R111.reuse, -R57 ;  /* 0x0000006f0e397223 */ /* 0x080fe20000010839 */
[----:B------:R-:W-:Y:S01]  /*4ed0*/  FFMA.FTZ R112, R49, R111, R112 ;  /* 0x0000006f31707223 */ /* 0x000fe20000010070 */
[----:B------:R-:W-:Y:S01]  /*4ee0*/  F2FP.F16.F32.PACK_AB R15, R50, R13 ;  /* 0x0000000d320f723e */ /* 0x000fe200000000ff */
[----:B------:R-:W-:Y:S01]  /*4ef0*/  IMAD.MOV.U32 R13, RZ, RZ, R11 ;  /* 0x000000ffff0d7224 */ /* 0x000fe200078e000b */
[----:B------:R-:W-:-:S02]  /*4f00*/  F2FP.F16.F32.PACK_AB R12, R54, R55 ;  /* 0x00000037360c723e */ /* 0x000fc400000000ff */
[----:B------:R-:W-:-:S07]  /*4f10*/  F2FP.F16.F32.PACK_AB R14, R112, R57 ;  /* 0x00000039700e723e */ /* 0x000fce00000000ff */
.L_x_1588:
[----:B------:R-:W-:Y:S05]  /*4f20*/  BSYNC B2 ;  /* 0x0000000000027941 */ /* 0x000fea0003800000 */
.L_x_1587:
[----:B----4-:R0:W-:Y:S02]  /*4f30*/  ST.E.128 desc[UR60][R52.64], R12 ;  /* 0x0000000c34007985 */ /* 0x0101e4000c101d3c */
.L_x_1586:
[----:B------:R-:W-:Y:S05]  /*4f40*/  BSYNC B1 ;  /* 0x0000000000017941 */ /* 0x000fea0003800000 */
.L_x_1585:
[----:B------:R-:W-:Y:S01]  /*4f50*/  ISETP.NE.AND P0, PT, R71, RZ, PT ;  /* 0x000000ff4700720c */ /* 0x000fe20003f05270 */
[----:B------:R-:W-:-:S12]  /*4f60*/  BSSY B1, `(.L_x_1589) ;  /* 0x0000034000017945 */ /* 0x000fd80003800000 */
[----:B------:R-:W-:Y:S05]  /*4f70*/  @!P0 BRA `(.L_x_1590) ;  /* 0x0000000000c88947 */ /* 0x000fea0003800000 */
[----:B---3--:R-:W3:Y:S01]  /*4f80*/  LDL R11, [R1+0x30] ;  /* 0x00003000010b7983 */ /* 0x008ee20000100800 */
[C---:B0-----:R-:W-:Y:S01]  /*4f90*/  LEA R48, P0, R201.reuse, R104, 0x1 ;  /* 0x00000068c9307211 */ /* 0x041fe200078008ff */
[----:B------:R-:W-:Y:S02]  /*4fa0*/  BSSY B2, `(.L_x_1591) ;  /* 0x000002e000027945 */ /* 0x000fe40003800000 */
[----:B----4-:R0:W4:Y:S01]  /*4fb0*/  LDS.128 R12, [R90+0x23400] ;  /* 0x023400005a0c7984 */ /* 0x0101220000000c00 */
[----:B-1----:R-:W-:Y:S02]  /*4fc0*/  LEA.HI.X R49, R201, R105, R224, 0x1, P0 ;  /* 0x00000069c9317211 */ /* 0x002fe400000f0ce0 */
[----:B---3--:R-:W-:-:S13]  /*4fd0*/  ISETP.GE.AND P4, PT, R11, R101, PT ;  /* 0x000000650b00720c */ /* 0x008fda0003f86270 */
[----:B0---4-:R-:W-:Y:S05]  /*4fe0*/  @P4 BRA `(.L_x_1592) ;  /* 0x0000000000a44947 */ /* 0x011fea0003800000 */
[----:B------:R-:W-:Y:S02]  /*4ff0*/  SHF.R.U64 R11, R44, 0x10, R45 ;  /* 0x000000102c0b7819 */ /* 0x000fe4000000122d */
[--C-:B------:R-:W-:Y:S02]  /*5000*/  SHF.R.U64 R50, R46, 0x10, R47.reuse ;  /* 0x000000102e327819 */ /* 0x100fe4000000122f */
[----:B------:R-:W-:Y:S01]  /*5010*/  MOV R44, R15 ;  /* 0x0000000f002c7202 */ /* 0x000fe20000000f00 */
[----:B------:R-:W-:Y:S01]  /*5020*/  HADD2.F32 R46, -RZ, R11.H0_H0 ;  /* 0x2000000bff2e7230 */ /* 0x000fe20000004100 */
[----:B------:R-:W-:Y:S01]  /*5030*/  SHF.R.U32.HI R47, RZ, 0x10, R47 ;  /* 0x00000010ff2f7819 */ /* 0x000fe2000001162f */
[--C-:B------:R-:W-:Y:S01]  /*5040*/  HADD2.F32 R15, -RZ, R13.reuse.H1_H1 ;  /* 0x3000000dff0f7230 */ /* 0x100fe20000004100 */
[----:B------:R-:W-:Y:S01]  /*5050*/  SHF.R.U32.HI R45, RZ, 0x10, R45 ;  /* 0x00000010ff2d7819 */ /* 0x000fe2000001162d */
[----:B------:R-:W-:Y:S02]  /*5060*/  HADD2.F32 R11, -RZ, R13.H0_H0 ;  /* 0x2000000dff0b7230 */ /* 0x000fe40000004100 */
[----:B------:R-:W-:-:S02]  /*5070*/  HADD2.F32 R13, -RZ, R44.H1_H1 ;  /* 0x3000002cff0d7230 */ /* 0x000fc40000004100 */
[----:B------:R-:W-:Y:S02]  /*5080*/  HADD2.F32 R47, -RZ, R47.H0_H0 ;  /* 0x2000002fff2f7230 */ /* 0x000fe40000004100 */
[----:B------:R-:W-:Y:S02]  /*5090*/  HADD2.F32 R44, -RZ, R44.H0_H0 ;  /* 0x2000002cff2c7230 */ /* 0x000fe40000004100 */
[----:B------:R-:W-:Y:S02]  /*50a0*/  HADD2.F32 R50, -RZ, R50.H0_H0 ;  /* 0x20000032ff327230 */ /* 0x000fe40000004100 */
[-C--:B------:R-:W-:Y:S01]  /*50b0*/  FMUL.FTZ R51, R13, R47.reuse ;  /* 0x0000002f0d337220 */ /* 0x080fe20000410000 */
[----:B------:R-:W-:Y:S02]  /*50c0*/  HADD2.F32 R45, -RZ, R45.H0_H0 ;  /* 0x2000002dff2d7230 */ /* 0x000fe40000004100 */
[----:B------:R-:W-:Y:S01]  /*50d0*/  FMUL.FTZ R54, R44, R47 ;  /* 0x0000002f2c367220 */ /* 0x000fe20000410000 */
[-C--:B------:R-:W-:Y:S01]  /*50e0*/  FMUL.FTZ R52, R15, R50.reuse ;  /* 0x000000320f347220 */ /* 0x080fe20000410000 */
[----:B------:R-:W-:-:S02]  /*50f0*/  FMUL.FTZ R50, R11, R50 ;  /* 0x000000320b327220 */ /* 0x000fc40000410000 */
[-C--:B------:R-:W-:Y:S01]  /*5100*/  FFMA.FTZ R54, R13, R45.reuse, R54 ;  /* 0x0000002d0d367223 */ /* 0x080fe20000010036 */
[----:B------:R-:W-:Y:S01]  /*5110*/  FFMA.FTZ R51, R44, R45, -R51 ;  /* 0x0000002d2c337223 */ /* 0x000fe20000010833 */
[----:B------:R-:W-:Y:S02]  /*5120*/  HADD2.F32 R13, -RZ, R12.H1_H1 ;  /* 0x3000000cff0d7230 */ /* 0x000fe40000004100 */
[-C--:B------:R-:W-:Y:S01]  /*5130*/  FFMA.FTZ R50, R15, R46.reuse, R50 ;  /* 0x0000002e0f327223 */ /* 0x080fe20000010032 */
[----:B------:R-:W-:Y:S02]  /*5140*/  HADD2.F32 R45, -RZ, R110.H0_H0 ;  /* 0x2000006eff2d7230 */ /* 0x000fe40000004100 */
[----:B------:R-:W-:Y:S01]  /*5150*/  FFMA.FTZ R11, R11, R46, -R52 ;  /* 0x0000002e0b0b7223 */ /* 0x000fe20000010834 */
[----:B------:R-:W-:Y:S02]  /*5160*/  HADD2.F32 R12, -RZ, R12.H0_H0 ;  /* 0x2000000cff0c7230 */ /* 0x000fe40000004100 */
[----:B------:R-:W-:-:S02]  /*5170*/  HADD2.F32 R110, -RZ, R110.H1_H1 ;  /* 0x3000006eff6e7230 */ /* 0x000fc40000004100 */
[-C--:B------:R-:W-:Y:S01]  /*5180*/  FMUL.FTZ R47, R13, R45.reuse ;  /* 0x0000002d0d2f7220 */ /* 0x080fe20000410000 */
[--C-:B------:R-:W-:Y:S02]  /*5190*/  HADD2.F32 R15, -RZ, R14.reuse.H1_H1 ;  /* 0x3000000eff0f7230 */ /* 0x100fe40000004100 */
[----:B------:R-:W-:Y:S01]  /*51a0*/  FMUL.FTZ R46, R12, R45 ;  /* 0x0000002d0c2e7220 */ /* 0x000fe20000410000 */
[----:B------:R-:W-:Y:S02]  /*51b0*/  HADD2.F32 R14, -RZ, R14.H0_H0 ;  /* 0x2000000eff0e7230 */ /* 0x000fe40000004100 */
[--C-:B------:R-:W-:Y:S02]  /*51c0*/  HADD2.F32 R44, -RZ, R109.reuse.H1_H1 ;  /* 0x3000006dff2c7230 */ /* 0x100fe40000004100 */
[-C--:B------:R-:W-:Y:S01]  /*51d0*/  FMUL.FTZ R45, R15, R110.reuse ;  /* 0x0000006e0f2d7220 */ /* 0x080fe20000410000 */
[----:B------:R-:W-:Y:S02]  /*51e0*/  HADD2.F32 R109, -RZ, R109.H0_H0 ;  /* 0x2000006dff6d7230 */ /* 0x000fe40000004100 */
[----:B------:R-:W-:Y:S01]  /*51f0*/  FMUL.FTZ R110, R14, R110 ;  /* 0x0000006e0e6e7220 */ /* 0x000fe20000410000 */
[-C--:B------:R-:W-:Y:S01]  /*5200*/  FFMA.FTZ R47, R12, R44.reuse, -R47 ;  /* 0x0000002c0c2f7223 */ /* 0x080fe2000001082f */
[----:B------:R-:W-:Y:S01]  /*5210*/  FFMA.FTZ R46, R13, R44, R46 ;  /* 0x0000002c0d2e7223 */ /* 0x000fe2000001002e */
[-C--:B------:R-:W-:Y:S01]  /*5220*/  FFMA.FTZ R45, R14, R109.reuse, -R45 ;  /* 0x0000006d0e2d7223 */ /* 0x080fe2000001082d */
[----:B------:R-:W-:Y:S01]  /*5230*/  FFMA.FTZ R110, R15, R109, R110 ;  /* 0x0000006d0f6e7223 */ /* 0x000fe2000001006e */
[----:B------:R-:W-:-:S02]  /*5240*/  F2FP.F16.F32.PACK_AB R13, R50, R11 ;  /* 0x0000000b320d723e */ /* 0x000fc400000000ff */
[----:B------:R-:W-:Y:S02]  /*5250*/  F2FP.F16.F32.PACK_AB R15, R54, R51 ;  /* 0x00000033360f723e */ /* 0x000fe400000000ff */
[----:B------:R-:W-:Y:S02]  /*5260*/  F2FP.F16.F32.PACK_AB R12, R46, R47 ;  /* 0x0000002f2e0c723e */ /* 0x000fe400000000ff */
[----:B------:R-:W-:-:S07]  /*5270*/  F2FP.F16.F32.PACK_AB R14, R110, R45 ;  /* 0x0000002d6e0e723e */ /* 0x000fce00000000ff */
.L_x_1592:
[----:B------:R-:W-:Y:S05]  /*5280*/  BSYNC B2 ;  /* 0x0000000000027941 */ /* 0x000fea0003800000 */
.L_x_1591:
[----:B------:R0:W-:Y:S02]  /*5290*/  ST.E.128 desc[UR60][R48.64], R12 ;  /* 0x0000000c30007985 */ /* 0x0001e4000c101d3c */
.L_x_1590:
[----:B------:R-:W-:Y:S05]  /*52a0*/  BSYNC B1 ;  /* 0x0000000000017941 */ /* 0x000fea0003800000 */
.L_x_1589:
[----:B------:R-:W-:Y:S01]  /*52b0*/  ISETP.NE.AND P0, PT, R76, RZ, PT ;  /* 0x000000ff4c00720c */ /* 0x000fe20003f05270 */
[----:B------:R-:W-:-:S12]  /*52c0*/  BSSY B1, `(.L_x_1593) ;  /* 0x0000034000017945 */ /* 0x000fd80003800000 */
[----:B------:R-:W-:Y:S05]  /*52d0*/  @!P0 BRA `(.L_x_1594) ;  /* 0x0000000000c88947 */ /* 0x000fea0003800000 */
[----:B------:R-:W5:Y:S04]  /*52e0*/  LDL R46, [R1+0x34] ;  /* 0x00003400012e7983 */ /* 0x000f680000100800 */
[----:B---3--:R-:W1:Y:S01]  /*52f0*/  LDL R11, [R1+0x4] ;  /* 0x00000400010b7983 */ /* 0x008e620000100800 */
[----:B0-----:R-:W-:Y:S01]  /*5300*/  LEA R44, P0, R22, R104, 0x1 ;  /* 0x00000068162c7211 */ /* 0x001fe200078008ff */
[----:B------:R-:W-:Y:S02]  /*5310*/  BSSY B2, `(.L_x_1595) ;  /* 0x000002d000027945 */ /* 0x000fe40003800000 */
[----:B----4-:R0:W3:Y:S01]  /*5320*/  LDS.128 R12, [R90+0x25400] ;  /* 0x025400005a0c7984 */ /* 0x0100e20000000c00 */
[----:B-----5:R-:W-:Y:S02]  /*5330*/  ISETP.GE.AND P4, PT, R46, R101, PT ;  /* 0x000000652e00720c */ /* 0x020fe40003f86270 */
[----:B-1----:R-:W-:-:S11]  /*5340*/  LEA.HI.X R45, R22, R105, R11, 0x1, P0 ;  /* 0x00000069162d7211 */ /* 0x002fd600000f0c0b */
[----:B0--3--:R-:W-:Y:S05]  /*5350*/  @P4 BRA `(.L_x_1596) ;  /* 0x0000000000a04947 */ /* 0x009fea0003800000 */
[----:B------:R-:W-:Y:S01]  /*5360*/  SHF.R.U64 R11, R40, 0x10, R41 ;  /* 0x00000010280b7819 */ /* 0x000fe20000001229 */
[--C-:B------:R-:W-:Y:S01]  /*5370*/  HADD2.F32 R40, -RZ, R15.reuse.H1_H1 ;  /* 0x3000000fff287230 */ /* 0x100fe20000004100 */
[--C-:B------:R-:W-:Y:S01]  /*5380*/  SHF.R.U64 R46, R42, 0x10, R43.reuse ;  /* 0x000000102a2e7819 */ /* 0x100fe2000000122b */
[----:B------:R-:W-:Y:S01]  /*5390*/  HADD2.F32 R15, -RZ, R15.H0_H0 ;  /* 0x2000000fff0f7230 */ /* 0x000fe20000004100 */
[----:B------:R-:W-:Y:S01]  /*53a0*/  SHF.R.U32.HI R43, RZ, 0x10, R43 ;  /* 0x00000010ff2b7819 */ /* 0x000fe2000001162b */
[----:B------:R-:W-:Y:S01]  /*53b0*/  HADD2.F32 R42, -RZ, R11.H0_H0 ;  /* 0x2000000bff2a7230 */ /* 0x000fe20000004100 */
[----:B------:R-:W-:Y:S01]  /*53c0*/  SHF.R.U32.HI R41, RZ, 0x10, R41 ;  /* 0x00000010ff297819 */ /* 0x000fe20000011629 */
[----:B------:R-:W-:Y:S02]  /*53d0*/  HADD2.F32 R46, -RZ, R46.H0_H0 ;  /* 0x2000002eff2e7230 */ /* 0x000fe40000004100 */
[----:B------:R-:W-:Y:S02]  /*53e0*/  HADD2.F32 R43, -RZ, R43.H0_H0 ;  /* 0x2000002bff2b7230 */ /* 0x000fe40000004100 */
[----:B------:R-:W-:-:S02]  /*53f0*/  HADD2.F32 R11, -RZ, R13.H1_H1 ;  /* 0x3000000dff0b7230 */ /* 0x000fc40000004100 */
[----:B------:R-:W-:Y:S02]  /*5400*/  HADD2.F32 R13, -RZ, R13.H0_H0 ;  /* 0x2000000dff0d7230 */ /* 0x000fe40000004100 */
[-C--:B------:R-:W-:Y:S01]  /*5410*/  FMUL.FTZ R47, R15, R43.reuse ;  /* 0x0000002b0f2f7220 */ /* 0x080fe20000410000 */
[----:B------:R-:W-:Y:S02]  /*5420*/  HADD2.F32 R41, -RZ, R41.H0_H0 ;  /* 0x20000029ff297230 */ /* 0x000fe40000004100 */
[-C--:B------:R-:W-:Y:S01]  /*5430*/  FMUL.FTZ R48, R11, R46.reuse ;  /* 0x0000002e0b307220 */ /* 0x080fe20000410000 */
[C---:B------:R-:W-:Y:S01]  /*5440*/  FMUL.FTZ R50, R40.reuse, R43 ;  /* 0x0000002b28327220 */ /* 0x040fe20000410000 */
[C---:B------:R-:W-:Y:S01]  /*5450*/  FMUL.FTZ R46, R13.reuse, R46 ;  /* 0x0000002e0d2e7220 */ /* 0x040fe20000410000 */
[----:B------:R-:W-:Y:S01]  /*5460*/  FFMA.FTZ R49, R40, R41, R47 ;  /* 0x0000002928317223 */ /* 0x000fe2000001002f */
[-C--:B------:R-:W-:Y:S02]  /*5470*/  FFMA.FTZ R48, R13, R42.reuse, -R48 ;  /* 0x0000002a0d307223 */ /* 0x080fe40000010830 */
[----:B------:R-:W-:Y:S01]  /*5480*/  FFMA.FTZ R43, R11, R42, R46 ;  /* 0x0000002a0b2b7223 */ /* 0x000fe2000001002e */
[----:B------:R-:W-:-:S02]  /*5490*/  HADD2.F32 R40, -RZ, R108.H0_H0 ;  /* 0x2000006cff287230 */ /* 0x000fc40000004100 */
[----:B------:R-:W-:Y:S01]  /*54a0*/  FFMA.FTZ R50, R15, R41, -R50 ;  /* 0x000000290f327223 */ /* 0x000fe20000010832 */
[----:B------:R-:W-:Y:S02]  /*54b0*/  HADD2.F32 R108, -RZ, R108.H1_H1 ;  /* 0x3000006cff6c7230 */ /* 0x000fe40000004100 */
[----:B------:R-:W-:Y:S02]  /*54c0*/  HADD2.F32 R11, -RZ, R12.H1_H1 ;  /* 0x3000000cff0b7230 */ /* 0x000fe40000004100 */
[----:B------:R-:W-:Y:S02]  /*54d0*/  HADD2.F32 R13, -RZ, R14.H1_H1 ;  /* 0x3000000eff0d7230 */ /* 0x000fe40000004100 */
[----:B------:R-:W-:Y:S02]  /*54e0*/  HADD2.F32 R12, -RZ, R12.H0_H0 ;  /* 0x2000000cff0c7230 */ /* 0x000fe40000004100 */
[----:B------:R-:W-:Y:S01]  /*54f0*/  FMUL.FTZ R41, R11, R40 ;  /* 0x000000280b297220 */ /* 0x000fe20000410000 */
[----:B------:R-:W-:-:S02]  /*5500*/  HADD2.F32 R14, -RZ, R14.H0_H0 ;  /* 0x2000000eff0e7230 */ /* 0x000fc40000004100 */
[----:B------:R-:W-:Y:S01]  /*5510*/  FMUL.FTZ R47, R13, R108 ;  /* 0x0000006c0d2f7220 */ /* 0x000fe20000410000 */
[--C-:B------:R-:W-:Y:S02]  /*5520*/  HADD2.F32 R15, -RZ, R107.reuse.H0_H0 ;  /* 0x2000006bff0f7230 */ /* 0x100fe40000004100 */
[----:B------:R-:W-:Y:S01]  /*5530*/  FMUL.FTZ R40, R12, R40 ;  /* 0x000000280c287220 */ /* 0x000fe20000410000 */
        /* <DEDUP_REMOVED lines=10> */
.L_x_1596:
[----:B------:R-:W-:Y:S05]  /*55e0*/  BSYNC B2 ;  /* 0x0000000000027941 */ /* 0x000fea0003800000 */
.L_x_1595:
[----:B------:R0:W-:Y:S02]  /*55f0*/  ST.E.128 desc[UR60][R44.64], R12 ;  /* 0x0000000c2c007985 */ /* 0x0001e4000c101d3c */
.L_x_1594:
[----:B------:R-:W-:Y:S05]  /*5600*/  BSYNC B1 ;  /* 0x0000000000017941 */ /* 0x000fea0003800000 */
.L_x_1593:
[----:B------:R-:W-:-:S13]  /*5610*/  ISETP.NE.AND P0, PT, R77, RZ, PT ;  /* 0x000000ff4d00720c */ /* 0x000fda0003f05270 */
[----:B------:R-:W-:Y:S05]  /*5620*/  @!P0 BRA `(.L_x_1584) ;  /* 0x0000003000608947 */ /* 0x000fea0003800000 */
[----:B------:R-:W5:Y:S04]  /*5630*/  LDL R42, [R1+0x48] ;  /* 0x00004800012a7983 */ /* 0x000f680000100800 */
[----:B---3--:R-:W1:Y:S01]  /*5640*/  LDL R11, [R1] ;  /* 0x00000000010b7983 */ /* 0x008e620000100800 */
[C---:B0-----:R-:W-:Y:S01]  /*5650*/  LEA R40, P0, R23.reuse, R104, 0x1 ;  /* 0x0000006817287211 */ /* 0x041fe200078008ff */
        /* <DEDUP_REMOVED lines=45> */
.L_x_1598:
[----:B------:R-:W-:Y:S05]  /*5930*/  BSYNC B1 ;  /* 0x0000000000017941 */ /* 0x000fea0003800000 */
.L_x_1597:
[----:B------:R0:W-:Y:S01]  /*5940*/  ST.E.128 desc[UR60][R40.64], R12 ;  /* 0x0000000c28007985 */ /* 0x0001e2000c101d3c */
[----:B------:R-:W-:Y:S05]  /*5950*/  BRA `(.L_x_1584) ;  /* 0x0000002c00947947 */ /* 0x000fea0003800000 */
.L_x_1558:
[----:B------:R-:W2:Y:S01]  /*5960*/  LDL R36, [R1+0xc] ;  /* 0x00000c0001247983 */ /* 0x000ea20000100800 */
        /* <DEDUP_REMOVED lines=9> */
[----:B--2---:R-:W-:Y:S02]  /*5a00*/  ISETP.GE.AND P0, PT, R36, R95, PT ;  /* 0x0000005f2400720c */ /* 0x004fe40003f06270 */
[----:B------:R-:W-:-:S11]  /*5a10*/  CS2R R36, SRZ ;  /* 0x0000000000247805 */ /* 0x000fd6000001ff00 */
[----:B------:R-:W-:Y:S05]  /*5a20*/  @P0 BRA `(.L_x_1600) ;  /* 0x0000000000600947 */ /* 0x000fea0003800000 */
[----:B------:R-:W-:Y:S01]  /*5a30*/  IADD3 R38, P4, R80, R14, RZ ;  /* 0x0000000e50267210 */ /* 0x000fe20007f9e0ff */
[----:B------:R-:W-:Y:S01]  /*5a40*/  ULDC.64 UR4, c[0x0][0x3e8] ;  /* 0x0000fa0000047ab9 */ /* 0x000fe20000000a00 */
[----:B------:R-:W-:Y:S01]  /*5a50*/  IADD3 R36, P6, R84, R12, RZ ;  /* 0x0000000c54247210 */ /* 0x000fe20007fde0ff */
[----:B------:R-:W-:Y:S01]  /*5a60*/  ULDC.64 UR6, c[0x0][0x400] ;  /* 0x0001000000067ab9 */ /* 0x000fe20000000a00 */
[----:B------:R-:W-:Y:S01]  /*5a70*/  LEA R52, P5, R38, UR4, 0x1 ;  /* 0x0000000426347c11 */ /* 0x000fe2000f8a08ff */
[----:B------:R-:W-:Y:S01]  /*5a80*/  IMAD.X R39, R11, 0x1, R32, P4 ;  /* 0x000000010b277824 */ /* 0x000fe200020e0620 */
[----:B------:R-:W-:Y:S01]  /*5a90*/  LEA R56, P4, R36, UR6, 0x1 ;  /* 0x0000000624387c11 */ /* 0x000fe2000f8808ff */
[----:B------:R-:W-:Y:S01]  /*5aa0*/  IMAD.X R37, R72, 0x1, R34, P6 ;  /* 0x0000000148257824 */ /* 0x000fe200030e0622 */
[----:B------:R-:W-:Y:S02]  /*5ab0*/  ISETP.GE.AND P6, PT, R203, R101, PT ;  /* 0x00000065cb00720c */ /* 0x000fe40003fc6270 */
[----:B------:R-:W-:-:S02]  /*5ac0*/  CS2R R42, SRZ ;  /* 0x00000000002a7805 */ /* 0x000fc4000001ff00 */
[----:B------:R-:W-:Y:S02]  /*5ad0*/  LEA.HI.X R53, R38, UR5, R39, 0x1, P5 ;  /* 0x0000000526357c11 */ /* 0x000fe4000a8f0c27 */
[----:B------:R-:W-:Y:S02]  /*5ae0*/  CS2R R40, SRZ ;  /* 0x0000000000287805 */ /* 0x000fe4000001ff00 */
[----:B------:R-:W-:Y:S02]  /*5af0*/  ISETP.GE.AND P5, PT, R18, R101, PT ;  /* 0x000000651200720c */ /* 0x000fe40003fa6270 */
[----:B------:R-:W-:Y:S02]  /*5b00*/  CS2R R38, SRZ ;  /* 0x0000000000267805 */ /* 0x000fe4000001ff00 */
[----:B------:R-:W-:Y:S02]  /*5b10*/  LEA.HI.X R57, R36, UR7, R37, 0x1, P4 ;  /* 0x0000000724397c11 */ /* 0x000fe4000a0f0c25 */
[----:B------:R-:W-:-:S02]  /*5b20*/  CS2R R36, SRZ ;  /* 0x0000000000247805 */ /* 0x000fc4000001ff00 */
[----:B------:R-:W-:Y:S02]  /*5b30*/  CS2R R50, SRZ ;  /* 0x0000000000327805 */ /* 0x000fe4000001ff00 */
[----:B------:R-:W-:Y:S02]  /*5b40*/  CS2R R48, SRZ ;  /* 0x0000000000307805 */ /* 0x000fe4000001ff00 */
[----:B------:R-:W-:Y:S02]  /*5b50*/  CS2R R46, SRZ ;  /* 0x00000000002e7805 */ /* 0x000fe4000001ff00 */
[----:B------:R-:W-:Y:S01]  /*5b60*/  CS2R R44, SRZ ;  /* 0x00000000002c7805 */ /* 0x000fe2000001ff00 */
[----:B------:R0:W5:Y:S04]  /*5b70*/  @!P6 LDG.E.128 R36, desc[UR60][R52.64+0x80] ;  /* 0x0000803c3424e981 */ /* 0x000168000c1e1d00 */
[----:B------:R0:W5:Y:S04]  /*5b80*/  @!P5 LDG.E.128 R40, desc[UR60][R52.64] ;  /* 0x0000003c3428d981 */ /* 0x000168000c1e1d00 */
[----:B------:R0:W5:Y:S04]  /*5b90*/  @!P5 LDG.E.128 R48, desc[UR60][R56.64] ;  /* 0x0000003c3830d981 */ /* 0x000168000c1e1d00 */
[----:B------:R0:W5:Y:S02]  /*5ba0*/  @!P6 LDG.E.128 R44, desc[UR60][R56.64+0x80] ;  /* 0x0000803c382ce981 */ /* 0x000164000c1e1d00 */
.L_x_1600:
[----:B------:R-:W-:Y:S05]  /*5bb0*/  BSYNC B1 ;  /* 0x0000000000017941 */ /* 0x000fea0003800000 */
.L_x_1599:
        /* <DEDUP_REMOVED lines=20> */
[----:B------:R-:W-:Y:S02]  /*5d00*/  CS2R R64, SRZ ;  /* 0x0000000000407805 */ /* 0x000fe4000001ff00 */
[----:B------:R-:W-:Y:S02]  /*5d10*/  IADD3.X R72, R34, R72, R21, P5, P6 ;  /* 0x0000004822487210 */ /* 0x000fe40002fec415 */
[----:B------:R-:W-:Y:S02]  /*5d20*/  CS2R R62, SRZ ;  /* 0x00000000003e7805 */ /* 0x000fe4000001ff00 */
[----:B------:R-:W-:Y:S02]  /*5d30*/  LEA R12, P6, R15, UR4, 0x1 ;  /* 0x000000040f0c7c11 */ /* 0x000fe4000f8c08ff */
[----:B------:R-:W-:-:S02]  /*5d40*/  CS2R R60, SRZ ;  /* 0x00000000003c7805 */ /* 0x000fc4000001ff00 */
[----:B------:R-:W-:Y:S02]  /*5d50*/  LEA R14, P5, R11, UR6, 0x1 ;  /* 0x000000060b0e7c11 */ /* 0x000fe4000f8a08ff */
[----:B------:R-:W-:Y:S02]  /*5d60*/  LEA.HI.X R13, R15, UR5, R52, 0x1, P6 ;  /* 0x000000050f0d7c11 */ /* 0x000fe4000b0f0c34 */
[----:B------:R-:W-:Y:S02]  /*5d70*/  CS2R R52, SRZ ;  /* 0x0000000000347805 */ /* 0x000fe4000001ff00 */
[----:B------:R-:W-:Y:S02]  /*5d80*/  LEA.HI.X R15, R11, UR7, R72, 0x1, P5 ;  /* 0x000000070b0f7c11 */ /* 0x000fe4000a8f0c48 */
[-C--:B------:R-:W-:Y:S02]  /*5d90*/  ISETP.GE.AND P6, PT, R18, R101.reuse, PT ;  /* 0x000000651200720c */ /* 0x080fe40003fc6270 */
[----:B------:R-:W-:-:S11]  /*5da0*/  ISETP.GE.AND P5, PT, R203, R101, PT ;  /* 0x00000065cb00720c */ /* 0x000fd60003fa6270 */
[----:B------:R0:W5:Y:S04]  /*5db0*/  @!P6 LDG.E.128 R56, desc[UR60][R12.64] ;  /* 0x0000003c0c38e981 */ /* 0x000168000c1e1d00 */
[----:B------:R0:W5:Y:S04]  /*5dc0*/  @!P5 LDG.E.128 R52, desc[UR60][R12.64+0x80] ;  /* 0x0000803c0c34d981 */ /* 0x000168000c1e1d00 */
[----:B------:R0:W5:Y:S04]  /*5dd0*/  @!P6 LDG.E.128 R64, desc[UR60][R14.64] ;  /* 0x0000003c0e40e981 */ /* 0x000168000c1e1d00 */
[----:B------:R0:W5:Y:S02]  /*5de0*/  @!P5 LDG.E.128 R60, desc[UR60][R14.64+0x80] ;  /* 0x0000803c0e3cd981 */ /* 0x000164000c1e1d00 */
.L_x_1602:
[----:B------:R-:W-:Y:S05]  /*5df0*/  BSYNC B1 ;  /* 0x0000000000017941 */ /* 0x000fea0003800000 */
.L_x_1601:
[----:B------:R-:W2:Y:S01]  /*5e00*/  LDL R11, [R1+0x64] ;  /* 0x00006400010b7983 */ /* 0x000ea20000100800 */
[----:B0----5:R-:W-:Y:S02]  /*5e10*/  IMAD.MOV.U32 R12, RZ, RZ, R39 ;  /* 0x000000ffff0c7224 */ /* 0x021fe400078e0027 */
[----:B------:R-:W-:Y:S02]  /*5e20*/  IMAD.MOV.U32 R14, RZ, RZ, R43 ;  /* 0x000000ffff0e7224 */ /* 0x000fe400078e002b */
[----:B------:R-:W-:Y:S01]  /*5e30*/  IMAD.MOV.U32 R13, RZ, RZ, R42 ;  /* 0x000000ffff0d7224 */ /* 0x000fe200078e002a */
[----:B------:R-:W-:Y:S02]  /*5e40*/  PRMT R124, R12, 0x7610, R124 ;  /* 0x000076100c7c7816 */ /* 0x000fe4000000007c */
[----:B------:R-:W-:Y:S02]  /*5e50*/  MOV R12, R37 ;  /* 0x00000025000c7202 */ /* 0x000fe40000000f00 */
[----:B------:R-:W-:-:S02]  /*5e60*/  PRMT R127, R127, 0x5410, R14 ;  /* 0x000054107f7f7816 */ /* 0x000fc4000000000e */
[----:B------:R-:W-:Y:S01]  /*5e70*/  PRMT R124, R124, 0x5410, R12 ;  /* 0x000054107c7c7816 */ /* 0x000fe2000000000c */
[----:B------:R-:W-:Y:S01]  /*5e80*/  IMAD.MOV.U32 R12, RZ, RZ, R41 ;  /* 0x000000ffff0c7224 */ /* 0x000fe200078e0029 */
[----:B------:R-:W-:Y:S02]  /*5e90*/  MOV R14, R47 ;  /* 0x0000002f000e7202 */ /* 0x000fe40000000f00 */
[----:B------:R-:W-:Y:S01]  /*5ea0*/  PRMT R126, R13, 0x7610, R126 ;  /* 0x000076100d7e7816 */ /* 0x000fe2000000007e */
[----:B------:R-:W-:Y:S01]  /*5eb0*/  IMAD.MOV.U32 R13, RZ, RZ, R46 ;  /* 0x000000ffff0d7224 */ /* 0x000fe200078e002e */
[----:B------:R-:W-:Y:S01]  /*5ec0*/  PRMT R112, R12, 0x7610, R112 ;  /* 0x000076100c707816 */ /* 0x000fe20000000070 */
[----:B------:R-:W-:Y:S01]  /*5ed0*/  IMAD.MOV.U32 R12, RZ, RZ, R45 ;  /* 0x000000ffff0c7224 */ /* 0x000fe200078e002d */
[----:B------:R-:W-:-:S04]  /*5ee0*/  PRMT R125, R14, 0x7610, R125 ;  /* 0x000076100e7d7816 */ /* 0x000fc8000000007d */
[----:B------:R-:W-:Y:S01]  /*5ef0*/  PRMT R125, R125, 0x5410, R12 ;  /* 0x000054107d7d7816 */ /* 0x000fe2000000000c */
[----:B------:R-:W-:-:S05]  /*5f00*/  IMAD.MOV.U32 R12, RZ, RZ, R51 ;  /* 0x000000ffff0c7224 */ /* 0x000fca00078e0033 */
[----:B------:R-:W-:Y:S02]  /*5f10*/  PRMT R128, R12, 0x7610, R128 ;  /* 0x000076100c807816 */ /* 0x000fe40000000080 */
[----:B------:R-:W-:-:S04]  /*5f20*/  MOV R12, R49 ;  /* 0x00000031000c7202 */ /* 0x000fc80000000f00 */
[----:B------:R-:W-:Y:S01]  /*5f30*/  PRMT R111, R12, 0x7610, R111 ;  /* 0x000076100c6f7816 */ /* 0x000fe2000000006f */
[----:B------:R-:W-:Y:S01]  /*5f40*/  IMAD.MOV.U32 R12, RZ, RZ, R55 ;  /* 0x000000ffff0c7224 */ /* 0x000fe200078e0037 */
[----:B--2---:R-:W-:Y:S01]  /*5f50*/  R2UR UR4, R11 ;  /* 0x000000000b0472ca */ /* 0x004fe200000e0000 */
[----:B------:R-:W-:-:S05]  /*5f60*/  IMAD.MOV.U32 R11, RZ, RZ, R38 ;  /* 0x000000ffff0b7224 */ /* 0x000fca00078e0026 */
[----:B------:R-:W-:Y:S01]  /*5f70*/  PRMT R122, R11, 0x7610, R122 ;  /* 0x000076100b7a7816 */ /* 0x000fe2000000007a */
[----:B------:R-:W-:-:S03]  /*5f80*/  IMAD.MOV.U32 R11, RZ, RZ, R36 ;  /* 0x000000ffff0b7224 */ /* 0x000fc600078e0024 */
[----:B------:R-:W-:Y:S02]  /*5f90*/  PRMT R122, R122, 0x5410, R13 ;  /* 0x000054107a7a7816 */ /* 0x000fe4000000000d */
[----:B------:R-:W-:Y:S01]  /*5fa0*/  PRMT R123, R11, 0x7610, R123 ;  /* 0x000076100b7b7816 */ /* 0x000fe2000000007b */
[----:B------:R-:W-:Y:S01]  /*5fb0*/  IMAD.MOV.U32 R11, RZ, RZ, R40 ;  /* 0x000000ffff0b7224 */ /* 0x000fe200078e0028 */
[----:B------:R-:W-:-:S04]  /*5fc0*/  UISETP.NE.AND UP0, UPT, UR4, 0x3, UPT ;  /* 0x000000030400788c */ /* 0x000fc8000bf05270 */
[----:B------:R-:W-:Y:S01]  /*5fd0*/  PRMT R127, R11, 0x7610, R127 ;  /* 0x000076100b7f7816 */ /* 0x000fe2000000007f */
[----:B------:R-:W-:Y:S01]  /*5fe0*/  IMAD.MOV.U32 R11, RZ, RZ, R44 ;  /* 0x000000ffff0b7224 */ /* 0x000fe200078e002c */
[----:B------:R-:W-:-:S04]  /*5ff0*/  PLOP3.LUT P5, PT, PT, PT, UP0, 0x80, 0x0 ;  /* 0x000000000000781c */ /* 0x000fc80003faf008 */
[----:B------:R-:W-:Y:S01]  /*6000*/  PRMT R123, R123, 0x5410, R11 ;  /* 0x000054107b7b7816 */ /* 0x000fe2000000000b */
[----:B------:R-:W-:-:S05]  /*6010*/  IMAD.MOV.U32 R11, RZ, RZ, R50 ;  /* 0x000000ffff0b7224 */ /* 0x000fca00078e0032 */
[----:B------:R-:W-:Y:S01]  /*6020*/  PRMT R126, R126, 0x5410, R11 ;  /* 0x000054107e7e7816 */ /* 0x000fe2000000000b */
[----:B------:R-:W-:-:S05]  /*6030*/  IMAD.MOV.U32 R11, RZ, RZ, R48 ;  /* 0x000000ffff0b7224 */ /* 0x000fca00078e0030 */
        /* <DEDUP_REMOVED lines=26> */
.L_x_1603:
[----:B------:R-:W2:Y:S01]  /*61e0*/  LDL R11, [R1+0x4c] ;  /* 0x00004c00010b7983 */ /* 0x000ea20000100800 */
[----:B------:R-:W-:Y:S01]  /*61f0*/  IMAD R88, R200, 0x8, R17 ;  /* 0x00000008c8587824 */ /* 0x000fe200078e0211 */
[----:B------:R-:W0:Y:S01]  /*6200*/  LDC R106, c[0x0][0x2f4] ;  /* 0x0000bd00ff6a7b82 */ /* 0x000e220000000800 */
[----:B------:R-:W-:Y:S01]  /*6210*/  BSSY B1, `(.L_x_1604) ;  /* 0x0000004000017945 */ /* 0x000fe20003800000 */
[----:B--2---:R-:W-:-:S04]  /*6220*/  SHF.L.U32 R100, R11, 0x1f, RZ ;  /* 0x0000001f0b647819 */ /* 0x004fc800000006ff */
[----:B------:R-:W1:Y:S02]  /*6230*/  SYNCS.PHASECHK.TRANS64.TRYWAIT P6, [R88+URZ+0x30890], R100 ;  /* 0x03089064580075a7 */ /* 0x000e6400080c017f */
[----:B01----:R-:W-:Y:S05]  /*6240*/  @!P6 BRA `(.L_x_1605) ;  /* 0x0000026000b8e947 */ /* 0x003fea0003800000 */
.L_x_2005:
[----:B------:R-:W-:Y:S05]  /*6250*/  BSYNC B1 ;  /* 0x0000000000017941 */ /* 0x000fea0003800000 */
.L_x_1604:
[----:B------:R-:W-:Y:S01]  /*6260*/  UMOV UR4, 0xffffffff ;  /* 0xffffffff00047882 */ /* 0x000fe20000000000 */
[----:B------:R-:W-:Y:S02]  /*6270*/  IADD3 R107, -R91, R106, RZ ;  /* 0x0000006a5b6b7210 */ /* 0x000fe40007ffe1ff */
[----:B------:R-:W-:Y:S05]  /*6280*/  BRA.DIV UR4, `(.L_x_1606) ;  /* 0x0000026204bc7947 */ /* 0x000fea000b800000 */
[----:B------:R1:W2:Y:S04]  /*6290*/  SHFL.IDX PT, R103, R105, RZ, 0x181f ;  /* 0x00181fff69677589 */ /* 0x0002a800000e0000 */
[----:B------:R1:W3:Y:S02]  /*62a0*/  SHFL.IDX PT, R11, R104, RZ, 0x181f ;  /* 0x00181fff680b7589 */ /* 0x0002e400000e0000 */
.L_x_2009:
[----:B------:R-:W-:Y:S04]  /*62b0*/  BSSY B1, `(.L_x_1607) ;  /* 0x00000f9000017945 */ /* 0x000fe80003800000 */
[----:B------:R-:W-:Y:S05]  /*62c0*/  @P0 BRA `(.L_x_1608) ;  /* 0x0000000c00dc0947 */ /* 0x000fea0003800000 */
[----:B------:R-:W-:Y:S01]  /*62d0*/  ISETP.NE.AND P0, PT, R29, RZ, PT ;  /* 0x000000ff1d00720c */ /* 0x000fe20003f05270 */
[----:B------:R-:W-:Y:S01]  /*62e0*/  BSSY B2, `(.L_x_1609) ;  /* 0x000007b000027945 */ /* 0x000fe20003800000 */
[----:B---3--:R-:W-:-:S11]  /*62f0*/  IMAD.MOV.U32 R102, RZ, RZ, R11 ;  /* 0x000000ffff667224 */ /* 0x008fd600078e000b */
[----:B------:R-:W-:Y:S05]  /*6300*/  @!P0 BRA `(.L_x_1610) ;  /* 0x0000000400e08947 */ /* 0x000fea0003800000 */
[----:B------:R-:W3:Y:S04]  /*6310*/  LDL R72, [R1+0x60] ;  /* 0x0000600001487983 */ /* 0x000ee80000100800 */
[----:B------:R-:W4:Y:S04]  /*6320*/  LDL R15, [R1+0xcc] ;  /* 0x0000cc00010f7983 */ /* 0x000f280000100800 */
[----:B------:R-:W5:Y:S01]  /*6330*/  LDL R14, [R1+0x6c] ;  /* 0x00006c00010e7983 */ /* 0x000f620000100800 */
[----:B------:R-:W-:Y:S01]  /*6340*/  SEL R12, R91, R107, !P2 ;  /* 0x0000006b5b0c7207 */ /* 0x000fe20005000000 */
[----:B------:R-:W-:Y:S01]  /*6350*/  BSSY B3, `(.L_x_1611) ;  /* 0x000006d000037945 */ /* 0x000fe20003800000 */
[----:B------:R-:W-:-:S02]  /*6360*/  ISETP.GE.AND P0, PT, R18, R101, PT ;  /* 0x000000651200720c */ /* 0x000fc40003f06270 */
[----:B------:R-:W-:-:S04]  /*6370*/  SHF.R.S32.HI R13, RZ, 0x1f, R12 ;  /* 0x0000001fff0d7819 */ /* 0x000fc8000001140c */
[----:B------:R-:W-:-:S04]  /*6380*/  LEA.HI R13, R13, R12, RZ, 0x4 ;  /* 0x0000000c0d0d7211 */ /* 0x000fc800078f20ff */
[----:B------:R-:W-:-:S04]  /*6390*/  LEA.HI.SX32 R108, R13, R35, 0x1c ;  /* 0x000000230d6c7211 */ /* 0x000fc800078fe2ff */
[----:B------:R-:W-:-:S04]  /*63a0*/  SHF.R.S32.HI R12, RZ, 0x1f, R108 ;  /* 0x0000001fff0c7819 */ /* 0x000fc8000001146c */
[----:B------:R-:W-:Y:S01]  /*63b0*/  LEA.HI R12, R12, R108, RZ, 0x3 ;  /* 0x0000006c0c0c7211 */ /* 0x000fe200078f18ff */
[----:B------:R-:W-:-:S04]  /*63c0*/  IMAD.SHL.U32 R108, R108, 0x8, RZ ;  /* 0x000000086c6c7824 */ /* 0x000fc800078e00ff */
[----:B------:R-:W-:-:S05]  /*63d0*/  IMAD.SHL.U32 R12, R12, 0x200, RZ ;  /* 0x000002000c0c7824 */ /* 0x000fca00078e00ff */
[----:B------:R-:W-:Y:S02]  /*63e0*/  LOP3.LUT R12, R12, 0x7ffff000, RZ, 0xc0, !PT ;  /* 0x7ffff0000c0c7812 */ /* 0x000fe400078ec0ff */
[----:B---3--:R-:W-:-:S04]  /*63f0*/  LOP3.LUT R13, R72, 0x38, R108, 0xf8, !PT ;  /* 0x00000038480d7812 */ /* 0x008fc800078ef86c */
[----:B----4-:R-:W-:-:S04]  /*6400*/  LOP3.LUT R13, R13, R15, RZ, 0x3c, !PT ;  /* 0x0000000f0d0d7212 */ /* 0x010fc800078e3cff */
[----:B-----5:R-:W-:-:S05]  /*6410*/  IADD3 R12, R13, R12, R14 ;  /* 0x0000000c0d0c7210 */ /* 0x020fca0007ffe00e */
[C---:B------:R-:W-:Y:S02]  /*6420*/  IMAD R72, R200.reuse, 0x4000, R12 ;  /* 0x00004000c8487824 */ /* 0x040fe400078e020c */
[----:B------:R-:W-:Y:S02]  /*6430*/  IMAD R12, R200, 0x4000, R89 ;  /* 0x00004000c80c7824 */ /* 0x000fe400078e0259 */
[----:B------:R-:W-:-:S03]  /*6440*/  IMAD R72, R72, 0x2, R17 ;  /* 0x0000000248487824 */ /* 0x000fc600078e0211 */
[----:B------:R-:W-:-:S03]  /*6450*/  LEA R12, R12, R17, 0x1 ;  /* 0x000000110c0c7211 */ /* 0x000fc600078e08ff */
[----:B------:R-:W3:Y:S04]  /*6460*/  LDS.128 R72, [R72+0x20400] ;  /* 0x0204000048487984 */ /* 0x000ee80000000c00 */
[----:B------:R-:W4:Y:S01]  /*6470*/  LDS.128 R12, [R12+0x20400] ;  /* 0x020400000c0c7984 */ /* 0x000f220000000c00 */
[----:B------:R-:W-:Y:S05]  /*6480*/  @P0 BRA `(.L_x_1612) ;  /* 0x0000000400640947 */ /* 0x000fea0003800000 */
[----:B---3--:R-:W-:Y:S01]  /*6490*/  IMAD.MOV.U32 R110, RZ, RZ, R73 ;  /* 0x000000ffff6e7224 */ /* 0x008fe200078e0049 */
[----:B------:R-:W-:Y:S01]  /*64a0*/  SHF.R.U64 R40, R40, 0x10, R41 ;  /* 0x0000001028287819 */ /* 0x000fe20000001229 */
[----:B----4-:R-:W-:Y:S01]  /*64b0*/  IMAD.MOV.U32 R109, RZ, RZ, R13 ;  /* 0x000000ffff6d7224 */ /* 0x010fe200078e000d */
[----:B------:R-:W-:Y:S01]  /*64c0*/  SHF.R.U32.HI R41, RZ, 0x10, R41 ;  /* 0x00000010ff297819 */ /* 0x000fe20000011629 */
[----:B------:R-:W-:Y:S01]  /*64d0*/  HADD2.F32 R111, -RZ, R111.H0_H0 ;  /* 0x2000006fff6f7230 */ /* 0x000fe20000004100 */
[----:B------:R-:W-:Y:S01]  /*64e0*/  SHF.R.U64 R42, R42, 0x10, R43 ;  /* 0x000000102a2a7819 */ /* 0x000fe2000000122b */
[----:B------:R-:W-:Y:S02]  /*64f0*/  HADD2.F32 R13, -RZ, R110.H0_H0 ;  /* 0x2000006eff0d7230 */ /* 0x000fe40000004100 */
[----:B------:R-:W-:Y:S02]  /*6500*/  HADD2.F32 R113, -RZ, R109.H0_H0 ;  /* 0x2000006dff717230 */ /* 0x000fe40000004100 */
[----:B------:R-:W-:-:S02]  /*6510*/  HADD2.F32 R112, -RZ, R112.H0_H0 ;  /* 0x20000070ff707230 */ /* 0x000fc40000004100 */
[-C--:B------:R-:W-:Y:S01]  /*6520*/  FMUL.FTZ R73, R13, R111.reuse ;  /* 0x0000006f0d497220 */ /* 0x080fe20000410000 */
[----:B------:R-:W-:Y:S02]  /*6530*/  HADD2.F32 R110, -RZ, R110.H1_H1 ;  /* 0x3000006eff6e7230 */ /* 0x000fe40000004100 */
[C---:B------:R-:W-:Y:S01]  /*6540*/  FMUL.FTZ R111, R113.reuse, R111 ;  /* 0x0000006f716f7220 */ /* 0x040fe20000410000 */
[----:B------:R-:W-:Y:S02]  /*6550*/  HADD2.F32 R41, -RZ, R41.H0_H0 ;  /* 0x20000029ff297230 */ /* 0x000fe40000004100 */
[-C--:B------:R-:W-:Y:S01]  /*6560*/  FFMA.FTZ R73, R113, R112.reuse, -R73 ;  /* 0x0000007071497223 */ /* 0x080fe20000010849 */
[----:B------:R-:W-:Y:S02]  /*6570*/  HADD2.F32 R40, -RZ, R40.H0_H0 ;  /* 0x20000028ff287230 */ /* 0x000fe40000004100 */
[----:B------:R-:W-:Y:S01]  /*6580*/  FFMA.FTZ R13, R13, R112, R111 ;  /* 0x000000700d0d7223 */ /* 0x000fe2000001006f */
[--C-:B------:R-:W-:Y:S01]  /*6590*/  SHF.R.U32.HI R111, RZ, 0x10, R49.reuse ;  /* 0x00000010ff6f7819 */ /* 0x100fe20000011631 */
[----:B------:R-:W-:Y:S01]  /*65a0*/  HADD2.F32 R112, -RZ, R128.H0_H0 ;  /* 0x20000080ff707230 */ /* 0x000fe20000004100 */
[----:B------:R-:W-:Y:S01]  /*65b0*/  SHF.R.U64 R49, R48, 0x10, R49 ;  /* 0x0000001030317819 */ /* 0x000fe20000001231 */
[----:B------:R-:W-:-:S02]  /*65c0*/  HADD2.F32 R48, -RZ, R109.H1_H1 ;  /* 0x3000006dff307230 */ /* 0x000fc40000004100 */
[----:B------:R-:W-:Y:S02]  /*65d0*/  HADD2.F32 R111, -RZ, R111.H0_H0 ;  /* 0x2000006fff6f7230 */ /* 0x000fe40000004100 */
[----:B------:R-:W-:Y:S02]  /*65e0*/  HADD2.F32 R49, -RZ, R49.H0_H0 ;  /* 0x20000031ff317230 */ /* 0x000fe40000004100 */
[----:B------:R-:W-:Y:S02]  /*65f0*/  HADD2.F32 R42, -RZ, R42.H0_H0 ;  /* 0x2000002aff2a7230 */ /* 0x000fe40000004100 */
[-C--:B------:R-:W-:Y:S01]  /*6600*/  FMUL.FTZ R109, R110, R111.reuse ;  /* 0x0000006f6e6d7220 */ /* 0x080fe20000410000 */
[----:B------:R-:W-:-:S03]  /*6610*/  FMUL.FTZ R111, R48, R111 ;  /* 0x0000006f306f7220 */ /* 0x000fc60000410000 */
[-C--:B------:R-:W-:Y:S01]  /*6620*/  FFMA.FTZ R48, R48, R41.reuse, -R109 ;  /* 0x0000002930307223 */ /* 0x080fe2000001086d */
[----:B------:R-:W-:Y:S02]  /*6630*/  HADD2.F32 R109, -RZ, R75.H0_H0 ;  /* 0x2000004bff6d7230 */ /* 0x000fe40000004100 */
[----:B------:R-:W-:Y:S01]  /*6640*/  FFMA.FTZ R41, R110, R41, R111 ;  /* 0x000000296e297223 */ /* 0x000fe2000001006f */
[----:B------:R-:W-:Y:S02]  /*6650*/  HADD2.F32 R110, -RZ, R127.H1_H1 ;  /* 0x3000007fff6e7230 */ /* 0x000fe40000004100 */
[--C-:B------:R-:W-:Y:S02]  /*6660*/  HADD2.F32 R111, -RZ, R15.reuse.H0_H0 ;  /* 0x2000000fff6f7230 */ /* 0x100fe40000004100 */
[----:B------:R-:W-:Y:S01]  /*6670*/  FMUL.FTZ R113, R109, R112 ;  /* 0x000000706d717220 */ /* 0x000fe20000410000 */
[----:B------:R-:W-:Y:S01]  /*6680*/  HADD2.F32 R15, -RZ, R15.H1_H1 ;  /* 0x3000000fff0f7230 */ /* 0x000fe20000004100 */
[----:B------:R-:W-:-:S02]  /*6690*/  F2FP.F16.F32.PACK_AB R48, R48, R73 ;  /* 0x000000493030723e */ /* 0x000fc400000000ff */
[C---:B------:R-:W-:Y:S01]  /*66a0*/  FFMA.FTZ R113, R111.reuse, R110, -R113 ;  /* 0x0000006e6f717223 */ /* 0x040fe20000010871 */
[----:B------:R-:W-:Y:S01]  /*66b0*/  FMUL.FTZ R111, R111, R112 ;  /* 0x000000706f6f7220 */ /* 0x000fe20000410000 */
[----:B------:R-:W-:Y:S01]  /*66c0*/  HADD2.F32 R112, -RZ, R128.H1_H1 ;  /* 0x30000080ff707230 */ /* 0x000fe20000004100 */
[----:B------:R-:W-:Y:S01]  /*66d0*/  F2FP.F16.F32.PACK_AB R41, R41, R13 ;  /* 0x0000000d2929723e */ /* 0x000fe200000000ff */
[----:B------:R-:W-:Y:S02]  /*66e0*/  IMAD.MOV.U32 R13, RZ, RZ, R48 ;  /* 0x000000ffff0d7224 */ /* 0x000fe400078e0030 */
[----:B------:R-:W-:Y:S01]  /*66f0*/  FFMA.FTZ R111, R109, R110, R111 ;  /* 0x0000006e6d6f7223 */ /* 0x000fe2000001006f */
[----:B------:R-:W-:Y:S02]  /*6700*/  SHF.R.U32.HI R109, RZ, 0x10, R43 ;  /* 0x00000010ff6d7819 */ /* 0x000fe4000001162b */
[--C-:B------:R-:W-:Y:S02]  /*6710*/  SHF.R.U64 R43, R50, 0x10, R51.reuse ;  /* 0x00000010322b7819 */ /* 0x100fe40000001233 */
[----:B------:R-:W-:Y:S01]  /*6720*/  SHF.R.U32.HI R50, RZ, 0x10, R51 ;  /* 0x00000010ff327819 */ /* 0x000fe20000011633 */
[----:B------:R-:W-:Y:S01]  /*6730*/  HADD2.F32 R51, -RZ, R75.H1_H1 ;  /* 0x3000004bff337230 */ /* 0x000fe20000004100 */
[----:B------:R-:W-:Y:S01]  /*6740*/  MOV R73, R41 ;  /* 0x0000002900497202 */ /* 0x000fe20000000f00 */
[----:B------:R-:W-:-:S02]  /*6750*/  HADD2.F32 R109, -RZ, R109.H0_H0 ;  /* 0x2000006dff6d7230 */ /* 0x000fc40000004100 */
        /* <DEDUP_REMOVED lines=9> */
[----:B------:R-:W-:Y:S01]  /*67f0*/  FMUL.FTZ R110, R50, R112 ;  /* 0x00000070326e7220 */ /* 0x000fe20000410000 */
[----:B------:R-:W-:Y:S01]  /*6800*/  HADD2.F32 R51, -RZ, R127.H0_H0 ;  /* 0x2000007fff337230 */ /* 0x000fe20000004100 */
[----:B------:R-:W-:Y:S01]  /*6810*/  F2FP.F16.F32.PACK_AB R75, R75, R113 ;  /* 0x000000714b4b723e */ /* 0x000fe200000000ff */
[----:B------:R-:W-:-:S02]  /*6820*/  HADD2.F32 R12, -RZ, R12.H1_H1 ;  /* 0x3000000cff0c7230 */ /* 0x000fc40000004100 */
[----:B------:R-:W-:Y:S01]  /*6830*/  FMUL.FTZ R112, R109, R112 ;  /* 0x000000706d707220 */ /* 0x000fe20000410000 */
[----:B------:R-:W-:Y:S01]  /*6840*/  F2FP.F16.F32.PACK_AB R111, R15, R111 ;  /* 0x0000006f0f6f723e */ /* 0x000fe200000000ff */
[-C--:B------:R-:W-:Y:S01]  /*6850*/  FFMA.FTZ R110, R109, R51.reuse, -R110 ;  /* 0x000000336d6e7223 */ /* 0x080fe2000001086e */
[----:B------:R-:W-:Y:S02]  /*6860*/  HADD2.F32 R109, -RZ, R126.H1_H1 ;  /* 0x3000007eff6d7230 */ /* 0x000fe40000004100 */
[----:B------:R-:W-:Y:S01]  /*6870*/  FFMA.FTZ R112, R50, R51, R112 ;  /* 0x0000003332707223 */ /* 0x000fe20000010070 */
[-C--:B------:R-:W-:Y:S01]  /*6880*/  FMUL.FTZ R50, R72, R49.reuse ;  /* 0x0000003148327220 */ /* 0x080fe20000410000 */
[C---:B------:R-:W-:Y:S01]  /*6890*/  FMUL.FTZ R49, R12.reuse, R49 ;  /* 0x000000310c317220 */ /* 0x040fe20000410000 */
[----:B------:R-:W-:Y:S02]  /*68a0*/  HADD2.F32 R51, -RZ, R14.H0_H0 ;  /* 0x2000000eff337230 */ /* 0x000fe40000004100 */
[-C--:B------:R-:W-:Y:S01]  /*68b0*/  FFMA.FTZ R12, R12, R40.reuse, -R50 ;  /* 0x000000280c0c7223 */ /* 0x080fe20000010832 */
[----:B------:R-:W-:Y:S01]  /*68c0*/  FFMA.FTZ R40, R72, R40, R49 ;  /* 0x0000002848287223 */ /* 0x000fe20000010031 */
[----:B------:R-:W-:-:S02]  /*68d0*/  HADD2.F32 R49, -RZ, R74.H0_H0 ;  /* 0x2000004aff317230 */ /* 0x000fc40000004100 */
[----:B------:R-:W-:Y:S01]  /*68e0*/  HADD2.F32 R50, -RZ, R126.H0_H0 ;  /* 0x2000007eff327230 */ /* 0x000fe20000004100 */
[----:B------:R-:W-:Y:S01]  /*68f0*/  F2FP.F16.F32.PACK_AB R12, R12, R110 ;  /* 0x0000006e0c0c723e */ /* 0x000fe200000000ff */
[----:B------:R-:W-:Y:S02]  /*6900*/  HADD2.F32 R74, -RZ, R74.H1_H1 ;  /* 0x3000004aff4a7230 */ /* 0x000fe40000004100 */
[-C--:B------:R-:W-:Y:S01]  /*6910*/  FMUL.FTZ R72, R49, R109.reuse ;  /* 0x0000006d31487220 */ /* 0x080fe20000410000 */
[C---:B------:R-:W-:Y:S01]  /*6920*/  FMUL.FTZ R109, R51.reuse, R109 ;  /* 0x0000006d336d7220 */ /* 0x040fe20000410000 */
[----:B------:R-:W-:Y:S01]  /*6930*/  HADD2.F32 R14, -RZ, R14.H1_H1 ;  /* 0x3000000eff0e7230 */ /* 0x000fe20000004100 */
[----:B------:R-:W-:Y:S01]  /*6940*/  F2FP.F16.F32.PACK_AB R40, R40, R112 ;  /* 0x000000702828723e */ /* 0x000fe200000000ff */
[-C--:B------:R-:W-:Y:S01]  /*6950*/  FFMA.FTZ R72, R51, R50.reuse, -R72 ;  /* 0x0000003233487223 */ /* 0x080fe20000010848 */
[----:B------:R-:W-:Y:S01]  /*6960*/  FFMA.FTZ R109, R49, R50, R109 ;  /* 0x00000032316d7223 */ /* 0x000fe2000001006d */
[-C--:B------:R-:W-:Y:S01]  /*6970*/  FMUL.FTZ R49, R74, R43.reuse ;  /* 0x0000002b4a317220 */ /* 0x080fe20000410000 */
[----:B------:R-:W-:Y:S01]  /*6980*/  FMUL.FTZ R43, R14, R43 ;  /* 0x0000002b0e2b7220 */ /* 0x000fe20000410000 */
[----:B------:R-:W-:-:S02]  /*6990*/  IMAD.MOV.U32 R15, RZ, RZ, R75 ;  /* 0x000000ffff0f7224 */ /* 0x000fc400078e004b */
[-C--:B------:R-:W-:Y:S01]  /*69a0*/  FFMA.FTZ R49, R14, R42.reuse, -R49 ;  /* 0x0000002a0e317223 */ /* 0x080fe20000010831 */
[----:B------:R-:W-:Y:S01]  /*69b0*/  FFMA.FTZ R43, R74, R42, R43 ;  /* 0x0000002a4a2b7223 */ /* 0x000fe2000001002b */
[----:B------:R-:W-:-:S03]  /*69c0*/  IMAD.MOV.U32 R75, RZ, RZ, R111 ;  /* 0x000000ffff4b7224 */ /* 0x000fc600078e006f */
[----:B------:R-:W-:Y:S01]  /*69d0*/  F2FP.F16.F32.PACK_AB R49, R49, R72 ;  /* 0x000000483131723e */ /* 0x000fe200000000ff */
[----:B------:R-:W-:Y:S01]  /*69e0*/  IMAD.MOV.U32 R72, RZ, RZ, R40 ;  /* 0x000000ffff487224 */ /* 0x000fe200078e0028 */
[----:B------:R-:W-:-:S03]  /*69f0*/  F2FP.F16.F32.PACK_AB R43, R43, R109 ;  /* 0x0000006d2b2b723e */ /* 0x000fc600000000ff */
[----:B------:R-:W-:Y:S02]  /*6a00*/  IMAD.MOV.U32 R14, RZ, RZ, R49 ;  /* 0x000000ffff0e7224 */ /* 0x000fe400078e0031 */
[----:B------:R-:W-:-:S07]  /*6a10*/  IMAD.MOV.U32 R74, RZ, RZ, R43 ;  /* 0x000000ffff4a7224 */ /* 0x000fce00078e002b */
.L_x_1612:
[----:B------:R-:W-:Y:S05]  /*6a20*/  BSYNC B3 ;  /* 0x0000000000037941 */ /* 0x000fea0003800000 */
.L_x_1611:
[----:B------:R-:W-:-:S04]  /*6a30*/  LEA R40, P0, R68, R11, 0x1 ;  /* 0x0000000b44287211 */ /* 0x000fc800078008ff */
[----:B--2---:R-:W-:Y:S02]  /*6a40*/  LEA.HI.X R41, R68, R103, R86, 0x1, P0 ;  /* 0x0000006744297211 */ /* 0x004fe400000f0c56 */
[----:B------:R-:W-:-:S03]  /*6a50*/  ISETP.GE.AND P0, PT, R108, R106, PT ;  /* 0x0000006a6c00720c */ /* 0x000fc60003f06270 */
[----:B----4-:R2:W-:Y:S10]  /*6a60*/  ST.E.128 desc[UR60][R40.64], R12 ;  /* 0x0000000c28007985 */ /* 0x0105f4000c101d3c */
[----:B--2---:R-:W-:-:S05]  /*6a70*/  @!P0 IMAD.WIDE R12, R108, 0x2, R102 ;  /* 0x000000026c0c8825 */ /* 0x004fca00078e0266 */
[----:B---3--:R3:W-:Y:S02]  /*6a80*/  @!P0 ST.E.128 desc[UR60][R12.64], R72 ;  /* 0x000000480c008985 */ /* 0x0087e4000c101d3c */
.L_x_1610:
[----:B------:R-:W-:Y:S05]  /*6a90*/  BSYNC B2 ;  /* 0x0000000000027941 */ /* 0x000fea0003800000 */
.L_x_1609:
[----:B------:R-:W-:-:S13]  /*6aa0*/  ISETP.NE.AND P0, PT, R71, RZ, PT ;  /* 0x000000ff4700720c */ /* 0x000fda0003f05270 */
[----:B------:R-:W-:Y:S05]  /*6ab0*/  @!P0 BRA `(.L_x_1608) ;  /* 0x0000000400e08947 */ /* 0x000fea0003800000 */
[----:B------:R-:W4:Y:S04]  /*6ac0*/  LDL R40, [R1+0x60] ;  /* 0x0000600001287983 */ /* 0x000f280000100800 */
[----:B------:R-:W5:Y:S04]  /*6ad0*/  LDL R15, [R1+0xcc] ;  /* 0x0000cc00010f7983 */ /* 0x000f680000100800 */
[----:B------:R-:W2:Y:S01]  /*6ae0*/  LDL R14, [R1+0x6c] ;  /* 0x00006c00010e7983 */ /* 0x000ea20000100800 */
[----:B---3--:R-:W-:Y:S01]  /*6af0*/  SEL R12, R91, R107, !P1 ;  /* 0x0000006b5b0c7207 */ /* 0x008fe20004800000 */
[----:B------:R-:W-:Y:S01]  /*6b00*/  BSSY B2, `(.L_x_1613) ;  /* 0x000006d000027945 */ /* 0x000fe20003800000 */
[----:B------:R-:W-:-:S02]  /*6b10*/  ISETP.GE.AND P0, PT, R203, R101, PT ;  /* 0x00000065cb00720c */ /* 0x000fc40003f06270 */
[----:B------:R-:W-:-:S04]  /*6b20*/  SHF.R.S32.HI R13, RZ, 0x1f, R12 ;  /* 0x0000001fff0d7819 */ /* 0x000fc8000001140c */
[----:B------:R-:W-:-:S04]  /*6b30*/  LEA.HI R48, R13, R12, RZ, 0x4 ;  /* 0x0000000c0d307211 */ /* 0x000fc800078f20ff */
[----:B------:R-:W-:-:S04]  /*6b40*/  LEA.HI.SX32 R48, R48, R69, 0x1c ;  /* 0x0000004530307211 */ /* 0x000fc800078fe2ff */
[----:B------:R-:W-:-:S04]  /*6b50*/  SHF.R.S32.HI R13, RZ, 0x1f, R48 ;  /* 0x0000001fff0d7819 */ /* 0x000fc80000011430 */
[----:B------:R-:W-:Y:S01]  /*6b60*/  LEA.HI R12, R13, R48, RZ, 0x3 ;  /* 0x000000300d0c7211 */ /* 0x000fe200078f18ff */
[----:B------:R-:W-:-:S03]  /*6b70*/  IMAD.SHL.U32 R48, R48, 0x8, RZ ;  /* 0x0000000830307824 */ /* 0x000fc600078e00ff */
[----:B------:R-:W-:-:S04]  /*6b80*/  SHF.L.U32 R12, R12, 0x9, RZ ;  /* 0x000000090c0c7819 */ /* 0x000fc800000006ff */
[----:B------:R-:W-:Y:S02]  /*6b90*/  LOP3.LUT R12, R12, 0x7ffff000, RZ, 0xc0, !PT ;  /* 0x7ffff0000c0c7812 */ /* 0x000fe400078ec0ff */
[----:B----4-:R-:W-:-:S04]  /*6ba0*/  LOP3.LUT R13, R40, 0x38, R48, 0xf8, !PT ;  /* 0x00000038280d7812 */ /* 0x010fc800078ef830 */
[----:B-----5:R-:W-:-:S04]  /*6bb0*/  LOP3.LUT R13, R13, R15, RZ, 0x3c, !PT ;  /* 0x0000000f0d0d7212 */ /* 0x020fc800078e3cff */
[----:B--2---:R-:W-:Y:S01]  /*6bc0*/  IADD3 R13, R13, R12, R14 ;  /* 0x0000000c0d0d7210 */ /* 0x004fe20007ffe00e */
[----:B------:R-:W-:-:S04]  /*6bd0*/  IMAD R12, R200, 0x4000, R5 ;  /* 0x00004000c80c7824 */ /* 0x000fc800078e0205 */
[----:B------:R-:W-:Y:S02]  /*6be0*/  IMAD R40, R200, 0x4000, R13 ;  /* 0x00004000c8287824 */ /* 0x000fe400078e020d */
[--C-:B------:R-:W-:Y:S02]  /*6bf0*/  IMAD R12, R12, 0x2, R17.reuse ;  /* 0x000000020c0c7824 */ /* 0x100fe400078e0211 */
[----:B------:R-:W-:-:S04]  /*6c00*/  IMAD R40, R40, 0x2, R17 ;  /* 0x0000000228287824 */ /* 0x000fc800078e0211 */
[----:B------:R-:W2:Y:S04]  /*6c10*/  LDS.128 R12, [R12+0x20400] ;  /* 0x020400000c0c7984 */ /* 0x000ea80000000c00 */
[----:B------:R-:W3:Y:S01]  /*6c20*/  LDS.128 R40, [R40+0x20400] ;  /* 0x0204000028287984 */ /* 0x000ee20000000c00 */
[----:B------:R-:W-:Y:S05]  /*6c30*/  @P0 BRA `(.L_x_1614) ;  /* 0x0000000400640947 */ /* 0x000fea0003800000 */
[----:B---3--:R-:W-:Y:S01]  /*6c40*/  IMAD.MOV.U32 R50, RZ, RZ, R41 ;  /* 0x000000ffff327224 */ /* 0x008fe200078e0029 */
[----:B--2---:R-:W-:Y:S01]  /*6c50*/  MOV R49, R13 ;  /* 0x0000000d00317202 */ /* 0x004fe20000000f00 */
[----:B------:R-:W-:Y:S01]  /*6c60*/  HADD2.F32 R51, -RZ, R125.H1_H1 ;  /* 0x3000007dff337230 */ /* 0x000fe20000004100 */
[--C-:B------:R-:W-:Y:S01]  /*6c70*/  SHF.R.U64 R36, R36, 0x10, R37.reuse ;  /* 0x0000001024247819 */ /* 0x100fe20000001225 */
[----:B------:R-:W-:Y:S01]  /*6c80*/  HADD2.F32 R72, -RZ, R124.H1_H1 ;  /* 0x3000007cff487230 */ /* 0x000fe20000004100 */
        /* <DEDUP_REMOVED lines=81> */
[----:B------:R-:W-:-:S03]  /*71a0*/  F2FP.F16.F32.PACK_AB R39, R39, R49 ;  /* 0x000000312727723e */ /* 0x000fc600000000ff */
[----:B------:R-:W-:Y:S01]  /*71b0*/  IMAD.MOV.U32 R14, RZ, RZ, R46 ;  /* 0x000000ffff0e7224 */ /* 0x000fe200078e002e */
[----:B------:R-:W-:-:S07]  /*71c0*/  MOV R42, R39 ;  /* 0x00000027002a7202 */ /* 0x000fce0000000f00 */
.L_x_1614:
[----:B------:R-:W-:Y:S05]  /*71d0*/  BSYNC B2 ;  /* 0x0000000000027941 */ /* 0x000fea0003800000 */
.L_x_1613:
[----:B------:R-:W-:Y:S02]  /*71e0*/  ISETP.GE.AND P0, PT, R48, R106, PT ;  /* 0x0000006a3000720c */ /* 0x000fe40003f06270 */
[----:B------:R-:W-:-:S04]  /*71f0*/  LEA R36, P6, R70, R11, 0x1 ;  /* 0x0000000b46247211 */ /* 0x000fc800078c08ff */
[----:B------:R-:W-:-:S05]  /*7200*/  LEA.HI.X R37, R70, R103, R87, 0x1, P6 ;  /* 0x0000006746257211 */ /* 0x000fca00030f0c57 */
[----:B--2---:R4:W-:Y:S02]  /*7210*/  ST.E.128 desc[UR60][R36.64], R12 ;  /* 0x0000000c24007985 */ /* 0x0049e4000c101d3c */
[----:B------:R-:W-:-:S05]  /*7220*/  @!P0 IMAD.WIDE R38, R48, 0x2, R102 ;  /* 0x0000000230268825 */ /* 0x000fca00078e0266 */
[----:B---3--:R4:W-:Y:S02]  /*7230*/  @!P0 ST.E.128 desc[UR60][R38.64], R40 ;  /* 0x0000002826008985 */ /* 0x0089e4000c101d3c */
.L_x_1608:
[----:B------:R-:W-:Y:S05]  /*7240*/  BSYNC B1 ;  /* 0x0000000000017941 */ /* 0x000fea0003800000 */
.L_x_1607:
[----:B------:R-:W-:-:S03]  /*7250*/  UMOV UR4, 0xffffffff ;  /* 0xffffffff00047882 */ /* 0x000fc60000000000 */
[----:B------:R-:W-:Y:S05]  /*7260*/  BRA.DIV UR4, `(.L_x_1615) ;  /* 0x0000025604107947 */ /* 0x000fea000b800000 */
[----:B-1----:R-:W1:Y:S04]  /*7270*/  SHFL.IDX PT, R105, R105, 0x1, 0x181f ;  /* 0x00381f0069697f89 */ /* 0x002e6800000e0000 */
[----:B------:R-:W0:Y:S02]  /*7280*/  SHFL.IDX PT, R104, R104, 0x1, 0x181f ;  /* 0x00381f0068687f89 */ /* 0x000e2400000e0000 */
.L_x_2013:
[----:B------:R-:W-:Y:S05]  /*7290*/  @P4 BRA `(.L_x_1584) ;  /* 0x0000001400444947 */ /* 0x000fea0003800000 */
[----:B------:R-:W-:Y:S01]  /*72a0*/  ISETP.NE.AND P0, PT, R29, RZ, PT ;  /* 0x000000ff1d00720c */ /* 0x000fe20003f05270 */
[----:B------:R-:W-:Y:S01]  /*72b0*/  BSSY B1, `(.L_x_1616) ;  /* 0x0000079000017945 */ /* 0x000fe20003800000 */
[----:B0---4-:R-:W-:Y:S02]  /*72c0*/  IMAD.MOV.U32 R40, RZ, RZ, R104 ;  /* 0x000000ffff287224 */ /* 0x011fe400078e0068 */
[----:B-1----:R-:W-:-:S09]  /*72d0*/  IMAD.MOV.U32 R41, RZ, RZ, R105 ;  /* 0x000000ffff297224 */ /* 0x002fd200078e0069 */
[----:B------:R-:W-:Y:S05]  /*72e0*/  @!P0 BRA `(.L_x_1617) ;  /* 0x0000000400d48947 */ /* 0x000fea0003800000 */
[----:B------:R-:W4:Y:S04]  /*72f0*/  LDL R15, [R1+0x5c] ;  /* 0x00005c00010f7983 */ /* 0x000f280000100800 */
[----:B------:R-:W5:Y:S04]  /*7300*/  LDL R14, [R1+0xc8] ;  /* 0x0000c800010e7983 */ /* 0x000f680000100800 */
[----:B---3--:R-:W3:Y:S01]  /*7310*/  LDL R13, [R1+0x68] ;  /* 0x00006800010d7983 */ /* 0x008ee20000100800 */
[----:B------:R-:W-:Y:S01]  /*7320*/  SEL R11, R91, R107, !P2 ;  /* 0x0000006b5b0b7207 */ /* 0x000fe20005000000 */
[----:B------:R-:W-:Y:S01]  /*7330*/  BSSY B2, `(.L_x_1618) ;  /* 0x000006b000027945 */ /* 0x000fe20003800000 */
[----:B------:R-:W-:-:S02]  /*7340*/  ISETP.GE.AND P0, PT, R18, R101, PT ;  /* 0x000000651200720c */ /* 0x000fc40003f06270 */
[----:B------:R-:W-:-:S04]  /*7350*/  SHF.R.S32.HI R12, RZ, 0x1f, R11 ;  /* 0x0000001fff0c7819 */ /* 0x000fc8000001140b */
[----:B------:R-:W-:-:S04]  /*7360*/  LEA.HI R12, R12, R11, RZ, 0x4 ;  /* 0x0000000b0c0c7211 */ /* 0x000fc800078f20ff */
[----:B------:R-:W-:-:S04]  /*7370*/  LEA.HI.SX32 R12, R12, R35, 0x1c ;  /* 0x000000230c0c7211 */ /* 0x000fc800078fe2ff */
[----:B------:R-:W-:Y:S01]  /*7380*/  SHF.R.S32.HI R11, RZ, 0x1f, R12 ;  /* 0x0000001fff0b7819 */ /* 0x000fe2000001140c */
[----:B------:R-:W-:-:S03]  /*7390*/  IMAD.SHL.U32 R44, R12, 0x8, RZ ;  /* 0x000000080c2c7824 */ /* 0x000fc600078e00ff */
[----:B------:R-:W-:Y:S02]  /*73a0*/  LEA.HI R12, R11, R12, RZ, 0x3 ;  /* 0x0000000c0b0c7211 */ /* 0x000fe400078f18ff */
[----:B------:R-:W-:-:S03]  /*73b0*/  ISETP.GE.AND P4, PT, R44, R106, PT ;  /* 0x0000006a2c00720c */ /* 0x000fc60003f86270 */
[----:B------:R-:W-:-:S05]  /*73c0*/  IMAD.SHL.U32 R12, R12, 0x200, RZ ;  /* 0x000002000c0c7824 */ /* 0x000fca00078e00ff */
[----:B------:R-:W-:Y:S02]  /*73d0*/  LOP3.LUT R12, R12, 0x7ffff000, RZ, 0xc0, !PT ;  /* 0x7ffff0000c0c7812 */ /* 0x000fe400078ec0ff */
[----:B----4-:R-:W-:-:S04]  /*73e0*/  LOP3.LUT R11, R15, 0x38, R44, 0xf8, !PT ;  /* 0x000000380f0b7812 */ /* 0x010fc800078ef82c */
[----:B-----5:R-:W-:-:S04]  /*73f0*/  LOP3.LUT R11, R11, R14, RZ, 0x3c, !PT ;  /* 0x0000000e0b0b7212 */ /* 0x020fc800078e3cff */
[----:B---3--:R-:W-:Y:S02]  /*7400*/  IADD3 R11, R11, R12, R13 ;  /* 0x0000000c0b0b7210 */ /* 0x008fe40007ffe00d */
[----:B------:R-:W-:-:S03]  /*7410*/  LEA R12, R200, R4, 0xe ;  /* 0x00000004c80c7211 */ /* 0x000fc600078e70ff */
[----:B------:R-:W-:Y:S02]  /*7420*/  IMAD R14, R200, 0x4000, R11 ;  /* 0x00004000c80e7824 */ /* 0x000fe400078e020b */
[--C-:B------:R-:W-:Y:S02]  /*7430*/  IMAD R12, R12, 0x2, R17.reuse ;  /* 0x000000020c0c7824 */ /* 0x100fe400078e0211 */
[----:B------:R-:W-:-:S04]  /*7440*/  IMAD R36, R14, 0x2, R17 ;  /* 0x000000020e247824 */ /* 0x000fc800078e0211 */
[----:B------:R-:W0:Y:S04]  /*7450*/  LDS.128 R12, [R12+0x20400] ;  /* 0x020400000c0c7984 */ /* 0x000e280000000c00 */
[----:B------:R-:W1:Y:S01]  /*7460*/  LDS.128 R36, [R36+0x20400] ;  /* 0x0204000024247984 */ /* 0x000e620000000c00 */
[----:B------:R-:W-:Y:S05]  /*7470*/  @P0 BRA `(.L_x_1619) ;  /* 0x0000000400580947 */ /* 0x000fea0003800000 */
[----:B0-----:R-:W-:Y:S01]  /*7480*/  IMAD.MOV.U32 R11, RZ, RZ, R13 ;  /* 0x000000ffff0b7224 */ /* 0x001fe200078e000d */
[----:B------:R-:W-:Y:S01]  /*7490*/  SHF.R.U64 R64, R64, 0x10, R65 ;  /* 0x0000001040407819 */ /* 0x000fe20000001241 */
[----:B------:R-:W-:Y:S01]  /*74a0*/  HADD2.F32 R45, -RZ, R121.H1_H1 ;  /* 0x30000079ff2d7230 */ /* 0x000fe20000004100 */
[----:B------:R-:W-:Y:S01]  /*74b0*/  SHF.R.U64 R66, R66, 0x10, R67 ;  /* 0x0000001042427819 */ /* 0x000fe20000001243 */
[----:B-1----:R-:W-:Y:S01]  /*74c0*/  HADD2.F32 R42, -RZ, R37.H0_H0 ;  /* 0x20000025ff2a7230 */ /* 0x002fe20000004100 */
[----:B------:R-:W-:Y:S01]  /*74d0*/  SHF.R.U64 R58, R58, 0x10, R59 ;  /* 0x000000103a3a7819 */ /* 0x000fe2000000123b */
[----:B------:R-:W-:Y:S02]  /*74e0*/  HADD2.F32 R43, -RZ, R11.H0_H0 ;  /* 0x2000000bff2b7230 */ /* 0x000fe40000004100 */
[----:B------:R-:W-:Y:S02]  /*74f0*/  HADD2.F32 R13, -RZ, R119.H1_H1 ;  /* 0x30000077ff0d7230 */ /* 0x000fe40000004100 */
[----:B------:R-:W-:Y:S01]  /*7500*/  FMUL.FTZ R46, R42, R45 ;  /* 0x0000002d2a2e7220 */ /* 0x000fe20000410000 */
[----:B------:R-:W-:-:S02]  /*7510*/  HADD2.F32 R49, -RZ, R64.H0_H0 ;  /* 0x20000040ff317230 */ /* 0x000fc40000004100 */
[C---:B------:R-:W-:Y:S01]  /*7520*/  FMUL.FTZ R45, R43.reuse, R45 ;  /* 0x0000002d2b2d7220 */ /* 0x040fe20000410000 */
[----:B------:R-:W-:Y:S02]  /*7530*/  HADD2.F32 R72, -RZ, R121.H0_H0 ;  /* 0x20000079ff487230 */ /* 0x000fe40000004100 */
[-C--:B------:R-:W-:Y:S01]  /*7540*/  FFMA.FTZ R43, R43, R13.reuse, -R46 ;  /* 0x0000000d2b2b7223 */ /* 0x080fe2000001082e */
[----:B------:R-:W-:Y:S01]  /*7550*/  SHF.R.U32.HI R46, RZ, 0x10, R57 ;  /* 0x00000010ff2e7819 */ /* 0x000fe20000011639 */
[----:B------:R-:W-:Y:S01]  /*7560*/  FFMA.FTZ R42, R42, R13, R45 ;  /* 0x0000000d2a2a7223 */ /* 0x000fe2000001002d */
[----:B------:R-:W-:Y:S01]  /*7570*/  SHF.R.U32.HI R45, RZ, 0x10, R65 ;  /* 0x00000010ff2d7819 */ /* 0x000fe20000011641 */
[----:B------:R-:W-:Y:S02]  /*7580*/  HADD2.F32 R13, -RZ, R37.H1_H1 ;  /* 0x30000025ff0d7230 */ /* 0x000fe40000004100 */
[----:B------:R-:W-:Y:S02]  /*7590*/  HADD2.F32 R50, -RZ, R119.H0_H0 ;  /* 0x20000077ff327230 */ /* 0x000fe40000004100 */
[----:B------:R-:W-:-:S02]  /*75a0*/  HADD2.F32 R37, -RZ, R45.H0_H0 ;  /* 0x2000002dff257230 */ /* 0x000fc40000004100 */
[----:B------:R-:W-:Y:S02]  /*75b0*/  HADD2.F32 R45, -RZ, R11.H1_H1 ;  /* 0x3000000bff2d7230 */ /* 0x000fe40000004100 */
[----:B------:R-:W-:Y:S02]  /*75c0*/  HADD2.F32 R11, -RZ, R46.H0_H0 ;  /* 0x2000002eff0b7230 */ /* 0x000fe40000004100 */
[-C--:B------:R-:W-:Y:S01]  /*75d0*/  FMUL.FTZ R46, R13, R37.reuse ;  /* 0x000000250d2e7220 */ /* 0x080fe20000410000 */
[----:B------:R-:W-:Y:S02]  /*75e0*/  HADD2.F32 R58, -RZ, R58.H0_H0 ;  /* 0x2000003aff3a7230 */ /* 0x000fe40000004100 */
[C---:B------:R-:W-:Y:S01]  /*75f0*/  FMUL.FTZ R47, R45.reuse, R37 ;  /* 0x000000252d2f7220 */ /* 0x040fe20000410000 */
[-C--:B------:R-:W-:Y:S01]  /*7600*/  FFMA.FTZ R37, R45, R11.reuse, -R46 ;  /* 0x0000000b2d257223 */ /* 0x080fe2000001082e */
[----:B------:R-:W-:Y:S02]  /*7610*/  HADD2.F32 R46, -RZ, R120.H1_H1 ;  /* 0x30000078ff2e7230 */ /* 0x000fe40000004100 */
[----:B------:R-:W-:Y:S01]  /*7620*/  FFMA.FTZ R11, R13, R11, R47 ;  /* 0x0000000b0d0b7223 */ /* 0x000fe2000001002f */
[----:B------:R-:W-:-:S02]  /*7630*/  IMAD.MOV.U32 R13, RZ, RZ, R15 ;  /* 0x000000ffff0d7224 */ /* 0x000fc400078e000f */
[----:B------:R-:W-:Y:S01]  /*7640*/  HADD2.F32 R15, -RZ, R39.H0_H0 ;  /* 0x20000027ff0f7230 */ /* 0x000fe20000004100 */
[----:B------:R-:W-:Y:S01]  /*7650*/  F2FP.F16.F32.PACK_AB R37, R37, R43 ;  /* 0x0000002b2525723e */ /* 0x000fe200000000ff */
[----:B------:R-:W-:Y:S01]  /*7660*/  HADD2.F32 R47, -RZ, R118.H1_H1 ;  /* 0x30000076ff2f7230 */ /* 0x000fe20000004100 */
[----:B------:R-:W-:Y:S01]  /*7670*/  F2FP.F16.F32.PACK_AB R11, R11, R42 ;  /* 0x0000002a0b0b723e */ /* 0x000fe200000000ff */
[--C-:B------:R-:W-:Y:S02]  /*7680*/  HADD2.F32 R45, -RZ, R13.reuse.H0_H0 ;  /* 0x2000000dff2d7230 */ /* 0x100fe40000004100 */
[-C--:B------:R-:W-:Y:S01]  /*7690*/  FMUL.FTZ R48, R15, R46.reuse ;  /* 0x0000002e0f307220 */ /* 0x080fe20000410000 */
[----:B------:R-:W-:Y:S02]  /*76a0*/  HADD2.F32 R13, -RZ, R13.H1_H1 ;  /* 0x3000000dff0d7230 */ /* 0x000fe40000004100 */
[----:B------:R-:W-:Y:S02]  /*76b0*/  HADD2.F32 R120, -RZ, R120.H0_H0 ;  /* 0x20000078ff787230 */ /* 0x000fe40000004100 */
[C---:B------:R-:W-:Y:S01]  /*76c0*/  FMUL.FTZ R46, R45.reuse, R46 ;  /* 0x0000002e2d2e7220 */ /* 0x040fe20000410000 */
[----:B------:R-:W-:Y:S01]  /*76d0*/  FFMA.FTZ R48, R45, R47, -R48 ;  /* 0x0000002f2d307223 */ /* 0x000fe20000010830 */
[----:B------:R-:W-:Y:S01]  /*76e0*/  SHF.R.U32.HI R45, RZ, 0x10, R67 ;  /* 0x00000010ff2d7819 */ /* 0x000fe20000011643 */
[----:B------:R-:W-:-:S02]  /*76f0*/  HADD2.F32 R118, -RZ, R118.H0_H0 ;  /* 0x20000076ff767230 */ /* 0x000fc40000004100 */
[----:B------:R-:W-:Y:S01]  /*7700*/  FFMA.FTZ R46, R15, R47, R46 ;  /* 0x0000002f0f2e7223 */ /* 0x000fe2000001002e */
[----:B------:R-:W-:Y:S02]  /*7710*/  HADD2.F32 R15, -RZ, R39.H1_H1 ;  /* 0x30000027ff0f7230 */ /* 0x000fe40000004100 */
[----:B------:R-:W-:Y:S01]  /*7720*/  HADD2.F32 R39, -RZ, R45.H0_H0 ;  /* 0x2000002dff277230 */ /* 0x000fe20000004100 */
[----:B------:R-:W-:-:S04]  /*7730*/  SHF.R.U32.HI R45, RZ, 0x10, R59 ;  /* 0x00000010ff2d7819 */ /* 0x000fc8000001163b */
[-C--:B------:R-:W-:Y:S01]  /*7740*/  FMUL.FTZ R47, R15, R39.reuse ;  /* 0x000000270f2f7220 */ /* 0x080fe20000410000 */
[----:B------:R-:W-:Y:S02]  /*7750*/  HADD2.F32 R45, -RZ, R45.H0_H0 ;  /* 0x2000002dff2d7230 */ /* 0x000fe40000004100 */
[----:B------:R-:W-:-:S04]  /*7760*/  FMUL.FTZ R39, R13, R39 ;  /* 0x000000270d277220 */ /* 0x000fc80000410000 */
[-C--:B------:R-:W-:Y:S01]  /*7770*/  FFMA.FTZ R39, R15, R45.reuse, R39 ;  /* 0x0000002d0f277223 */ /* 0x080fe20000010027 */
[----:B------:R-:W-:Y:S01]  /*7780*/  FFMA.FTZ R47, R13, R45, -R47 ;  /* 0x0000002d0d2f7223 */ /* 0x000fe2000001082f */
[----:B------:R-:W-:Y:S01]  /*7790*/  HADD2.F32 R15, -RZ, R36.H0_H0 ;  /* 0x20000024ff0f7230 */ /* 0x000fe20000004100 */
[----:B------:R-:W-:Y:S01]  /*77a0*/  SHF.R.U64 R45, R56, 0x10, R57 ;  /* 0x00000010382d7819 */ /* 0x000fe20000001239 */
[----:B------:R-:W-:Y:S01]  /*77b0*/  HADD2.F32 R13, -RZ, R12.H0_H0 ;  /* 0x2000000cff0d7230 */ /* 0x000fe20000004100 */
[----:B------:R-:W-:Y:S01]  /*77c0*/  F2FP.F16.F32.PACK_AB R39, R39, R46 ;  /* 0x0000002e2727723e */ /* 0x000fe200000000ff */
[----:B------:R-:W-:Y:S02]  /*77d0*/  HADD2.F32 R36, -RZ, R36.H1_H1 ;  /* 0x30000024ff247230 */ /* 0x000fe40000004100 */
[-C--:B------:R-:W-:Y:S01]  /*77e0*/  FMUL.FTZ R74, R15, R72.reuse ;  /* 0x000000480f4a7220 */ /* 0x080fe20000410000 */
[----:B------:R-:W-:Y:S02]  /*77f0*/  HADD2.F32 R12, -RZ, R12.H1_H1 ;  /* 0x3000000cff0c7230 */ /* 0x000fe40000004100 */
[----:B------:R-:W-:Y:S01]  /*7800*/  FMUL.FTZ R72, R13, R72 ;  /* 0x000000480d487220 */ /* 0x000fe20000410000 */
[----:B------:R-:W-:-:S02]  /*7810*/  HADD2.F32 R45, -RZ, R45.H0_H0 ;  /* 0x2000002dff2d7230 */ /* 0x000fc40000004100 */
[-C--:B------:R-:W-:Y:S01]  /*7820*/  FMUL.FTZ R51, R36, R49.reuse ;  /* 0x0000003124337220 */ /* 0x080fe20000410000 */
[-C--:B------:R-:W-:Y:S01]  /*7830*/  FFMA.FTZ R13, R13, R50.reuse, -R74 ;  /* 0x000000320d0d7223 */ /* 0x080fe2000001084a */
[C---:B------:R-:W-:Y:S01]  /*7840*/  FMUL.FTZ R49, R12.reuse, R49 ;  /* 0x000000310c317220 */ /* 0x040fe20000410000 */
[----:B------:R-:W-:Y:S01]  /*7850*/  FFMA.FTZ R15, R15, R50, R72 ;  /* 0x000000320f0f7223 */ /* 0x000fe20000010048 */
[-C--:B------:R-:W-:Y:S01]  /*7860*/  FFMA.FTZ R12, R12, R45.reuse, -R51 ;  /* 0x0000002d0c0c7223 */ /* 0x080fe20000010833 */
[--C-:B------:R-:W-:Y:S02]  /*7870*/  HADD2.F32 R50, -RZ, R38.reuse.H1_H1 ;  /* 0x30000026ff327230 */ /* 0x100fe40000004100 */
[----:B------:R-:W-:Y:S01]  /*7880*/  FFMA.FTZ R36, R36, R45, R49 ;  /* 0x0000002d24247223 */ /* 0x000fe20000010031 */
[----:B------:R-:W-:Y:S01]  /*7890*/  MOV R45, R14 ;  /* 0x0000000e002d7202 */ /* 0x000fe20000000f00 */
[----:B------:R-:W-:Y:S01]  /*78a0*/  HADD2.F32 R49, -RZ, R38.H0_H0 ;  /* 0x20000026ff317230 */ /* 0x000fe20000004100 */
[----:B------:R-:W-:-:S02]  /*78b0*/  F2FP.F16.F32.PACK_AB R47, R47, R48 ;  /* 0x000000302f2f723e */ /* 0x000fc400000000ff */
[----:B------:R-:W-:Y:S01]  /*78c0*/  F2FP.F16.F32.PACK_AB R12, R12, R13 ;  /* 0x0000000d0c0c723e */ /* 0x000fe200000000ff */
[--C-:B------:R-:W-:Y:S02]  /*78d0*/  HADD2.F32 R14, -RZ, R45.reuse.H0_H0 ;  /* 0x2000002dff0e7230 */ /* 0x100fe40000004100 */
[-C--:B------:R-:W-:Y:S01]  /*78e0*/  FMUL.FTZ R51, R49, R120.reuse ;  /* 0x0000007831337220 */ /* 0x080fe20000410000 */
[----:B------:R-:W-:Y:S01]  /*78f0*/  HADD2.F32 R45, -RZ, R45.H1_H1 ;  /* 0x3000002dff2d7230 */ /* 0x000fe20000004100 */
[----:B------:R-:W-:Y:S01]  /*7900*/  F2FP.F16.F32.PACK_AB R36, R36, R15 ;  /* 0x0000000f2424723e */ /* 0x000fe200000000ff */
[----:B------:R-:W-:Y:S02]  /*7910*/  IMAD.MOV.U32 R13, RZ, RZ, R37 ;  /* 0x000000ffff0d7224 */ /* 0x000fe400078e0025 */
[C---:B------:R-:W-:Y:S01]  /*7920*/  FMUL.FTZ R120, R14.reuse, R120 ;  /* 0x000000780e787220 */ /* 0x040fe20000410000 */
[----:B------:R-:W-:Y:S01]  /*7930*/  FFMA.FTZ R14, R14, R118, -R51 ;  /* 0x000000760e0e7223 */ /* 0x000fe20000010833 */
[----:B------:R-:W-:-:S02]  /*7940*/  HADD2.F32 R51, -RZ, R66.H0_H0 ;  /* 0x20000042ff337230 */ /* 0x000fc40000004100 */
[----:B------:R-:W-:Y:S01]  /*7950*/  FFMA.FTZ R38, R49, R118, R120 ;  /* 0x0000007631267223 */ /* 0x000fe20000010078 */
[----:B------:R-:W-:Y:S02]  /*7960*/  IMAD.MOV.U32 R37, RZ, RZ, R11 ;  /* 0x000000ffff257224 */ /* 0x000fe400078e000b */
[CC--:B------:R-:W-:Y:S01]  /*7970*/  FMUL.FTZ R56, R50.reuse, R51.reuse ;  /* 0x0000003332387220 */ /* 0x0c0fe20000410000 */
[C---:B------:R-:W-:Y:S01]  /*7980*/  FMUL.FTZ R51, R45.reuse, R51 ;  /* 0x000000332d337220 */ /* 0x040fe20000410000 */
[----:B------:R-:W-:Y:S02]  /*7990*/  IMAD.MOV.U32 R15, RZ, RZ, R47 ;  /* 0x000000ffff0f7224 */ /* 0x000fe400078e002f */
[-C--:B------:R-:W-:Y:S01]  /*79a0*/  FFMA.FTZ R45, R45, R58.reuse, -R56 ;  /* 0x0000003a2d2d7223 */ /* 0x080fe20000010838 */
[----:B------:R-:W-:-:S04]  /*79b0*/  FFMA.FTZ R51, R50, R58, R51 ;  /* 0x0000003a32337223 */ /* 0x000fc80000010033 */
[----:B------:R-:W-:Y:S02]  /*79c0*/  F2FP.F16.F32.PACK_AB R14, R45, R14 ;  /* 0x0000000e2d0e723e */ /* 0x000fe400000000ff */
[----:B------:R-:W-:-:S07]  /*79d0*/  F2FP.F16.F32.PACK_AB R38, R51, R38 ;  /* 0x000000263326723e */ /* 0x000fce00000000ff */
.L_x_1619:
[----:B------:R-:W-:Y:S05]  /*79e0*/  BSYNC B2 ;  /* 0x0000000000027941 */ /* 0x000fea0003800000 */
.L_x_1618:
[----:B------:R-:W-:Y:S01]  /*79f0*/  LEA R42, P0, R68, R104, 0x1 ;  /* 0x00000068442a7211 */ /* 0x000fe200078008ff */
[----:B------:R-:W-:-:S03]  /*7a00*/  @!P4 IMAD.WIDE R44, R44, 0x2, R40 ;  /* 0x000000022c2cc825 */ /* 0x000fc600078e0228 */
[----:B------:R-:W-:-:S05]  /*7a10*/  LEA.HI.X R43, R68, R105, R86, 0x1, P0 ;  /* 0x00000069442b7211 */ /* 0x000fca00000f0c56 */
[----:B0-----:R0:W-:Y:S04]  /*7a20*/  ST.E.128 desc[UR60][R42.64], R12 ;  /* 0x0000000c2a007985 */ /* 0x0011e8000c101d3c */
[----:B-1----:R0:W-:Y:S02]  /*7a30*/  @!P4 ST.E.128 desc[UR60][R44.64], R36 ;  /* 0x000000242c00c985 */ /* 0x0021e4000c101d3c */
.L_x_1617:
[----:B------:R-:W-:Y:S05]  /*7a40*/  BSYNC B1 ;  /* 0x0000000000017941 */ /* 0x000fea0003800000 */
.L_x_1616:
[----:B------:R-:W-:-:S13]  /*7a50*/  ISETP.NE.AND P0, PT, R71, RZ, PT ;  /* 0x000000ff4700720c */ /* 0x000fda0003f05270 */
[----:B------:R-:W-:Y:S05]  /*7a60*/  @!P0 BRA `(.L_x_1584) ;  /* 0x0000000c00508947 */ /* 0x000fea0003800000 */
[----:B0-----:R-:W4:Y:S04]  /*7a70*/  LDL R36, [R1+0x5c] ;  /* 0x00005c0001247983 */ /* 0x001f280000100800 */
[----:B------:R-:W5:Y:S04]  /*7a80*/  LDL R15, [R1+0xc8] ;  /* 0x0000c800010f7983 */ /* 0x000f680000100800 */
[----:B------:R-:W2:Y:S01]  /*7a90*/  LDL R14, [R1+0x68] ;  /* 0x00006800010e7983 */ /* 0x000ea20000100800 */
[----:B------:R-:W-:Y:S01]  /*7aa0*/  SEL R107, R91, R107, !P1 ;  /* 0x0000006b5b6b7207 */ /* 0x000fe20004800000 */
[----:B------:R-:W-:Y:S01]  /*7ab0*/  BSSY B1, `(.L_x_1620) ;  /* 0x000006a000017945 */ /* 0x000fe20003800000 */
[----:B------:R-:W-:-:S02]  /*7ac0*/  ISETP.GE.AND P4, PT, R203, R101, PT ;  /* 0x00000065cb00720c */ /* 0x000fc40003f86270 */
[----:B---3--:R-:W-:Y:S02]  /*7ad0*/  SHF.R.S32.HI R12, RZ, 0x1f, R107 ;  /* 0x0000001fff0c7819 */ /* 0x008fe4000001146b */
[----:B------:R-:W-:Y:S02]  /*7ae0*/  LEA R42, P0, R70, R104, 0x1 ;  /* 0x00000068462a7211 */ /* 0x000fe400078008ff */
[----:B------:R-:W-:Y:S02]  /*7af0*/  LEA.HI R12, R12, R107, RZ, 0x4 ;  /* 0x0000006b0c0c7211 */ /* 0x000fe400078f20ff */
[----:B------:R-:W-:Y:S02]  /*7b00*/  LEA.HI.X R43, R70, R105, R87, 0x1, P0 ;  /* 0x00000069462b7211 */ /* 0x000fe400000f0c57 */
[----:B------:R-:W-:-:S04]  /*7b10*/  LEA.HI.SX32 R12, R12, R69, 0x1c ;  /* 0x000000450c0c7211 */ /* 0x000fc800078fe2ff */
[----:B------:R-:W-:Y:S01]  /*7b20*/  SHF.R.S32.HI R13, RZ, 0x1f, R12 ;  /* 0x0000001fff0d7819 */ /* 0x000fe2000001140c */
[----:B------:R-:W-:-:S03]  /*7b30*/  IMAD.SHL.U32 R11, R12, 0x8, RZ ;  /* 0x000000080c0b7824 */ /* 0x000fc600078e00ff */
[----:B------:R-:W-:-:S05]  /*7b40*/  LEA.HI R13, R13, R12, RZ, 0x3 ;  /* 0x0000000c0d0d7211 */ /* 0x000fca00078f18ff */
[----:B------:R-:W-:-:S05]  /*7b50*/  IMAD.SHL.U32 R13, R13, 0x200, RZ ;  /* 0x000002000d0d7824 */ /* 0x000fca00078e00ff */
[----:B------:R-:W-:Y:S02]  /*7b60*/  LOP3.LUT R13, R13, 0x7ffff000, RZ, 0xc0, !PT ;  /* 0x7ffff0000d0d7812 */ /* 0x000fe400078ec0ff */
[----:B----4-:R-:W-:-:S04]  /*7b70*/  LOP3.LUT R12, R36, 0x38, R11, 0xf8, !PT ;  /* 0x00000038240c7812 */ /* 0x010fc800078ef80b */
[----:B-----5:R-:W-:-:S04]  /*7b80*/  LOP3.LUT R12, R12, R15, RZ, 0x3c, !PT ;  /* 0x0000000f0c0c7212 */ /* 0x020fc800078e3cff */
[----:B--2---:R-:W-:Y:S02]  /*7b90*/  IADD3 R13, R12, R13, R14 ;  /* 0x0000000d0c0d7210 */ /* 0x004fe40007ffe00e */
[----:B------:R-:W-:-:S03]  /*7ba0*/  LEA R12, R200, R6, 0xe ;  /* 0x00000006c80c7211 */ /* 0x000fc600078e70ff */
[----:B------:R-:W-:Y:S02]  /*7bb0*/  IMAD R14, R200, 0x4000, R13 ;  /* 0x00004000c80e7824 */ /* 0x000fe400078e020d */
[--C-:B------:R-:W-:Y:S02]  /*7bc0*/  IMAD R12, R12, 0x2, R17.reuse ;  /* 0x000000020c0c7824 */ /* 0x100fe400078e0211 */
[----:B------:R-:W-:-:S04]  /*7bd0*/  IMAD R36, R14, 0x2, R17 ;  /* 0x000000020e247824 */ /* 0x000fc800078e0211 */
[----:B------:R-:W0:Y:S04]  /*7be0*/  LDS.128 R12, [R12+0x20400] ;  /* 0x020400000c0c7984 */ /* 0x000e280000000c00 */
[----:B------:R-:W1:Y:S01]  /*7bf0*/  LDS.128 R36, [R36+0x20400] ;  /* 0x0204000024247984 */ /* 0x000e620000000c00 */
[----:B------:R-:W-:Y:S05]  /*7c00*/  @P4 BRA `(.L_x_1621) ;  /* 0x0000000400504947 */ /* 0x000fea0003800000 */
[----:B------:R-:W-:Y:S01]  /*7c10*/  SHF.R.U64 R44, R52, 0x10, R53 ;  /* 0x00000010342c7819 */ /* 0x000fe20000001235 */
[----:B-1----:R-:W-:Y:S01]  /*7c20*/  IMAD.MOV.U32 R48, RZ, RZ, R37 ;  /* 0x000000ffff307224 */ /* 0x002fe200078e0025 */
[----:B------:R-:W-:Y:S01]  /*7c30*/  SHF.R.U32.HI R51, RZ, 0x10, R53 ;  /* 0x00000010ff337819 */ /* 0x000fe20000011635 */
[----:B0-----:R-:W-:Y:S01]  /*7c40*/  IMAD.MOV.U32 R37, RZ, RZ, R15 ;  /* 0x000000ffff257224 */ /* 0x001fe200078e000f */
[----:B------:R-:W-:Y:S01]  /*7c50*/  SHF.R.U32.HI R53, RZ, 0x10, R61 ;  /* 0x00000010ff357819 */ /* 0x000fe2000001163d */
[----:B------:R-:W-:Y:S01]  /*7c60*/  HADD2.F32 R56, -RZ, R117.H1_H1 ;  /* 0x30000075ff387230 */ /* 0x000fe20000004100 */
[----:B------:R-:W-:Y:S01]  /*7c70*/  MOV R49, R39 ;  /* 0x0000002700317202 */ /* 0x000fe20000000f00 */
[--C-:B------:R-:W-:Y:S01]  /*7c80*/  HADD2.F32 R39, -RZ, R48.reuse.H0_H0 ;  /* 0x20000030ff277230 */ /* 0x100fe20000004100 */
[--C-:B------:R-:W-:Y:S01]  /*7c90*/  SHF.R.U64 R45, R54, 0x10, R55.reuse ;  /* 0x00000010362d7819 */ /* 0x100fe20000001237 */
[----:B------:R-:W-:Y:S01]  /*7ca0*/  HADD2.F32 R50, -RZ, R48.H1_H1 ;  /* 0x30000030ff327230 */ /* 0x000fe20000004100 */
[----:B------:R-:W-:Y:S01]  /*7cb0*/  SHF.R.U32.HI R54, RZ, 0x10, R55 ;  /* 0x00000010ff367819 */ /* 0x000fe20000011637 */
[----:B------:R-:W-:Y:S01]  /*7cc0*/  HADD2.F32 R53, -RZ, R53.H0_H0 ;  /* 0x20000035ff357230 */ /* 0x000fe20000004100 */
[--C-:B------:R-:W-:Y:S01]  /*7cd0*/  SHF.R.U64 R47, R62, 0x10, R63.reuse ;  /* 0x000000103e2f7819 */ /* 0x100fe2000000123f */
[--C-:B------:R-:W-:Y:S01]  /*7ce0*/  HADD2.F32 R48, -RZ, R13.reuse.H1_H1 ;  /* 0x3000000dff307230 */ /* 0x100fe20000004100 */
[----:B------:R-:W-:Y:S01]  /*7cf0*/  SHF.R.U32.HI R62, RZ, 0x10, R63 ;  /* 0x00000010ff3e7819 */ /* 0x000fe2000001163f */
[----:B------:R-:W-:-:S02]  /*7d00*/  HADD2.F32 R15, -RZ, R13.H0_H0 ;  /* 0x2000000dff0f7230 */ /* 0x000fc40000004100 */
[-C--:B------:R-:W-:Y:S01]  /*7d10*/  FMUL.FTZ R55, R50, R53.reuse ;  /* 0x0000003532377220 */ /* 0x080fe20000410000 */
[----:B------:R-:W-:Y:S02]  /*7d20*/  HADD2.F32 R51, -RZ, R51.H0_H0 ;  /* 0x20000033ff337230 */ /* 0x000fe40000004100 */
[C---:B------:R-:W-:Y:S01]  /*7d30*/  FMUL.FTZ R53, R48.reuse, R53 ;  /* 0x0000003530357220 */ /* 0x040fe20000410000 */
[----:B------:R-:W-:Y:S02]  /*7d40*/  HADD2.F32 R52, -RZ, R115.H1_H1 ;  /* 0x30000073ff347230 */ /* 0x000fe40000004100 */
[-C--:B------:R-:W-:Y:S01]  /*7d50*/  FMUL.FTZ R58, R39, R56.reuse ;  /* 0x00000038273a7220 */ /* 0x080fe20000410000 */
[C---:B------:R-:W-:Y:S01]  /*7d60*/  FMUL.FTZ R56, R15.reuse, R56 ;  /* 0x000000380f387220 */ /* 0x040fe20000410000 */
[-C--:B------:R-:W-:Y:S01]  /*7d70*/  FFMA.FTZ R48, R48, R51.reuse, -R55 ;  /* 0x0000003330307223 */ /* 0x080fe20000010837 */
[----:B------:R-:W-:Y:S01]  /*7d80*/  FFMA.FTZ R50, R50, R51, R53 ;  /* 0x0000003332327223 */ /* 0x000fe20000010035 */
[----:B------:R-:W-:Y:S01]  /*7d90*/  FFMA.FTZ R13, R15, R52, -R58 ;  /* 0x000000340f0d7223 */ /* 0x000fe2000001083a */
[----:B------:R-:W-:-:S02]  /*7da0*/  HADD2.F32 R51, -RZ, R49.H0_H0 ;  /* 0x20000031ff337230 */ /* 0x000fc40000004100 */
[----:B------:R-:W-:Y:S01]  /*7db0*/  FFMA.FTZ R15, R39, R52, R56 ;  /* 0x00000034270f7223 */ /* 0x000fe20000010038 */
[----:B------:R-:W-:Y:S01]  /*7dc0*/  HADD2.F32 R49, -RZ, R49.H1_H1 ;  /* 0x30000031ff317230 */ /* 0x000fe20000004100 */
[----:B------:R-:W-:Y:S01]  /*7dd0*/  SHF.R.U64 R46, R60, 0x10, R61 ;  /* 0x000000103c2e7819 */ /* 0x000fe2000000123d */
[----:B------:R-:W-:Y:S01]  /*7de0*/  HADD2.F32 R62, -RZ, R62.H0_H0 ;  /* 0x2000003eff3e7230 */ /* 0x000fe20000004100 */
[----:B------:R-:W-:Y:S01]  /*7df0*/  F2FP.F16.F32.PACK_AB R13, R48, R13 ;  /* 0x0000000d300d723e */ /* 0x000fe200000000ff */
[----:B------:R-:W-:Y:S02]  /*7e00*/  HADD2.F32 R52, -RZ, R37.H1_H1 ;  /* 0x30000025ff347230 */ /* 0x000fe40000004100 */
[----:B------:R-:W-:Y:S02]  /*7e10*/  HADD2.F32 R54, -RZ, R54.H0_H0 ;  /* 0x20000036ff367230 */ /* 0x000fe40000004100 */
[----:B------:R-:W-:Y:S01]  /*7e20*/  FMUL.FTZ R53, R49, R62 ;  /* 0x0000003e31357220 */ /* 0x000fe20000410000 */
[----:B------:R-:W-:-:S02]  /*7e30*/  HADD2.F32 R58, -RZ, R116.H1_H1 ;  /* 0x30000074ff3a7230 */ /* 0x000fc40000004100 */
[C---:B------:R-:W-:Y:S01]  /*7e40*/  FMUL.FTZ R62, R52.reuse, R62 ;  /* 0x0000003e343e7220 */ /* 0x040fe20000410000 */
[----:B------:R-:W-:Y:S02]  /*7e50*/  HADD2.F32 R39, -RZ, R37.H0_H0 ;  /* 0x20000025ff277230 */ /* 0x000fe40000004100 */
[-C--:B------:R-:W-:Y:S01]  /*7e60*/  FFMA.FTZ R52, R52, R54.reuse, -R53 ;  /* 0x0000003634347223 */ /* 0x080fe20000010835 */
[----:B------:R-:W-:Y:S02]  /*7e70*/  HADD2.F32 R56, -RZ, R114.H1_H1 ;  /* 0x30000072ff387230 */ /* 0x000fe40000004100 */
[----:B------:R-:W-:Y:S01]  /*7e80*/  FFMA.FTZ R54, R49, R54, R62 ;  /* 0x0000003631367223 */ /* 0x000fe2000001003e */
[-C--:B------:R-:W-:Y:S01]  /*7e90*/  FMUL.FTZ R60, R51, R58.reuse ;  /* 0x0000003a333c7220 */ /* 0x080fe20000410000 */
[----:B------:R-:W-:Y:S02]  /*7ea0*/  HADD2.F32 R53, -RZ, R46.H0_H0 ;  /* 0x2000002eff357230 */ /* 0x000fe40000004100 */
[----:B------:R-:W-:Y:S01]  /*7eb0*/  FMUL.FTZ R58, R39, R58 ;  /* 0x0000003a273a7220 */ /* 0x000fe20000410000 */
[----:B------:R-:W-:-:S02]  /*7ec0*/  HADD2.F32 R49, -RZ, R36.H0_H0 ;  /* 0x20000024ff317230 */ /* 0x000fc40000004100 */
[-C--:B------:R-:W-:Y:S01]  /*7ed0*/  FFMA.FTZ R37, R39, R56.reuse, -R60 ;  /* 0x0000003827257223 */ /* 0x080fe2000001083c */
[----:B------:R-:W-:Y:S02]  /*7ee0*/  HADD2.F32 R46, -RZ, R12.H0_H0 ;  /* 0x2000000cff2e7230 */ /* 0x000fe40000004100 */
[----:B------:R-:W-:Y:S01]  /*7ef0*/  FFMA.FTZ R39, R51, R56, R58 ;  /* 0x0000003833277223 */ /* 0x000fe2000001003a */
[----:B------:R-:W-:Y:S02]  /*7f00*/  HADD2.F32 R36, -RZ, R36.H1_H1 ;  /* 0x30000024ff247230 */ /* 0x000fe40000004100 */
[----:B------:R-:W-:Y:S01]  /*7f10*/  HADD2.F32 R117, -RZ, R117.H0_H0 ;  /* 0x20000075ff757230 */ /* 0x000fe20000004100 */
[----:B------:R-:W-:Y:S01]  /*7f20*/  F2FP.F16.F32.PACK_AB R52, R52, R37 ;  /* 0x000000253434723e */ /* 0x000fe200000000ff */
[----:B------:R-:W-:Y:S02]  /*7f30*/  HADD2.F32 R12, -RZ, R12.H1_H1 ;  /* 0x3000000cff0c7230 */ /* 0x000fe40000004100 */
[----:B------:R-:W-:Y:S01]  /*7f40*/  FMUL.FTZ R57, R36, R53 ;  /* 0x0000003524397220 */ /* 0x000fe20000410000 */
[----:B------:R-:W-:-:S02]  /*7f50*/  HADD2.F32 R115, -RZ, R115.H0_H0 ;  /* 0x20000073ff737230 */ /* 0x000fc40000004100 */
[----:B------:R-:W-:Y:S01]  /*7f60*/  FMUL.FTZ R55, R49, R117 ;  /* 0x0000007531377220 */ /* 0x000fe20000410000 */
[----:B------:R-:W-:Y:S02]  /*7f70*/  HADD2.F32 R51, -RZ, R44.H0_H0 ;  /* 0x2000002cff337230 */ /* 0x000fe40000004100 */
[----:B------:R-:W-:Y:S01]  /*7f80*/  FMUL.FTZ R53, R12, R53 ;  /* 0x000000350c357220 */ /* 0x000fe20000410000 */
[C---:B------:R-:W-:Y:S01]  /*7f90*/  FMUL.FTZ R44, R46.reuse, R117 ;  /* 0x000000752e2c7220 */ /* 0x040fe20000410000 */
[----:B------:R-:W-:Y:S01]  /*7fa0*/  FFMA.FTZ R55, R46, R115, -R55 ;  /* 0x000000732e377223 */ /* 0x000fe20000010837 */
[----:B------:R-:W-:Y:S02]  /*7fb0*/  HADD2.F32 R47, -RZ, R47.H0_H0 ;  /* 0x2000002fff2f7230 */ /* 0x000fe40000004100 */
[-C--:B------:R-:W-:Y:S01]  /*7fc0*/  FFMA.FTZ R53, R36, R51.reuse, R53 ;  /* 0x0000003324357223 */ /* 0x080fe20000010035 */
[----:B------:R-:W-:Y:S01]  /*7fd0*/  FFMA.FTZ R46, R12, R51, -R57 ;  /* 0x000000330c2e7223 */ /* 0x000fe20000010839 */
[----:B------:R-:W-:-:S02]  /*7fe0*/  HADD2.F32 R36, -RZ, R38.H0_H0 ;  /* 0x20000026ff247230 */ /* 0x000fc40000004100 */
[----:B------:R-:W-:Y:S01]  /*7ff0*/  FFMA.FTZ R44, R49, R115, R44 ;  /* 0x00000073312c7223 */ /* 0x000fe2000001002c */
[----:B------:R-:W-:Y:S01]  /*8000*/  HADD2.F32 R51, -RZ, R116.H0_H0 ;  /* 0x20000074ff337230 */ /* 0x000fe20000004100 */
[----:B------:R-:W-:Y:S01]  /*8010*/  F2FP.F16.F32.PACK_AB R37, R50, R15 ;  /* 0x0000000f3225723e */ /* 0x000fe200000000ff */
        /* <DEDUP_REMOVED lines=8> */
[----:B------:R-:W-:Y:S02]  /*80a0*/  HADD2.F32 R45, -RZ, R45.H0_H0 ;  /* 0x2000002dff2d7230 */ /* 0x000fe40000004100 */
[----:B------:R-:W-:Y:S01]  /*80b0*/  FMUL.FTZ R47, R14, R47 ;  /* 0x0000002f0e2f7220 */ /* 0x000fe20000410000 */
[----:B------:R-:W-:Y:S02]  /*80c0*/  IMAD.MOV.U32 R15, RZ, RZ, R52 ;  /* 0x000000ffff0f7224 */ /* 0x000fe400078e0034 */
        /* <DEDUP_REMOVED lines=8> */
.L_x_1621:
[----:B------:R-:W-:Y:S05]  /*8150*/  BSYNC B1 ;  /* 0x0000000000017941 */ /* 0x000fea0003800000 */
.L_x_1620:
[----:B0-----:R0:W-:Y:S01]  /*8160*/  ST.E.128 desc[UR60][R42.64], R12 ;  /* 0x0000000c2a007985 */ /* 0x0011e2000c101d3c */
[----:B------:R-:W-:-:S13]  /*8170*/  ISETP.GE.AND P0, PT, R11, R106, PT ;  /* 0x0000006a0b00720c */ /* 0x000fda0003f06270 */
[----:B------:R-:W-:Y:S05]  /*8180*/  @P0 BRA `(.L_x_1584) ;  /* 0x0000000400880947 */ /* 0x000fea0003800000 */
[----:B------:R-:W-:-:S05]  /*8190*/  IMAD.WIDE R40, R11, 0x2, R40 ;  /* 0x000000020b287825 */ /* 0x000fca00078e0228 */
[----:B-1----:R1:W-:Y:S01]  /*81a0*/  ST.E.128 desc[UR60][R40.64], R36 ;  /* 0x0000002428007985 */ /* 0x0023e2000c101d3c */
[----:B------:R-:W-:Y:S05]  /*81b0*/  BRA `(.L_x_1584) ;  /* 0x00000004007c7947 */ /* 0x000fea0003800000 */
.L_x_1557:
[----:B------:R-:W2:Y:S02]  /*81c0*/  LDL R11, [R1+0x64] ;  /* 0x00006400010b7983 */ /* 0x000ea40000100800 */
[----:B--2---:R-:W-:-:S13]  /*81d0*/  R2UR UR4, R11 ;  /* 0x000000000b0472ca */ /* 0x004fda00000e0000 */
[----:B------:R-:W-:-:S06]  /*81e0*/  UISETP.NE.AND UP0, UPT, UR4, 0x3, UPT ;  /* 0x000000030400788c */ /* 0x000fcc000bf05270 */
[----:B------:R-:W-:-:S13]  /*81f0*/  PLOP3.LUT P5, PT, PT, PT, UP0, 0x80, 0x0 ;  /* 0x000000000000781c */ /* 0x000fda0003faf008 */
[----:B------:R-:W-:Y:S05]  /*8200*/  @!P5 BRA `(.L_x_1622) ;  /* 0x000000000004d947 */ /* 0x000fea0003800000 */
[----:B------:R-:W-:Y:S01]  /*8210*/  BPT.TRAP 0x1 ;  /* 0x000000040000795c */ /* 0x000fe20000300000 */
.L_x_1622:
[----:B------:R-:W2:Y:S01]  /*8220*/  LDL R11, [R1+0x4c] ;  /* 0x00004c00010b7983 */ /* 0x000ea20000100800 */
[----:B------:R-:W-:Y:S01]  /*8230*/  IMAD R88, R200, 0x8, R17 ;  /* 0x00000008c8587824 */ /* 0x000fe200078e0211 */
[----:B------:R-:W-:Y:S01]  /*8240*/  BSSY B1, `(.L_x_1623) ;  /* 0x0000005000017945 */ /* 0x000fe20003800000 */
[----:B------:R-:W-:Y:S02]  /*8250*/  SHF.R.S32.HI R97, RZ, 0x1f, R98 ;  /* 0x0000001fff617819 */ /* 0x000fe40000011462 */
[----:B--2---:R-:W-:-:S04]  /*8260*/  SHF.L.U32 R100, R11, 0x1f, RZ ;  /* 0x0000001f0b647819 */ /* 0x004fc800000006ff */
[----:B------:R-:W0:Y:S02]  /*8270*/  SYNCS.PHASECHK.TRANS64.TRYWAIT P0, [R88+URZ+0x30890], R100 ;  /* 0x03089064580075a7 */ /* 0x000e24000800017f */
[----:B0-----:R-:W-:Y:S05]  /*8280*/  @!P0 BRA `(.L_x_1624) ;  /* 0x0000024400548947 */ /* 0x001fea0003800000 */
.L_x_2014:
[----:B------:R-:W-:Y:S05]  /*8290*/  BSYNC B1 ;  /* 0x0000000000017941 */ /* 0x000fea0003800000 */
.L_x_1623:
[----:B------:R-:W2:Y:S01]  /*82a0*/  LDL R15, [R1+0xc] ;  /* 0x00000c00010f7983 */ /* 0x000ea20000100800 */
        /* <DEDUP_REMOVED lines=15> */
[----:B------:R-:W-:Y:S01]  /*83a0*/  IMAD.WIDE.U32 R12, R226, UR4, R12 ;  /* 0x00000004e20c7c25 */ /* 0x000fe2000f8e000c */
[----:B------:R-:W-:-:S03]  /*83b0*/  UMOV UR4, 0xffffffff ;  /* 0xffffffff00047882 */ /* 0x000fc60000000000 */
[----:B------:R-:W-:Y:S01]  /*83c0*/  IMAD R41, R226, UR5, R13 ;  /* 0x00000005e2297c24 */ /* 0x000fe2000f8e020d */
[----:B------:R-:W-:-:S04]  /*83d0*/  LEA R40, P0, R12, UR6, 0x1 ;  /* 0x000000060c287c11 */ /* 0x000fc8000f8008ff */
[----:B------:R-:W-:Y:S01]  /*83e0*/  LEA.HI.X R41, R12, UR7, R41, 0x1, P0 ;  /* 0x000000070c297c11 */ /* 0x000fe200080f0c29 */
[----:B--2---:R-:W-:-:S05]  /*83f0*/  IMAD.IADD R42, R95, 0x1, -R15 ;  /* 0x000000015f2a7824 */ /* 0x004fca00078e0a0f */
[----:B------:R-:W-:Y:S01]  /*8400*/  ISETP.GE.AND P0, PT, R42, 0x1, PT ;  /* 0x000000012a00780c */ /* 0x000fe20003f06270 */
[----:B------:R-:W-:-:S12]  /*8410*/  BRA.DIV UR4, `(.L_x_1625) ;  /* 0x0000024604047947 */ /* 0x000fd8000b800000 */
[----:B------:R1:W2:Y:S04]  /*8420*/  SHFL.IDX PT, R39, R41, RZ, 0x181f ;  /* 0x00181fff29277589 */ /* 0x0002a800000e0000 */
[----:B------:R1:W3:Y:S02]  /*8430*/  SHFL.IDX PT, R38, R40, RZ, 0x181f ;  /* 0x00181fff28267589 */ /* 0x0002e400000e0000 */
.L_x_2018:
[----:B------:R-:W-:Y:S04]  /*8440*/  BSSY B1, `(.L_x_1626) ;  /* 0x0000019000017945 */ /* 0x000fe80003800000 */
[----:B------:R-:W-:Y:S05]  /*8450*/  @!P0 BRA `(.L_x_1627) ;  /* 0x00000000005c8947 */ /* 0x000fea0003800000 */
[----:B------:R-:W4:Y:S01]  /*8460*/  LDL R43, [R1+0x4] ;  /* 0x00000400012b7983 */ /* 0x000f220000100800 */
[----:B------:R-:W-:-:S03]  /*8470*/  ULDC UR4, c[0x0][0x2f4] ;  /* 0x0000bd0000047ab9 */ /* 0x000fc60000000800 */
[----:B------:R-:W5:Y:S01]  /*8480*/  LDL R11, [R1] ;  /* 0x00000000010b7983 */ /* 0x000f620000100800 */
[----:B------:R-:W-:Y:S02]  /*8490*/  ISETP.GE.AND P4, PT, R18, UR4, PT ;  /* 0x0000000412007c0c */ /* 0x000fe4000bf86270 */
[----:B------:R-:W-:-:S11]  /*84a0*/  ISETP.GE.AND P0, PT, R203, UR4, PT ;  /* 0x00000004cb007c0c */ /* 0x000fd6000bf06270 */
[----:B------:R-:W0:Y:S01]  /*84b0*/  @!P4 LDS.128 R12, [R90+0x20400] ;  /* 0x020400005a0cc984 */ /* 0x000e220000000c00 */
[----:B---3--:R-:W-:-:S04]  /*84c0*/  @!P4 LEA R36, P6, R18, R38, 0x1 ;  /* 0x000000261224c211 */ /* 0x008fc800078c08ff */
[----:B--2---:R-:W-:-:S05]  /*84d0*/  @!P4 LEA.HI.X R37, R18, R39, R19, 0x1, P6 ;  /* 0x000000271225c211 */ /* 0x004fca00030f0c13 */
[----:B0-----:R0:W-:Y:S01]  /*84e0*/  @!P4 ST.E.128 desc[UR60][R36.64], R12 ;  /* 0x0000000c2400c985 */ /* 0x0011e2000c101d3c */
[----:B------:R-:W-:-:S03]  /*84f0*/  ISETP.GE.AND P4, PT, R22, UR4, PT ;  /* 0x0000000416007c0c */ /* 0x000fc6000bf86270 */
[----:B------:R-:W2:Y:S01]  /*8500*/  @!P0 LDS.128 R12, [R90+0x22400] ;  /* 0x022400005a0c8984 */ /* 0x000ea20000000c00 */
[----:B0-----:R-:W-:-:S04]  /*8510*/  @!P0 LEA R36, P6, R201, R38, 0x1 ;  /* 0x00000026c9248211 */ /* 0x001fc800078c08ff */
[----:B------:R-:W-:-:S05]  /*8520*/  @!P0 LEA.HI.X R37, R201, R39, R224, 0x1, P6 ;  /* 0x00000027c9258211 */ /* 0x000fca00030f0ce0 */
[----:B--2---:R0:W-:Y:S01]  /*8530*/  @!P0 ST.E.128 desc[UR60][R36.64], R12 ;  /* 0x0000000c24008985 */ /* 0x0041e2000c101d3c */
[----:B------:R-:W-:-:S03]  /*8540*/  ISETP.GE.AND P0, PT, R23, UR4, PT ;  /* 0x0000000417007c0c */ /* 0x000fc6000bf06270 */
[----:B------:R-:W2:Y:S01]  /*8550*/  @!P4 LDS.128 R12, [R90+0x24400] ;  /* 0x024400005a0cc984 */ /* 0x000ea20000000c00 */
[----:B0-----:R-:W-:-:S04]  /*8560*/  @!P4 LEA R36, P6, R22, R38, 0x1 ;  /* 0x000000261624c211 */ /* 0x001fc800078c08ff */
[----:B----4-:R-:W-:-:S05]  /*8570*/  @!P4 LEA.HI.X R37, R22, R39, R43, 0x1, P6 ;  /* 0x000000271625c211 */ /* 0x010fca00030f0c2b */
[----:B--2---:R0:W-:Y:S04]  /*8580*/  @!P4 ST.E.128 desc[UR60][R36.64], R12 ;  /* 0x0000000c2400c985 */ /* 0x0041e8000c101d3c */
[----:B------:R-:W2:Y:S01]  /*8590*/  @!P0 LDS.128 R12, [R90+0x26400] ;  /* 0x026400005a0c8984 */ /* 0x000ea20000000c00 */
[----:B0-----:R-:W-:-:S04]  /*85a0*/  @!P0 LEA R36, P4, R23, R38, 0x1 ;  /* 0x0000002617248211 */ /* 0x001fc800078808ff */
[----:B-----5:R-:W-:-:S05]  /*85b0*/  @!P0 LEA.HI.X R37, R23, R39, R11, 0x1, P4 ;  /* 0x0000002717258211 */ /* 0x020fca00020f0c0b */
[----:B--2---:R4:W-:Y:S04]  /*85c0*/  @!P0 ST.E.128 desc[UR60][R36.64], R12 ;  /* 0x0000000c24008985 */ /* 0x0049e8000c101d3c */
.L_x_1627:
[----:B------:R-:W-:Y:S05]  /*85d0*/  BSYNC B1 ;  /* 0x0000000000017941 */ /* 0x000fea0003800000 */
.L_x_1626:
[----:B------:R-:W-:-:S03]  /*85e0*/  UMOV UR4, 0xffffffff ;  /* 0xffffffff00047882 */ /* 0x000fc60000000000 */
[----:B------:R-:W-:Y:S05]  /*85f0*/  BRA.DIV UR4, `(.L_x_1628) ;  /* 0x0000024204d87947 */ /* 0x000fea000b800000 */
[----:B--2---:R2:W0:Y:S04]  /*8600*/  SHFL.IDX PT, R39, R41, 0x1, 0x181f ;  /* 0x00381f0029277f89 */ /* 0x00442800000e0000 */
[----:B---3--:R2:W3:Y:S02]  /*8610*/  SHFL.IDX PT, R38, R40, 0x1, 0x181f ;  /* 0x00381f0028267f89 */ /* 0x0084e400000e0000 */
.L_x_2022:
[----:B------:R-:W-:-:S13]  /*8620*/  ISETP.GE.AND P0, PT, R42, 0x21, PT ;  /* 0x000000212a00780c */ /* 0x000fda0003f06270 */
[----:B------:R-:W-:Y:S05]  /*8630*/  @!P0 BRA `(.L_x_1584) ;  /* 0x00000000005c8947 */ /* 0x000fea0003800000 */
[----:B-12---:R-:W2:Y:S01]  /*8640*/  LDL R40, [R1+0x4] ;  /* 0x0000040001287983 */ /* 0x006ea20000100800 */
[----:B------:R-:W-:-:S03]  /*8650*/  ULDC UR4, c[0x0][0x2f4] ;  /* 0x0000bd0000047ab9 */ /* 0x000fc60000000800 */
[----:B------:R-:W5:Y:S01]  /*8660*/  LDL R11, [R1] ;  /* 0x00000000010b7983 */ /* 0x000f620000100800 */
[----:B------:R-:W-:Y:S02]  /*8670*/  ISETP.GE.AND P6, PT, R18, UR4, PT ;  /* 0x0000000412007c0c */ /* 0x000fe4000bfc6270 */
[----:B------:R-:W-:-:S11]  /*8680*/  ISETP.GE.AND P4, PT, R203, UR4, PT ;  /* 0x00000004cb007c0c */ /* 0x000fd6000bf86270 */
[----:B----4-:R-:W1:Y:S01]  /*8690*/  @!P6 LDS.128 R12, [R90+0x21400] ;  /* 0x021400005a0ce984 */ /* 0x010e620000000c00 */
[----:B---3--:R-:W-:-:S04]  /*86a0*/  @!P6 LEA R36, P0, R18, R38, 0x1 ;  /* 0x000000261224e211 */ /* 0x008fc800078008ff */
[----:B0-----:R-:W-:Y:S02]  /*86b0*/  @!P6 LEA.HI.X R37, R18, R39, R19, 0x1, P0 ;  /* 0x000000271225e211 */ /* 0x001fe400000f0c13 */
[----:B------:R-:W-:-:S03]  /*86c0*/  ISETP.GE.AND P0, PT, R22, UR4, PT ;  /* 0x0000000416007c0c */ /* 0x000fc6000bf06270 */
[----:B-1----:R0:W-:Y:S04]  /*86d0*/  @!P6 ST.E.128 desc[UR60][R36.64], R12 ;  /* 0x0000000c2400e985 */ /* 0x0021e8000c101d3c */
[----:B------:R-:W1:Y:S01]  /*86e0*/  @!P4 LDS.128 R12, [R90+0x23400] ;  /* 0x023400005a0cc984 */ /* 0x000e620000000c00 */
[----:B0-----:R-:W-:-:S04]  /*86f0*/  @!P4 LEA R36, P6, R201, R38, 0x1 ;  /* 0x00000026c924c211 */ /* 0x001fc800078c08ff */
[----:B------:R-:W-:-:S05]  /*8700*/  @!P4 LEA.HI.X R37, R201, R39, R224, 0x1, P6 ;  /* 0x00000027c925c211 */ /* 0x000fca00030f0ce0 */
[----:B-1----:R0:W-:Y:S01]  /*8710*/  @!P4 ST.E.128 desc[UR60][R36.64], R12 ;  /* 0x0000000c2400c985 */ /* 0x0021e2000c101d3c */
[----:B------:R-:W-:-:S03]  /*8720*/  ISETP.GE.AND P4, PT, R23, UR4, PT ;  /* 0x0000000417007c0c */ /* 0x000fc6000bf86270 */
[----:B------:R-:W1:Y:S01]  /*8730*/  @!P0 LDS.128 R12, [R90+0x25400] ;  /* 0x025400005a0c8984 */ /* 0x000e620000000c00 */
[----:B0-----:R-:W-:-:S04]  /*8740*/  @!P0 LEA R36, P6, R22, R38, 0x1 ;  /* 0x0000002616248211 */ /* 0x001fc800078c08ff */
[----:B--2---:R-:W-:-:S05]  /*8750*/  @!P0 LEA.HI.X R37, R22, R39, R40, 0x1, P6 ;  /* 0x0000002716258211 */ /* 0x004fca00030f0c28 */
[----:B-1----:R0:W-:Y:S04]  /*8760*/  @!P0 ST.E.128 desc[UR60][R36.64], R12 ;  /* 0x0000000c24008985 */ /* 0x0021e8000c101d3c */
[----:B------:R-:W1:Y:S01]  /*8770*/  @!P4 LDS.128 R12, [R90+0x27400] ;  /* 0x027400005a0cc984 */ /* 0x000e620000000c00 */
[----:B0-----:R-:W-:-:S04]  /*8780*/  @!P4 LEA R36, P0, R23, R38, 0x1 ;  /* 0x000000261724c211 */ /* 0x001fc800078008ff */
[----:B-----5:R-:W-:-:S05]  /*8790*/  @!P4 LEA.HI.X R37, R23, R39, R11, 0x1, P0 ;  /* 0x000000271725c211 */ /* 0x020fca00000f0c0b */
[----:B-1----:R0:W-:Y:S04]  /*87a0*/  @!P4 ST.E.128 desc[UR60][R36.64], R12 ;  /* 0x0000000c2400c985 */ /* 0x0021e8000c101d3c */
.L_x_1584:
[----:B------:R-:W-:Y:S05]  /*87b0*/  BSYNC B0 ;  /* 0x0000000000007941 */ /* 0x000fea0003800000 */
.L_x_1556:
        /* <DEDUP_REMOVED lines=17> */
.L_x_1630:
[----:B------:R-:W-:Y:S05]  /*88d0*/  BSYNC B0 ;  /* 0x0000000000007941 */ /* 0x000fea0003800000 */
.L_x_1629:
[----:B------:R-:W5:Y:S01]  /*88e0*/  SYNCS.PHASECHK.TRANS64.TRYWAIT P4, [R88+URZ+0x308b0], R100 ;  /* 0x0308b064580075a7 */ /* 0x000f62000808017f */
[----:B------:R-:W-:Y:S04]  /*88f0*/  BSSY B0, `(.L_x_1631) ;  /* 0x0000002000007945 */ /* 0x000fe80003800000 */
[----:B-----5:R-:W-:Y:S05]  /*8900*/  @!P4 BRA `(.L_x_1632) ;  /* 0x000002400060c947 */ /* 0x020fea0003800000 */
.L_x_2023:
[----:B------:R-:W-:Y:S05]  /*8910*/  BSYNC B0 ;  /* 0x0000000000007941 */ /* 0x000fea0003800000 */
.L_x_1631:
[----:B0---4-:R-:W4:Y:S01]  /*8920*/  LDL R14, [R1+0xc] ;  /* 0x00000c00010e7983 */ /* 0x011f220000100800 */
[----:B------:R-:W-:Y:S01]  /*8930*/  ULDC.64 UR4, c[0x0][0x328] ;  /* 0x0000ca0000047ab9 */ /* 0x000fe20000000a00 */
[----:B------:R-:W-:Y:S02]  /*8940*/  ULDC.64 UR6, c[0x0][0x318] ;  /* 0x0000c60000067ab9 */ /* 0x000fe40000000a00 */
[----:B------:R0:W5:Y:S04]  /*8950*/  LDL R42, [R1+0x4] ;  /* 0x00000400012a7983 */ /* 0x0001680000100800 */
[----:B-12---:R0:W5:Y:S01]  /*8960*/  LDL R41, [R1] ;  /* 0x0000000001297983 */ /* 0x0061620000100800 */
[----:B------:R-:W-:Y:S01]  /*8970*/  IMAD R97, R97, UR4, RZ ;  /* 0x0000000461617c24 */ /* 0x000fe2000f8e02ff */
[----:B------:R-:W-:Y:S01]  /*8980*/  BSSY B0, `(.L_x_1633) ;  /* 0x0000028000007945 */ /* 0x000fe20003800000 */
[----:B------:R-:W-:-:S04]  /*8990*/  IMAD.WIDE.U32 R12, R98, UR4, RZ ;  /* 0x00000004620c7c25 */ /* 0x000fc8000f8e00ff */
[----:B------:R-:W-:Y:S01]  /*89a0*/  IMAD R97, R98, UR5, R97 ;  /* 0x0000000562617c24 */ /* 0x000fe2000f8e0261 */
[----:B------:R-:W-:Y:S02]  /*89b0*/  ULDC.64 UR4, c[0x0][0x338] ;  /* 0x0000ce0000047ab9 */ /* 0x000fe40000000a00 */
[----:B------:R-:W-:Y:S02]  /*89c0*/  IMAD R96, R96, UR4, RZ ;  /* 0x0000000460607c24 */ /* 0x000fe4000f8e02ff */
[----:B------:R-:W-:Y:S02]  /*89d0*/  IMAD.IADD R13, R13, 0x1, R97 ;  /* 0x000000010d0d7824 */ /* 0x000fe400078e0261 */
[C---:B---3--:R-:W-:Y:S02]  /*89e0*/  IMAD R11, R99.reuse, UR5, R96 ;  /* 0x00000005630b7c24 */ /* 0x048fe4000f8e0260 */
[----:B------:R-:W-:Y:S01]  /*89f0*/  IMAD.WIDE.U32 R12, R99, UR4, R12 ;  /* 0x00000004630c7c25 */ /* 0x000fe2000f8e000c */
[----:B------:R-:W-:-:S03]  /*8a00*/  ULDC.64 UR4, c[0x0][0x330] ;  /* 0x0000cc0000047ab9 */ /* 0x000fc60000000a00 */
[----:B------:R-:W-:Y:S02]  /*8a10*/  IMAD.IADD R13, R13, 0x1, R11 ;  /* 0x000000010d0d7824 */ /* 0x000fe400078e020b */
[----:B------:R-:W-:-:S04]  /*8a20*/  IMAD.WIDE.U32 R12, R226, UR4, R12 ;  /* 0x00000004e20c7c25 */ /* 0x000fc8000f8e000c */
[----:B------:R-:W-:Y:S01]  /*8a30*/  IMAD R11, R226, UR5, R13 ;  /* 0x00000005e20b7c24 */ /* 0x000fe2000f8e020d */
[----:B------:R-:W-:-:S04]  /*8a40*/  LEA R38, P5, R12, UR6, 0x1 ;  /* 0x000000060c267c11 */ /* 0x000fc8000f8a08ff */
[----:B------:R-:W-:Y:S01]  /*8a50*/  LEA.HI.X R11, R12, UR7, R11, 0x1, P5 ;  /* 0x000000070c0b7c11 */ /* 0x000fe2000a8f0c0b */
[----:B------:R0:W1:Y:S04]  /*8a60*/  SHFL.IDX PT, R40, R38, RZ, 0x181f ;  /* 0x00181fff26287589 */ /* 0x00006800000e0000 */
[----:B------:R0:W2:Y:S01]  /*8a70*/  SHFL.IDX PT, R39, R11, RZ, 0x181f ;  /* 0x00181fff0b277589 */ /* 0x0000a200000e0000 */
[----:B----4-:R-:W-:-:S05]  /*8a80*/  IMAD.IADD R95, R95, 0x1, -R14 ;  /* 0x000000015f5f7824 */ /* 0x010fca00078e0a0e */
[----:B------:R-:W-:-:S13]  /*8a90*/  ISETP.GE.AND P4, PT, R95, 0x1, PT ;  /* 0x000000015f00780c */ /* 0x000fda0003f86270 */
[----:B012---:R-:W-:Y:S05]  /*8aa0*/  @!P4 BRA `(.L_x_1634) ;  /* 0x000000000054c947 */ /* 0x007fea0003800000 */
[----:B------:R-:W-:Y:S02]  /*8ab0*/  ULDC UR4, c[0x0][0x2f4] ;  /* 0x0000bd0000047ab9 */ /* 0x000fe40000000800 */
[----:B------:R-:W-:Y:S02]  /*8ac0*/  ISETP.GE.AND P6, PT, R18, UR4, PT ;  /* 0x0000000412007c0c */ /* 0x000fe4000bfc6270 */
[----:B------:R-:W-:-:S11]  /*8ad0*/  ISETP.GE.AND P5, PT, R203, UR4, PT ;  /* 0x00000004cb007c0c */ /* 0x000fd6000bfa6270 */
[----:B------:R-:W0:Y:S01]  /*8ae0*/  @!P6 LDS.128 R12, [R90+0x400] ;  /* 0x000400005a0ce984 */ /* 0x000e220000000c00 */
[----:B------:R-:W-:-:S04]  /*8af0*/  @!P6 LEA R36, P4, R18, R40, 0x1 ;  /* 0x000000281224e211 */ /* 0x000fc800078808ff */
[----:B------:R-:W-:Y:S02]  /*8b00*/  @!P6 LEA.HI.X R37, R18, R39, R19, 0x1, P4 ;  /* 0x000000271225e211 */ /* 0x000fe400020f0c13 */
[----:B------:R-:W-:-:S03]  /*8b10*/  ISETP.GE.AND P4, PT, R22, UR4, PT ;  /* 0x0000000416007c0c */ /* 0x000fc6000bf86270 */
[----:B0-----:R0:W-:Y:S04]  /*8b20*/  @!P6 ST.E.128 desc[UR60][R36.64], R12 ;  /* 0x0000000c2400e985 */ /* 0x0011e8000c101d3c */
[----:B------:R-:W1:Y:S01]  /*8b30*/  @!P5 LDS.128 R12, [R90+0x2400] ;  /* 0x002400005a0cd984 */ /* 0x000e620000000c00 */
[----:B0-----:R-:W-:-:S04]  /*8b40*/  @!P5 LEA R36, P6, R201, R40, 0x1 ;  /* 0x00000028c924d211 */ /* 0x001fc800078c08ff */
[----:B------:R-:W-:-:S05]  /*8b50*/  @!P5 LEA.HI.X R37, R201, R39, R224, 0x1, P6 ;  /* 0x00000027c925d211 */ /* 0x000fca00030f0ce0 */
[----:B-1----:R0:W-:Y:S01]  /*8b60*/  @!P5 ST.E.128 desc[UR60][R36.64], R12 ;  /* 0x0000000c2400d985 */ /* 0x0021e2000c101d3c */
[----:B------:R-:W-:-:S03]  /*8b70*/  ISETP.GE.AND P5, PT, R23, UR4, PT ;  /* 0x0000000417007c0c */ /* 0x000fc6000bfa6270 */
[----:B------:R-:W1:Y:S01]  /*8b80*/  @!P4 LDS.128 R12, [R90+0x4400] ;  /* 0x004400005a0cc984 */ /* 0x000e620000000c00 */
[----:B0-----:R-:W-:-:S04]  /*8b90*/  @!P4 LEA R36, P6, R22, R40, 0x1 ;  /* 0x000000281624c211 */ /* 0x001fc800078c08ff */
[----:B-----5:R-:W-:-:S05]  /*8ba0*/  @!P4 LEA.HI.X R37, R22, R39, R42, 0x1, P6 ;  /* 0x000000271625c211 */ /* 0x020fca00030f0c2a */
[----:B-1----:R0:W-:Y:S04]  /*8bb0*/  @!P4 ST.E.128 desc[UR60][R36.64], R12 ;  /* 0x0000000c2400c985 */ /* 0x0021e8000c101d3c */
[----:B------:R-:W1:Y:S01]  /*8bc0*/  @!P5 LDS.128 R12, [R90+0x6400] ;  /* 0x006400005a0cd984 */ /* 0x000e620000000c00 */
[----:B0-----:R-:W-:-:S04]  /*8bd0*/  @!P5 LEA R36, P4, R23, R40, 0x1 ;  /* 0x000000281724d211 */ /* 0x001fc800078808ff */
[----:B------:R-:W-:-:S05]  /*8be0*/  @!P5 LEA.HI.X R37, R23, R39, R41, 0x1, P4 ;  /* 0x000000271725d211 */ /* 0x000fca00020f0c29 */
[----:B-1----:R0:W-:Y:S04]  /*8bf0*/  @!P5 ST.E.128 desc[UR60][R36.64], R12 ;  /* 0x0000000c2400d985 */ /* 0x0021e8000c101d3c */
.L_x_1634:
[----:B------:R-:W-:Y:S05]  /*8c00*/  BSYNC B0 ;  /* 0x0000000000007941 */ /* 0x000fea0003800000 */
.L_x_1633:
[----:B------:R-:W-:Y:S01]  /*8c10*/  ISETP.GE.AND P4, PT, R95, 0x21, PT ;  /* 0x000000215f00780c */ /* 0x000fe20003f86270 */
[----:B------:R-:W1:Y:S01]  /*8c20*/  SHFL.IDX PT, R11, R11, 0x1, 0x181f ;  /* 0x00381f000b0b7f89 */ /* 0x000e6200000e0000 */
[----:B------:R-:W-:Y:S03]  /*8c30*/  BSSY B0, `(.L_x_1635) ;  /* 0x0000018000007945 */ /* 0x000fe60003800000 */
[----:B------:R-:W2:Y:S08]  /*8c40*/  SHFL.IDX PT, R38, R38, 0x1, 0x181f ;  /* 0x00381f0026267f89 */ /* 0x000eb000000e0000 */
[----:B------:R-:W-:Y:S05]  /*8c50*/  @!P4 BRA `(.L_x_1636) ;  /* 0x000000000054c947 */ /* 0x000fea0003800000 */
[----:B------:R-:W-:Y:S02]  /*8c60*/  ULDC UR4, c[0x0][0x2f4] ;  /* 0x0000bd0000047ab9 */ /* 0x000fe40000000800 */
[----:B------:R-:W-:Y:S02]  /*8c70*/  ISETP.GE.AND P6, PT, R18, UR4, PT ;  /* 0x0000000412007c0c */ /* 0x000fe4000bfc6270 */
[----:B------:R-:W-:-:S11]  /*8c80*/  ISETP.GE.AND P5, PT, R203, UR4, PT ;  /* 0x00000004cb007c0c */ /* 0x000fd6000bfa6270 */
[----:B0-----:R-:W0:Y:S01]  /*8c90*/  @!P6 LDS.128 R12, [R90+0x1400] ;  /* 0x001400005a0ce984 */ /* 0x001e220000000c00 */
[----:B--2---:R-:W-:-:S04]  /*8ca0*/  @!P6 LEA R36, P4, R18, R38, 0x1 ;  /* 0x000000261224e211 */ /* 0x004fc800078808ff */
[----:B-1----:R-:W-:Y:S02]  /*8cb0*/  @!P6 LEA.HI.X R37, R18, R11, R19, 0x1, P4 ;  /* 0x0000000b1225e211 */ /* 0x002fe400020f0c13 */
        /* <DEDUP_REMOVED lines=15> */
.L_x_1636:
[----:B------:R-:W-:Y:S05]  /*8db0*/  BSYNC B0 ;  /* 0x0000000000007941 */ /* 0x000fea0003800000 */
.L_x_1635:
[----:B0--3--:R-:W3:Y:S01]  /*8dc0*/  LDL.LU R12, [R1+0x4c] ;  /* 0x00004c00010c7983 */ /* 0x009ee20000300800 */
[----:B------:R-:W-:Y:S02]  /*8dd0*/  VIADD R200, R200, 0x1 ;  /* 0x00000001c8c87836 */ /* 0x000fe40000000000 */
[----:B------:R-:W-:Y:S01]  /*8de0*/  @!P0 VIADD R88, R88, 0x308c0 ;  /* 0x000308c058588836 */ /* 0x000fe20000000000 */
[----:B------:R-:W-:Y:S01]  /*8df0*/  @!PT LDS RZ, [RZ] ;  /* 0x00000000fffff984 */ /* 0x000fe20000000800 */
[----:B------:R-:W-:Y:S01]  /*8e00*/  @!PT LDS RZ, [RZ] ;  /* 0x00000000fffff984 */ /* 0x000fe20000000800 */
[----:B------:R-:W-:Y:S01]  /*8e10*/  @!PT LDS RZ, [RZ] ;  /* 0x00000000fffff984 */ /* 0x000fe20000000800 */
[----:B------:R-:W-:Y:S01]  /*8e20*/  @!PT LDS RZ, [RZ] ;  /* 0x00000000fffff984 */ /* 0x000fe20000000800 */
[----:B------:R0:W-:Y:S06]  /*8e30*/  MEMBAR.ALL.CTA ;  /* 0x0000000000007992 */ /* 0x0001ec0000008000 */
[----:B0-----:R-:W0:Y:S02]  /*8e40*/  FENCE.VIEW.ASYNC.S ;  /* 0x00000000000073c6 */ /* 0x001e240000000000 */
[----:B0-----:R0:W-:Y:S01]  /*8e50*/  BAR.SYNC.DEFER_BLOCKING R94, 0x80 ;  /* 0x0002005e0000751d */ /* 0x0011e20000010000 */
[----:B------:R-:W-:-:S02]  /*8e60*/  ISETP.NE.AND P4, PT, R200, 0x2, PT ;  /* 0x00000002c800780c */ /* 0x000fc40003f85270 */
[----:B------:R-:W-:Y:S02]  /*8e70*/  @!P0 PRMT R88, RZ, 0x654, R88 ;  /* 0x00000654ff588816 */ /* 0x000fe40000000058 */
[----:B-1----:R-:W-:Y:S02]  /*8e80*/  SEL R11, RZ, 0x1, P4 ;  /* 0x00000001ff0b7807 */ /* 0x002fe40002000000 */
[----:B------:R-:W-:Y:S01]  /*8e90*/  SEL R200, R200, RZ, P4 ;  /* 0x000000ffc8c87207 */ /* 0x000fe20002000000 */
[----:B------:R0:W-:Y:S01]  /*8ea0*/  @!P0 SYNCS.ARRIVE.TRANS64.RED.A1T0 RZ, [R88+URZ], RZ ;  /* 0x000000ff58ff89a7 */ /* 0x0001e2000810043f */
[----:B------:R-:W-:Y:S02]  /*8eb0*/  PLOP3.LUT P0, PT, PT, PT, PT, 0x8, 0x0 ;  /* 0x000000000000781c */ /* 0x000fe40003f0e170 */
[----:B---3--:R-:W-:-:S05]  /*8ec0*/  LOP3.LUT R12, R12, R11, RZ, 0x3c, !PT ;  /* 0x0000000b0c0c7212 */ /* 0x008fca00078e3cff */
[----:B------:R0:W-:Y:S01]  /*8ed0*/  STL [R1+0x4c], R12 ;  /* 0x00004c0c01007387 */ /* 0x0001e20000100800 */
[----:B------:R-:W-:Y:S05]  /*8ee0*/  @P3 BRA `(.L_x_1637) ;  /* 0xffffffa000243947 */ /* 0x000fea000383ffff */
.L_x_1551:
[----:B------:R-:W3:Y:S01]  /*8ef0*/  LDL R11, [R1+0x58] ;  /* 0x00005800010b7983 */ /* 0x000ee20000100800 */
[----:B------:R-:W1:Y:S01]  /*8f00*/  LDC R0, c[0x0][0x448] ;  /* 0x00011200ff007b82 */ /* 0x000e620000000800 */
[----:B------:R-:W-:Y:S01]  /*8f10*/  IADD3 R7, R220, 0x1, -R219 ;  /* 0x00000001dc077810 */ /* 0x000fe20007ffe8db */
[----:B------:R-:W-:Y:S06]  /*8f20*/  BSSY B0, `(.L_x_1638) ;  /* 0x000000d000007945 */ /* 0x000fec0003800000 */
[----:B------:R-:W4:Y:S01]  /*8f30*/  LDC.64 R2, c[0x0][0x9e0] ;  /* 0x00027800ff027b82 */ /* 0x000f220000000a00 */
[----:B-1----:R-:W-:-:S02]  /*8f40*/  ISETP.NE.AND P1, PT, R0, 0x1, PT ;  /* 0x000000010000780c */ /* 0x002fc40003f25270 */
[----:B----4-:R-:W-:-:S11]  /*8f50*/  ISETP.GE.AND P2, PT, R3, 0x1, PT ;  /* 0x000000010300780c */ /* 0x010fd60003f46270 */
[----:B------:R-:W1:Y:S08]  /*8f60*/  @P1 LDC R5, c[0x0][0x44c] ;  /* 0x00011300ff051b82 */ /* 0x000e700000000800 */
[----:B------:R-:W4:Y:S01]  /*8f70*/  @P1 LDC R4, c[0x0][0x450] ;  /* 0x00011400ff041b82 */ /* 0x000f220000000800 */
[----:B---3--:R-:W-:-:S05]  /*8f80*/  IADD3 R0, R11, 0x7f, RZ ;  /* 0x0000007f0b007810 */ /* 0x008fca0007ffe0ff */
[----:B-1----:R-:W-:-:S05]  /*8f90*/  @P1 IMAD.HI.U32 R5, R0, R5, RZ ;  /* 0x0000000500051227 */ /* 0x002fca00078e00ff */
[----:B----4-:R-:W-:-:S05]  /*8fa0*/  @P1 SHF.R.U32.HI R0, RZ, R4, R5 ;  /* 0x00000004ff001219 */ /* 0x010fca0000011605 */
[----:B------:R-:W-:Y:S01]  /*8fb0*/  IMAD.IADD R7, R7, 0x1, R0 ;  /* 0x0000000107077824 */ /* 0x000fe200078e0200 */
[----:B------:R-:W-:Y:S06]  /*8fc0*/  @P0 BRA `(.L_x_1639) ;  /* 0x0000000000080947 */ /* 0x000fec0003800000 */
[----:B------:R-:W1:Y:S02]  /*8fd0*/  FENCE.VIEW.ASYNC.G ;  /* 0x00000000000073c6 */ /* 0x000e640000000100 */
[----:B-1----:R-:W-:Y:S06]  /*8fe0*/  BAR.ARV 0xc, 0x180 ;  /* 0x0306000000007b1d */ /* 0x002fec0000002000 */
.L_x_1639:
[----:B------:R-:W-:Y:S05]  /*8ff0*/  BSYNC B0 ;  /* 0x0000000000007941 */ /* 0x000fea0003800000 */
.L_x_1638:
[----:B------:R-:W-:Y:S01]  /*9000*/  IMAD.IADD R2, R7, 0x1, R2 ;  /* 0x0000000107027824 */ /* 0x000fe200078e0202 */
[----:B------:R-:W-:Y:S06]  /*9010*/  @!P2 BRA `(.L_x_1640) ;  /* 0x000000000048a947 */ /* 0x000fec0003800000 */
[C---:B------:R-:W-:Y:S01]  /*9020*/  ISETP.GT.AND P0, PT, R7.reuse, RZ, PT ;  /* 0x000000ff0700720c */ /* 0x040fe20003f04270 */
[----:B------:R-:W-:Y:S01]  /*9030*/  BSSY B0, `(.L_x_1641) ;  /* 0x000000e000007945 */ /* 0x000fe20003800000 */
[----:B------:R-:W-:-:S11]  /*9040*/  VIADD R0, R7, 0xffffffff ;  /* 0xffffffff07007836 */ /* 0x000fd60000000000 */
[----:B------:R-:W-:Y:S05]  /*9050*/  @P0 BRA `(.L_x_1642) ;  /* 0x00000000001c0947 */ /* 0x000fea0003800000 */
[----:B------:R-:W-:Y:S01]  /*9060*/  ISETP.NE.AND P0, PT, R3, 0x1, PT ;  /* 0x000000010300780c */ /* 0x000fe20003f05270 */
[----:B------:R-:W-:-:S12]  /*9070*/  IMAD.MOV R7, RZ, RZ, -R7 ;  /* 0x000000ffff077224 */ /* 0x000fd800078e0a07 */
[----:B------:R-:W1:Y:S02]  /*9080*/  @P0 LDC.64 R4, c[0x0][0x9e8] ;  /* 0x00027a00ff040b82 */ /* 0x000e640000000a00 */
[----:B-1----:R-:W-:-:S05]  /*9090*/  @P0 IMAD.HI.U32 R4, R7, R4, RZ ;  /* 0x0000000407040227 */ /* 0x002fca00078e00ff */
[----:B------:R-:W-:-:S04]  /*90a0*/  @P0 SHF.R.U32.HI R7, RZ, R5, R4 ;  /* 0x00000005ff070219 */ /* 0x000fc80000011604 */
[----:B------:R-:W-:Y:S01]  /*90b0*/  LOP3.LUT R0, RZ, R7, RZ, 0x33, !PT ;  /* 0x00000007ff007212 */ /* 0x000fe200078e33ff */
[----:B------:R-:W-:Y:S06]  /*90c0*/  BRA `(.L_x_1643) ;  /* 0x0000000000107947 */ /* 0x000fec0003800000 */
.L_x_1642:
[----:B------:R-:W-:-:S13]  /*90d0*/  ISETP.NE.AND P0, PT, R3, 0x1, PT ;  /* 0x000000010300780c */ /* 0x000fda0003f05270 */
[----:B------:R-:W1:Y:S02]  /*90e0*/  @P0 LDC.64 R4, c[0x0][0x9e8] ;  /* 0x00027a00ff040b82 */ /* 0x000e640000000a00 */
[----:B-1----:R-:W-:-:S05]  /*90f0*/  @P0 IMAD.HI.U32 R4, R0, R4, RZ ;  /* 0x0000000400040227 */ /* 0x002fca00078e00ff */
[----:B------:R-:W-:-:S07]  /*9100*/  @P0 SHF.R.U32.HI R0, RZ, R5, R4 ;  /* 0x00000005ff000219 */ /* 0x000fce0000011604 */
.L_x_1643:
[----:B------:R-:W-:Y:S05]  /*9110*/  BSYNC B0 ;  /* 0x0000000000007941 */ /* 0x000fea0003800000 */
.L_x_1641:
[----:B------:R-:W-:-:S05]  /*9120*/  IMAD R5, R0, R3, R3 ;  /* 0x0000000300057224 */ /* 0x000fca00078e0203 */
[----:B------:R-:W-:-:S07]  /*9130*/  VIMNMX R2, R2, R5, PT ;  /* 0x0000000502027248 */ /* 0x000fce0003fe0100 */
.L_x_1640:
[----:B------:R-:W1:Y:S01]  /*9140*/  @P1 LDC R0, c[0x0][0x44c] ;  /* 0x00011300ff001b82 */ /* 0x000e620000000800 */
[----:B------:R-:W-:Y:S01]  /*9150*/  VIADD R2, R2, 0x3f ;  /* 0x0000003f02027836 */ /* 0x000fe20000000000 */
[----:B------:R-:W-:Y:S01]  /*9160*/  MOV R7, R11 ;  /* 0x0000000b00077202 */ /* 0x000fe20000000f00 */
[----:B------:R-:W-:-:S03]  /*9170*/  ULDC UR4, c[0x0][0x9dc] ;  /* 0x0002770000047ab9 */ /* 0x000fc60000000800 */
[----:B------:R-:W-:Y:S02]  /*9180*/  SHF.R.S32.HI R5, RZ, 0x1f, R2 ;  /* 0x0000001fff057819 */ /* 0x000fe40000011402 */
[----:B------:R-:W3:Y:S02]  /*9190*/  @P1 LDC R9, c[0x0][0x450] ;  /* 0x00011400ff091b82 */ /* 0x000ee40000000800 */
[----:B------:R-:W-:Y:S01]  /*91a0*/  LEA.HI R5, R5, R2, RZ, 0x6 ;  /* 0x0000000205057211 */ /* 0x000fe200078f30ff */
[----:B-1----:R-:W-:-:S05]  /*91b0*/  @P1 IMAD.HI.U32 R0, R11, R0, RZ ;  /* 0x000000000b001227 */ /* 0x002fca00078e00ff */
[----:B---3--:R-:W-:Y:S02]  /*91c0*/  @P1 SHF.R.U32.HI R7, RZ, R9, R0 ;  /* 0x00000009ff071219 */ /* 0x008fe40000011600 */
        /* <DEDUP_REMOVED lines=10> */
[----:B------:R-:W1:Y:S02]  /*9270*/  @P0 LDC.64 R4, c[0x0][0x9e8] ;  /* 0x00027a00ff040b82 */ /* 0x000e640000000a00 */
[----:B-1----:R-:W-:-:S05]  /*9280*/  @P0 IMAD.HI.U32 R4, R7, R4, RZ ;  /* 0x0000000407040227 */ /* 0x002fca00078e00ff */
[----:B------:R-:W-:-:S04]  /*9290*/  @P0 SHF.R.U32.HI R7, RZ, R5, R4 ;  /* 0x00000005ff070219 */ /* 0x000fc80000011604 */
[----:B------:R-:W-:Y:S01]  /*92a0*/  LOP3.LUT R2, RZ, R7, RZ, 0x33, !PT ;  /* 0x00000007ff027212 */ /* 0x000fe200078e33ff */
[----:B------:R-:W-:Y:S06]  /*92b0*/  BRA `(.L_x_1647) ;  /* 0x0000000000107947 */ /* 0x000fec0003800000 */
.L_x_1646:
[----:B------:R-:W-:-:S13]  /*92c0*/  ISETP.NE.AND P0, PT, R3, 0x1, PT ;  /* 0x000000010300780c */ /* 0x000fda0003f05270 */
[----:B------:R-:W1:Y:S02]  /*92d0*/  @P0 LDC.64 R4, c[0x0][0x9e8] ;  /* 0x00027a00ff040b82 */ /* 0x000e640000000a00 */
[----:B-1----:R-:W-:-:S05]  /*92e0*/  @P0 IMAD.HI.U32 R4, R2, R4, RZ ;  /* 0x0000000402040227 */ /* 0x002fca00078e00ff */
[----:B------:R-:W-:-:S07]  /*92f0*/  @P0 SHF.R.U32.HI R2, RZ, R5, R4 ;  /* 0x00000005ff020219 */ /* 0x000fce0000011604 */
.L_x_1647:
[----:B------:R-:W-:Y:S05]  /*9300*/  BSYNC B0 ;  /* 0x0000000000007941 */ /* 0x000fea0003800000 */
.L_x_1645:
[----:B------:R-:W-:-:S05]  /*9310*/  IMAD R3, R2, R3, RZ ;  /* 0x0000000302037224 */ /* 0x000fca00078e02ff */
[----:B------:R-:W-:-:S07]  /*9320*/  VIMNMX R0, R0, R3, !PT ;  /* 0x0000000300007248 */ /* 0x000fce0007fe0100 */
.L_x_1644:
[----:B------:R-:W-:Y:S01]  /*9330*/  SHF.R.S32.HI R3, RZ, 0x1f, R0 ;  /* 0x0000001fff037819 */ /* 0x000fe20000011400 */
[----:B------:R-:W-:Y:S01]  /*9340*/  BSSY B0, `(.L_x_1648) ;  /* 0x0000027000007945 */ /* 0x000fe20003800000 */
[----:B------:R-:W-:Y:S02]  /*9350*/  IMAD.MOV.U32 R93, RZ, RZ, RZ ;  /* 0x000000ffff5d7224 */ /* 0x000fe400078e00ff */
[----:B------:R-:W-:-:S04]  /*9360*/  LEA.HI R3, R3, R0, RZ, 0x6 ;  /* 0x0000000003037211 */ /* 0x000fc800078f30ff */
[----:B------:R-:W-:-:S04]  /*9370*/  SHF.R.S32.HI R3, RZ, 0x6, R3 ;  /* 0x00000006ff037819 */ /* 0x000fc80000011403 */
[----:B------:R-:W-:-:S04]  /*9380*/  VIMNMX R9, RZ, R3, !PT ;  /* 0x00000003ff097248 */ /* 0x000fc80007fe0100 */
[----:B------:R-:W-:-:S13]  /*9390*/  ISETP.GT.AND P0, PT, R6, R9, PT ;  /* 0x000000090600720c */ /* 0x000fda0003f04270 */
[----:B------:R-:W-:Y:S05]  /*93a0*/  @!P0 BRA `(.L_x_1649) ;  /* 0x0000000000808947 */ /* 0x000fea0003800000 */
[----:B------:R-:W3:Y:S01]  /*93b0*/  LDL R2, [R1+0x84] ;  /* 0x0000840001027983 */ /* 0x000ee20000100800 */
[----:B------:R-:W-:Y:S01]  /*93c0*/  ULDC UR4, c[0x0][0x9f0] ;  /* 0x00027c0000047ab9 */ /* 0x000fe20000000800 */
[----:B---3--:R-:W-:-:S04]  /*93d0*/  ISETP.NE.AND P0, PT, R2, RZ, PT ;  /* 0x000000ff0200720c */ /* 0x008fc80003f05270 */
[----:B------:R-:W-:-:S04]  /*93e0*/  SEL R11, R2, UR4, P0 ;  /* 0x00000004020b7c07 */ /* 0x000fc80008000000 */
[-C--:B------:R-:W-:Y:S02]  /*93f0*/  IABS R5, R11.reuse ;  /* 0x0000000b00057213 */ /* 0x080fe40000000000 */
[----:B------:R-:W-:Y:S02]  /*9400*/  IADD3 R0, R11, -0x1, R6 ;  /* 0xffffffff0b007810 */ /* 0x000fe40007ffe006 */
[----:B------:R-:W1:Y:S01]  /*9410*/  I2F.RP R4, R5 ;  /* 0x0000000500047306 */ /* 0x000e620000209400 */
[----:B------:R-:W-:Y:S02]  /*9420*/  IABS R10, R11 ;  /* 0x0000000b000a7213 */ /* 0x000fe40000000000 */
[----:B------:R-:W-:-:S05]  /*9430*/  IADD3 R0, -R9, R0, RZ ;  /* 0x0000000009007210 */ /* 0x000fca0007ffe1ff */
[----:B-1----:R-:W1:Y:S02]  /*9440*/  MUFU.RCP R4, R4 ;  /* 0x0000000400047308 */ /* 0x002e640000001000 */
[----:B-1----:R-:W-:Y:S02]  /*9450*/  VIADD R2, R4, 0xffffffe ;  /* 0x0ffffffe04027836 */ /* 0x002fe40000000000 */
[----:B------:R-:W-:-:S04]  /*9460*/  IMAD.MOV R4, RZ, RZ, -R10 ;  /* 0x000000ffff047224 */ /* 0x000fc800078e0a0a */
[----:B------:R1:W3:Y:S02]  /*9470*/  F2I.FTZ.U32.TRUNC.NTZ R3, R2 ;  /* 0x0000000200037305 */ /* 0x0002e4000021f000 */
[----:B-1----:R-:W-:Y:S02]  /*9480*/  IMAD.MOV.U32 R2, RZ, RZ, RZ ;  /* 0x000000ffff027224 */ /* 0x002fe400078e00ff */
[----:B---3--:R-:W-:-:S04]  /*9490*/  IMAD.MOV R8, RZ, RZ, -R3 ;  /* 0x000000ffff087224 */ /* 0x008fc800078e0a03 */
[----:B------:R-:W-:Y:S01]  /*94a0*/  IMAD R7, R8, R5, RZ ;  /* 0x0000000508077224 */ /* 0x000fe200078e02ff */
[----:B------:R-:W-:Y:S02]  /*94b0*/  IABS R8, R0 ;  /* 0x0000000000087213 */ /* 0x000fe40000000000 */
[----:B------:R-:W-:Y:S01]  /*94c0*/  LOP3.LUT R0, R0, R11, RZ, 0x3c, !PT ;  /* 0x0000000b00007212 */ /* 0x000fe200078e3cff */
[----:B------:R-:W-:-:S03]  /*94d0*/  IMAD.HI.U32 R3, R3, R7, R2 ;  /* 0x0000000703037227 */ /* 0x000fc600078e0002 */
[----:B------:R-:W-:Y:S01]  /*94e0*/  ISETP.GE.AND P2, PT, R0, RZ, PT ;  /* 0x000000ff0000720c */ /* 0x000fe20003f46270 */
        /* <DEDUP_REMOVED lines=12> */
.L_x_1649:
[----:B------:R-:W-:Y:S05]  /*95b0*/  BSYNC B0 ;  /* 0x0000000000007941 */ /* 0x000fea0003800000 */
.L_x_1648:
        /* <DEDUP_REMOVED lines=31> */
[----:B0-----:R-:W-:Y:S02]  /*97b0*/  CS2R R94, SRZ ;  /* 0x00000000005e7805 */ /* 0x001fe4000001ff00 */
        /* <DEDUP_REMOVED lines=25> */
[----:B-----5:R-:W-:Y:S02]  /*9950*/  CS2R R42, SRZ ;  /* 0x00000000002a7805 */ /* 0x020fe4000001ff00 */
[----:B------:R-:W-:Y:S02]  /*9960*/  CS2R R40, SRZ ;  /* 0x0000000000287805 */ /* 0x000fe4000001ff00 */
[----:B--2---:R-:W-:Y:S02]  /*9970*/  CS2R R38, SRZ ;  /* 0x0000000000267805 */ /* 0x004fe4000001ff00 */
[----:B------:R-:W-:-:S02]  /*9980*/  CS2R R36, SRZ ;  /* 0x0000000000247805 */ /* 0x000fc4000001ff00 */
[----:B------:R-:W-:Y:S02]  /*9990*/  CS2R R34, SRZ ;  /* 0x0000000000227805 */ /* 0x000fe4000001ff00 */
[----:B------:R-:W-:Y:S02]  /*99a0*/  CS2R R32, SRZ ;  /* 0x0000000000207805 */ /* 0x000fe4000001ff00 */
[----:B------:R-:W-:Y:S02]  /*99b0*/  CS2R R30, SRZ ;  /* 0x00000000001e7805 */ /* 0x000fe4000001ff00 */
[----:B------:R-:W-:Y:S02]  /*99c0*/  CS2R R28, SRZ ;  /* 0x00000000001c7805 */ /* 0x000fe4000001ff00 */
[----:B------:R-:W-:Y:S02]  /*99d0*/  CS2R R4, SRZ ;  /* 0x0000000000047805 */ /* 0x000fe4000001ff00 */
[----:B------:R-:W-:Y:S01]  /*99e0*/  CS2R R152, SRZ ;  /* 0x0000000000987805 */ /* 0x000fe2000001ff00 */
[----:B---3--:R-:W-:-:S05]  /*99f0*/  IMAD R0, R0, R93, R9 ;  /* 0x0000005d00007224 */ /* 0x008fca00078e0209 */
[----:B------:R0:W-:Y:S01]  /*9a00*/  STL [R1+0x78], R0 ;  /* 0x0000780001007387 */ /* 0x0001e20000100800 */
[----:B------:R-:W-:-:S04]  /*9a10*/  VIADDMNMX R93, R0, R93, R6, PT ;  /* 0x0000005d005d7246 */ /* 0x000fc80003800106 */
[----:B------:R-:W-:-:S13]  /*9a20*/  ISETP.GT.AND P1, PT, R93, R0, PT ;  /* 0x000000005d00720c */ /* 0x000fda0003f24270 */
[----:B0-----:R-:W-:Y:S05]  /*9a30*/  @!P1 BRA `(.L_x_1650) ;  /* 0x0000015800889947 */ /* 0x001fea0003800000 */
[----:B------:R-:W0:Y:S01]  /*9a40*/  S2R R0, SR_TID.X ;  /* 0x0000000000007919 */ /* 0x000e220000002100 */
[----:B------:R-:W-:Y:S01]  /*9a50*/  BSSY B6, `(.L_x_1651) ;  /* 0x0000020000067945 */ /* 0x000fe20003800000 */
[----:B0-----:R-:W-:-:S05]  /*9a60*/  VIADD R0, R0, 0xffffff80 ;  /* 0xffffff8000007836 */ /* 0x001fca0000000000 */
[----:B------:R-:W-:-:S04]  /*9a70*/  SHF.R.S32.HI R3, RZ, 0x1f, R0 ;  /* 0x0000001fff037819 */ /* 0x000fc80000011400 */
[----:B------:R-:W-:-:S04]  /*9a80*/  LEA.HI R3, R3, R0, RZ, 0x7 ;  /* 0x0000000003037211 */ /* 0x000fc800078f38ff */
[----:B------:R-:W-:-:S06]  /*9a90*/  SHF.R.S32.HI R0, RZ, 0x7, R3 ;  /* 0x00000007ff007819 */ /* 0x000fcc0000011403 */
[----:B------:R-:W0:Y:S02]  /*9aa0*/  SHFL.IDX PT, R0, R0, RZ, 0x1f ;  /* 0x00001fff00007589 */ /* 0x000e2400000e0000 */
[----:B0-----:R-:W-:-:S04]  /*9ab0*/  LEA.HI R2, R0, R0, RZ, 0x1 ;  /* 0x0000000000027211 */ /* 0x001fc800078f08ff */
[----:B------:R-:W-:Y:S01]  /*9ac0*/  LOP3.LUT R3, R2, 0x1e, RZ, 0xc0, !PT ;  /* 0x0000001e02037812 */ /* 0x000fe200078ec0ff */
[----:B------:R-:W-:-:S04]  /*9ad0*/  VIADD R2, R17, 0x10400 ;  /* 0x0001040011027836 */ /* 0x000fc80000000000 */
[----:B------:R-:W-:Y:S01]  /*9ae0*/  IMAD.IADD R3, R0, 0x1, -R3 ;  /* 0x0000000100037824 */ /* 0x000fe200078e0a03 */
[----:B------:R-:W-:-:S04]  /*9af0*/  LOP3.LUT P0, RZ, R2, 0x3ff, RZ, 0xc0, !PT ;  /* 0x000003ff02ff7812 */ /* 0x000fc8000780c0ff */
[----:B------:R-:W-:Y:S02]  /*9b00*/  LEA R3, R3, R2, 0xd ;  /* 0x0000000203037211 */ /* 0x000fe400078e68ff */
[----:B------:R-:W-:Y:S02]  /*9b10*/  P2R R24, PR, RZ, 0x1 ;  /* 0x00000001ff187803 */ /* 0x000fe40000000000 */
[----:B------:R-:W-:-:S04]  /*9b20*/  SHF.R.U32.HI R2, RZ, 0x4, R3 ;  /* 0x00000004ff027819 */ /* 0x000fc80000011603 */
[----:B------:R-:W-:Y:S01]  /*9b30*/  LOP3.LUT R2, R2, 0x3fff, RZ, 0xc0, !PT ;  /* 0x00003fff02027812 */ /* 0x000fe200078ec0ff */
[----:B------:R-:W-:Y:S06]  /*9b40*/  @!P0 BRA `(.L_x_1652) ;  /* 0x0000000000408947 */ /* 0x000fec0003800000 */
[----:B------:R-:W-:Y:S01]  /*9b50*/  MOV R14, 0x0 ;  /* 0x00000000000e7802 */ /* 0x000fe20000000f00 */
[----:B------:R-:W-:Y:S01]  /*9b60*/  ULDC.64 UR4, c[0x4][0xa8] ;  /* 0x01002a0000047ab9 */ /* 0x000fe20000000a00 */
[----:B------:R-:W-:Y:S01]  /*9b70*/  ULDC.64 UR6, c[0x4][0xb0] ;  /* 0x01002c0000067ab9 */ /* 0x000fe20000000a00 */
[----:B------:R-:W-:Y:S02]  /*9b80*/  IMAD.U32 R4, RZ, RZ, UR4 ;  /* 0x00000004ff047e24 */ /* 0x000fe4000f8e00ff */
        /* <DEDUP_REMOVED lines=8> */
[----:B------:R-:W-:Y:S02]  /*9c10*/  IMAD.MOV.U32 R12, RZ, RZ, 0x1 ;  /* 0x00000001ff0c7424 */ /* 0x000fe400078e00ff */
[----:B------:R-:W-:-:S07]  /*9c20*/  IMAD.MOV.U32 R13, RZ, RZ, RZ ;  /* 0x000000ffff0d7224 */ /* 0x000fce00078e00ff */
[----:B------:R-:W-:-:S07]  /*9c30*/  LEPC R20, `(.L_x_1652) ;  /* 0x000000001014794e */ /* 0x000fce0000000000 */
[----:B0-----:R-:W-:Y:S05]  /*9c40*/  CALL.ABS.NOINC R14 ;  /* 0x000000000e007343 */ /* 0x001fea0003c00000 */
.L_x_1652:
[----:B------:R-:W-:Y:S05]  /*9c50*/  BSYNC B6 ;  /* 0x0000000000067941 */ /* 0x000fea0003800000 */
.L_x_1651:
        /* <DEDUP_REMOVED lines=13> */
.L_x_1656:
[----:B-1----:R1:W2:Y:S02]  /*9d30*/  SYNCS.PHASECHK.TRANS64.TRYWAIT P0, [R17+URZ+0x30800], R0 ;  /* 0x03080000110075a7 */ /* 0x0022a4000800017f */
[----:B--2---:R-:W-:Y:S05]  /*9d40*/  @!P0 NANOSLEEP.SYNCS 0x989680 ;  /* 0x009896800000895d */ /* 0x004fea0003900000 */
[----:B------:R-:W2:Y:S02]  /*9d50*/  @!P0 SYNCS.PHASECHK.TRANS64 P0, [R17+URZ+0x30800], R0 ;  /* 0x03080000110085a7 */ /* 0x000ea4000800007f */
[----:B--2---:R-:W-:Y:S05]  /*9d60*/  @!P0 BRA `(.L_x_1656) ;  /* 0xfffffffc00f08947 */ /* 0x004fea000383ffff */
.L_x_1655:
[----:B------:R-:W-:Y:S05]  /*9d70*/  BSYNC B0 ;  /* 0x0000000000007941 */ /* 0x000fea0003800000 */
.L_x_1654:
[----:B------:R-:W-:Y:S05]  /*9d80*/  BRA `(.L_x_1657) ;  /* 0x0000009400887947 */ /* 0x000fea0003800000 */
.L_x_1653:
[----:B------:R-:W-:Y:S01]  /*9d90*/  ISETP.NE.AND P0, PT, R24, RZ, PT ;  /* 0x000000ff1800720c */ /* 0x000fe20003f05270 */
[----:B------:R-:W-:Y:S01]  /*9da0*/  ULDC.64 UR6, c[0x0][0x408] ;  /* 0x0001020000067ab9 */ /* 0x000fe20000000a00 */
[----:B------:R-:W-:Y:S01]  /*9db0*/  SHF.R.S32.HI R0, RZ, 0x1f, R92 ;  /* 0x0000001fff007819 */ /* 0x000fe2000001145c */
[----:B------:R-:W-:Y:S01]  /*9dc0*/  ULDC.64 UR4, c[0x0][0x3f8] ;  /* 0x0000fe0000047ab9 */ /* 0x000fe20000000a00 */
[----:B------:R-:W-:Y:S01]  /*9dd0*/  IMAD.WIDE.U32 R26, R92, UR6, RZ ;  /* 0x000000065c1a7c25 */ /* 0x000fe2000f8e00ff */
[----:B------:R-:W-:Y:S03]  /*9de0*/  BSSY B6, `(.L_x_1658) ;  /* 0x0000019000067945 */ /* 0x000fe60003800000 */
[C---:B------:R-:W-:Y:S02]  /*9df0*/  IMAD R5, R0.reuse, UR6, RZ ;  /* 0x0000000600057c24 */ /* 0x040fe4000f8e02ff */
[----:B------:R-:W-:-:S02]  /*9e00*/  IMAD R3, R0, UR4, RZ ;  /* 0x0000000400037c24 */ /* 0x000fc4000f8e02ff */
[C---:B------:R-:W-:Y:S02]  /*9e10*/  IMAD R5, R92.reuse, UR7, R5 ;  /* 0x000000075c057c24 */ /* 0x040fe4000f8e0205 */
[----:B------:R-:W-:-:S03]  /*9e20*/  IMAD.WIDE.U32 R24, R92, UR4, RZ ;  /* 0x000000045c187c25 */ /* 0x000fc6000f8e00ff */
[----:B------:R-:W-:Y:S01]  /*9e30*/  IADD3 R29, R5, R27, RZ ;  /* 0x0000001b051d7210 */ /* 0x000fe20007ffe0ff */
[----:B------:R-:W-:-:S04]  /*9e40*/  IMAD R3, R92, UR5, R3 ;  /* 0x000000055c037c24 */ /* 0x000fc8000f8e0203 */
[----:B------:R-:W-:Y:S01]  /*9e50*/  IMAD.IADD R33, R3, 0x1, R25 ;  /* 0x0000000103217824 */ /* 0x000fe200078e0219 */
        /* <DEDUP_REMOVED lines=17> */
.L_x_1659:
[----:B------:R-:W-:Y:S05]  /*9f70*/  BSYNC B6 ;  /* 0x0000000000067941 */ /* 0x000fea0003800000 */
.L_x_1658:
[----:B------:R-:W2:Y:S01]  /*9f80*/  LDL R28, [R1+0x58] ;  /* 0x00005800011c7983 */ /* 0x000ea20000100800 */
[----:B------:R-:W-:-:S03]  /*9f90*/  ULDC.U8 UR4, c[0x0][0x410] ;  /* 0x0001040000047ab9 */ /* 0x000fc60000000000 */
[----:B------:R-:W2:Y:S04]  /*9fa0*/  LDL R21, [R1+0xc] ;  /* 0x00000c0001157983 */ /* 0x000ea80000100800 */
[----:B------:R-:W3:Y:S01]  /*9fb0*/  LDL R20, [R1+0x80] ;  /* 0x0000800001147983 */ /* 0x000ee20000100800 */
[----:B------:R-:W-:Y:S01]  /*9fc0*/  ISETP.NE.AND P0, PT, RZ, UR4, PT ;  /* 0x00000004ff007c0c */ /* 0x000fe2000bf05270 */
[----:B------:R-:W-:Y:S01]  /*9fd0*/  BSSY B0, `(.L_x_1660) ;  /* 0x0000935000007945 */ /* 0x000fe20003800000 */
[----:B--2---:R-:W-:-:S04]  /*9fe0*/  IMAD.IADD R0, R21, 0x1, R28 ;  /* 0x0000000115007824 */ /* 0x004fc800078e021c */
[----:B---3--:R-:W-:-:S07]  /*9ff0*/  IMAD R3, R20, 0x20, R0 ;  /* 0x0000002014037824 */ /* 0x008fce00078e0200 */
[----:B------:R-:W-:Y:S05]  /*a000*/  @!P0 BRA `(.L_x_1661) ;  /* 0x00000048007c8947 */ /* 0x000fea0003800000 */
[----:B------:R-:W0:Y:S01]  /*a010*/  LDC R10, c[0x0][0x448] ;  /* 0x00011200ff0a7b82 */ /* 0x000e220000000800 */
[----:B------:R-:W-:Y:S01]  /*a020*/  ULDC.64 UR4, c[0x0][0x3f8] ;  /* 0x0000fe0000047ab9 */ /* 0x000fe20000000a00 */
[----:B------:R-:W-:Y:S01]  /*a030*/  MOV R32, R24 ;  /* 0x0000001800207202 */ /* 0x000fe20000000f00 */
[----:B------:R-:W-:Y:S01]  /*a040*/  ULDC.64 UR6, c[0x0][0x408] ;  /* 0x0001020000067ab9 */ /* 0x000fe20000000a00 */
[----:B0-----:R-:W-:-:S13]  /*a050*/  ISETP.NE.AND P0, PT, R10, 0x1, PT ;  /* 0x000000010a00780c */ /* 0x001fda0003f05270 */
[----:B------:R-:W0:Y:S08]  /*a060*/  @P0 LDC R4, c[0x0][0x44c] ;  /* 0x00011300ff040b82 */ /* 0x000e300000000800 */
[----:B------:R-:W1:Y:S01]  /*a070*/  @P0 LDC R5, c[0x0][0x450] ;  /* 0x00011400ff050b82 */ /* 0x000e620000000800 */
[----:B0-----:R-:W-:-:S05]  /*a080*/  @P0 IMAD.HI.U32 R4, R3, R4, RZ ;  /* 0x0000000403040227 */ /* 0x001fca00078e00ff */
[----:B-1----:R-:W-:Y:S01]  /*a090*/  @P0 SHF.R.U32.HI R3, RZ, R5, R4 ;  /* 0x00000005ff030219 */ /* 0x002fe20000011604 */
[----:B------:R-:W-:Y:S02]  /*a0a0*/  IMAD.MOV.U32 R4, RZ, RZ, R26 ;  /* 0x000000ffff047224 */ /* 0x000fe400078e001a */
[----:B------:R-:W-:Y:S01]  /*a0b0*/  IMAD.MOV.U32 R5, RZ, RZ, R29 ;  /* 0x000000ffff057224 */ /* 0x000fe200078e001d */
[----:B------:R-:W-:Y:S01]  /*a0c0*/  SHF.R.S32.HI R6, RZ, 0x1f, R3 ;  /* 0x0000001fff067819 */ /* 0x000fe20000011403 */
[----:B------:R-:W-:-:S04]  /*a0d0*/  IMAD.WIDE.U32 R32, R3, UR4, R32 ;  /* 0x0000000403207c25 */ /* 0x000fc8000f8e0020 */
[C---:B------:R-:W-:Y:S02]  /*a0e0*/  IMAD R8, R6.reuse, UR4, RZ ;  /* 0x0000000406087c24 */ /* 0x040fe4000f8e02ff */
[----:B------:R-:W-:Y:S02]  /*a0f0*/  IMAD R6, R6, UR6, RZ ;  /* 0x0000000606067c24 */ /* 0x000fe4000f8e02ff */
[C---:B------:R-:W-:Y:S01]  /*a100*/  IMAD R7, R3.reuse, UR5, R8 ;  /* 0x0000000503077c24 */ /* 0x040fe2000f8e0208 */
[----:B------:R-:W-:Y:S01]  /*a110*/  ULDC.64 UR4, c[0x0][0x3e8] ;  /* 0x0000fa0000047ab9 */ /* 0x000fe20000000a00 */
[C---:B------:R-:W-:Y:S01]  /*a120*/  IMAD.WIDE.U32 R4, R3.reuse, UR6, R4 ;  /* 0x0000000603047c25 */ /* 0x040fe2000f8e0004 */
[----:B------:R-:W-:Y:S01]  /*a130*/  LEA R30, P0, R32, UR4, 0x1 ;  /* 0x00000004201e7c11 */ /* 0x000fe2000f8008ff */
[----:B------:R-:W-:Y:S02]  /*a140*/  UMOV UR4, 0xffffffff ;  /* 0xffffffff00047882 */ /* 0x000fe40000000000 */
[----:B------:R-:W-:Y:S01]  /*a150*/  IMAD R9, R3, UR7, R6 ;  /* 0x0000000703097c24 */ /* 0x000fe2000f8e0206 */
[----:B------:R-:W-:Y:S01]  /*a160*/  ULDC.64 UR6, c[0x0][0x400] ;  /* 0x0001000000067ab9 */ /* 0x000fe20000000a00 */
[----:B------:R-:W-:Y:S01]  /*a170*/  IMAD.IADD R3, R33, 0x1, R7 ;  /* 0x0000000121037824 */ /* 0x000fe200078e0207 */
[----:B------:R-:W-:Y:S01]  /*a180*/  LEA R31, P1, R4, UR6, 0x1 ;  /* 0x00000006041f7c11 */ /* 0x000fe2000f8208ff */
[----:B------:R-:W-:-:S03]  /*a190*/  IMAD.IADD R33, R5, 0x1, R9 ;  /* 0x0000000105217824 */ /* 0x000fc600078e0209 */
[----:B------:R-:W-:Y:S02]  /*a1a0*/  LEA.HI.X R32, R32, UR5, R3, 0x1, P0 ;  /* 0x0000000520207c11 */ /* 0x000fe400080f0c03 */
[----:B------:R-:W-:Y:S01]  /*a1b0*/  LEA.HI.X R33, R4, UR7, R33, 0x1, P1 ;  /* 0x0000000704217c11 */ /* 0x000fe200088f0c21 */
[----:B------:R-:W-:Y:S06]  /*a1c0*/  BRA.DIV UR4, `(.L_x_1662) ;  /* 0x0000022a04447947 */ /* 0x000fec000b800000 */
[----:B------:R0:W1:Y:S04]  /*a1d0*/  SHFL.IDX PT, R9, R32, RZ, 0x181f ;  /* 0x00181fff20097589 */ /* 0x00006800000e0000 */
[----:B------:R0:W2:Y:S04]  /*a1e0*/  SHFL.IDX PT, R8, R30, RZ, 0x181f ;  /* 0x00181fff1e087589 */ /* 0x0000a800000e0000 */
[----:B------:R0:W3:Y:S04]  /*a1f0*/  SHFL.IDX PT, R26, R33, RZ, 0x181f ;  /* 0x00181fff211a7589 */ /* 0x0000e800000e0000 */
[----:B------:R0:W4:Y:S02]  /*a200*/  SHFL.IDX PT, R5, R31, RZ, 0x181f ;  /* 0x00181fff1f057589 */ /* 0x00012400000e0000 */
.L_x_2029:
[----:B------:R-:W-:Y:S01]  /*a210*/  IMAD R3, R219, R10, RZ ;  /* 0x0000000adb037224 */ /* 0x000fe200078e02ff */
[----:B------:R-:W-:Y:S01]  /*a220*/  BSSY B1, `(.L_x_1663) ;  /* 0x000003c000017945 */ /* 0x000fe20003800000 */
[----:B------:R-:W-:Y:S02]  /*a230*/  CS2R R62, SRZ ;  /* 0x00000000003e7805 */ /* 0x000fe4000001ff00 */
[----:B------:R-:W-:Y:S02]  /*a240*/  CS2R R66, SRZ ;  /* 0x0000000000427805 */ /* 0x000fe4000001ff00 */
[----:B------:R-:W-:Y:S02]  /*a250*/  CS2R R70, SRZ ;  /* 0x0000000000467805 */ /* 0x000fe4000001ff00 */
[----:B------:R-:W-:Y:S02]  /*a260*/  ISETP.GE.AND P0, PT, R0, R3, PT ;  /* 0x000000030000720c */ /* 0x000fe40003f06270 */
[----:B------:R-:W-:-:S02]  /*a270*/  CS2R R74, SRZ ;  /* 0x00000000004a7805 */ /* 0x000fc4000001ff00 */
[----:B------:R-:W-:Y:S02]  /*a280*/  CS2R R64, SRZ ;  /* 0x0000000000407805 */ /* 0x000fe4000001ff00 */
[----:B------:R-:W-:Y:S02]  /*a290*/  CS2R R68, SRZ ;  /* 0x0000000000447805 */ /* 0x000fe4000001ff00 */
[----:B------:R-:W-:Y:S02]  /*a2a0*/  CS2R R72, SRZ ;  /* 0x0000000000487805 */ /* 0x000fe4000001ff00 */
[----:B------:R-:W-:-:S03]  /*a2b0*/  CS2R R76, SRZ ;  /* 0x00000000004c7805 */ /* 0x000fc6000001ff00 */
[----:B------:R-:W-:Y:S05]  /*a2c0*/  @P0 BRA `(.L_x_1664) ;  /* 0x0000000000c40947 */ /* 0x000fea0003800000 */
[----:B------:R-:W3:Y:S01]  /*a2d0*/  LDL R7, [R1+0x30] ;  /* 0x0000300001077983 */ /* 0x000ee20000100800 */
[----:B------:R-:W-:-:S03]  /*a2e0*/  ULDC UR4, c[0x0][0x3f4] ;  /* 0x0000fd0000047ab9 */ /* 0x000fc60000000800 */
[----:B------:R-:W4:Y:S04]  /*a2f0*/  LDL R4, [R1+0x34] ;  /* 0x0000340001047983 */ /* 0x000f280000100800 */
[----:B------:R-:W4:Y:S04]  /*a300*/  LDL R29, [R1+0x48] ;  /* 0x00004800011d7983 */ /* 0x000f280000100800 */
[----:B------:R-:W4:Y:S04]  /*a310*/  LDL R6, [R1+0x98] ;  /* 0x0000980001067983 */ /* 0x000f280000100800 */
[----:B------:R-:W4:Y:S04]  /*a320*/  LDL R11, [R1+0x9c] ;  /* 0x00009c00010b7983 */ /* 0x000f280000100800 */
[----:B------:R-:W4:Y:S01]  /*a330*/  LDL R34, [R1+0x94] ;  /* 0x0000940001227983 */ /* 0x000f220000100800 */
[----:B------:R-:W-:-:S02]  /*a340*/  ISETP.GE.AND P3, PT, R204, UR4, PT ;  /* 0x00000004cc007c0c */ /* 0x000fc4000bf66270 */
[----:B------:R-:W-:Y:S02]  /*a350*/  CS2R R74, SRZ ;  /* 0x00000000004a7805 */ /* 0x000fe4000001ff00 */
[----:B------:R-:W-:Y:S02]  /*a360*/  CS2R R76, SRZ ;  /* 0x00000000004c7805 */ /* 0x000fe4000001ff00 */
[----:B------:R-:W-:Y:S02]  /*a370*/  CS2R R70, SRZ ;  /* 0x0000000000467805 */ /* 0x000fe4000001ff00 */
[----:B------:R-:W-:Y:S02]  /*a380*/  CS2R R72, SRZ ;  /* 0x0000000000487805 */ /* 0x000fe4000001ff00 */
[----:B------:R-:W-:Y:S02]  /*a390*/  CS2R R66, SRZ ;  /* 0x0000000000427805 */ /* 0x000fe4000001ff00 */
[----:B------:R-:W-:Y:S01]  /*a3a0*/  CS2R R68, SRZ ;  /* 0x0000000000447805 */ /* 0x000fe2000001ff00 */
[----:B-12---:R-:W-:Y:S01]  /*a3b0*/  @!P3 IMAD.WIDE R20, R204, 0x2, R8 ;  /* 0x00000002cc14b825 */ /* 0x006fe200078e0208 */
[----:B------:R-:W-:-:S02]  /*a3c0*/  CS2R R62, SRZ ;  /* 0x00000000003e7805 */ /* 0x000fc4000001ff00 */
[----:B------:R-:W-:Y:S02]  /*a3d0*/  CS2R R64, SRZ ;  /* 0x0000000000407805 */ /* 0x000fe4000001ff00 */
[----:B------:R1:W5:Y:S01]  /*a3e0*/  @!P3 LD.E.64 R74, desc[UR60][R20.64] ;  /* 0x0000003c144ab980 */ /* 0x000362000c101b00 */
[----:B---3--:R-:W-:Y:S02]  /*a3f0*/  ISETP.GE.AND P2, PT, R7, UR4, PT ;  /* 0x0000000407007c0c */ /* 0x008fe4000bf46270 */
[----:B----4-:R-:W-:Y:S02]  /*a400*/  ISETP.GE.AND P1, PT, R4, UR4, PT ;  /* 0x0000000404007c0c */ /* 0x010fe4000bf26270 */
[----:B------:R-:W-:-:S09]  /*a410*/  ISETP.GE.AND P0, PT, R29, UR4, PT ;  /* 0x000000041d007c0c */ /* 0x000fd2000bf06270 */
[----:B------:R-:W-:Y:S02]  /*a420*/  @!P2 IMAD.SHL.U32 R12, R7, 0x2, RZ ;  /* 0x00000002070ca824 */ /* 0x000fe400078e00ff */
[C---:B------:R-:W-:Y:S02]  /*a430*/  @!P1 SHF.L.U64.HI R28, R4.reuse, 0x1, R6 ;  /* 0x00000001041c9819 */ /* 0x040fe40000010206 */
[----:B------:R-:W-:Y:S02]  /*a440*/  @!P1 SHF.L.U32 R4, R4, 0x1, RZ ;  /* 0x0000000104049819 */ /* 0x000fe400000006ff */
[CC--:B------:R-:W-:Y:S01]  /*a450*/  @!P2 IADD3 R14, P4, R8.reuse, R12.reuse, RZ ;  /* 0x0000000c080ea210 */ /* 0x0c0fe20007f9e0ff */
[----:B------:R-:W-:Y:S01]  /*a460*/  @!P0 IMAD.SHL.U32 R27, R29, 0x2, RZ ;  /* 0x000000021d1b8824 */ /* 0x000fe200078e00ff */
[----:B------:R-:W-:Y:S01]  /*a470*/  @!P2 SHF.L.U64.HI R11, R7, 0x1, R11 ;  /* 0x00000001070ba819 */ /* 0x000fe2000001020b */
[----:B------:R-:W-:Y:S01]  /*a480*/  @!P3 IMAD.MOV.U32 R6, RZ, RZ, R5 ;  /* 0x000000ffff06b224 */ /* 0x000fe200078e0005 */
[----:B------:R-:W-:Y:S01]  /*a490*/  @!P2 IADD3 R12, P6, R5, R12, RZ ;  /* 0x0000000c050ca210 */ /* 0x000fe20007fde0ff */
[----:B------:R-:W-:Y:S01]  /*a4a0*/  @!P3 IMAD.MOV.U32 R7, RZ, RZ, R26 ;  /* 0x000000ffff07b224 */ /* 0x000fe200078e001a */
[----:B------:R-:W-:Y:S01]  /*a4b0*/  @!P1 IADD3 R10, P5, R8, R4, RZ ;  /* 0x00000004080a9210 */ /* 0x000fe20007fbe0ff */
[----:B------:R-:W-:-:S02]  /*a4c0*/  @!P2 IMAD.X R15, R9, 0x1, R11, P4 ;  /* 0x00000001090fa824 */ /* 0x000fc400020e060b */
[----:B------:R-:W-:-:S04]  /*a4d0*/  @!P3 IMAD.WIDE R24, R204, 0x2, R6 ;  /* 0x00000002cc18b825 */ /* 0x000fc800078e0206 */
[----:B------:R-:W-:Y:S01]  /*a4e0*/  @!P2 IMAD.X R13, R26, 0x1, R11, P6 ;  /* 0x000000011a0da824 */ /* 0x000fe200030e060b */
[-C--:B------:R-:W-:Y:S01]  /*a4f0*/  @!P0 IADD3 R6, P6, R8, R27.reuse, RZ ;  /* 0x0000001b08068210 */ /* 0x080fe20007fde0ff */
[----:B------:R1:W5:Y:S01]  /*a500*/  @!P3 LD.E.64 R76, desc[UR60][R24.64] ;  /* 0x0000003c184cb980 */ /* 0x000362000c101b00 */
[----:B------:R-:W-:Y:S02]  /*a510*/  @!P1 IADD3.X R11, R9, R28, RZ, P5, !PT ;  /* 0x0000001c090b9210 */ /* 0x000fe40002ffe4ff */
[----:B------:R-:W-:Y:S01]  /*a520*/  @!P0 IADD3 R8, P5, R5, R27, RZ ;  /* 0x0000001b05088210 */ /* 0x000fe20007fbe0ff */
[----:B------:R1:W5:Y:S01]  /*a530*/  @!P2 LD.E.64 R70, desc[UR60][R14.64] ;  /* 0x0000003c0e46a980 */ /* 0x000362000c101b00 */
[----:B------:R-:W-:Y:S02]  /*a540*/  @!P0 SHF.L.U64.HI R27, R29, 0x1, R34 ;  /* 0x000000011d1b8819 */ /* 0x000fe40000010222 */
[----:B------:R-:W-:Y:S01]  /*a550*/  @!P1 IADD3 R4, P4, R5, R4, RZ ;  /* 0x0000000405049210 */ /* 0x000fe20007f9e0ff */
[----:B------:R1:W5:Y:S02]  /*a560*/  @!P2 LD.E.64 R72, desc[UR60][R12.64] ;  /* 0x0000003c0c48a980 */ /* 0x000364000c101b00 */
[----:B------:R-:W-:-:S02]  /*a570*/  @!P0 IMAD.X R7, R9, 0x1, R27, P6 ;  /* 0x0000000109078824 */ /* 0x000fc400030e061b */
[C---:B------:R-:W-:Y:S01]  /*a580*/  @!P1 IMAD.X R5, R26.reuse, 0x1, R28, P4 ;  /* 0x000000011a059824 */ /* 0x040fe200020e061c */
[----:B------:R1:W5:Y:S01]  /*a590*/  @!P1 LD.E.64 R66, desc[UR60][R10.64] ;  /* 0x0000003c0a429980 */ /* 0x000362000c101b00 */
[----:B------:R-:W-:-:S03]  /*a5a0*/  @!P0 IMAD.X R9, R26, 0x1, R27, P5 ;  /* 0x000000011a098824 */ /* 0x000fc600028e061b */
[----:B------:R1:W5:Y:S04]  /*a5b0*/  @!P1 LD.E.64 R68, desc[UR60][R4.64] ;  /* 0x0000003c04449980 */ /* 0x000368000c101b00 */
[----:B------:R1:W5:Y:S04]  /*a5c0*/  @!P0 LD.E.64 R62, desc[UR60][R6.64] ;  /* 0x0000003c063e8980 */ /* 0x000368000c101b00 */
[----:B------:R1:W5:Y:S02]  /*a5d0*/  @!P0 LD.E.64 R64, desc[UR60][R8.64] ;  /* 0x0000003c08408980 */ /* 0x000364000c101b00 */
.L_x_1664:
[----:B------:R-:W-:Y:S05]  /*a5e0*/  BSYNC B1 ;  /* 0x0000000000017941 */ /* 0x000fea0003800000 */
.L_x_1663:
[----:B-1--45:R-:W-:Y:S01]  /*a5f0*/  IMAD.MOV.U32 R5, RZ, RZ, R63 ;  /* 0x000000ffff057224 */ /* 0x032fe200078e003f */
[----:B------:R-:W-:Y:S01]  /*a600*/  MOV R6, R66 ;  /* 0x0000004200067202 */ /* 0x000fe20000000f00 */
[----:B------:R-:W-:Y:S01]  /*a610*/  IMAD.MOV.U32 R7, RZ, RZ, R67 ;  /* 0x000000ffff077224 */ /* 0x000fe200078e0043 */
[----:B------:R-:W-:Y:S01]  /*a620*/  UMOV UR4, 0xffffffff ;  /* 0xffffffff00047882 */ /* 0x000fe20000000000 */
[----:B------:R-:W-:Y:S01]  /*a630*/  IMAD.MOV.U32 R4, RZ, RZ, R62 ;  /* 0x000000ffff047224 */ /* 0x000fe200078e003e */
[----:B------:R-:W-:Y:S01]  /*a640*/  PRMT R98, R5, 0x7610, R98 ;  /* 0x0000761005627816 */ /* 0x000fe20000000062 */
        /* <DEDUP_REMOVED lines=16> */
[----:B------:R-:W-:Y:S01]  /*a750*/  PRMT R98, R98, 0x5410, R5 ;  /* 0x0000541062627816 */ /* 0x000fe20000000005 */
[----:B------:R-:W-:Y:S01]  /*a760*/  IMAD.MOV.U32 R5, RZ, RZ, R73 ;  /* 0x000000ffff057224 */ /* 0x000fe200078e0049 */
[----:B------:R-:W-:Y:S01]  /*a770*/  PRMT R104, R104, 0x5410, R4 ;  /* 0x0000541068687816 */ /* 0x000fe20000000004 */
[----:B------:R-:W-:Y:S01]  /*a780*/  IMAD.MOV.U32 R4, RZ, RZ, R72 ;  /* 0x000000ffff047224 */ /* 0x000fe200078e0048 */
[----:B------:R-:W-:Y:S01]  /*a790*/  PRMT R109, R109, 0x5410, R7 ;  /* 0x000054106d6d7816 */ /* 0x000fe20000000007 */
[----:B------:R-:W-:Y:S01]  /*a7a0*/  IMAD.MOV.U32 R7, RZ, RZ, R77 ;  /* 0x000000ffff077224 */ /* 0x000fe200078e004d */
[----:B------:R-:W-:-:S02]  /*a7b0*/  PRMT R110, R6, 0x7610, R110 ;  /* 0x00007610066e7816 */ /* 0x000fc4000000006e */
[----:B------:R-:W-:Y:S02]  /*a7c0*/  MOV R6, R76 ;  /* 0x0000004c00067202 */ /* 0x000fe40000000f00 */
[----:B------:R-:W-:Y:S02]  /*a7d0*/  PRMT R112, R4, 0x7610, R112 ;  /* 0x0000761004707816 */ /* 0x000fe40000000070 */
[----:B------:R-:W-:Y:S02]  /*a7e0*/  PRMT R111, R5, 0x7610, R111 ;  /* 0x00007610056f7816 */ /* 0x000fe4000000006f */
[----:B------:R-:W-:Y:S02]  /*a7f0*/  PRMT R92, R92, 0x5410, R6 ;  /* 0x000054105c5c7816 */ /* 0x000fe40000000006 */
[----:B------:R-:W-:Y:S01]  /*a800*/  PRMT R94, R94, 0x5410, R7 ;  /* 0x000054105e5e7816 */ /* 0x000fe20000000007 */
[----:B------:R-:W-:Y:S06]  /*a810*/  BRA.DIV UR4, `(.L_x_1665) ;  /* 0x0000022604247947 */ /* 0x000fec000b800000 */
[----:B------:R1:W4:Y:S04]  /*a820*/  SHFL.IDX PT, R9, R32, 0x1, 0x181f ;  /* 0x00381f0020097f89 */ /* 0x00032800000e0000 */
[----:B--2---:R1:W2:Y:S04]  /*a830*/  SHFL.IDX PT, R8, R30, 0x1, 0x181f ;  /* 0x00381f001e087f89 */ /* 0x0042a800000e0000 */
[----:B---3--:R1:W3:Y:S04]  /*a840*/  SHFL.IDX PT, R26, R33, 0x1, 0x181f ;  /* 0x00381f00211a7f89 */ /* 0x0082e800000e0000 */
[----:B------:R1:W0:Y:S02]  /*a850*/  SHFL.IDX PT, R5, R31, 0x1, 0x181f ;  /* 0x00381f001f057f89 */ /* 0x00022400000e0000 */
.L_x_2035:
[----:B------:R-:W-:Y:S01]  /*a860*/  VIADD R4, R0, 0x20 ;  /* 0x0000002000047836 */ /* 0x000fe20000000000 */
        /* <DEDUP_REMOVED lines=8> */
[----:B------:R-:W-:-:S05]  /*a8f0*/  CS2R R60, SRZ ;  /* 0x00000000003c7805 */ /* 0x000fca000001ff00 */
[----:B------:R-:W-:Y:S05]  /*a900*/  @P0 BRA `(.L_x_1667) ;  /* 0x0000000000c40947 */ /* 0x000fea0003800000 */
[----:B------:R-:W3:Y:S01]  /*a910*/  LDL R10, [R1+0x30] ;  /* 0x00003000010a7983 */ /* 0x000ee20000100800 */
[----:B------:R-:W-:-:S03]  /*a920*/  ULDC UR4, c[0x0][0x3f4] ;  /* 0x0000fd0000047ab9 */ /* 0x000fc60000000800 */
[----:B------:R-:W3:Y:S04]  /*a930*/  LDL R6, [R1+0x34] ;  /* 0x0000340001067983 */ /* 0x000ee80000100800 */
[----:B------:R-:W3:Y:S04]  /*a940*/  LDL R29, [R1+0x48] ;  /* 0x00004800011d7983 */ /* 0x000ee80000100800 */
[----:B------:R-:W3:Y:S04]  /*a950*/  LDL R7, [R1+0x98] ;  /* 0x0000980001077983 */ /* 0x000ee80000100800 */
[----:B------:R-:W3:Y:S04]  /*a960*/  LDL R11, [R1+0x9c] ;  /* 0x00009c00010b7983 */ /* 0x000ee80000100800 */
[----:B------:R-:W3:Y:S01]  /*a970*/  LDL R34, [R1+0x94] ;  /* 0x0000940001227983 */ /* 0x000ee20000100800 */
[----:B------:R-:W-:-:S02]  /*a980*/  ISETP.GE.AND P3, PT, R204, UR4, PT ;  /* 0x00000004cc007c0c */ /* 0x000fc4000bf66270 */
[----:B------:R-:W-:Y:S02]  /*a990*/  CS2R R58, SRZ ;  /* 0x00000000003a7805 */ /* 0x000fe4000001ff00 */
[----:B------:R-:W-:Y:S02]  /*a9a0*/  CS2R R60, SRZ ;  /* 0x00000000003c7805 */ /* 0x000fe4000001ff00 */
[----:B------:R-:W-:Y:S02]  /*a9b0*/  CS2R R54, SRZ ;  /* 0x0000000000367805 */ /* 0x000fe4000001ff00 */
[----:B------:R-:W-:Y:S02]  /*a9c0*/  CS2R R56, SRZ ;  /* 0x0000000000387805 */ /* 0x000fe4000001ff00 */
[----:B------:R-:W-:Y:S02]  /*a9d0*/  CS2R R50, SRZ ;  /* 0x0000000000327805 */ /* 0x000fe4000001ff00 */
[----:B------:R-:W-:-:S02]  /*a9e0*/  CS2R R52, SRZ ;  /* 0x0000000000347805 */ /* 0x000fc4000001ff00 */
[----:B------:R-:W-:Y:S01]  /*a9f0*/  CS2R R46, SRZ ;  /* 0x00000000002e7805 */ /* 0x000fe2000001ff00 */
[----:B--2-4-:R-:W-:Y:S01]  /*aa00*/  @!P3 IMAD.WIDE R20, R204, 0x2, R8 ;  /* 0x00000002cc14b825 */ /* 0x014fe200078e0208 */
[----:B------:R-:W-:-:S04]  /*aa10*/  CS2R R48, SRZ ;  /* 0x0000000000307805 */ /* 0x000fc8000001ff00 */
[----:B------:R2:W5:Y:S01]  /*aa20*/  @!P3 LD.E.64 R58, desc[UR60][R20.64] ;  /* 0x0000003c143ab980 */ /* 0x000562000c101b00 */
[----:B---3--:R-:W-:Y:S02]  /*aa30*/  ISETP.GE.AND P2, PT, R10, UR4, PT ;  /* 0x000000040a007c0c */ /* 0x008fe4000bf46270 */
[----:B------:R-:W-:Y:S02]  /*aa40*/  ISETP.GE.AND P1, PT, R6, UR4, PT ;  /* 0x0000000406007c0c */ /* 0x000fe4000bf26270 */
[----:B------:R-:W-:-:S09]  /*aa50*/  ISETP.GE.AND P0, PT, R29, UR4, PT ;  /* 0x000000041d007c0c */ /* 0x000fd2000bf06270 */
[----:B------:R-:W-:Y:S02]  /*aa60*/  @!P2 IMAD.SHL.U32 R12, R10, 0x2, RZ ;  /* 0x000000020a0ca824 */ /* 0x000fe400078e00ff */
[C---:B------:R-:W-:Y:S01]  /*aa70*/  @!P1 IMAD.SHL.U32 R4, R6.reuse, 0x2, RZ ;  /* 0x0000000206049824 */ /* 0x040fe200078e00ff */
[----:B------:R-:W-:Y:S02]  /*aa80*/  @!P1 SHF.L.U64.HI R27, R6, 0x1, R7 ;  /* 0x00000001061b9819 */ /* 0x000fe40000010207 */
[-C--:B------:R-:W-:Y:S01]  /*aa90*/  @!P2 IADD3 R14, P4, R8, R12.reuse, RZ ;  /* 0x0000000c080ea210 */ /* 0x080fe20007f9e0ff */
[----:B------:R-:W-:Y:S01]  /*aaa0*/  @!P0 IMAD.SHL.U32 R28, R29, 0x2, RZ ;  /* 0x000000021d1c8824 */ /* 0x000fe200078e00ff */
[----:B------:R-:W-:Y:S01]  /*aab0*/  @!P2 SHF.L.U64.HI R11, R10, 0x1, R11 ;  /* 0x000000010a0ba819 */ /* 0x000fe2000001020b */
[----:B------:R-:W-:Y:S01]  /*aac0*/  @!P3 IMAD.MOV.U32 R7, RZ, RZ, R26 ;  /* 0x000000ffff07b224 */ /* 0x000fe200078e001a */
[----:B0-----:R-:W-:Y:S02]  /*aad0*/  @!P3 MOV R6, R5 ;  /* 0x000000050006b202 */ /* 0x001fe40000000f00 */
[----:B------:R-:W-:-:S02]  /*aae0*/  @!P2 IADD3 R12, P6, R5, R12, RZ ;  /* 0x0000000c050ca210 */ /* 0x000fc40007fde0ff */
[-C--:B------:R-:W-:Y:S01]  /*aaf0*/  @!P1 IADD3 R10, P5, R8, R4.reuse, RZ ;  /* 0x00000004080a9210 */ /* 0x080fe20007fbe0ff */
[----:B------:R-:W-:Y:S02]  /*ab00*/  @!P2 IMAD.X R15, R9, 0x1, R11, P4 ;  /* 0x00000001090fa824 */ /* 0x000fe400020e060b */
[----:B------:R-:W-:Y:S01]  /*ab10*/  @!P3 IMAD.WIDE R24, R204, 0x2, R6 ;  /* 0x00000002cc18b825 */ /* 0x000fe200078e0206 */
[----:B------:R-:W-:Y:S02]  /*ab20*/  @!P1 IADD3 R4, P4, R5, R4, RZ ;  /* 0x0000000405049210 */ /* 0x000fe40007f9e0ff */
[----:B------:R2:W5:Y:S01]  /*ab30*/  @!P2 LD.E.64 R54, desc[UR60][R14.64] ;  /* 0x0000003c0e36a980 */ /* 0x000562000c101b00 */
[----:B------:R-:W-:Y:S01]  /*ab40*/  @!P2 IMAD.X R13, R26, 0x1, R11, P6 ;  /* 0x000000011a0da824 */ /* 0x000fe200030e060b */
[-C--:B------:R-:W-:Y:S01]  /*ab50*/  @!P0 IADD3 R6, P6, R8, R28.reuse, RZ ;  /* 0x0000001c08068210 */ /* 0x080fe20007fde0ff */
[--C-:B------:R-:W-:Y:S01]  /*ab60*/  @!P1 IMAD.X R11, R9, 0x1, R27.reuse, P5 ;  /* 0x00000001090b9824 */ /* 0x100fe200028e061b */
[----:B------:R-:W-:Y:S01]  /*ab70*/  @!P0 IADD3 R8, P5, R5, R28, RZ ;  /* 0x0000001c05088210 */ /* 0x000fe20007fbe0ff */
[----:B------:R2:W5:Y:S01]  /*ab80*/  @!P3 LD.E.64 R60, desc[UR60][R24.64] ;  /* 0x0000003c183cb980 */ /* 0x000562000c101b00 */
[----:B------:R-:W-:Y:S01]  /*ab90*/  @!P0 SHF.L.U64.HI R28, R29, 0x1, R34 ;  /* 0x000000011d1c8819 */ /* 0x000fe20000010222 */
[----:B------:R-:W-:-:S02]  /*aba0*/  @!P1 IMAD.X R5, R26, 0x1, R27, P4 ;  /* 0x000000011a059824 */ /* 0x000fc400020e061b */
[----:B------:R2:W5:Y:S01]  /*abb0*/  @!P2 LD.E.64 R56, desc[UR60][R12.64] ;  /* 0x0000003c0c38a980 */ /* 0x000562000c101b00 */
[----:B------:R-:W-:Y:S01]  /*abc0*/  @!P0 IADD3.X R7, R9, R28, RZ, P6, !PT ;  /* 0x0000001c09078210 */ /* 0x000fe200037fe4ff */
[----:B------:R-:W-:Y:S02]  /*abd0*/  @!P0 IMAD.X R9, R26, 0x1, R28, P5 ;  /* 0x000000011a098824 */ /* 0x000fe400028e061c */
[----:B------:R2:W5:Y:S04]  /*abe0*/  @!P1 LD.E.64 R50, desc[UR60][R10.64] ;  /* 0x0000003c0a329980 */ /* 0x000568000c101b00 */
[----:B------:R2:W5:Y:S04]  /*abf0*/  @!P1 LD.E.64 R52, desc[UR60][R4.64] ;  /* 0x0000003c04349980 */ /* 0x000568000c101b00 */
[----:B------:R2:W5:Y:S04]  /*ac00*/  @!P0 LD.E.64 R46, desc[UR60][R6.64] ;  /* 0x0000003c062e8980 */ /* 0x000568000c101b00 */
[----:B------:R2:W5:Y:S02]  /*ac10*/  @!P0 LD.E.64 R48, desc[UR60][R8.64] ;  /* 0x0000003c08308980 */ /* 0x000564000c101b00 */
.L_x_1667:
[----:B------:R-:W-:Y:S05]  /*ac20*/  BSYNC B1 ;  /* 0x0000000000017941 */ /* 0x000fea0003800000 */
.L_x_1666:
[----:B--2--5:R-:W-:Y:S01]  /*ac30*/  IMAD.MOV.U32 R4, RZ, RZ, R46 ;  /* 0x000000ffff047224 */ /* 0x024fe200078e002e */
[----:B------:R-:W-:Y:S01]  /*ac40*/  UMOV UR4, 0xffffffff ;  /* 0xffffffff00047882 */ /* 0x000fe20000000000 */
[----:B0-----:R-:W-:Y:S02]  /*ac50*/  IMAD.MOV.U32 R5, RZ, RZ, R47 ;  /* 0x000000ffff057224 */ /* 0x001fe400078e002f */
[----:B------:R-:W-:Y:S02]  /*ac60*/  IMAD.MOV.U32 R6, RZ, RZ, R50 ;  /* 0x000000ffff067224 */ /* 0x000fe400078e0032 */
[----:B------:R-:W-:Y:S01]  /*ac70*/  IMAD.MOV.U32 R7, RZ, RZ, R51 ;  /* 0x000000ffff077224 */ /* 0x000fe200078e0033 */
[----:B------:R-:W-:Y:S01]  /*ac80*/  PRMT R87, R5, 0x5410, R4 ;  /* 0x0000541005577816 */ /* 0x000fe20000000004 */
[----:B------:R-:W-:Y:S01]  /*ac90*/  IMAD.MOV.U32 R5, RZ, RZ, R55 ;  /* 0x000000ffff057224 */ /* 0x000fe200078e0037 */
[----:B------:R-:W-:Y:S02]  /*aca0*/  MOV R4, R54 ;  /* 0x0000003600047202 */ /* 0x000fe40000000f00 */
[----:B------:R-:W-:Y:S01]  /*acb0*/  PRMT R96, R6, 0x5410, R7 ;  /* 0x0000541006607816 */ /* 0x000fe20000000007 */
[----:B------:R-:W-:Y:S01]  /*acc0*/  IMAD.MOV.U32 R6, RZ, RZ, R58 ;  /* 0x000000ffff067224 */ /* 0x000fe200078e003a */
[----:B------:R-:W-:Y:S01]  /*acd0*/  PRMT R102, R4, 0x5410, R5 ;  /* 0x0000541004667816 */ /* 0x000fe20000000005 */
[----:B------:R-:W-:-:S02]  /*ace0*/  IMAD.MOV.U32 R7, RZ, RZ, R59 ;  /* 0x000000ffff077224 */ /* 0x000fc400078e003b */
        /* <DEDUP_REMOVED lines=11> */
[----:B------:R-:W-:-:S04]  /*ada0*/  PRMT R103, R4, 0x5410, R5 ;  /* 0x0000541004677816 */ /* 0x000fc80000000005 */
[----:B------:R-:W-:Y:S01]  /*adb0*/  PRMT R107, R6, 0x5410, R7 ;  /* 0x00005410066b7816 */ /* 0x000fe20000000007 */
[----:B------:R-:W-:Y:S06]  /*adc0*/  BRA.DIV UR4, `(.L_x_1668) ;  /* 0x00000222042c7947 */ /* 0x000fec000b800000 */
[----:B----4-:R0:W2:Y:S04]  /*add0*/  SHFL.IDX PT, R9, R32, 0x2, 0x181f ;  /* 0x00581f0020097f89 */ /* 0x0100a800000e0000 */
[----:B------:R0:W4:Y:S04]  /*ade0*/  SHFL.IDX PT, R8, R30, 0x2, 0x181f ;  /* 0x00581f001e087f89 */ /* 0x00012800000e0000 */
[----:B------:R0:W0:Y:S04]  /*adf0*/  SHFL.IDX PT, R78, R33, 0x2, 0x181f ;  /* 0x00581f00214e7f89 */ /* 0x00002800000e0000 */
[----:B------:R0:W0:Y:S02]  /*ae00*/  SHFL.IDX PT, R5, R31, 0x2, 0x181f ;  /* 0x00581f001f057f89 */ /* 0x00002400000e0000 */
.L_x_2041:
[----:B------:R-:W-:Y:S01]  /*ae10*/  IADD3 R4, R0, 0x40, RZ ;  /* 0x0000004000047810 */ /* 0x000fe20007ffe0ff */
[----:B------:R-:W-:Y:S01]  /*ae20*/  BSSY B1, `(.L_x_1669) ;  /* 0x000003c000017945 */ /* 0x000fe20003800000 */
[----:B------:R-:W-:Y:S02]  /*ae30*/  CS2R R28, SRZ ;  /* 0x00000000001c7805 */ /* 0x000fe4000001ff00 */
[----:B------:R-:W-:Y:S02]  /*ae40*/  CS2R R34, SRZ ;  /* 0x0000000000227805 */ /* 0x000fe4000001ff00 */
[----:B------:R-:W-:Y:S02]  /*ae50*/  ISETP.GE.AND P0, PT, R4, R3, PT ;  /* 0x000000030400720c */ /* 0x000fe40003f06270 */
[----:B------:R-:W-:Y:S02]  /*ae60*/  CS2R R38, SRZ ;  /* 0x0000000000267805 */ /* 0x000fe4000001ff00 */
[----:B------:R-:W-:-:S02]  /*ae70*/  CS2R R42, SRZ ;  /* 0x00000000002a7805 */ /* 0x000fc4000001ff00 */
[----:B---3--:R-:W-:Y:S02]  /*ae80*/  CS2R R26, SRZ ;  /* 0x00000000001a7805 */ /* 0x008fe4000001ff00 */
[----:B------:R-:W-:Y:S02]  /*ae90*/  CS2R R36, SRZ ;  /* 0x0000000000247805 */ /* 0x000fe4000001ff00 */
[----:B------:R-:W-:Y:S02]  /*aea0*/  CS2R R40, SRZ ;  /* 0x0000000000287805 */ /* 0x000fe4000001ff00 */
[----:B------:R-:W-:Y:S01]  /*aeb0*/  CS2R R44, SRZ ;  /* 0x00000000002c7805 */ /* 0x000fe2000001ff00 */
[----:B------:R-:W-:Y:S06]  /*aec0*/  @P0 BRA `(.L_x_1670) ;  /* 0x0000000000c40947 */ /* 0x000fec0003800000 */
        /* <DEDUP_REMOVED lines=11> */
[----:B------:R-:W-:-:S05]  /*af80*/  CS2R R40, SRZ ;  /* 0x0000000000287805 */ /* 0x000fca000001ff00 */
[----:B--2-4-:R-:W-:Y:S01]  /*af90*/  @!P3 IMAD.WIDE R20, R204, 0x2, R8 ;  /* 0x00000002cc14b825 */ /* 0x014fe200078e0208 */
[----:B------:R-:W-:Y:S02]  /*afa0*/  CS2R R34, SRZ ;  /* 0x0000000000227805 */ /* 0x000fe4000001ff00 */
[----:B------:R-:W-:Y:S02]  /*afb0*/  CS2R R36, SRZ ;  /* 0x0000000000247805 */ /* 0x000fe4000001ff00 */
[----:B------:R-:W-:Y:S01]  /*afc0*/  CS2R R28, SRZ ;  /* 0x00000000001c7805 */ /* 0x000fe2000001ff00 */
[----:B------:R2:W5:Y:S01]  /*afd0*/  @!P3 LD.E.64 R42, desc[UR60][R20.64] ;  /* 0x0000003c142ab980 */ /* 0x000562000c101b00 */
[----:B---3--:R-:W-:Y:S02]  /*afe0*/  ISETP.GE.AND P2, PT, R10, UR4, PT ;  /* 0x000000040a007c0c */ /* 0x008fe4000bf46270 */
[----:B------:R-:W-:Y:S02]  /*aff0*/  ISETP.GE.AND P1, PT, R6, UR4, PT ;  /* 0x0000000406007c0c */ /* 0x000fe4000bf26270 */
[----:B------:R-:W-:-:S09]  /*b000*/  ISETP.GE.AND P0, PT, R79, UR4, PT ;  /* 0x000000044f007c0c */ /* 0x000fd2000bf06270 */
[----:B------:R-:W-:Y:S02]  /*b010*/  @!P2 IMAD.SHL.U32 R12, R10, 0x2, RZ ;  /* 0x000000020a0ca824 */ /* 0x000fe400078e00ff */
[----:B------:R-:W-:-:S03]  /*b020*/  @!P1 IMAD.SHL.U32 R4, R6, 0x2, RZ ;  /* 0x0000000206049824 */ /* 0x000fc600078e00ff */
[-C--:B------:R-:W-:Y:S02]  /*b030*/  @!P2 IADD3 R14, P4, R8, R12.reuse, RZ ;  /* 0x0000000c080ea210 */ /* 0x080fe40007f9e0ff */
[----:B------:R-:W-:Y:S01]  /*b040*/  @!P2 SHF.L.U64.HI R11, R10, 0x1, R11 ;  /* 0x000000010a0ba819 */ /* 0x000fe2000001020b */
[----:B------:R-:W-:Y:S01]  /*b050*/  @!P0 IMAD.SHL.U32 R27, R79, 0x2, RZ ;  /* 0x000000024f1b8824 */ /* 0x000fe200078e00ff */
[----:B------:R-:W-:Y:S01]  /*b060*/  @!P1 SHF.L.U64.HI R26, R6, 0x1, R7 ;  /* 0x00000001061a9819 */ /* 0x000fe20000010207 */
[----:B0-----:R-:W-:Y:S01]  /*b070*/  @!P3 IMAD.MOV.U32 R6, RZ, RZ, R5 ;  /* 0x000000ffff06b224 */ /* 0x001fe200078e0005 */
[----:B------:R-:W-:Y:S01]  /*b080*/  @!P2 IADD3 R12, P6, R5, R12, RZ ;  /* 0x0000000c050ca210 */ /* 0x000fe20007fde0ff */
[----:B------:R-:W-:Y:S01]  /*b090*/  @!P3 IMAD.MOV.U32 R7, RZ, RZ, R78 ;  /* 0x000000ffff07b224 */ /* 0x000fe200078e004e */
[----:B------:R-:W-:Y:S02]  /*b0a0*/  @!P1 IADD3 R10, P5, R8, R4, RZ ;  /* 0x00000004080a9210 */ /* 0x000fe40007fbe0ff */
[----:B------:R-:W-:Y:S01]  /*b0b0*/  @!P2 IADD3.X R15, R9, R11, RZ, P4, !PT ;  /* 0x0000000b090fa210 */ /* 0x000fe200027fe4ff */
[----:B------:R-:W-:-:S04]  /*b0c0*/  @!P3 IMAD.WIDE R24, R204, 0x2, R6 ;  /* 0x00000002cc18b825 */ /* 0x000fc800078e0206 */
[----:B------:R-:W-:Y:S01]  /*b0d0*/  @!P2 IMAD.X R13, R78, 0x1, R11, P6 ;  /* 0x000000014e0da824 */ /* 0x000fe200030e060b */
[-C--:B------:R-:W-:Y:S01]  /*b0e0*/  @!P0 IADD3 R6, P6, R8, R27.reuse, RZ ;  /* 0x0000001b08068210 */ /* 0x080fe20007fde0ff */
[----:B------:R-:W-:Y:S01]  /*b0f0*/  @!P1 IMAD.X R11, R9, 0x1, R26, P5 ;  /* 0x00000001090b9824 */ /* 0x000fe200028e061a */
        /* <DEDUP_REMOVED lines=8> */
[----:B------:R-:W-:Y:S01]  /*b180*/  @!P0 IMAD.X R9, R78, 0x1, R27, P5 ;  /* 0x000000014e098824 */ /* 0x000fe200028e061b */
[----:B------:R-:W-:Y:S02]  /*b190*/  CS2R R26, SRZ ;  /* 0x00000000001a7805 */ /* 0x000fe4000001ff00 */
[----:B------:R2:W5:Y:S04]  /*b1a0*/  @!P1 LD.E.64 R34, desc[UR60][R10.64] ;  /* 0x0000003c0a229980 */ /* 0x000568000c101b00 */
[----:B------:R2:W5:Y:S04]  /*b1b0*/  @!P1 LD.E.64 R36, desc[UR60][R4.64] ;  /* 0x0000003c04249980 */ /* 0x000568000c101b00 */
[----:B------:R2:W5:Y:S04]  /*b1c0*/  @!P0 LD.E.64 R28, desc[UR60][R6.64] ;  /* 0x0000003c061c8980 */ /* 0x000568000c101b00 */
[----:B------:R2:W5:Y:S02]  /*b1d0*/  @!P0 LD.E.64 R26, desc[UR60][R8.64] ;  /* 0x0000003c081a8980 */ /* 0x000564000c101b00 */
.L_x_1670:
[----:B------:R-:W-:Y:S05]  /*b1e0*/  BSYNC B1 ;  /* 0x0000000000017941 */ /* 0x000fea0003800000 */
.L_x_1669:
[----:B0-2--5:R-:W-:Y:S01]  /*b1f0*/  IMAD.MOV.U32 R5, RZ, RZ, R29 ;  /* 0x000000ffff057224 */ /* 0x025fe200078e001d */
[----:B------:R-:W-:Y:S01]  /*b200*/  MOV R4, R28 ;  /* 0x0000001c00047202 */ /* 0x000fe20000000f00 */
[----:B------:R-:W-:Y:S01]  /*b210*/  IMAD.MOV.U32 R6, RZ, RZ, R34 ;  /* 0x000000ffff067224 */ /* 0x000fe200078e0022 */
[----:B------:R-:W-:Y:S01]  /*b220*/  UMOV UR4, 0xffffffff ;  /* 0xffffffff00047882 */ /* 0x000fe20000000000 */
        /* <DEDUP_REMOVED lines=11> */
[----:B------:R-:W-:Y:S02]  /*b2e0*/  IMAD.MOV.U32 R7, RZ, RZ, R26 ;  /* 0x000000ffff077224 */ /* 0x000fe400078e001a */
[----:B------:R-:W-:Y:S01]  /*b2f0*/  IMAD.MOV.U32 R6, RZ, RZ, R27 ;  /* 0x000000ffff067224 */ /* 0x000fe200078e001b */
[----:B------:R-:W-:Y:S01]  /*b300*/  PRMT R84, R5, 0x5410, R4 ;  /* 0x0000541005547816 */ /* 0x000fe20000000004 */
[----:B------:R-:W-:Y:S02]  /*b310*/  IMAD.MOV.U32 R5, RZ, RZ, R44 ;  /* 0x000000ffff057224 */ /* 0x000fe400078e002c */
[----:B------:R-:W-:Y:S01]  /*b320*/  IMAD.MOV.U32 R4, RZ, RZ, R45 ;  /* 0x000000ffff047224 */ /* 0x000fe200078e002d */
[----:B------:R-:W-:Y:S01]  /*b330*/  PRMT R82, R7, 0x5410, R6 ;  /* 0x0000541007527816 */ /* 0x000fe20000000006 */
[----:B------:R-:W-:Y:S01]  /*b340*/  IMAD.MOV.U32 R6, RZ, RZ, R41 ;  /* 0x000000ffff067224 */ /* 0x000fe200078e0029 */
[----:B------:R-:W-:-:S02]  /*b350*/  MOV R7, R40 ;  /* 0x0000002800077202 */ /* 0x000fc40000000f00 */
[----:B------:R-:W-:Y:S02]  /*b360*/  PRMT R100, R5, 0x5410, R4 ;  /* 0x0000541005647816 */ /* 0x000fe40000000004 */
[----:B------:R-:W-:Y:S02]  /*b370*/  CS2R R4, SRZ ;  /* 0x0000000000047805 */ /* 0x000fe4000001ff00 */
[----:B------:R-:W-:Y:S01]  /*b380*/  PRMT R89, R7, 0x5410, R6 ;  /* 0x0000541007597816 */ /* 0x000fe20000000006 */
[----:B------:R-:W-:Y:S06]  /*b390*/  BRA.DIV UR4, `(.L_x_1671) ;  /* 0x0000021e042c7947 */ /* 0x000fec000b800000 */
[----:B------:R0:W2:Y:S04]  /*b3a0*/  SHFL.IDX PT, R78, R32, 0x3, 0x181f ;  /* 0x00781f00204e7f89 */ /* 0x0000a800000e0000 */
[----:B------:R0:W3:Y:S04]  /*b3b0*/  SHFL.IDX PT, R80, R30, 0x3, 0x181f ;  /* 0x00781f001e507f89 */ /* 0x0000e800000e0000 */
[----:B------:R0:W0:Y:S04]  /*b3c0*/  SHFL.IDX PT, R79, R33, 0x3, 0x181f ;  /* 0x00781f00214f7f89 */ /* 0x00002800000e0000 */
[----:B------:R0:W0:Y:S02]  /*b3d0*/  SHFL.IDX PT, R12, R31, 0x3, 0x181f ;  /* 0x00781f001f0c7f89 */ /* 0x00002400000e0000 */
.L_x_2047:
[----:B------:R-:W-:Y:S01]  /*b3e0*/  VIADD R0, R0, 0x60 ;  /* 0x0000006000007836 */ /* 0x000fe20000000000 */
[----:B------:R-:W-:Y:S01]  /*b3f0*/  BSSY B1, `(.L_x_1672) ;  /* 0x000003d000017945 */ /* 0x000fe20003800000 */
[----:B------:R-:W-:Y:S02]  /*b400*/  CS2R R6, SRZ ;  /* 0x0000000000067805 */ /* 0x000fe4000001ff00 */
[----:B------:R-:W-:Y:S02]  /*b410*/  CS2R R20, SRZ ;  /* 0x0000000000147805 */ /* 0x000fe4000001ff00 */
[----:B01----:R-:W-:Y:S02]  /*b420*/  CS2R R30, SRZ ;  /* 0x00000000001e7805 */ /* 0x003fe4000001ff00 */
[----:B------:R-:W-:Y:S02]  /*b430*/  ISETP.GE.AND P0, PT, R0, R3, PT ;  /* 0x000000030000720c */ /* 0x000fe40003f06270 */
[----:B----4-:R-:W-:-:S02]  /*b440*/  CS2R R8, SRZ ;  /* 0x0000000000087805 */ /* 0x010fc4000001ff00 */
[----:B------:R-:W-:Y:S02]  /*b450*/  CS2R R10, SRZ ;  /* 0x00000000000a7805 */ /* 0x000fe4000001ff00 */
[----:B------:R-:W-:Y:S02]  /*b460*/  CS2R R24, SRZ ;  /* 0x0000000000187805 */ /* 0x000fe4000001ff00 */
[----:B------:R-:W-:-:S05]  /*b470*/  CS2R R32, SRZ ;  /* 0x0000000000207805 */ /* 0x000fca000001ff00 */
[----:B------:R-:W-:Y:S05]  /*b480*/  @P0 BRA `(.L_x_1673) ;  /* 0x0000000000cc0947 */ /* 0x000fea0003800000 */
[----:B------:R-:W4:Y:S01]  /*b490*/  LDL R90, [R1+0x30] ;  /* 0x00003000015a7983 */ /* 0x000f220000100800 */
        /* <DEDUP_REMOVED lines=8> */
[----:B------:R-:W-:-:S09]  /*b520*/  CS2R R30, SRZ ;  /* 0x00000000001e7805 */ /* 0x000fd2000001ff00 */
[----:B---3--:R-:W-:Y:S01]  /*b530*/  @!P2 MOV R4, R80 ;  /* 0x000000500004a202 */ /* 0x008fe20000000f00 */
[----:B--2---:R-:W-:Y:S02]  /*b540*/  @!P2 IMAD.MOV.U32 R5, RZ, RZ, R78 ;  /* 0x000000ffff05a224 */ /* 0x004fe400078e004e */
[----:B------:R-:W-:Y:S02]  /*b550*/  @!P2 IMAD.MOV.U32 R6, RZ, RZ, R12 ;  /* 0x000000ffff06a224 */ /* 0x000fe400078e000c */
[----:B------:R-:W-:Y:S02]  /*b560*/  @!P2 IMAD.MOV.U32 R7, RZ, RZ, R79 ;  /* 0x000000ffff07a224 */ /* 0x000fe400078e004f */
[----:B------:R-:W-:-:S04]  /*b570*/  @!P2 IMAD.WIDE R8, R204, 0x2, R4 ;  /* 0x00000002cc08a825 */ /* 0x000fc800078e0204 */
[----:B------:R-:W-:Y:S01]  /*b580*/  @!P2 IMAD.WIDE R6, R204, 0x2, R6 ;  /* 0x00000002cc06a825 */ /* 0x000fe200078e0206 */
[----:B------:R-:W-:Y:S01]  /*b590*/  CS2R R20, SRZ ;  /* 0x0000000000147805 */ /* 0x000fe2000001ff00 */
[----:B------:R0:W5:Y:S04]  /*b5a0*/  @!P2 LD.E.64 R30, desc[UR60][R8.64] ;  /* 0x0000003c081ea980 */ /* 0x000168000c101b00 */
[----:B------:R1:W5:Y:S01]  /*b5b0*/  @!P2 LD.E.64 R32, desc[UR60][R6.64] ;  /* 0x0000003c0620a980 */ /* 0x000362000c101b00 */
[----:B------:R-:W-:Y:S02]  /*b5c0*/  CS2R R24, SRZ ;  /* 0x0000000000187805 */ /* 0x000fe4000001ff00 */
[----:B----4-:R-:W-:Y:S02]  /*b5d0*/  ISETP.GE.AND P3, PT, R90, UR4, PT ;  /* 0x000000045a007c0c */ /* 0x010fe4000bf66270 */
[----:B------:R-:W-:-:S11]  /*b5e0*/  ISETP.GE.AND P0, PT, R13, UR4, PT ;  /* 0x000000040d007c0c */ /* 0x000fd6000bf06270 */
[C---:B------:R-:W-:Y:S01]  /*b5f0*/  @!P3 IMAD.SHL.U32 R0, R90.reuse, 0x2, RZ ;  /* 0x000000025a00b824 */ /* 0x040fe200078e00ff */
[----:B------:R-:W-:-:S04]  /*b600*/  @!P3 SHF.L.U64.HI R10, R90, 0x1, R91 ;  /* 0x000000015a0ab819 */ /* 0x000fc8000001025b */
[----:B------:R-:W-:Y:S01]  /*b610*/  @!P3 IADD3 R4, P1, R80, R0, RZ ;  /* 0x000000005004b210 */ /* 0x000fe20007f3e0ff */
[----:B0-----:R-:W-:-:S04]  /*b620*/  @!P0 IMAD.SHL.U32 R8, R13, 0x2, RZ ;  /* 0x000000020d088824 */ /* 0x001fc800078e00ff */
[----:B------:R-:W-:Y:S01]  /*b630*/  @!P3 IMAD.X R5, R78, 0x1, R10, P1 ;  /* 0x000000014e05b824 */ /* 0x000fe200008e060a */
[----:B-1----:R-:W-:Y:S02]  /*b640*/  @!P3 IADD3 R6, P1, R12, R0, RZ ;  /* 0x000000000c06b210 */ /* 0x002fe40007f3e0ff */
[----:B------:R-:W-:Y:S02]  /*b650*/  @!P0 SHF.L.U64.HI R0, R13, 0x1, R85 ;  /* 0x000000010d008819 */ /* 0x000fe40000010255 */
[----:B------:R-:W-:Y:S01]  /*b660*/  @!P3 IADD3.X R7, R79, R10, RZ, P1, !PT ;  /* 0x0000000a4f07b210 */ /* 0x000fe20000ffe4ff */
[----:B------:R0:W5:Y:S01]  /*b670*/  @!P3 LD.E.64 R20, desc[UR60][R4.64] ;  /* 0x0000003c0414b980 */ /* 0x000162000c101b00 */
[----:B------:R-:W-:-:S03]  /*b680*/  ISETP.GE.AND P2, PT, R14, UR4, PT ;  /* 0x000000040e007c0c */ /* 0x000fc6000bf46270 */
[----:B------:R1:W5:Y:S01]  /*b690*/  @!P3 LD.E.64 R24, desc[UR60][R6.64] ;  /* 0x0000003c0618b980 */ /* 0x000362000c101b00 */
[----:B0-----:R-:W-:Y:S02]  /*b6a0*/  @!P0 IADD3 R4, P1, R80, R8, RZ ;  /* 0x0000000850048210 */ /* 0x001fe40007f3e0ff */
[----:B-1----:R-:W-:-:S03]  /*b6b0*/  CS2R R6, SRZ ;  /* 0x0000000000067805 */ /* 0x002fc6000001ff00 */
[----:B------:R-:W-:-:S05]  /*b6c0*/  @!P0 IMAD.X R5, R78, 0x1, R0, P1 ;  /* 0x000000014e058824 */ /* 0x000fca00008e0600 */
[----:B------:R0:W5:Y:S01]  /*b6d0*/  @!P0 LD.E.64 R6, desc[UR60][R4.64] ;  /* 0x0000003c04068980 */ /* 0x000162000c101b00 */
[----:B------:R-:W-:Y:S01]  /*b6e0*/  CS2R R10, SRZ ;  /* 0x00000000000a7805 */ /* 0x000fe2000001ff00 */
[----:B------:R-:W-:Y:S01]  /*b6f0*/  @!P2 IMAD.SHL.U32 R13, R14, 0x2, RZ ;  /* 0x000000020e0da824 */ /* 0x000fe200078e00ff */
[----:B0-----:R-:W-:-:S05]  /*b700*/  @!P0 IADD3 R4, P1, R12, R8, RZ ;  /* 0x000000080c048210 */ /* 0x001fca0007f3e0ff */
[----:B------:R-:W-:Y:S01]  /*b710*/  @!P0 IMAD.X R5, R79, 0x1, R0, P1 ;  /* 0x000000014f058824 */ /* 0x000fe200008e0600 */
[----:B------:R-:W-:-:S04]  /*b720*/  @!P2 SHF.L.U64.HI R0, R14, 0x1, R15 ;  /* 0x000000010e00a819 */ /* 0x000fc8000001020f */
[----:B------:R0:W5:Y:S01]  /*b730*/  @!P0 LD.E.64 R10, desc[UR60][R4.64] ;  /* 0x0000003c040a8980 */ /* 0x000162000c101b00 */
[-C--:B------:R-:W-:Y:S02]  /*b740*/  @!P2 IADD3 R8, P0, R80, R13.reuse, RZ ;  /* 0x0000000d5008a210 */ /* 0x080fe40007f1e0ff */
[----:B------:R-:W-:-:S03]  /*b750*/  @!P2 IADD3 R12, P1, R12, R13, RZ ;  /* 0x0000000d0c0ca210 */ /* 0x000fc60007f3e0ff */
[--C-:B------:R-:W-:Y:S01]  /*b760*/  @!P2 IMAD.X R9, R78, 0x1, R0.reuse, P0 ;  /* 0x000000014e09a824 */ /* 0x100fe200000e0600 */
[----:B0-----:R-:W-:Y:S01]  /*b770*/  CS2R R4, SRZ ;  /* 0x0000000000047805 */ /* 0x001fe2000001ff00 */
[----:B------:R-:W-:-:S05]  /*b780*/  @!P2 IMAD.X R13, R79, 0x1, R0, P1 ;  /* 0x000000014f0da824 */ /* 0x000fca00008e0600 */
[----:B------:R0:W5:Y:S02]  /*b790*/  @!P2 LD.E.64 R4, desc[UR60][R8.64] ;  /* 0x0000003c0804a980 */ /* 0x000164000c101b00 */
[----:B0-----:R-:W-:-:S06]  /*b7a0*/  CS2R R8, SRZ ;  /* 0x0000000000087805 */ /* 0x001fcc000001ff00 */
[----:B------:R0:W5:Y:S02]  /*b7b0*/  @!P2 LD.E.64 R8, desc[UR60][R12.64] ;  /* 0x0000003c0c08a980 */ /* 0x000164000c101b00 */
.L_x_1673:
[----:B------:R-:W-:Y:S05]  /*b7c0*/  BSYNC B1 ;  /* 0x0000000000017941 */ /* 0x000fea0003800000 */
.L_x_1672:
[----:B0-----:R-:W4:Y:S01]  /*b7d0*/  LDL R12, [R1+0x8c] ;  /* 0x00008c00010c7983 */ /* 0x001f220000100800 */
[----:B------:R-:W-:Y:S01]  /*b7e0*/  BSSY B1, `(.L_x_1674) ;  /* 0x0000007000017945 */ /* 0x000fe20003800000 */
[----:B----4-:R-:W-:-:S04]  /*b7f0*/  LEA.HI R0, R12, R12, RZ, 0x1 ;  /* 0x0000000c0c007211 */ /* 0x010fc800078f08ff */
[----:B------:R-:W-:-:S04]  /*b800*/  LOP3.LUT R0, R0, 0xfffffffe, RZ, 0xc0, !PT ;  /* 0xfffffffe00007812 */ /* 0x000fc800078ec0ff */
[----:B------:R-:W-:-:S04]  /*b810*/  IADD3 R0, R12, -R0, RZ ;  /* 0x800000000c007210 */ /* 0x000fc80007ffe0ff */
[----:B------:R-:W-:-:S04]  /*b820*/  SHF.L.U32 R0, R0, 0x1f, RZ ;  /* 0x0000001f00007819 */ /* 0x000fc800000006ff */
[----:B------:R-:W0:Y:S02]  /*b830*/  SYNCS.PHASECHK.TRANS64.TRYWAIT P0, [R17+URZ+0x30800], R0 ;  /* 0x03080000110075a7 */ /* 0x000e24000800017f */
[----:B0-----:R-:W-:Y:S05]  /*b840*/  @!P0 BRA `(.L_x_1675) ;  /* 0x0000021800748947 */ /* 0x001fea0003800000 */
.L_x_2048:
[----:B------:R-:W-:Y:S05]  /*b850*/  BSYNC B1 ;  /* 0x0000000000017941 */ /* 0x000fea0003800000 */
.L_x_1674:
[----:B------:R-:W4:Y:S04]  /*b860*/  LDL R13, [R1+0x58] ;  /* 0x00005800010d7983 */ /* 0x000f280000100800 */
[----:B------:R-:W4:Y:S01]  /*b870*/  LDL R113, [R1+0xc] ;  /* 0x00000c0001717983 */ /* 0x000f220000100800 */
[----:B-----5:R-:W-:Y:S01]  /*b880*/  IMAD.MOV.U32 R12, RZ, RZ, R4 ;  /* 0x000000ffff0c7224 */ /* 0x020fe200078e0004 */
[----:B------:R-:W-:Y:S01]  /*b890*/  BSSY B1, `(.L_x_1676) ;  /* 0x00000d7000017945 */ /* 0x000fe20003800000 */
[----:B0-----:R-:W-:-:S05]  /*b8a0*/  IMAD.MOV.U32 R0, RZ, RZ, R5 ;  /* 0x000000ffff007224 */ /* 0x001fca00078e0005 */
[----:B------:R-:W-:Y:S01]  /*b8b0*/  PRMT R79, R0, 0x5410, R12 ;  /* 0x00005410004f7816 */ /* 0x000fe2000000000c */
[----:B------:R-:W-:Y:S02]  /*b8c0*/  IMAD.MOV.U32 R12, RZ, RZ, R6 ;  /* 0x000000ffff0c7224 */ /* 0x000fe400078e0006 */
[----:B------:R-:W-:-:S05]  /*b8d0*/  IMAD.MOV.U32 R0, RZ, RZ, R7 ;  /* 0x000000ffff007224 */ /* 0x000fca00078e0007 */
[----:B---3--:R-:W-:Y:S01]  /*b8e0*/  PRMT R80, R12, 0x5410, R0 ;  /* 0x000054100c507816 */ /* 0x008fe20000000000 */
        /* <DEDUP_REMOVED lines=8> */
[----:B--2---:R-:W-:Y:S01]  /*b970*/  PRMT R78, R0, 0x5410, R12 ;  /* 0x00005410004e7816 */ /* 0x004fe2000000000c */
[----:B------:R-:W-:Y:S01]  /*b980*/  IMAD.MOV.U32 R12, RZ, RZ, R10 ;  /* 0x000000ffff0c7224 */ /* 0x000fe200078e000a */
[----:B------:R-:W-:-:S04]  /*b990*/  MOV R0, R11 ;  /* 0x0000000b00007202 */ /* 0x000fc80000000f00 */
[----:B------:R-:W-:Y:S01]  /*b9a0*/  PRMT R85, R12, 0x5410, R0 ;  /* 0x000054100c557816 */ /* 0x000fe20000000000 */
[----:B------:R-:W-:Y:S01]  /*b9b0*/  IMAD.MOV.U32 R12, RZ, RZ, R24 ;  /* 0x000000ffff0c7224 */ /* 0x000fe200078e0018 */
[----:B----4-:R-:W-:Y:S01]  /*b9c0*/  VIADDMNMX R0, R3, -R13, 0x80, PT ;  /* 0x0000008003007446 */ /* 0x010fe2000380090d */
[----:B------:R-:W-:-:S03]  /*b9d0*/  IMAD.MOV.U32 R3, RZ, RZ, R25 ;  /* 0x000000ffff037224 */ /* 0x000fc600078e0019 */
[----:B------:R-:W-:Y:S02]  /*b9e0*/  ISETP.GE.AND P0, PT, R113, R0, PT ;  /* 0x000000007100720c */ /* 0x000fe40003f06270 */
[----:B------:R-:W-:Y:S01]  /*b9f0*/  PRMT R95, R12, 0x5410, R3 ;  /* 0x000054100c5f7816 */ /* 0x000fe20000000003 */
[----:B------:R-:W-:Y:S02]  /*ba00*/  IMAD.MOV.U32 R12, RZ, RZ, R32 ;  /* 0x000000ffff0c7224 */ /* 0x000fe400078e0020 */
[----:B------:R-:W-:-:S03]  /*ba10*/  IMAD.MOV.U32 R3, RZ, RZ, R33 ;  /* 0x000000ffff037224 */ /* 0x000fc600078e0021 */
[----:B------:R-:W-:Y:S02]  /*ba20*/  PRMT R104, R12, 0x7610, R104 ;  /* 0x000076100c687816 */ /* 0x000fe40000000068 */
[----:B------:R-:W-:-:S03]  /*ba30*/  PRMT R105, R3, 0x7610, R105 ;  /* 0x0000761003697816 */ /* 0x000fc60000000069 */
[----:B------:R-:W-:Y:S05]  /*ba40*/  @P0 BRA `(.L_x_1677) ;  /* 0x0000000800ec0947 */ /* 0x000fea0003800000 */
[----:B------:R0:W5:Y:S01]  /*ba50*/  LDL R114, [R1+0x70] ;  /* 0x0000700001727983 */ /* 0x0001620000100800 */
[----:B------:R-:W1:Y:S01]  /*ba60*/  LDC R108, c[0x0][0x3f4] ;  /* 0x0000fd00ff6c7b82 */ /* 0x000e620000000800 */
[----:B------:R-:W-:Y:S01]  /*ba70*/  BSSY B2, `(.L_x_1678) ;  /* 0x000002d000027945 */ /* 0x000fe20003800000 */
[----:B-1----:R-:W-:-:S13]  /*ba80*/  ISETP.GE.AND P0, PT, R204, R108, PT ;  /* 0x0000006ccc00720c */ /* 0x002fda0003f06270 */
[----:B0-----:R-:W-:Y:S05]  /*ba90*/  @P0 BRA `(.L_x_1679) ;  /* 0x0000000000a80947 */ /* 0x001fea0003800000 */
[----:B-----5:R-:W0:Y:S01]  /*baa0*/  LDS.128 R12, [R114] ;  /* 0x00000000720c7984 */ /* 0x020e220000000c00 */
[--C-:B------:R-:W-:Y:S02]  /*bab0*/  SHF.R.U64 R3, R74, 0x10, R75.reuse ;  /* 0x000000104a037819 */ /* 0x100fe4000000124b */
[----:B------:R-:W-:Y:S02]  /*bac0*/  SHF.R.U32.HI R74, RZ, 0x10, R75 ;  /* 0x00000010ff4a7819 */ /* 0x000fe4000001164b */
[--C-:B------:R-:W-:Y:S01]  /*bad0*/  SHF.R.U32.HI R75, RZ, 0x10, R77.reuse ;  /* 0x00000010ff4b7819 */ /* 0x100fe2000001164d */
[----:B------:R-:W-:Y:S01]  /*bae0*/  HADD2.F32 R3, -RZ, R3.H0_H0 ;  /* 0x20000003ff037230 */ /* 0x000fe20000004100 */
[----:B------:R-:W-:Y:S01]  /*baf0*/  SHF.R.U64 R76, R76, 0x10, R77 ;  /* 0x000000104c4c7819 */ /* 0x000fe2000000124d */
[----:B------:R-:W-:Y:S02]  /*bb00*/  HADD2.F32 R77, -RZ, R74.H0_H0 ;  /* 0x2000004aff4d7230 */ /* 0x000fe40000004100 */
[----:B------:R-:W-:-:S02]  /*bb10*/  HADD2.F32 R75, -RZ, R75.H0_H0 ;  /* 0x2000004bff4b7230 */ /* 0x000fc40000004100 */
[----:B------:R-:W-:Y:S02]  /*bb20*/  HADD2.F32 R76, -RZ, R76.H0_H0 ;  /* 0x2000004cff4c7230 */ /* 0x000fe40000004100 */
[--C-:B0-----:R-:W-:Y:S02]  /*bb30*/  HADD2.F32 R90, -RZ, R15.reuse.H1_H1 ;  /* 0x3000000fff5a7230 */ /* 0x101fe40000004100 */
[----:B------:R-:W-:-:S03]  /*bb40*/  HADD2.F32 R74, -RZ, R15.H0_H0 ;  /* 0x2000000fff4a7230 */ /* 0x000fc60000004100 */
[C---:B------:R-:W-:Y:S01]  /*bb50*/  FMUL.FTZ R15, R90.reuse, R75 ;  /* 0x0000004b5a0f7220 */ /* 0x040fe20000410000 */
[----:B------:R-:W-:-:S03]  /*bb60*/  FMUL.FTZ R90, R90, R77 ;  /* 0x0000004d5a5a7220 */ /* 0x000fc60000410000 */
[C---:B------:R-:W-:Y:S01]  /*bb70*/  FFMA.FTZ R15, R74.reuse, R77, -R15 ;  /* 0x0000004d4a0f7223 */ /* 0x040fe2000001080f */
[----:B------:R-:W-:Y:S01]  /*bb80*/  FFMA.FTZ R75, R74, R75, R90 ;  /* 0x0000004b4a4b7223 */ /* 0x000fe2000001005a */
[--C-:B------:R-:W-:Y:S02]  /*bb90*/  HADD2.F32 R90, -RZ, R92.reuse.H0_H0 ;  /* 0x2000005cff5a7230 */ /* 0x100fe40000004100 */
[----:B------:R-:W-:Y:S02]  /*bba0*/  HADD2.F32 R74, -RZ, R92.H1_H1 ;  /* 0x3000005cff4a7230 */ /* 0x000fe40000004100 */
[--C-:B------:R-:W-:Y:S01]  /*bbb0*/  HADD2.F32 R92, -RZ, R12.reuse.H1_H1 ;  /* 0x3000000cff5c7230 */ /* 0x100fe20000004100 */
[----:B------:R-:W-:Y:S01]  /*bbc0*/  F2FP.F16.F32.PACK_AB R15, R75, R15 ;  /* 0x0000000f4b0f723e */ /* 0x000fe200000000ff */
[----:B------:R-:W-:-:S03]  /*bbd0*/  HADD2.F32 R77, -RZ, R12.H0_H0 ;  /* 0x2000000cff4d7230 */ /* 0x000fc60000004100 */
[C---:B------:R-:W-:Y:S01]  /*bbe0*/  FMUL.FTZ R12, R92.reuse, R74 ;  /* 0x0000004a5c0c7220 */ /* 0x040fe20000410000 */
[----:B------:R-:W-:-:S03]  /*bbf0*/  FMUL.FTZ R92, R92, R90 ;  /* 0x0000005a5c5c7220 */ /* 0x000fc60000410000 */
[C---:B------:R-:W-:Y:S01]  /*bc00*/  FFMA.FTZ R12, R77.reuse, R90, -R12 ;  /* 0x0000005a4d0c7223 */ /* 0x040fe2000001080c */
[----:B------:R-:W-:Y:S01]  /*bc10*/  FFMA.FTZ R74, R77, R74, R92 ;  /* 0x0000004a4d4a7223 */ /* 0x000fe2000001005c */
[----:B------:R-:W-:Y:S02]  /*bc20*/  HADD2.F32 R77, -RZ, R94.H1_H1 ;  /* 0x3000005eff4d7230 */ /* 0x000fe40000004100 */
[----:B------:R-:W-:Y:S02]  /*bc30*/  HADD2.F32 R92, -RZ, R14.H1_H1 ;  /* 0x3000000eff5c7230 */ /* 0x000fe40000004100 */
[----:B------:R-:W-:Y:S01]  /*bc40*/  HADD2.F32 R90, -RZ, R94.H0_H0 ;  /* 0x2000005eff5a7230 */ /* 0x000fe20000004100 */
[----:B------:R-:W-:Y:S01]  /*bc50*/  F2FP.F16.F32.PACK_AB R12, R74, R12 ;  /* 0x0000000c4a0c723e */ /* 0x000fe200000000ff */
[----:B------:R-:W-:Y:S02]  /*bc60*/  HADD2.F32 R14, -RZ, R14.H0_H0 ;  /* 0x2000000eff0e7230 */ /* 0x000fe40000004100 */
[C---:B------:R-:W-:Y:S01]  /*bc70*/  FMUL.FTZ R94, R92.reuse, R77 ;  /* 0x0000004d5c5e7220 */ /* 0x040fe20000410000 */
[----:B------:R-:W-:-:S03]  /*bc80*/  FMUL.FTZ R92, R92, R90 ;  /* 0x0000005a5c5c7220 */ /* 0x000fc60000410000 */
[C---:B------:R-:W-:Y:S01]  /*bc90*/  FFMA.FTZ R94, R14.reuse, R90, -R94 ;  /* 0x0000005a0e5e7223 */ /* 0x040fe2000001085e */
[----:B------:R-:W-:Y:S01]  /*bca0*/  FFMA.FTZ R14, R14, R77, R92 ;  /* 0x0000004d0e0e7223 */ /* 0x000fe2000001005c */
[--C-:B------:R-:W-:Y:S02]  /*bcb0*/  HADD2.F32 R77, -RZ, R13.reuse.H1_H1 ;  /* 0x3000000dff4d7230 */ /* 0x100fe40000004100 */
[----:B------:R-:W-:Y:S02]  /*bcc0*/  HADD2.F32 R13, -RZ, R13.H0_H0 ;  /* 0x2000000dff0d7230 */ /* 0x000fe40000004100 */
[----:B------:R-:W-:Y:S01]  /*bcd0*/  F2FP.F16.F32.PACK_AB R14, R14, R94 ;  /* 0x0000005e0e0e723e */ /* 0x000fe200000000ff */
[C---:B------:R-:W-:Y:S01]  /*bce0*/  FMUL.FTZ R90, R77.reuse, R76 ;  /* 0x0000004c4d5a7220 */ /* 0x040fe20000410000 */
[----:B------:R-:W-:-:S03]  /*bcf0*/  FMUL.FTZ R77, R77, R3 ;  /* 0x000000034d4d7220 */ /* 0x000fc60000410000 */
[C---:B------:R-:W-:Y:S01]  /*bd00*/  FFMA.FTZ R3, R13.reuse, R3, -R90 ;  /* 0x000000030d037223 */ /* 0x040fe2000001085a */
[----:B------:R-:W-:-:S05]  /*bd10*/  FFMA.FTZ R13, R13, R76, R77 ;  /* 0x0000004c0d0d7223 */ /* 0x000fca000001004d */
[----:B------:R-:W-:-:S05]  /*bd20*/  F2FP.F16.F32.PACK_AB R13, R13, R3 ;  /* 0x000000030d0d723e */ /* 0x000fca00000000ff */
[----:B------:R0:W-:Y:S02]  /*bd30*/  STS.128 [R114], R12 ;  /* 0x0000000c72007388 */ /* 0x0001e40000000c00 */
.L_x_1679:
[----:B------:R-:W-:Y:S05]  /*bd40*/  BSYNC B2 ;  /* 0x0000000000027941 */ /* 0x000fea0003800000 */
.L_x_1678:
[----:B0-----:R-:W2:Y:S04]  /*bd50*/  LDL R13, [R1+0x30] ;  /* 0x00003000010d7983 */ /* 0x001ea80000100800 */
[----:B------:R-:W3:Y:S04]  /*bd60*/  LDL R12, [R1+0x34] ;  /* 0x00003400010c7983 */ /* 0x000ee80000100800 */
[----:B------:R-:W4:Y:S01]  /*bd70*/  LDL R3, [R1+0x48] ;  /* 0x0000480001037983 */ /* 0x000f220000100800 */
[----:B------:R-:W-:Y:S01]  /*bd80*/  BSSY B2, `(.L_x_1680) ;  /* 0x000002f000027945 */ /* 0x000fe20003800000 */
[----:B--2---:R-:W-:-:S02]  /*bd90*/  ISETP.GE.AND P0, PT, R13, R108, PT ;  /* 0x0000006c0d00720c */ /* 0x004fc40003f06270 */
[-C--:B---3--:R-:W-:Y:S02]  /*bda0*/  ISETP.GE.AND P1, PT, R12, R108.reuse, PT ;  /* 0x0000006c0c00720c */ /* 0x088fe40003f26270 */
[----:B----4-:R-:W-:-:S09]  /*bdb0*/  ISETP.GE.AND P2, PT, R3, R108, PT ;  /* 0x0000006c0300720c */ /* 0x010fd20003f46270 */
[----:B------:R-:W-:Y:S05]  /*bdc0*/  @P0 BRA `(.L_x_1681) ;  /* 0x0000000000a80947 */ /* 0x000fea0003800000 */
[----:B-----5:R-:W0:Y:S01]  /*bdd0*/  LDS.128 R12, [R114+0x4000] ;  /* 0x00400000720c7984 */ /* 0x020e220000000c00 */
[----:B------:R-:W-:Y:S02]  /*bde0*/  SHF.R.U32.HI R74, RZ, 0x10, R73 ;  /* 0x00000010ff4a7819 */ /* 0x000fe40000011649 */
[--C-:B------:R-:W-:Y:S02]  /*bdf0*/  SHF.R.U32.HI R3, RZ, 0x10, R71.reuse ;  /* 0x00000010ff037819 */ /* 0x100fe40000011647 */
[----:B------:R-:W-:Y:S01]  /*be00*/  SHF.R.U64 R70, R70, 0x10, R71 ;  /* 0x0000001046467819 */ /* 0x000fe20000001247 */
[----:B------:R-:W-:Y:S01]  /*be10*/  HADD2.F32 R74, -RZ, R74.H0_H0 ;  /* 0x2000004aff4a7230 */ /* 0x000fe20000004100 */
[----:B------:R-:W-:Y:S01]  /*be20*/  SHF.R.U64 R72, R72, 0x10, R73 ;  /* 0x0000001048487819 */ /* 0x000fe20000001249 */
[----:B------:R-:W-:Y:S02]  /*be30*/  HADD2.F32 R3, -RZ, R3.H0_H0 ;  /* 0x20000003ff037230 */ /* 0x000fe40000004100 */
[----:B------:R-:W-:-:S02]  /*be40*/  HADD2.F32 R71, -RZ, R111.H0_H0 ;  /* 0x2000006fff477230 */ /* 0x000fc40000004100 */
[----:B------:R-:W-:Y:S02]  /*be50*/  HADD2.F32 R73, -RZ, R111.H1_H1 ;  /* 0x3000006fff497230 */ /* 0x000fe40000004100 */
[----:B------:R-:W-:Y:S02]  /*be60*/  HADD2.F32 R72, -RZ, R72.H0_H0 ;  /* 0x20000048ff487230 */ /* 0x000fe40000004100 */
[----:B------:R-:W-:Y:S02]  /*be70*/  HADD2.F32 R70, -RZ, R70.H0_H0 ;  /* 0x20000046ff467230 */ /* 0x000fe40000004100 */
[--C-:B0-----:R-:W-:Y:S02]  /*be80*/  HADD2.F32 R75, -RZ, R15.reuse.H1_H1 ;  /* 0x3000000fff4b7230 */ /* 0x101fe40000004100 */
[----:B------:R-:W-:-:S03]  /*be90*/  HADD2.F32 R15, -RZ, R15.H0_H0 ;  /* 0x2000000fff0f7230 */ /* 0x000fc60000004100 */
[C---:B------:R-:W-:Y:S01]  /*bea0*/  FMUL.FTZ R76, R75.reuse, R74 ;  /* 0x0000004a4b4c7220 */ /* 0x040fe20000410000 */
[----:B------:R-:W-:-:S03]  /*beb0*/  FMUL.FTZ R75, R75, R3 ;  /* 0x000000034b4b7220 */ /* 0x000fc60000410000 */
[C---:B------:R-:W-:Y:S01]  /*bec0*/  FFMA.FTZ R3, R15.reuse, R3, -R76 ;  /* 0x000000030f037223 */ /* 0x040fe2000001084c */
[----:B------:R-:W-:Y:S01]  /*bed0*/  FFMA.FTZ R15, R15, R74, R75 ;  /* 0x0000004a0f0f7223 */ /* 0x000fe2000001004b */
[----:B------:R-:W-:Y:S02]  /*bee0*/  HADD2.F32 R74, -RZ, R112.H0_H0 ;  /* 0x20000070ff4a7230 */ /* 0x000fe40000004100 */
[----:B------:R-:W-:Y:S02]  /*bef0*/  HADD2.F32 R76, -RZ, R12.H1_H1 ;  /* 0x3000000cff4c7230 */ /* 0x000fe40000004100 */
[----:B------:R-:W-:Y:S01]  /*bf00*/  HADD2.F32 R75, -RZ, R112.H1_H1 ;  /* 0x30000070ff4b7230 */ /* 0x000fe20000004100 */
        /* <DEDUP_REMOVED lines=21> */
[----:B------:R0:W-:Y:S02]  /*c060*/  STS.128 [R114+0x4000], R12 ;  /* 0x0040000c72007388 */ /* 0x0001e40000000c00 */
.L_x_1681:
[----:B------:R-:W-:Y:S05]  /*c070*/  BSYNC B2 ;  /* 0x0000000000027941 */ /* 0x000fea0003800000 */
.L_x_1680:
[----:B------:R-:W-:Y:S04]  /*c080*/  BSSY B2, `(.L_x_1682) ;  /* 0x000002c000027945 */ /* 0x000fe80003800000 */
[----:B------:R-:W-:Y:S05]  /*c090*/  @P1 BRA `(.L_x_1683) ;  /* 0x0000000000a81947 */ /* 0x000fea0003800000 */
[----:B0----5:R-:W0:Y:S01]  /*c0a0*/  LDS.128 R12, [R114+0x8000] ;  /* 0x00800000720c7984 */ /* 0x021e220000000c00 */
[----:B------:R-:W-:Y:S02]  /*c0b0*/  SHF.R.U32.HI R70, RZ, 0x10, R69 ;  /* 0x00000010ff467819 */ /* 0x000fe40000011645 */
[--C-:B------:R-:W-:Y:S02]  /*c0c0*/  SHF.R.U32.HI R3, RZ, 0x10, R67.reuse ;  /* 0x00000010ff037819 */ /* 0x100fe40000011643 */
[----:B------:R-:W-:Y:S01]  /*c0d0*/  SHF.R.U64 R66, R66, 0x10, R67 ;  /* 0x0000001042427819 */ /* 0x000fe20000001243 */
[----:B------:R-:W-:Y:S01]  /*c0e0*/  HADD2.F32 R70, -RZ, R70.H0_H0 ;  /* 0x20000046ff467230 */ /* 0x000fe20000004100 */
[----:B------:R-:W-:Y:S01]  /*c0f0*/  SHF.R.U64 R68, R68, 0x10, R69 ;  /* 0x0000001044447819 */ /* 0x000fe20000001245 */
[----:B------:R-:W-:Y:S02]  /*c100*/  HADD2.F32 R3, -RZ, R3.H0_H0 ;  /* 0x20000003ff037230 */ /* 0x000fe40000004100 */
[----:B------:R-:W-:-:S02]  /*c110*/  HADD2.F32 R67, -RZ, R109.H1_H1 ;  /* 0x3000006dff437230 */ /* 0x000fc40000004100 */
[----:B------:R-:W-:Y:S02]  /*c120*/  HADD2.F32 R69, -RZ, R109.H0_H0 ;  /* 0x2000006dff457230 */ /* 0x000fe40000004100 */
        /* <DEDUP_REMOVED lines=33> */
.L_x_1683:
[----:B------:R-:W-:Y:S05]  /*c340*/  BSYNC B2 ;  /* 0x0000000000027941 */ /* 0x000fea0003800000 */
.L_x_1682:
[----:B------:R-:W-:Y:S05]  /*c350*/  @P2 BRA `(.L_x_1677) ;  /* 0x0000000000a82947 */ /* 0x000fea0003800000 */
[----:B01---5:R-:W0:Y:S01]  /*c360*/  LDS.128 R12, [R114+0xc000] ;  /* 0x00c00000720c7984 */ /* 0x023e220000000c00 */
[----:B------:R-:W-:Y:S02]  /*c370*/  SHF.R.U32.HI R66, RZ, 0x10, R65 ;  /* 0x00000010ff427819 */ /* 0x000fe40000011641 */
[----:B------:R-:W-:Y:S02]  /*c380*/  SHF.R.U32.HI R67, RZ, 0x10, R63 ;  /* 0x00000010ff437819 */ /* 0x000fe4000001163f */
[----:B------:R-:W-:Y:S01]  /*c390*/  SHF.R.U64 R64, R64, 0x10, R65 ;  /* 0x0000001040407819 */ /* 0x000fe20000001241 */
[----:B------:R-:W-:Y:S01]  /*c3a0*/  HADD2.F32 R66, -RZ, R66.H0_H0 ;  /* 0x20000042ff427230 */ /* 0x000fe20000004100 */
[----:B------:R-:W-:Y:S01]  /*c3b0*/  SHF.R.U64 R62, R62, 0x10, R63 ;  /* 0x000000103e3e7819 */ /* 0x000fe2000000123f */
[----:B------:R-:W-:Y:S02]  /*c3c0*/  HADD2.F32 R67, -RZ, R67.H0_H0 ;  /* 0x20000043ff437230 */ /* 0x000fe40000004100 */
[----:B------:R-:W-:-:S02]  /*c3d0*/  HADD2.F32 R63, -RZ, R105.H1_H1 ;  /* 0x30000069ff3f7230 */ /* 0x000fc40000004100 */
[----:B------:R-:W-:Y:S02]  /*c3e0*/  HADD2.F32 R64, -RZ, R64.H0_H0 ;  /* 0x20000040ff407230 */ /* 0x000fe40000004100 */
[----:B------:R-:W-:Y:S02]  /*c3f0*/  HADD2.F32 R62, -RZ, R62.H0_H0 ;  /* 0x2000003eff3e7230 */ /* 0x000fe40000004100 */
[--C-:B0-----:R-:W-:Y:S02]  /*c400*/  HADD2.F32 R3, -RZ, R15.reuse.H1_H1 ;  /* 0x3000000fff037230 */ /* 0x101fe40000004100 */
[----:B------:R-:W-:Y:S02]  /*c410*/  HADD2.F32 R68, -RZ, R15.H0_H0 ;  /* 0x2000000fff447230 */ /* 0x000fe40000004100 */
[--C-:B------:R-:W-:Y:S02]  /*c420*/  HADD2.F32 R65, -RZ, R12.reuse.H1_H1 ;  /* 0x3000000cff417230 */ /* 0x100fe40000004100 */
[C---:B------:R-:W-:Y:S01]  /*c430*/  FMUL.FTZ R15, R3.reuse, R66 ;  /* 0x00000042030f7220 */ /* 0x040fe20000410000 */
[----:B------:R-:W-:Y:S01]  /*c440*/  FMUL.FTZ R3, R3, R67 ;  /* 0x0000004303037220 */ /* 0x000fe20000410000 */
[----:B------:R-:W-:-:S02]  /*c450*/  HADD2.F32 R69, -RZ, R12.H0_H0 ;  /* 0x2000000cff457230 */ /* 0x000fc40000004100 */
[C---:B------:R-:W-:Y:S01]  /*c460*/  FFMA.FTZ R15, R68.reuse, R67, -R15 ;  /* 0x00000043440f7223 */ /* 0x040fe2000001080f */
[----:B------:R-:W-:Y:S02]  /*c470*/  HADD2.F32 R67, -RZ, R104.H1_H1 ;  /* 0x30000068ff437230 */ /* 0x000fe40000004100 */
[----:B------:R-:W-:Y:S01]  /*c480*/  FFMA.FTZ R3, R68, R66, R3 ;  /* 0x0000004244037223 */ /* 0x000fe20000010003 */
[--C-:B------:R-:W-:Y:S02]  /*c490*/  HADD2.F32 R12, -RZ, R14.reuse.H0_H0 ;  /* 0x2000000eff0c7230 */ /* 0x100fe40000004100 */
[----:B------:R-:W-:Y:S02]  /*c4a0*/  HADD2.F32 R14, -RZ, R14.H1_H1 ;  /* 0x3000000eff0e7230 */ /* 0x000fe40000004100 */
[C---:B------:R-:W-:Y:S01]  /*c4b0*/  FMUL.FTZ R71, R65.reuse, R67 ;  /* 0x0000004341477220 */ /* 0x040fe20000410000 */
[----:B------:R-:W-:Y:S01]  /*c4c0*/  FMUL.FTZ R65, R65, R63 ;  /* 0x0000003f41417220 */ /* 0x000fe20000410000 */
[----:B------:R-:W-:Y:S01]  /*c4d0*/  HADD2.F32 R70, -RZ, R13.H0_H0 ;  /* 0x2000000dff467230 */ /* 0x000fe20000004100 */
[----:B------:R-:W-:Y:S01]  /*c4e0*/  F2FP.F16.F32.PACK_AB R15, R3, R15 ;  /* 0x0000000f030f723e */ /* 0x000fe200000000ff */
[----:B------:R-:W-:Y:S01]  /*c4f0*/  FFMA.FTZ R71, R69, R63, -R71 ;  /* 0x0000003f45477223 */ /* 0x000fe20000010847 */
[----:B------:R-:W-:-:S02]  /*c500*/  HADD2.F32 R63, -RZ, R98.H1_H1 ;  /* 0x30000062ff3f7230 */ /* 0x000fc40000004100 */
[----:B------:R-:W-:Y:S01]  /*c510*/  FFMA.FTZ R65, R69, R67, R65 ;  /* 0x0000004345417223 */ /* 0x000fe20000010041 */
[----:B------:R-:W-:Y:S02]  /*c520*/  HADD2.F32 R98, -RZ, R98.H0_H0 ;  /* 0x20000062ff627230 */ /* 0x000fe40000004100 */
[----:B------:R-:W-:Y:S02]  /*c530*/  HADD2.F32 R13, -RZ, R13.H1_H1 ;  /* 0x3000000dff0d7230 */ /* 0x000fe40000004100 */
[CC--:B------:R-:W-:Y:S01]  /*c540*/  FMUL.FTZ R66, R14.reuse, R63.reuse ;  /* 0x0000003f0e427220 */ /* 0x0c0fe20000410000 */
[----:B------:R-:W-:Y:S02]  /*c550*/  FMUL.FTZ R67, R14, R98 ;  /* 0x000000620e437220 */ /* 0x000fe40000410000 */
[C---:B------:R-:W-:Y:S01]  /*c560*/  FMUL.FTZ R14, R13.reuse, R64 ;  /* 0x000000400d0e7220 */ /* 0x040fe20000410000 */
[----:B------:R-:W-:Y:S01]  /*c570*/  FMUL.FTZ R13, R13, R62 ;  /* 0x0000003e0d0d7220 */ /* 0x000fe20000410000 */
[C---:B------:R-:W-:Y:S01]  /*c580*/  FFMA.FTZ R66, R12.reuse, R98, -R66 ;  /* 0x000000620c427223 */ /* 0x040fe20000010842 */
[----:B------:R-:W-:Y:S01]  /*c590*/  FFMA.FTZ R67, R12, R63, R67 ;  /* 0x0000003f0c437223 */ /* 0x000fe20000010043 */
[C---:B------:R-:W-:Y:S01]  /*c5a0*/  FFMA.FTZ R62, R70.reuse, R62, -R14 ;  /* 0x0000003e463e7223 */ /* 0x040fe2000001080e */
[----:B------:R-:W-:Y:S01]  /*c5b0*/  FFMA.FTZ R13, R70, R64, R13 ;  /* 0x00000040460d7223 */ /* 0x000fe2000001000d */
[----:B------:R-:W-:-:S02]  /*c5c0*/  F2FP.F16.F32.PACK_AB R12, R65, R71 ;  /* 0x00000047410c723e */ /* 0x000fc400000000ff */
[----:B------:R-:W-:Y:S02]  /*c5d0*/  F2FP.F16.F32.PACK_AB R14, R67, R66 ;  /* 0x00000042430e723e */ /* 0x000fe400000000ff */
[----:B------:R-:W-:-:S05]  /*c5e0*/  F2FP.F16.F32.PACK_AB R13, R13, R62 ;  /* 0x0000003e0d0d723e */ /* 0x000fca00000000ff */
[----:B------:R2:W-:Y:S02]  /*c5f0*/  STS.128 [R114+0xc000], R12 ;  /* 0x00c0000c72007388 */ /* 0x0005e40000000c00 */
.L_x_1677:
[----:B------:R-:W-:Y:S05]  /*c600*/  BSYNC B1 ;  /* 0x0000000000017941 */ /* 0x000fea0003800000 */
.L_x_1676:
[----:B------:R-:W3:Y:S01]  /*c610*/  LDL R3, [R1+0xc4] ;  /* 0x0000c40001037983 */ /* 0x000ee20000100800 */
[----:B------:R-:W-:Y:S01]  /*c620*/  BSSY B1, `(.L_x_1684) ;  /* 0x00000be000017945 */ /* 0x000fe20003800000 */
[----:B---3--:R-:W-:-:S13]  /*c630*/  ISETP.GE.AND P0, PT, R3, R0, PT ;  /* 0x000000000300720c */ /* 0x008fda0003f06270 */
[----:B------:R-:W-:Y:S05]  /*c640*/  @P0 BRA `(.L_x_1685) ;  /* 0x0000000800ec0947 */ /* 0x000fea0003800000 */
[----:B012---:R-:W2:Y:S01]  /*c650*/  LDL R14, [R1+0x30] ;  /* 0x00003000010e7983 */ /* 0x007ea20000100800 */
[----:B------:R-:W0:Y:S03]  /*c660*/  LDC R3, c[0x0][0x3f4] ;  /* 0x0000fd00ff037b82 */ /* 0x000e260000000800 */
[----:B------:R-:W3:Y:S04]  /*c670*/  LDL R13, [R1+0x34] ;  /* 0x00003400010d7983 */ /* 0x000ee80000100800 */
[----:B------:R-:W4:Y:S04]  /*c680*/  LDL R12, [R1+0x48] ;  /* 0x00004800010c7983 */ /* 0x000f280000100800 */
[----:B------:R1:W5:Y:S01]  /*c690*/  LDL R69, [R1+0x70] ;  /* 0x0000700001457983 */ /* 0x0003620000100800 */
[----:B------:R-:W-:Y:S01]  /*c6a0*/  BSSY B2, `(.L_x_1686) ;  /* 0x0000030000027945 */ /* 0x000fe20003800000 */
[----:B0-----:R-:W-:-:S02]  /*c6b0*/  ISETP.GE.AND P0, PT, R204, R3, PT ;  /* 0x00000003cc00720c */ /* 0x001fc40003f06270 */
[-C--:B--2---:R-:W-:Y:S02]  /*c6c0*/  ISETP.GE.AND P1, PT, R14, R3.reuse, PT ;  /* 0x000000030e00720c */ /* 0x084fe40003f26270 */
[-C--:B---3--:R-:W-:Y:S02]  /*c6d0*/  ISETP.GE.AND P2, PT, R13, R3.reuse, PT ;  /* 0x000000030d00720c */ /* 0x088fe40003f46270 */
[----:B----4-:R-:W-:-:S07]  /*c6e0*/  ISETP.GE.AND P3, PT, R12, R3, PT ;  /* 0x000000030c00720c */ /* 0x010fce0003f66270 */
[----:B-1----:R-:W-:Y:S06]  /*c6f0*/  @P0 BRA `(.L_x_1687) ;  /* 0x0000000000a80947 */ /* 0x002fec0003800000 */
[----:B-----5:R-:W0:Y:S01]  /*c700*/  LDS.128 R12, [R69+0x1000] ;  /* 0x00100000450c7984 */ /* 0x020e220000000c00 */
[----:B------:R-:W-:Y:S01]  /*c710*/  SHF.R.U64 R3, R58, 0x10, R59 ;  /* 0x000000103a037819 */ /* 0x000fe2000000123b */
[--C-:B------:R-:W-:Y:S01]  /*c720*/  HADD2.F32 R63, -RZ, R107.reuse.H0_H0 ;  /* 0x2000006bff3f7230 */ /* 0x100fe20000004100 */
[--C-:B------:R-:W-:Y:S01]  /*c730*/  SHF.R.U64 R58, R60, 0x10, R61.reuse ;  /* 0x000000103c3a7819 */ /* 0x100fe2000000123d */
[----:B------:R-:W-:Y:S01]  /*c740*/  HADD2.F32 R107, -RZ, R107.H1_H1 ;  /* 0x3000006bff6b7230 */ /* 0x000fe20000004100 */
[----:B------:R-:W-:Y:S01]  /*c750*/  SHF.R.U32.HI R60, RZ, 0x10, R61 ;  /* 0x00000010ff3c7819 */ /* 0x000fe2000001163d */
[--C-:B------:R-:W-:Y:S01]  /*c760*/  HADD2.F32 R61, -RZ, R106.reuse.H0_H0 ;  /* 0x2000006aff3d7230 */ /* 0x100fe20000004100 */
[----:B------:R-:W-:Y:S01]  /*c770*/  SHF.R.U32.HI R59, RZ, 0x10, R59 ;  /* 0x00000010ff3b7819 */ /* 0x000fe2000001163b */
[----:B------:R-:W-:Y:S02]  /*c780*/  HADD2.F32 R106, -RZ, R106.H1_H1 ;  /* 0x3000006aff6a7230 */ /* 0x000fe40000004100 */
[----:B------:R-:W-:-:S02]  /*c790*/  HADD2.F32 R60, -RZ, R60.H0_H0 ;  /* 0x2000003cff3c7230 */ /* 0x000fc40000004100 */
[----:B------:R-:W-:Y:S02]  /*c7a0*/  HADD2.F32 R59, -RZ, R59.H0_H0 ;  /* 0x2000003bff3b7230 */ /* 0x000fe40000004100 */
[----:B------:R-:W-:Y:S02]  /*c7b0*/  HADD2.F32 R58, -RZ, R58.H0_H0 ;  /* 0x2000003aff3a7230 */ /* 0x000fe40000004100 */
[----:B------:R-:W-:Y:S02]  /*c7c0*/  HADD2.F32 R3, -RZ, R3.H0_H0 ;  /* 0x20000003ff037230 */ /* 0x000fe40000004100 */
[--C-:B0-----:R-:W-:Y:S02]  /*c7d0*/  HADD2.F32 R64, -RZ, R12.reuse.H0_H0 ;  /* 0x2000000cff407230 */ /* 0x101fe40000004100 */
[----:B------:R-:W-:Y:S02]  /*c7e0*/  HADD2.F32 R12, -RZ, R12.H1_H1 ;  /* 0x3000000cff0c7230 */ /* 0x000fe40000004100 */
[----:B------:R-:W-:-:S02]  /*c7f0*/  HADD2.F32 R62, -RZ, R15.H0_H0 ;  /* 0x2000000fff3e7230 */ /* 0x000fc40000004100 */
[----:B------:R-:W-:Y:S02]  /*c800*/  HADD2.F32 R15, -RZ, R15.H1_H1 ;  /* 0x3000000fff0f7230 */ /* 0x000fe40000004100 */
[C---:B------:R-:W-:Y:S01]  /*c810*/  FMUL.FTZ R68, R12.reuse, R63 ;  /* 0x0000003f0c447220 */ /* 0x040fe20000410000 */
[--C-:B------:R-:W-:Y:S02]  /*c820*/  HADD2.F32 R65, -RZ, R14.reuse.H0_H0 ;  /* 0x2000000eff417230 */ /* 0x100fe40000004100 */
[----:B------:R-:W-:Y:S01]  /*c830*/  FMUL.FTZ R12, R12, R61 ;  /* 0x0000003d0c0c7220 */ /* 0x000fe20000410000 */
[----:B------:R-:W-:Y:S02]  /*c840*/  HADD2.F32 R14, -RZ, R14.H1_H1 ;  /* 0x3000000eff0e7230 */ /* 0x000fe40000004100 */
[----:B------:R-:W-:Y:S01]  /*c850*/  FMUL.FTZ R67, R15, R60 ;  /* 0x0000003c0f437220 */ /* 0x000fe20000410000 */
[--C-:B------:R-:W-:Y:S02]  /*c860*/  HADD2.F32 R66, -RZ, R13.reuse.H0_H0 ;  /* 0x2000000dff427230 */ /* 0x100fe40000004100 */
[----:B------:R-:W-:Y:S01]  /*c870*/  FFMA.FTZ R63, R64, R63, R12 ;  /* 0x0000003f403f7223 */ /* 0x000fe2000001000c */
[----:B------:R-:W-:-:S02]  /*c880*/  HADD2.F32 R13, -RZ, R13.H1_H1 ;  /* 0x3000000dff0d7230 */ /* 0x000fc40000004100 */
[-C--:B------:R-:W-:Y:S01]  /*c890*/  FMUL.FTZ R15, R15, R59.reuse ;  /* 0x0000003b0f0f7220 */ /* 0x080fe20000410000 */
[----:B------:R-:W-:Y:S01]  /*c8a0*/  FFMA.FTZ R67, R62, R59, -R67 ;  /* 0x0000003b3e437223 */ /* 0x000fe20000010843 */
[C---:B------:R-:W-:Y:S01]  /*c8b0*/  FMUL.FTZ R12, R14.reuse, R107 ;  /* 0x0000006b0e0c7220 */ /* 0x040fe20000410000 */
[----:B------:R-:W-:Y:S01]  /*c8c0*/  FMUL.FTZ R14, R14, R106 ;  /* 0x0000006a0e0e7220 */ /* 0x000fe20000410000 */
[C---:B------:R-:W-:Y:S01]  /*c8d0*/  FMUL.FTZ R59, R13.reuse, R58 ;  /* 0x0000003a0d3b7220 */ /* 0x040fe20000410000 */
[----:B------:R-:W-:Y:S01]  /*c8e0*/  FMUL.FTZ R13, R13, R3 ;  /* 0x000000030d0d7220 */ /* 0x000fe20000410000 */
[C---:B------:R-:W-:Y:S01]  /*c8f0*/  FFMA.FTZ R12, R65.reuse, R106, -R12 ;  /* 0x0000006a410c7223 */ /* 0x040fe2000001080c */
[----:B------:R-:W-:Y:S01]  /*c900*/  FFMA.FTZ R65, R65, R107, R14 ;  /* 0x0000006b41417223 */ /* 0x000fe2000001000e */
[----:B------:R-:W-:Y:S01]  /*c910*/  FFMA.FTZ R15, R62, R60, R15 ;  /* 0x0000003c3e0f7223 */ /* 0x000fe2000001000f */
[----:B------:R-:W-:Y:S01]  /*c920*/  FFMA.FTZ R68, R64, R61, -R68 ;  /* 0x0000003d40447223 */ /* 0x000fe20000010844 */
[C---:B------:R-:W-:Y:S01]  /*c930*/  FFMA.FTZ R59, R66.reuse, R3, -R59 ;  /* 0x00000003423b7223 */ /* 0x040fe2000001083b */
[----:B------:R-:W-:Y:S01]  /*c940*/  FFMA.FTZ R58, R66, R58, R13 ;  /* 0x0000003a423a7223 */ /* 0x000fe2000001000d */
[----:B------:R-:W-:-:S02]  /*c950*/  F2FP.F16.F32.PACK_AB R14, R65, R12 ;  /* 0x0000000c410e723e */ /* 0x000fc400000000ff */
[----:B------:R-:W-:Y:S02]  /*c960*/  F2FP.F16.F32.PACK_AB R15, R15, R67 ;  /* 0x000000430f0f723e */ /* 0x000fe400000000ff */
[----:B------:R-:W-:Y:S02]  /*c970*/  F2FP.F16.F32.PACK_AB R12, R63, R68 ;  /* 0x000000443f0c723e */ /* 0x000fe400000000ff */
[----:B------:R-:W-:-:S05]  /*c980*/  F2FP.F16.F32.PACK_AB R13, R58, R59 ;  /* 0x0000003b3a0d723e */ /* 0x000fca00000000ff */
[----:B------:R0:W-:Y:S02]  /*c990*/  STS.128 [R69+0x1000], R12 ;  /* 0x0010000c45007388 */ /* 0x0001e40000000c00 */
.L_x_1687:
[----:B------:R-:W-:Y:S05]  /*c9a0*/  BSYNC B2 ;  /* 0x0000000000027941 */ /* 0x000fea0003800000 */
.L_x_1686:
        /* <DEDUP_REMOVED lines=9> */
[----:B------:R-:W-:-:S02]  /*ca40*/  HADD2.F32 R55, -RZ, R103.H0_H0 ;  /* 0x20000067ff377230 */ /* 0x000fc40000004100 */
[----:B------:R-:W-:Y:S02]  /*ca50*/  HADD2.F32 R57, -RZ, R102.H0_H0 ;  /* 0x20000066ff397230 */ /* 0x000fe40000004100 */
[----:B------:R-:W-:Y:S02]  /*ca60*/  HADD2.F32 R103, -RZ, R103.H1_H1 ;  /* 0x30000067ff677230 */ /* 0x000fe40000004100 */
[----:B------:R-:W-:Y:S02]  /*ca70*/  HADD2.F32 R54, -RZ, R54.H0_H0 ;  /* 0x20000036ff367230 */ /* 0x000fe40000004100 */
[--C-:B0-----:R-:W-:Y:S02]  /*ca80*/  HADD2.F32 R61, -RZ, R15.reuse.H1_H1 ;  /* 0x3000000fff3d7230 */ /* 0x101fe40000004100 */
[----:B------:R-:W-:Y:S02]  /*ca90*/  HADD2.F32 R60, -RZ, R12.H1_H1 ;  /* 0x3000000cff3c7230 */ /* 0x000fe40000004100 */
[----:B------:R-:W-:-:S02]  /*caa0*/  HADD2.F32 R59, -RZ, R15.H0_H0 ;  /* 0x2000000fff3b7230 */ /* 0x000fc40000004100 */
[C---:B------:R-:W-:Y:S01]  /*cab0*/  FMUL.FTZ R64, R61.reuse, R62 ;  /* 0x0000003e3d407220 */ /* 0x040fe20000410000 */
[-C--:B------:R-:W-:Y:S01]  /*cac0*/  FMUL.FTZ R63, R61, R58.reuse ;  /* 0x0000003a3d3f7220 */ /* 0x080fe20000410000 */
[----:B------:R-:W-:Y:S02]  /*cad0*/  HADD2.F32 R56, -RZ, R12.H0_H0 ;  /* 0x2000000cff387230 */ /* 0x000fe40000004100 */
[C---:B------:R-:W-:Y:S01]  /*cae0*/  FMUL.FTZ R61, R60.reuse, R55 ;  /* 0x000000373c3d7220 */ /* 0x040fe20000410000 */
[C---:B------:R-:W-:Y:S01]  /*caf0*/  FFMA.FTZ R58, R59.reuse, R58, -R64 ;  /* 0x0000003a3b3a7223 */ /* 0x040fe20000010840 */
[----:B------:R-:W-:Y:S01]  /*cb00*/  FFMA.FTZ R59, R59, R62, R63 ;  /* 0x0000003e3b3b7223 */ /* 0x000fe2000001003f */
[-C--:B------:R-:W-:Y:S01]  /*cb10*/  FMUL.FTZ R63, R60, R57.reuse ;  /* 0x000000393c3f7220 */ /* 0x080fe20000410000 */
[--C-:B------:R-:W-:Y:S02]  /*cb20*/  HADD2.F32 R12, -RZ, R14.reuse.H0_H0 ;  /* 0x2000000eff0c7230 */ /* 0x100fe40000004100 */
[----:B------:R-:W-:Y:S01]  /*cb30*/  FFMA.FTZ R57, R56, R57, -R61 ;  /* 0x0000003938397223 */ /* 0x000fe2000001083d */
[----:B------:R-:W-:-:S02]  /*cb40*/  HADD2.F32 R14, -RZ, R14.H1_H1 ;  /* 0x3000000eff0e7230 */ /* 0x000fc40000004100 */
[----:B------:R-:W-:Y:S01]  /*cb50*/  FFMA.FTZ R56, R56, R55, R63 ;  /* 0x0000003738387223 */ /* 0x000fe2000001003f */
[--C-:B------:R-:W-:Y:S02]  /*cb60*/  HADD2.F32 R15, -RZ, R13.reuse.H0_H0 ;  /* 0x2000000dff0f7230 */ /* 0x100fe40000004100 */
[----:B------:R-:W-:Y:S02]  /*cb70*/  HADD2.F32 R61, -RZ, R102.H1_H1 ;  /* 0x30000066ff3d7230 */ /* 0x000fe40000004100 */
[C---:B------:R-:W-:Y:S01]  /*cb80*/  FMUL.FTZ R55, R14.reuse, R103 ;  /* 0x000000670e377220 */ /* 0x040fe20000410000 */
[----:B------:R-:W-:Y:S02]  /*cb90*/  HADD2.F32 R13, -RZ, R13.H1_H1 ;  /* 0x3000000dff0d7230 */ /* 0x000fe40000004100 */
[----:B------:R-:W-:Y:S02]  /*cba0*/  HADD2.F32 R60, -RZ, R3.H0_H0 ;  /* 0x20000003ff3c7230 */ /* 0x000fe40000004100 */
[-C--:B------:R-:W-:Y:S01]  /*cbb0*/  FMUL.FTZ R62, R14, R61.reuse ;  /* 0x0000003d0e3e7220 */ /* 0x080fe20000410000 */
[C---:B------:R-:W-:Y:S01]  /*cbc0*/  FFMA.FTZ R55, R12.reuse, R61, -R55 ;  /* 0x0000003d0c377223 */ /* 0x040fe20000010837 */
[C---:B------:R-:W-:Y:S01]  /*cbd0*/  FMUL.FTZ R14, R13.reuse, R54 ;  /* 0x000000360d0e7220 */ /* 0x040fe20000410000 */
[----:B------:R-:W-:Y:S01]  /*cbe0*/  FMUL.FTZ R3, R13, R60 ;  /* 0x0000003c0d037220 */ /* 0x000fe20000410000 */
[----:B------:R-:W-:-:S02]  /*cbf0*/  FFMA.FTZ R62, R12, R103, R62 ;  /* 0x000000670c3e7223 */ /* 0x000fc4000001003e */
[C---:B------:R-:W-:Y:S01]  /*cc00*/  FFMA.FTZ R13, R15.reuse, R60, -R14 ;  /* 0x0000003c0f0d7223 */ /* 0x040fe2000001080e */
[----:B------:R-:W-:Y:S01]  /*cc10*/  F2FP.F16.F32.PACK_AB R12, R56, R57 ;  /* 0x00000039380c723e */ /* 0x000fe200000000ff */
[----:B------:R-:W-:Y:S01]  /*cc20*/  FFMA.FTZ R54, R15, R54, R3 ;  /* 0x000000360f367223 */ /* 0x000fe20000010003 */
[----:B------:R-:W-:Y:S02]  /*cc30*/  F2FP.F16.F32.PACK_AB R15, R59, R58 ;  /* 0x0000003a3b0f723e */ /* 0x000fe400000000ff */
[----:B------:R-:W-:Y:S02]  /*cc40*/  F2FP.F16.F32.PACK_AB R14, R62, R55 ;  /* 0x000000373e0e723e */ /* 0x000fe400000000ff */
[----:B------:R-:W-:-:S05]  /*cc50*/  F2FP.F16.F32.PACK_AB R13, R54, R13 ;  /* 0x0000000d360d723e */ /* 0x000fca00000000ff */
[----:B------:R1:W-:Y:S02]  /*cc60*/  STS.128 [R69+0x5000], R12 ;  /* 0x0050000c45007388 */ /* 0x0003e40000000c00 */
.L_x_1689:
[----:B------:R-:W-:Y:S05]  /*cc70*/  BSYNC B2 ;  /* 0x0000000000027941 */ /* 0x000fea0003800000 */
.L_x_1688:
[----:B------:R-:W-:Y:S04]  /*cc80*/  BSSY B2, `(.L_x_1690) ;  /* 0x000002c000027945 */ /* 0x000fe80003800000 */
[----:B------:R-:W-:Y:S05]  /*cc90*/  @P2 BRA `(.L_x_1691) ;  /* 0x0000000000a82947 */ /* 0x000fea0003800000 */
[----:B01---5:R-:W0:Y:S01]  /*cca0*/  LDS.128 R12, [R69+0x9000] ;  /* 0x00900000450c7984 */ /* 0x023e220000000c00 */
[----:B------:R-:W-:Y:S01]  /*ccb0*/  SHF.R.U32.HI R59, RZ, 0x10, R53 ;  /* 0x00000010ff3b7819 */ /* 0x000fe20000011635 */
[--C-:B------:R-:W-:Y:S01]  /*ccc0*/  HADD2.F32 R57, -RZ, R96.reuse.H0_H0 ;  /* 0x20000060ff397230 */ /* 0x100fe20000004100 */
[--C-:B------:R-:W-:Y:S01]  /*ccd0*/  SHF.R.U32.HI R58, RZ, 0x10, R51.reuse ;  /* 0x00000010ff3a7819 */ /* 0x100fe20000011633 */
[----:B------:R-:W-:Y:S01]  /*cce0*/  HADD2.F32 R96, -RZ, R96.H1_H1 ;  /* 0x30000060ff607230 */ /* 0x000fe20000004100 */
[----:B------:R-:W-:Y:S01]  /*ccf0*/  SHF.R.U64 R3, R50, 0x10, R51 ;  /* 0x0000001032037819 */ /* 0x000fe20000001233 */
[----:B------:R-:W-:Y:S01]  /*cd00*/  HADD2.F32 R59, -RZ, R59.H0_H0 ;  /* 0x2000003bff3b7230 */ /* 0x000fe20000004100 */
[----:B------:R-:W-:Y:S01]  /*cd10*/  SHF.R.U64 R50, R52, 0x10, R53 ;  /* 0x0000001034327819 */ /* 0x000fe20000001235 */
[----:B------:R-:W-:Y:S02]  /*cd20*/  HADD2.F32 R58, -RZ, R58.H0_H0 ;  /* 0x2000003aff3a7230 */ /* 0x000fe40000004100 */
[----:B------:R-:W-:-:S02]  /*cd30*/  HADD2.F32 R51, -RZ, R97.H0_H0 ;  /* 0x20000061ff337230 */ /* 0x000fc40000004100 */
[----:B------:R-:W-:Y:S02]  /*cd40*/  HADD2.F32 R3, -RZ, R3.H0_H0 ;  /* 0x20000003ff037230 */ /* 0x000fe40000004100 */
[--C-:B0-----:R-:W-:Y:S02]  /*cd50*/  HADD2.F32 R56, -RZ, R15.reuse.H1_H1 ;  /* 0x3000000fff387230 */ /* 0x101fe40000004100 */
[----:B------:R-:W-:Y:S02]  /*cd60*/  HADD2.F32 R55, -RZ, R15.H0_H0 ;  /* 0x2000000fff377230 */ /* 0x000fe40000004100 */
[--C-:B------:R-:W-:Y:S02]  /*cd70*/  HADD2.F32 R54, -RZ, R12.reuse.H1_H1 ;  /* 0x3000000cff367230 */ /* 0x100fe40000004100 */
[C---:B------:R-:W-:Y:S01]  /*cd80*/  FMUL.FTZ R60, R56.reuse, R59 ;  /* 0x0000003b383c7220 */ /* 0x040fe20000410000 */
[----:B------:R-:W-:Y:S01]  /*cd90*/  FMUL.FTZ R56, R56, R58 ;  /* 0x0000003a38387220 */ /* 0x000fe20000410000 */
[----:B------:R-:W-:-:S02]  /*cda0*/  HADD2.F32 R52, -RZ, R12.H0_H0 ;  /* 0x2000000cff347230 */ /* 0x000fc40000004100 */
[--C-:B------:R-:W-:Y:S02]  /*cdb0*/  HADD2.F32 R15, -RZ, R14.reuse.H0_H0 ;  /* 0x2000000eff0f7230 */ /* 0x100fe40000004100 */
[C---:B------:R-:W-:Y:S01]  /*cdc0*/  FFMA.FTZ R56, R55.reuse, R59, R56 ;  /* 0x0000003b37387223 */ /* 0x040fe20000010038 */
[----:B------:R-:W-:Y:S02]  /*cdd0*/  HADD2.F32 R53, -RZ, R14.H1_H1 ;  /* 0x3000000eff357230 */ /* 0x000fe40000004100 */
[C---:B------:R-:W-:Y:S01]  /*cde0*/  FMUL.FTZ R61, R54.reuse, R51 ;  /* 0x00000033363d7220 */ /* 0x040fe20000410000 */
[--C-:B------:R-:W-:Y:S02]  /*cdf0*/  HADD2.F32 R12, -RZ, R13.reuse.H0_H0 ;  /* 0x2000000dff0c7230 */ /* 0x100fe40000004100 */
[----:B------:R-:W-:Y:S01]  /*ce00*/  FMUL.FTZ R59, R54, R57 ;  /* 0x00000039363b7220 */ /* 0x000fe20000410000 */
[----:B------:R-:W-:Y:S02]  /*ce10*/  HADD2.F32 R14, -RZ, R13.H1_H1 ;  /* 0x3000000dff0e7230 */ /* 0x000fe40000004100 */
[----:B------:R-:W-:Y:S01]  /*ce20*/  FFMA.FTZ R13, R55, R58, -R60 ;  /* 0x0000003a370d7223 */ /* 0x000fe2000001083c */
[----:B------:R-:W-:-:S02]  /*ce30*/  HADD2.F32 R54, -RZ, R97.H1_H1 ;  /* 0x30000061ff367230 */ /* 0x000fc40000004100 */
[C---:B------:R-:W-:Y:S01]  /*ce40*/  FFMA.FTZ R61, R52.reuse, R57, -R61 ;  /* 0x00000039343d7223 */ /* 0x040fe2000001083d */
[----:B------:R-:W-:Y:S02]  /*ce50*/  HADD2.F32 R55, -RZ, R50.H0_H0 ;  /* 0x20000032ff377230 */ /* 0x000fe40000004100 */
[----:B------:R-:W-:Y:S01]  /*ce60*/  FFMA.FTZ R52, R52, R51, R59 ;  /* 0x0000003334347223 */ /* 0x000fe2000001003b */
[C---:B------:R-:W-:Y:S01]  /*ce70*/  FMUL.FTZ R50, R53.reuse, R54 ;  /* 0x0000003635327220 */ /* 0x040fe20000410000 */
[-C--:B------:R-:W-:Y:S01]  /*ce80*/  FMUL.FTZ R53, R53, R96.reuse ;  /* 0x0000006035357220 */ /* 0x080fe20000410000 */
[C---:B------:R-:W-:Y:S01]  /*ce90*/  FMUL.FTZ R51, R14.reuse, R55 ;  /* 0x000000370e337220 */ /* 0x040fe20000410000 */
        /* <DEDUP_REMOVED lines=8> */
[----:B------:R-:W-:-:S05]  /*cf20*/  F2FP.F16.F32.PACK_AB R13, R50, R51 ;  /* 0x00000033320d723e */ /* 0x000fca00000000ff */
[----:B------:R2:W-:Y:S02]  /*cf30*/  STS.128 [R69+0x9000], R12 ;  /* 0x0090000c45007388 */ /* 0x0005e40000000c00 */
.L_x_1691:
[----:B------:R-:W-:Y:S05]  /*cf40*/  BSYNC B2 ;  /* 0x0000000000027941 */ /* 0x000fea0003800000 */
.L_x_1690:
[----:B------:R-:W-:Y:S05]  /*cf50*/  @P3 BRA `(.L_x_1685) ;  /* 0x0000000000a83947 */ /* 0x000fea0003800000 */
[----:B012--5:R-:W0:Y:S01]  /*cf60*/  LDS.128 R12, [R69+0xd000] ;  /* 0x00d00000450c7984 */ /* 0x027e220000000c00 */
[----:B------:R-:W-:Y:S01]  /*cf70*/  SHF.R.U32.HI R52, RZ, 0x10, R49 ;  /* 0x00000010ff347819 */ /* 0x000fe20000011631 */
[--C-:B------:R-:W-:Y:S01]  /*cf80*/  HADD2.F32 R51, -RZ, R86.reuse.H1_H1 ;  /* 0x30000056ff337230 */ /* 0x100fe20000004100 */
[----:B------:R-:W-:Y:S01]  /*cf90*/  SHF.R.U32.HI R50, RZ, 0x10, R47 ;  /* 0x00000010ff327819 */ /* 0x000fe2000001162f */
[----:B------:R-:W-:Y:S01]  /*cfa0*/  HADD2.F32 R86, -RZ, R86.H0_H0 ;  /* 0x20000056ff567230 */ /* 0x000fe20000004100 */
[----:B------:R-:W-:Y:S01]  /*cfb0*/  SHF.R.U64 R55, R48, 0x10, R49 ;  /* 0x0000001030377819 */ /* 0x000fe20000001231 */
[----:B------:R-:W-:Y:S01]  /*cfc0*/  HADD2.F32 R52, -RZ, R52.H0_H0 ;  /* 0x20000034ff347230 */ /* 0x000fe20000004100 */
[----:B------:R-:W-:Y:S01]  /*cfd0*/  SHF.R.U64 R56, R46, 0x10, R47 ;  /* 0x000000102e387819 */ /* 0x000fe2000000122f */
[----:B------:R-:W-:Y:S02]  /*cfe0*/  HADD2.F32 R50, -RZ, R50.H0_H0 ;  /* 0x20000032ff327230 */ /* 0x000fe40000004100 */
[----:B------:R-:W-:-:S02]  /*cff0*/  HADD2.F32 R49, -RZ, R87.H1_H1 ;  /* 0x30000057ff317230 */ /* 0x000fc40000004100 */
[----:B------:R-:W-:Y:S02]  /*d000*/  HADD2.F32 R87, -RZ, R87.H0_H0 ;  /* 0x20000057ff577230 */ /* 0x000fe40000004100 */
[--C-:B0-----:R-:W-:Y:S02]  /*d010*/  HADD2.F32 R48, -RZ, R15.reuse.H1_H1 ;  /* 0x3000000fff307230 */ /* 0x101fe40000004100 */
[--C-:B------:R-:W-:Y:S02]  /*d020*/  HADD2.F32 R3, -RZ, R12.reuse.H0_H0 ;  /* 0x2000000cff037230 */ /* 0x100fe40000004100 */
[----:B------:R-:W-:Y:S02]  /*d030*/  HADD2.F32 R47, -RZ, R15.H0_H0 ;  /* 0x2000000fff2f7230 */ /* 0x000fe40000004100 */
[C---:B------:R-:W-:Y:S01]  /*d040*/  FMUL.FTZ R54, R48.reuse, R52 ;  /* 0x0000003430367220 */ /* 0x040fe20000410000 */
[----:B------:R-:W-:Y:S02]  /*d050*/  HADD2.F32 R12, -RZ, R12.H1_H1 ;  /* 0x3000000cff0c7230 */ /* 0x000fe40000004100 */
[----:B------:R-:W-:Y:S01]  /*d060*/  FMUL.FTZ R53, R48, R50 ;  /* 0x0000003230357220 */ /* 0x000fe20000410000 */
[----:B------:R-:W-:-:S02]  /*d070*/  HADD2.F32 R15, -RZ, R14.H0_H0 ;  /* 0x2000000eff0f7230 */ /* 0x000fc40000004100 */
[C---:B------:R-:W-:Y:S01]  /*d080*/  FFMA.FTZ R54, R47.reuse, R50, -R54 ;  /* 0x000000322f367223 */ /* 0x040fe20000010836 */
[----:B------:R-:W-:Y:S02]  /*d090*/  HADD2.F32 R46, -RZ, R14.H1_H1 ;  /* 0x3000000eff2e7230 */ /* 0x000fe40000004100 */
[C---:B------:R-:W-:Y:S01]  /*d0a0*/  FMUL.FTZ R48, R12.reuse, R51 ;  /* 0x000000330c307220 */ /* 0x040fe20000410000 */
[--C-:B------:R-:W-:Y:S02]  /*d0b0*/  HADD2.F32 R14, -RZ, R13.reuse.H0_H0 ;  /* 0x2000000dff0e7230 */ /* 0x100fe40000004100 */
[----:B------:R-:W-:Y:S01]  /*d0c0*/  FFMA.FTZ R53, R47, R52, R53 ;  /* 0x000000342f357223 */ /* 0x000fe20000010035 */
[-C--:B------:R-:W-:Y:S01]  /*d0d0*/  FMUL.FTZ R50, R12, R49.reuse ;  /* 0x000000310c327220 */ /* 0x080fe20000410000 */
[----:B------:R-:W-:Y:S02]  /*d0e0*/  HADD2.F32 R13, -RZ, R13.H1_H1 ;  /* 0x3000000dff0d7230 */ /* 0x000fe40000004100 */
[----:B------:R-:W-:Y:S01]  /*d0f0*/  FFMA.FTZ R48, R3, R49, -R48 ;  /* 0x0000003103307223 */ /* 0x000fe20000010830 */
[----:B------:R-:W-:-:S02]  /*d100*/  HADD2.F32 R47, -RZ, R55.H0_H0 ;  /* 0x20000037ff2f7230 */ /* 0x000fc40000004100 */
[----:B------:R-:W-:Y:S01]  /*d110*/  FFMA.FTZ R3, R3, R51, R50 ;  /* 0x0000003303037223 */ /* 0x000fe20000010032 */
[----:B------:R-:W-:Y:S02]  /*d120*/  HADD2.F32 R12, -RZ, R56.H0_H0 ;  /* 0x20000038ff0c7230 */ /* 0x000fe40000004100 */
[C---:B------:R-:W-:Y:S01]  /*d130*/  FMUL.FTZ R50, R46.reuse, R86 ;  /* 0x000000562e327220 */ /* 0x040fe20000410000 */
[----:B------:R-:W-:Y:S01]  /*d140*/  FMUL.FTZ R51, R46, R87 ;  /* 0x000000572e337220 */ /* 0x000fe20000410000 */
        /* <DEDUP_REMOVED lines=11> */
.L_x_1685:
[----:B------:R-:W-:Y:S05]  /*d200*/  BSYNC B1 ;  /* 0x0000000000017941 */ /* 0x000fea0003800000 */
.L_x_1684:
[----:B------:R-:W-:Y:S01]  /*d210*/  VIADD R3, R113, 0x40 ;  /* 0x0000004071037836 */ /* 0x000fe20000000000 */
[----:B------:R-:W-:Y:S04]  /*d220*/  BSSY B1, `(.L_x_1692) ;  /* 0x00000be000017945 */ /* 0x000fe80003800000 */
[----:B------:R-:W-:-:S13]  /*d230*/  ISETP.GE.AND P0, PT, R3, R0, PT ;  /* 0x000000000300720c */ /* 0x000fda0003f06270 */
[----:B------:R-:W-:Y:S05]  /*d240*/  @P0 BRA `(.L_x_1693) ;  /* 0x0000000800ec0947 */ /* 0x000fea0003800000 */
[----:B0123--:R-:W2:Y:S01]  /*d250*/  LDL R14, [R1+0x30] ;  /* 0x00003000010e7983 */ /* 0x00fea20000100800 */
        /* <DEDUP_REMOVED lines=11> */
[----:B------:R-:W-:Y:S01]  /*d310*/  SHF.R.U32.HI R48, RZ, 0x10, R45 ;  /* 0x00000010ff307819 */ /* 0x000fe2000001162d */
[--C-:B------:R-:W-:Y:S01]  /*d320*/  HADD2.F32 R47, -RZ, R100.reuse.H0_H0 ;  /* 0x20000064ff2f7230 */ /* 0x100fe20000004100 */
[----:B------:R-:W-:Y:S01]  /*d330*/  SHF.R.U32.HI R46, RZ, 0x10, R43 ;  /* 0x00000010ff2e7819 */ /* 0x000fe2000001162b */
[----:B------:R-:W-:Y:S01]  /*d340*/  HADD2.F32 R100, -RZ, R100.H1_H1 ;  /* 0x30000064ff647230 */ /* 0x000fe20000004100 */
[----:B------:R-:W-:Y:S01]  /*d350*/  SHF.R.U64 R51, R44, 0x10, R45 ;  /* 0x000000102c337819 */ /* 0x000fe2000000122d */
[----:B------:R-:W-:Y:S01]  /*d360*/  HADD2.F32 R48, -RZ, R48.H0_H0 ;  /* 0x20000030ff307230 */ /* 0x000fe20000004100 */
[----:B------:R-:W-:Y:S01]  /*d370*/  SHF.R.U64 R52, R42, 0x10, R43 ;  /* 0x000000102a347819 */ /* 0x000fe2000000122b */
[----:B------:R-:W-:Y:S02]  /*d380*/  HADD2.F32 R46, -RZ, R46.H0_H0 ;  /* 0x2000002eff2e7230 */ /* 0x000fe40000004100 */
[----:B------:R-:W-:-:S02]  /*d390*/  HADD2.F32 R45, -RZ, R99.H0_H0 ;  /* 0x20000063ff2d7230 */ /* 0x000fc40000004100 */
[----:B------:R-:W-:Y:S02]  /*d3a0*/  HADD2.F32 R99, -RZ, R99.H1_H1 ;  /* 0x30000063ff637230 */ /* 0x000fe40000004100 */
        /* <DEDUP_REMOVED lines=31> */
.L_x_1695:
[----:B------:R-:W-:Y:S05]  /*d5a0*/  BSYNC B2 ;  /* 0x0000000000027941 */ /* 0x000fea0003800000 */
.L_x_1694:
[----:B------:R-:W-:Y:S04]  /*d5b0*/  BSSY B2, `(.L_x_1696) ;  /* 0x000002c000027945 */ /* 0x000fe80003800000 */
[----:B------:R-:W-:Y:S05]  /*d5c0*/  @P1 BRA `(.L_x_1697) ;  /* 0x0000000000a81947 */ /* 0x000fea0003800000 */
[----:B0----5:R-:W0:Y:S01]  /*d5d0*/  LDS.128 R12, [R53+0x6000] ;  /* 0x00600000350c7984 */ /* 0x021e220000000c00 */
        /* <DEDUP_REMOVED lines=41> */
.L_x_1697:
[----:B------:R-:W-:Y:S05]  /*d870*/  BSYNC B2 ;  /* 0x0000000000027941 */ /* 0x000fea0003800000 */
.L_x_1696:
[----:B------:R-:W-:Y:S04]  /*d880*/  BSSY B2, `(.L_x_1698) ;  /* 0x000002c000027945 */ /* 0x000fe80003800000 */
[----:B------:R-:W-:Y:S05]  /*d890*/  @P2 BRA `(.L_x_1699) ;  /* 0x0000000000a82947 */ /* 0x000fea0003800000 */
[----:B01---5:R-:W0:Y:S01]  /*d8a0*/  LDS.128 R12, [R53+0xa000] ;  /* 0x00a00000350c7984 */ /* 0x023e220000000c00 */
        /* <DEDUP_REMOVED lines=41> */
.L_x_1699:
[----:B------:R-:W-:Y:S05]  /*db40*/  BSYNC B2 ;  /* 0x0000000000027941 */ /* 0x000fea0003800000 */
.L_x_1698:
[----:B------:R-:W-:Y:S05]  /*db50*/  @P3 BRA `(.L_x_1693) ;  /* 0x0000000000a83947 */ /* 0x000fea0003800000 */
[----:B012--5:R-:W0:Y:S01]  /*db60*/  LDS.128 R12, [R53+0xe000] ;  /* 0x00e00000350c7984 */ /* 0x027e220000000c00 */
        /* <DEDUP_REMOVED lines=41> */
.L_x_1693:
[----:B------:R-:W-:Y:S05]  /*de00*/  BSYNC B1 ;  /* 0x0000000000017941 */ /* 0x000fea0003800000 */
.L_x_1692:
[----:B------:R-:W-:-:S04]  /*de10*/  IADD3 R3, R113, 0x60, RZ ;  /* 0x0000006071037810 */ /* 0x000fc80007ffe0ff */
[----:B------:R-:W-:-:S13]  /*de20*/  ISETP.GE.AND P0, PT, R3, R0, PT ;  /* 0x000000000300720c */ /* 0x000fda0003f06270 */
[----:B------:R-:W-:Y:S05]  /*de30*/  @P0 BRA `(.L_x_1700) ;  /* 0x0000005400380947 */ /* 0x000fea0003800000 */
[----:B01234-:R-:W2:Y:S01]  /*de40*/  LDL R14, [R1+0x30] ;  /* 0x00003000010e7983 */ /* 0x01fea20000100800 */
        /* <DEDUP_REMOVED lines=12> */
[----:B------:R-:W-:Y:S01]  /*df10*/  HADD2.F32 R29, -RZ, R101.H0_H0 ;  /* 0x20000065ff1d7230 */ /* 0x000fe20000004100 */
[----:B------:R-:W-:Y:S01]  /*df20*/  SHF.R.U32.HI R30, RZ, 0x10, R33 ;  /* 0x00000010ff1e7819 */ /* 0x000fe20000011621 */
[----:B------:R-:W-:Y:S01]  /*df30*/  HADD2.F32 R105, -RZ, R105.H0_H0 ;  /* 0x20000069ff697230 */ /* 0x000fe20000004100 */
[----:B------:R-:W-:Y:S01]  /*df40*/  SHF.R.U32.HI R28, RZ, 0x10, R31 ;  /* 0x00000010ff1c7819 */ /* 0x000fe2000001161f */
[----:B------:R-:W-:Y:S01]  /*df50*/  HADD2.F32 R31, -RZ, R104.H0_H0 ;  /* 0x20000068ff1f7230 */ /* 0x000fe20000004100 */
[----:B------:R-:W-:Y:S01]  /*df60*/  SHF.R.U64 R34, R32, 0x10, R33 ;  /* 0x0000001020227819 */ /* 0x000fe20000001221 */
[----:B------:R-:W-:Y:S02]  /*df70*/  HADD2.F32 R30, -RZ, R30.H0_H0 ;  /* 0x2000001eff1e7230 */ /* 0x000fe40000004100 */
[----:B------:R-:W-:-:S02]  /*df80*/  HADD2.F32 R28, -RZ, R28.H0_H0 ;  /* 0x2000001cff1c7230 */ /* 0x000fc40000004100 */
[----:B------:R-:W-:Y:S02]  /*df90*/  HADD2.F32 R101, -RZ, R101.H1_H1 ;  /* 0x30000065ff657230 */ /* 0x000fe40000004100 */
[--C-:B0-----:R-:W-:Y:S02]  /*dfa0*/  HADD2.F32 R27, -RZ, R15.reuse.H1_H1 ;  /* 0x3000000fff1b7230 */ /* 0x101fe40000004100 */
[----:B------:R-:W-:Y:S02]  /*dfb0*/  HADD2.F32 R26, -RZ, R15.H0_H0 ;  /* 0x2000000fff1a7230 */ /* 0x000fe40000004100 */
[--C-:B------:R-:W-:Y:S02]  /*dfc0*/  HADD2.F32 R0, -RZ, R12.reuse.H0_H0 ;  /* 0x2000000cff007230 */ /* 0x100fe40000004100 */
[C---:B------:R-:W-:Y:S01]  /*dfd0*/  FMUL.FTZ R33, R27.reuse, R30 ;  /* 0x0000001e1b217220 */ /* 0x040fe20000410000 */
[----:B------:R-:W-:Y:S02]  /*dfe0*/  HADD2.F32 R12, -RZ, R12.H1_H1 ;  /* 0x3000000cff0c7230 */ /* 0x000fe40000004100 */
[----:B------:R-:W-:Y:S01]  /*dff0*/  FMUL.FTZ R35, R27, R28 ;  /* 0x0000001c1b237220 */ /* 0x000fe20000410000 */
[----:B------:R-:W-:-:S02]  /*e000*/  HADD2.F32 R15, -RZ, R14.H0_H0 ;  /* 0x2000000eff0f7230 */ /* 0x000fc40000004100 */
[----:B------:R-:W-:Y:S01]  /*e010*/  FFMA.FTZ R32, R26, R28, -R33 ;  /* 0x0000001c1a207223 */ /* 0x000fe20000010821 */
[----:B------:R-:W-:Y:S02]  /*e020*/  HADD2.F32 R14, -RZ, R14.H1_H1 ;  /* 0x3000000eff0e7230 */ /* 0x000fe40000004100 */
[----:B------:R-:W-:Y:S01]  /*e030*/  FMUL.FTZ R27, R12, R31 ;  /* 0x0000001f0c1b7220 */ /* 0x000fe20000410000 */
[--C-:B------:R-:W-:Y:S02]  /*e040*/  HADD2.F32 R3, -RZ, R13.reuse.H0_H0 ;  /* 0x2000000dff037230 */ /* 0x100fe40000004100 */
[----:B------:R-:W-:Y:S01]  /*e050*/  FFMA.FTZ R35, R26, R30, R35 ;  /* 0x0000001e1a237223 */ /* 0x000fe20000010023 */
[-C--:B------:R-:W-:Y:S01]  /*e060*/  FMUL.FTZ R33, R12, R29.reuse ;  /* 0x0000001d0c217220 */ /* 0x080fe20000410000 */
[----:B------:R-:W-:Y:S02]  /*e070*/  HADD2.F32 R13, -RZ, R13.H1_H1 ;  /* 0x3000000dff0d7230 */ /* 0x000fe40000004100 */
[----:B------:R-:W-:Y:S01]  /*e080*/  FFMA.FTZ R27, R0, R29, -R27 ;  /* 0x0000001d001b7223 */ /* 0x000fe2000001081b */
[----:B------:R-:W-:-:S02]  /*e090*/  HADD2.F32 R26, -RZ, R34.H0_H0 ;  /* 0x20000022ff1a7230 */ /* 0x000fc40000004100 */
[C---:B------:R-:W-:Y:S01]  /*e0a0*/  FMUL.FTZ R28, R14.reuse, R105 ;  /* 0x000000690e1c7220 */ /* 0x040fe20000410000 */
[----:B------:R-:W-:Y:S02]  /*e0b0*/  HADD2.F32 R12, -RZ, R36.H0_H0 ;  /* 0x20000024ff0c7230 */ /* 0x000fe40000004100 */
[----:B------:R-:W-:Y:S01]  /*e0c0*/  FMUL.FTZ R30, R14, R101 ;  /* 0x000000650e1e7220 */ /* 0x000fe20000410000 */
[----:B------:R-:W-:Y:S01]  /*e0d0*/  FFMA.FTZ R0, R0, R31, R33 ;  /* 0x0000001f00007223 */ /* 0x000fe20000010021 */
[----:B------:R-:W-:Y:S01]  /*e0e0*/  FMUL.FTZ R14, R13, R26 ;  /* 0x0000001a0d0e7220 */ /* 0x000fe20000410000 */
[----:B------:R-:W-:Y:S01]  /*e0f0*/  FFMA.FTZ R28, R15, R101, -R28 ;  /* 0x000000650f1c7223 */ /* 0x000fe2000001081c */
[-C--:B------:R-:W-:Y:S01]  /*e100*/  FMUL.FTZ R29, R13, R12.reuse ;  /* 0x0000000c0d1d7220 */ /* 0x080fe20000410000 */
[----:B------:R-:W-:Y:S01]  /*e110*/  FFMA.FTZ R105, R15, R105, R30 ;  /* 0x000000690f697223 */ /* 0x000fe2000001001e */
[----:B------:R-:W-:Y:S01]  /*e120*/  FFMA.FTZ R13, R3, R12, -R14 ;  /* 0x0000000c030d7223 */ /* 0x000fe2000001080e */
[----:B------:R-:W-:Y:S01]  /*e130*/  F2FP.F16.F32.PACK_AB R15, R35, R32 ;  /* 0x00000020230f723e */ /* 0x000fe200000000ff */
[----:B------:R-:W-:Y:S01]  /*e140*/  FFMA.FTZ R26, R3, R26, R29 ;  /* 0x0000001a031a7223 */ /* 0x000fe2000001001d */
[----:B------:R-:W-:-:S02]  /*e150*/  F2FP.F16.F32.PACK_AB R12, R0, R27 ;  /* 0x0000001b000c723e */ /* 0x000fc400000000ff */
[----:B------:R-:W-:Y:S02]  /*e160*/  F2FP.F16.F32.PACK_AB R14, R105, R28 ;  /* 0x0000001c690e723e */ /* 0x000fe400000000ff */
[----:B------:R-:W-:-:S05]  /*e170*/  F2FP.F16.F32.PACK_AB R13, R26, R13 ;  /* 0x0000000d1a0d723e */ /* 0x000fca00000000ff */
[----:B------:R0:W-:Y:S02]  /*e180*/  STS.128 [R37+0x3000], R12 ;  /* 0x0030000c25007388 */ /* 0x0001e40000000c00 */
.L_x_1702:
[----:B------:R-:W-:Y:S05]  /*e190*/  BSYNC B1 ;  /* 0x0000000000017941 */ /* 0x000fea0003800000 */
.L_x_1701:
[----:B------:R-:W-:Y:S04]  /*e1a0*/  BSSY B1, `(.L_x_1703) ;  /* 0x000002c000017945 */ /* 0x000fe80003800000 */
[----:B------:R-:W-:Y:S05]  /*e1b0*/  @P1 BRA `(.L_x_1704) ;  /* 0x0000000000a81947 */ /* 0x000fea0003800000 */
[----:B0----5:R-:W0:Y:S01]  /*e1c0*/  LDS.128 R12, [R37+0x7000] ;  /* 0x00700000250c7984 */ /* 0x021e220000000c00 */
        /* <DEDUP_REMOVED lines=8> */
[----:B------:R-:W-:-:S02]  /*e250*/  HADD2.F32 R25, -RZ, R91.H1_H1 ;  /* 0x3000005bff197230 */ /* 0x000fc40000004100 */
[----:B------:R-:W-:Y:S02]  /*e260*/  HADD2.F32 R91, -RZ, R91.H0_H0 ;  /* 0x2000005bff5b7230 */ /* 0x000fe40000004100 */
        /* <DEDUP_REMOVED lines=31> */
.L_x_1704:
[----:B------:R-:W-:Y:S05]  /*e460*/  BSYNC B1 ;  /* 0x0000000000017941 */ /* 0x000fea0003800000 */
.L_x_1703:
[----:B------:R-:W-:Y:S04]  /*e470*/  BSSY B1, `(.L_x_1705) ;  /* 0x000002c000017945 */ /* 0x000fe80003800000 */
[----:B------:R-:W-:Y:S05]  /*e480*/  @P2 BRA `(.L_x_1706) ;  /* 0x0000000000a82947 */ /* 0x000fea0003800000 */
[----:B01---5:R-:W0:Y:S01]  /*e490*/  LDS.128 R12, [R37+0xb000] ;  /* 0x00b00000250c7984 */ /* 0x023e220000000c00 */
[--C-:B------:R-:W-:Y:S01]  /*e4a0*/  SHF.R.U64 R28, R6, 0x10, R7.reuse ;  /* 0x00000010061c7819 */ /* 0x100fe20000001207 */
[--C-:B------:R-:W-:Y:S01]  /*e4b0*/  HADD2.F32 R21, -RZ, R85.reuse.H0_H0 ;  /* 0x20000055ff157230 */ /* 0x100fe20000004100 */
[----:B------:R-:W-:Y:S01]  /*e4c0*/  SHF.R.U32.HI R6, RZ, 0x10, R7 ;  /* 0x00000010ff067819 */ /* 0x000fe20000011607 */
[----:B------:R-:W-:Y:S01]  /*e4d0*/  HADD2.F32 R85, -RZ, R85.H1_H1 ;  /* 0x30000055ff557230 */ /* 0x000fe20000004100 */
[--C-:B------:R-:W-:Y:S02]  /*e4e0*/  SHF.R.U32.HI R20, RZ, 0x10, R11.reuse ;  /* 0x00000010ff147819 */ /* 0x100fe4000001160b */
[----:B------:R-:W-:Y:S01]  /*e4f0*/  SHF.R.U64 R26, R10, 0x10, R11 ;  /* 0x000000100a1a7819 */ /* 0x000fe2000000120b */
[----:B------:R-:W-:Y:S02]  /*e500*/  HADD2.F32 R10, -RZ, R6.H0_H0 ;  /* 0x20000006ff0a7230 */ /* 0x000fe40000004100 */
[----:B------:R-:W-:-:S02]  /*e510*/  HADD2.F32 R20, -RZ, R20.H0_H0 ;  /* 0x20000014ff147230 */ /* 0x000fc40000004100 */
[----:B------:R-:W-:Y:S02]  /*e520*/  HADD2.F32 R11, -RZ, R80.H0_H0 ;  /* 0x20000050ff0b7230 */ /* 0x000fe40000004100 */
[--C-:B0-----:R-:W-:Y:S02]  /*e530*/  HADD2.F32 R7, -RZ, R15.reuse.H0_H0 ;  /* 0x2000000fff077230 */ /* 0x101fe40000004100 */
[----:B------:R-:W-:Y:S02]  /*e540*/  HADD2.F32 R15, -RZ, R15.H1_H1 ;  /* 0x3000000fff0f7230 */ /* 0x000fe40000004100 */
[--C-:B------:R-:W-:Y:S02]  /*e550*/  HADD2.F32 R0, -RZ, R12.reuse.H0_H0 ;  /* 0x2000000cff007230 */ /* 0x100fe40000004100 */
[----:B------:R-:W-:Y:S02]  /*e560*/  HADD2.F32 R12, -RZ, R12.H1_H1 ;  /* 0x3000000cff0c7230 */ /* 0x000fe40000004100 */
[C---:B------:R-:W-:Y:S01]  /*e570*/  FMUL.FTZ R24, R15.reuse, R20 ;  /* 0x000000140f187220 */ /* 0x040fe20000410000 */
[----:B------:R-:W-:Y:S01]  /*e580*/  FMUL.FTZ R25, R15, R10 ;  /* 0x0000000a0f197220 */ /* 0x000fe20000410000 */
[----:B------:R-:W-:-:S02]  /*e590*/  HADD2.F32 R6, -RZ, R14.H0_H0 ;  /* 0x2000000eff067230 */ /* 0x000fc40000004100 */
[C---:B------:R-:W-:Y:S01]  /*e5a0*/  FMUL.FTZ R15, R12.reuse, R21 ;  /* 0x000000150c0f7220 */ /* 0x040fe20000410000 */
[C---:B------:R-:W-:Y:S01]  /*e5b0*/  FFMA.FTZ R24, R7.reuse, R10, -R24 ;  /* 0x0000000a07187223 */ /* 0x040fe20000010818 */
[----:B------:R-:W-:Y:S01]  /*e5c0*/  FFMA.FTZ R27, R7, R20, R25 ;  /* 0x00000014071b7223 */ /* 0x000fe20000010019 */
[----:B------:R-:W-:Y:S02]  /*e5d0*/  HADD2.F32 R14, -RZ, R14.H1_H1 ;  /* 0x3000000eff0e7230 */ /* 0x000fe40000004100 */
[-C--:B------:R-:W-:Y:S01]  /*e5e0*/  FMUL.FTZ R25, R12, R11.reuse ;  /* 0x0000000b0c197220 */ /* 0x080fe20000410000 */
[--C-:B------:R-:W-:Y:S02]  /*e5f0*/  HADD2.F32 R3, -RZ, R13.reuse.H0_H0 ;  /* 0x2000000dff037230 */ /* 0x100fe40000004100 */
[C---:B------:R-:W-:Y:S01]  /*e600*/  FFMA.FTZ R11, R0.reuse, R11, -R15 ;  /* 0x0000000b000b7223 */ /* 0x040fe2000001080f */
[----:B------:R-:W-:Y:S02]  /*e610*/  HADD2.F32 R7, -RZ, R80.H1_H1 ;  /* 0x30000050ff077230 */ /* 0x000fe40000004100 */
[----:B------:R-:W-:Y:S01]  /*e620*/  FFMA.FTZ R0, R0, R21, R25 ;  /* 0x0000001500007223 */ /* 0x000fe20000010019 */
[----:B------:R-:W-:-:S02]  /*e630*/  HADD2.F32 R13, -RZ, R13.H1_H1 ;  /* 0x3000000dff0d7230 */ /* 0x000fc40000004100 */
[C---:B------:R-:W-:Y:S01]  /*e640*/  FMUL.FTZ R21, R14.reuse, R85 ;  /* 0x000000550e157220 */ /* 0x040fe20000410000 */
[----:B------:R-:W-:Y:S02]  /*e650*/  HADD2.F32 R12, -RZ, R26.H0_H0 ;  /* 0x2000001aff0c7230 */ /* 0x000fe40000004100 */
[-C--:B------:R-:W-:Y:S01]  /*e660*/  FMUL.FTZ R20, R14, R7.reuse ;  /* 0x000000070e147220 */ /* 0x080fe20000410000 */
[----:B------:R-:W-:Y:S02]  /*e670*/  HADD2.F32 R10, -RZ, R28.H0_H0 ;  /* 0x2000001cff0a7230 */ /* 0x000fe40000004100 */
[C---:B------:R-:W-:Y:S01]  /*e680*/  FFMA.FTZ R21, R6.reuse, R7, -R21 ;  /* 0x0000000706157223 */ /* 0x040fe20000010815 */
[C---:B------:R-:W-:Y:S01]  /*e690*/  FMUL.FTZ R14, R13.reuse, R12 ;  /* 0x0000000c0d0e7220 */ /* 0x040fe20000410000 */
[----:B------:R-:W-:Y:S01]  /*e6a0*/  FFMA.FTZ R20, R6, R85, R20 ;  /* 0x0000005506147223 */ /* 0x000fe20000010014 */
[-C--:B------:R-:W-:Y:S02]  /*e6b0*/  FMUL.FTZ R15, R13, R10.reuse ;  /* 0x0000000a0d0f7220 */ /* 0x080fe40000410000 */
[----:B------:R-:W-:-:S02]  /*e6c0*/  FFMA.FTZ R13, R3, R10, -R14 ;  /* 0x0000000a030d7223 */ /* 0x000fc4000001080e */
[----:B------:R-:W-:Y:S01]  /*e6d0*/  FFMA.FTZ R6, R3, R12, R15 ;  /* 0x0000000c03067223 */ /* 0x000fe2000001000f */
[----:B------:R-:W-:Y:S02]  /*e6e0*/  F2FP.F16.F32.PACK_AB R15, R27, R24 ;  /* 0x000000181b0f723e */ /* 0x000fe400000000ff */
[----:B------:R-:W-:Y:S02]  /*e6f0*/  F2FP.F16.F32.PACK_AB R14, R20, R21 ;  /* 0x00000015140e723e */ /* 0x000fe400000000ff */
[----:B------:R-:W-:Y:S02]  /*e700*/  F2FP.F16.F32.PACK_AB R12, R0, R11 ;  /* 0x0000000b000c723e */ /* 0x000fe400000000ff */
[----:B------:R-:W-:-:S05]  /*e710*/  F2FP.F16.F32.PACK_AB R13, R6, R13 ;  /* 0x0000000d060d723e */ /* 0x000fca00000000ff */
[----:B------:R2:W-:Y:S02]  /*e720*/  STS.128 [R37+0xb000], R12 ;  /* 0x00b0000c25007388 */ /* 0x0005e40000000c00 */
.L_x_1706:
[----:B------:R-:W-:Y:S05]  /*e730*/  BSYNC B1 ;  /* 0x0000000000017941 */ /* 0x000fea0003800000 */
.L_x_1705:
[----:B------:R-:W-:Y:S05]  /*e740*/  @P3 BRA `(.L_x_1700) ;  /* 0x0000004800f43947 */ /* 0x000fea0003800000 */
[----:B012--5:R-:W0:Y:S01]  /*e750*/  LDS.128 R12, [R37+0xf000] ;  /* 0x00f00000250c7984 */ /* 0x027e220000000c00 */
[--C-:B------:R-:W-:Y:S01]  /*e760*/  SHF.R.U64 R24, R8, 0x10, R9.reuse ;  /* 0x0000001008187819 */ /* 0x100fe20000001209 */
[--C-:B------:R-:W-:Y:S01]  /*e770*/  HADD2.F32 R7, -RZ, R79.reuse.H1_H1 ;  /* 0x3000004fff077230 */ /* 0x100fe20000004100 */
[----:B------:R-:W-:Y:S01]  /*e780*/  SHF.R.U32.HI R8, RZ, 0x10, R9 ;  /* 0x00000010ff087819 */ /* 0x000fe20000011609 */
[----:B------:R-:W-:Y:S01]  /*e790*/  HADD2.F32 R9, -RZ, R78.H1_H1 ;  /* 0x3000004eff097230 */ /* 0x000fe20000004100 */
[--C-:B------:R-:W-:Y:S01]  /*e7a0*/  SHF.R.U32.HI R6, RZ, 0x10, R5.reuse ;  /* 0x00000010ff067819 */ /* 0x100fe20000011605 */
[----:B------:R-:W-:Y:S01]  /*e7b0*/  HADD2.F32 R79, -RZ, R79.H0_H0 ;  /* 0x2000004fff4f7230 */ /* 0x000fe20000004100 */
[----:B------:R-:W-:Y:S01]  /*e7c0*/  SHF.R.U64 R25, R4, 0x10, R5 ;  /* 0x0000001004197819 */ /* 0x000fe20000001205 */
[----:B------:R-:W-:Y:S02]  /*e7d0*/  HADD2.F32 R8, -RZ, R8.H0_H0 ;  /* 0x20000008ff087230 */ /* 0x000fe40000004100 */
[----:B------:R-:W-:-:S02]  /*e7e0*/  HADD2.F32 R6, -RZ, R6.H0_H0 ;  /* 0x20000006ff067230 */ /* 0x000fc40000004100 */
[--C-:B0-----:R-:W-:Y:S02]  /*e7f0*/  HADD2.F32 R5, -RZ, R15.reuse.H0_H0 ;  /* 0x2000000fff057230 */ /* 0x101fe40000004100 */
[----:B------:R-:W-:Y:S02]  /*e800*/  HADD2.F32 R15, -RZ, R15.H1_H1 ;  /* 0x3000000fff0f7230 */ /* 0x000fe40000004100 */
[--C-:B------:R-:W-:Y:S02]  /*e810*/  HADD2.F32 R0, -RZ, R12.reuse.H0_H0 ;  /* 0x2000000cff007230 */ /* 0x100fe40000004100 */
[----:B------:R-:W-:Y:S02]  /*e820*/  HADD2.F32 R12, -RZ, R12.H1_H1 ;  /* 0x3000000cff0c7230 */ /* 0x000fe40000004100 */
[C---:B------:R-:W-:Y:S01]  /*e830*/  FMUL.FTZ R10, R15.reuse, R8 ;  /* 0x000000080f0a7220 */ /* 0x040fe20000410000 */
[----:B------:R-:W-:Y:S01]  /*e840*/  FMUL.FTZ R15, R15, R6 ;  /* 0x000000060f0f7220 */ /* 0x000fe20000410000 */
[----:B------:R-:W-:-:S02]  /*e850*/  HADD2.F32 R4, -RZ, R14.H0_H0 ;  /* 0x2000000eff047230 */ /* 0x000fc40000004100 */
[C---:B------:R-:W-:Y:S01]  /*e860*/  FFMA.FTZ R20, R5.reuse, R6, -R10 ;  /* 0x0000000605147223 */ /* 0x040fe2000001080a */
[----:B------:R-:W-:Y:S01]  /*e870*/  FFMA.FTZ R21, R5, R8, R15 ;  /* 0x0000000805157223 */ /* 0x000fe2000001000f */
[----:B------:R-:W-:Y:S02]  /*e880*/  HADD2.F32 R14, -RZ, R14.H1_H1 ;  /* 0x3000000eff0e7230 */ /* 0x000fe40000004100 */
[C---:B------:R-:W-:Y:S01]  /*e890*/  FMUL.FTZ R11, R12.reuse, R9 ;  /* 0x000000090c0b7220 */ /* 0x040fe20000410000 */
[--C-:B------:R-:W-:Y:S02]  /*e8a0*/  HADD2.F32 R3, -RZ, R13.reuse.H0_H0 ;  /* 0x2000000dff037230 */ /* 0x100fe40000004100 */
[-C--:B------:R-:W-:Y:S01]  /*e8b0*/  FMUL.FTZ R15, R12, R7.reuse ;  /* 0x000000070c0f7220 */ /* 0x080fe20000410000 */
[----:B------:R-:W-:Y:S02]  /*e8c0*/  HADD2.F32 R5, -RZ, R78.H0_H0 ;  /* 0x2000004eff057230 */ /* 0x000fe40000004100 */
[----:B------:R-:W-:Y:S01]  /*e8d0*/  FFMA.FTZ R11, R0, R7, -R11 ;  /* 0x00000007000b7223 */ /* 0x000fe2000001080b */
[----:B------:R-:W-:-:S02]  /*e8e0*/  HADD2.F32 R13, -RZ, R13.H1_H1 ;  /* 0x3000000dff0d7230 */ /* 0x000fc40000004100 */
[----:B------:R-:W-:Y:S01]  /*e8f0*/  FFMA.FTZ R0, R0, R9, R15 ;  /* 0x0000000900007223 */ /* 0x000fe2000001000f */
[----:B------:R-:W-:Y:S02]  /*e900*/  HADD2.F32 R8, -RZ, R24.H0_H0 ;  /* 0x20000018ff087230 */ /* 0x000fe40000004100 */
[C---:B------:R-:W-:Y:S01]  /*e910*/  FMUL.FTZ R7, R14.reuse, R5 ;  /* 0x000000050e077220 */ /* 0x040fe20000410000 */
[----:B------:R-:W-:Y:S02]  /*e920*/  HADD2.F32 R6, -RZ, R25.H0_H0 ;  /* 0x20000019ff067230 */ /* 0x000fe40000004100 */
[-C--:B------:R-:W-:Y:S01]  /*e930*/  FMUL.FTZ R14, R14, R79.reuse ;  /* 0x0000004f0e0e7220 */ /* 0x080fe20000410000 */
[C---:B------:R-:W-:Y:S01]  /*e940*/  FMUL.FTZ R10, R13.reuse, R8 ;  /* 0x000000080d0a7220 */ /* 0x040fe20000410000 */
[C---:B------:R-:W-:Y:S01]  /*e950*/  FFMA.FTZ R79, R4.reuse, R79, -R7 ;  /* 0x0000004f044f7223 */ /* 0x040fe20000010807 */
        /* <DEDUP_REMOVED lines=8> */
[----:B------:R0:W-:Y:S01]  /*e9e0*/  STS.128 [R37+0xf000], R4 ;  /* 0x00f0000425007388 */ /* 0x0001e20000000c00 */
[----:B------:R-:W-:Y:S05]  /*e9f0*/  BRA `(.L_x_1700) ;  /* 0x0000004800487947 */ /* 0x000fea0003800000 */
.L_x_1661:
[----:B------:R-:W0:Y:S01]  /*ea00*/  LDC R76, c[0x0][0x448] ;  /* 0x00011200ff4c7b82 */ /* 0x000e220000000800 */
[----:B------:R-:W-:Y:S01]  /*ea10*/  ULDC.64 UR4, c[0x0][0x3f8] ;  /* 0x0000fe0000047ab9 */ /* 0x000fe20000000a00 */
[----:B------:R-:W-:Y:S01]  /*ea20*/  ULDC.64 UR6, c[0x0][0x408] ;  /* 0x0001020000067ab9 */ /* 0x000fe20000000a00 */
[----:B------:R-:W-:Y:S02]  /*ea30*/  IMAD.MOV.U32 R25, RZ, RZ, R33 ;  /* 0x000000ffff197224 */ /* 0x000fe400078e0021 */
[----:B------:R-:W-:Y:S01]  /*ea40*/  IMAD.MOV.U32 R27, RZ, RZ, R29 ;  /* 0x000000ffff1b7224 */ /* 0x000fe200078e001d */
[----:B0-----:R-:W-:-:S13]  /*ea50*/  ISETP.NE.AND P0, PT, R76, 0x1, PT ;  /* 0x000000014c00780c */ /* 0x001fda0003f05270 */
[----:B------:R-:W0:Y:S08]  /*ea60*/  @P0 LDC R4, c[0x0][0x44c] ;  /* 0x00011300ff040b82 */ /* 0x000e300000000800 */
[----:B------:R-:W1:Y:S01]  /*ea70*/  @P0 LDC R5, c[0x0][0x450] ;  /* 0x00011400ff050b82 */ /* 0x000e620000000800 */
[----:B0-----:R-:W-:-:S05]  /*ea80*/  @P0 IMAD.HI.U32 R4, R3, R4, RZ ;  /* 0x0000000403040227 */ /* 0x001fca00078e00ff */
[----:B-1----:R-:W-:-:S04]  /*ea90*/  @P0 SHF.R.U32.HI R3, RZ, R5, R4 ;  /* 0x00000005ff030219 */ /* 0x002fc80000011604 */
        /* <DEDUP_REMOVED lines=21> */
.L_x_2054:
        /* <DEDUP_REMOVED lines=12> */
[----:B------:R-:W-:Y:S01]  /*ecb0*/  ULDC UR4, c[0x0][0x3f4] ;  /* 0x0000fd0000047ab9 */ /* 0x000fe20000000800 */
[----:B------:R-:W-:Y:S02]  /*ecc0*/  CS2R R60, SRZ ;  /* 0x00000000003c7805 */ /* 0x000fe4000001ff00 */
[----:B------:R-:W-:Y:S02]  /*ecd0*/  ISETP.GE.AND P4, PT, R18, UR4, PT ;  /* 0x0000000412007c0c */ /* 0x000fe4000bf86270 */
[----:B------:R-:W-:Y:S02]  /*ece0*/  CS2R R62, SRZ ;  /* 0x00000000003e7805 */ /* 0x000fe4000001ff00 */
[----:B------:R-:W-:Y:S02]  /*ecf0*/  ISETP.GE.AND P5, PT, R203, UR4, PT ;  /* 0x00000004cb007c0c */ /* 0x000fe4000bfa6270 */
[----:B------:R-:W-:-:S07]  /*ed00*/  CS2R R68, SRZ ;  /* 0x0000000000447805 */ /* 0x000fce000001ff00 */
[C---:B------:R-:W-:Y:S01]  /*ed10*/  @!P4 IMAD.SHL.U32 R11, R18.reuse, 0x2, RZ ;  /* 0x00000002120bc824 */ /* 0x040fe200078e00ff */
[----:B------:R-:W-:-:S03]  /*ed20*/  @!P4 SHF.L.U64.HI R24, R18, 0x1, R19 ;  /* 0x000000011218c819 */ /* 0x000fc60000010213 */
[----:B------:R-:W-:Y:S02]  /*ed30*/  @!P5 SHF.L.U32 R5, R201, 0x1, RZ ;  /* 0x00000001c905d819 */ /* 0x000fe400000006ff */
[-C--:B--2---:R-:W-:Y:S02]  /*ed40*/  @!P4 IADD3 R10, P0, R6, R11.reuse, RZ ;  /* 0x0000000b060ac210 */ /* 0x084fe40007f1e0ff */
[----:B----4-:R-:W-:Y:S02]  /*ed50*/  @!P4 IADD3 R4, P1, R14, R11, RZ ;  /* 0x0000000b0e04c210 */ /* 0x010fe40007f3e0ff */
[-C--:B------:R-:W-:Y:S01]  /*ed60*/  @!P5 IADD3 R6, P2, R6, R5.reuse, RZ ;  /* 0x000000050606d210 */ /* 0x080fe20007f5e0ff */
[--C-:B-1----:R-:W-:Y:S01]  /*ed70*/  @!P4 IMAD.X R11, R7, 0x1, R24.reuse, P0 ;  /* 0x00000001070bc824 */ /* 0x102fe200000e0618 */
[----:B------:R-:W-:Y:S01]  /*ed80*/  @!P5 IADD3 R8, P3, R14, R5, RZ ;  /* 0x000000050e08d210 */ /* 0x000fe20007f7e0ff */
[----:B---3--:R-:W-:Y:S01]  /*ed90*/  @!P4 IMAD.X R5, R9, 0x1, R24, P1 ;  /* 0x000000010905c824 */ /* 0x008fe200008e0618 */
[----:B------:R-:W-:-:S02]  /*eda0*/  @!P5 SHF.L.U64.HI R12, R201, 0x1, R224 ;  /* 0x00000001c90cd819 */ /* 0x000fc400000102e0 */
[----:B------:R-:W-:Y:S02]  /*edb0*/  CS2R R70, SRZ ;  /* 0x0000000000467805 */ /* 0x000fe4000001ff00 */
[----:B------:R-:W-:Y:S02]  /*edc0*/  CS2R R56, SRZ ;  /* 0x0000000000387805 */ /* 0x000fe4000001ff00 */
[----:B------:R-:W-:Y:S02]  /*edd0*/  CS2R R58, SRZ ;  /* 0x00000000003a7805 */ /* 0x000fe4000001ff00 */
[----:B------:R-:W-:Y:S02]  /*ede0*/  CS2R R64, SRZ ;  /* 0x0000000000407805 */ /* 0x000fe4000001ff00 */
[----:B------:R-:W-:Y:S01]  /*edf0*/  CS2R R66, SRZ ;  /* 0x0000000000427805 */ /* 0x000fe2000001ff00 */
[--C-:B------:R-:W-:Y:S01]  /*ee00*/  @!P5 IMAD.X R7, R7, 0x1, R12.reuse, P2 ;  /* 0x000000010707d824 */ /* 0x100fe200010e060c */
[----:B------:R1:W5:Y:S01]  /*ee10*/  @!P4 LD.E.128 R60, desc[UR60][R10.64] ;  /* 0x0000003c0a3cc980 */ /* 0x000362000c101d00 */
[----:B------:R-:W-:-:S03]  /*ee20*/  @!P5 IMAD.X R9, R9, 0x1, R12, P3 ;  /* 0x000000010909d824 */ /* 0x000fc600018e060c */
[----:B------:R1:W5:Y:S04]  /*ee30*/  @!P4 LD.E.128 R68, desc[UR60][R4.64] ;  /* 0x0000003c0444c980 */ /* 0x000368000c101d00 */
[----:B------:R1:W5:Y:S04]  /*ee40*/  @!P5 LD.E.128 R56, desc[UR60][R6.64] ;  /* 0x0000003c0638d980 */ /* 0x000368000c101d00 */
[----:B------:R1:W5:Y:S02]  /*ee50*/  @!P5 LD.E.128 R64, desc[UR60][R8.64] ;  /* 0x0000003c0840d980 */ /* 0x000364000c101d00 */
.L_x_1709:
[----:B------:R-:W-:Y:S05]  /*ee60*/  BSYNC B1 ;  /* 0x0000000000017941 */ /* 0x000fea0003800000 */
.L_x_1708:
[----:B-1---5:R-:W-:Y:S01]  /*ee70*/  IMAD.MOV.U32 R4, RZ, RZ, R68 ;  /* 0x000000ffff047224 */ /* 0x022fe200078e0044 */
[----:B------:R-:W-:Y:S01]  /*ee80*/  MOV R5, R69 ;  /* 0x0000004500057202 */ /* 0x000fe20000000f00 */
[----:B--2---:R-:W-:Y:S01]  /*ee90*/  IMAD.MOV.U32 R6, RZ, RZ, R70 ;  /* 0x000000ffff067224 */ /* 0x004fe200078e0046 */
        /* <DEDUP_REMOVED lines=25> */
[----:B------:R-:W-:Y:S02]  /*f030*/  PRMT R119, R119, 0x5410, R4 ;  /* 0x0000541077777816 */ /* 0x000fe40000000004 */
[----:B------:R-:W-:Y:S02]  /*f040*/  PRMT R120, R120, 0x5410, R5 ;  /* 0x0000541078787816 */ /* 0x000fe40000000005 */
[----:B------:R-:W-:Y:S02]  /*f050*/  PRMT R118, R118, 0x5410, R6 ;  /* 0x0000541076767816 */ /* 0x000fe40000000006 */
[----:B------:R-:W-:Y:S01]  /*f060*/  PRMT R117, R117, 0x5410, R7 ;  /* 0x0000541075757816 */ /* 0x000fe20000000007 */
[----:B------:R-:W-:Y:S06]  /*f070*/  BRA.DIV UR4, `(.L_x_1710) ;  /* 0x000001e204ec7947 */ /* 0x000fec000b800000 */
[----:B------:R1:W2:Y:S04]  /*f080*/  SHFL.IDX PT, R7, R21, 0x1, 0x181f ;  /* 0x00381f0015077f89 */ /* 0x0002a800000e0000 */
[----:B------:R1:W0:Y:S04]  /*f090*/  SHFL.IDX PT, R6, R20, 0x1, 0x181f ;  /* 0x00381f0014067f89 */ /* 0x00022800000e0000 */
[----:B---3--:R1:W3:Y:S04]  /*f0a0*/  SHFL.IDX PT, R9, R72, 0x1, 0x181f ;  /* 0x00381f0048097f89 */ /* 0x0082e800000e0000 */
[----:B----4-:R1:W4:Y:S02]  /*f0b0*/  SHFL.IDX PT, R14, R3, 0x1, 0x181f ;  /* 0x00381f00030e7f89 */ /* 0x01032400000e0000 */
.L_x_2060:
        /* <DEDUP_REMOVED lines=19> */
[----:B------:R-:W-:Y:S01]  /*f1f0*/  @!P5 IMAD.SHL.U32 R11, R201, 0x2, RZ ;  /* 0x00000002c90bd824 */ /* 0x000fe200078e00ff */
[-C--:B0-----:R-:W-:Y:S02]  /*f200*/  @!P4 IADD3 R10, P0, R6, R5.reuse, RZ ;  /* 0x00000005060ac210 */ /* 0x081fe40007f1e0ff */
[C---:B----4-:R-:W-:Y:S02]  /*f210*/  @!P4 IADD3 R4, P1, R14.reuse, R5, RZ ;  /* 0x000000050e04c210 */ /* 0x050fe40007f3e0ff */
[-C--:B------:R-:W-:Y:S02]  /*f220*/  @!P5 IADD3 R8, P3, R14, R11.reuse, RZ ;  /* 0x0000000b0e08d210 */ /* 0x080fe40007f7e0ff */
[----:B------:R-:W-:Y:S01]  /*f230*/  @!P5 IADD3 R6, P2, R6, R11, RZ ;  /* 0x0000000b0606d210 */ /* 0x000fe20007f5e0ff */
[----:B---3--:R-:W-:Y:S01]  /*f240*/  @!P4 IMAD.X R5, R9, 0x1, R12, P1 ;  /* 0x000000010905c824 */ /* 0x008fe200008e060c */
[----:B------:R-:W-:Y:S02]  /*f250*/  @!P5 SHF.L.U64.HI R14, R201, 0x1, R224 ;  /* 0x00000001c90ed819 */ /* 0x000fe400000102e0 */
[----:B------:R-:W-:-:S02]  /*f260*/  CS2R R54, SRZ ;  /* 0x0000000000367805 */ /* 0x000fc4000001ff00 */
[C---:B--2---:R-:W-:Y:S02]  /*f270*/  @!P4 IADD3.X R11, R7.reuse, R12, RZ, P0, !PT ;  /* 0x0000000c070bc210 */ /* 0x044fe400007fe4ff */
        /* <DEDUP_REMOVED lines=10> */
.L_x_1712:
[----:B------:R-:W-:Y:S05]  /*f320*/  BSYNC B1 ;  /* 0x0000000000017941 */ /* 0x000fea0003800000 */
.L_x_1711:
[----:B0----5:R-:W-:Y:S01]  /*f330*/  IMAD.MOV.U32 R4, RZ, RZ, R52 ;  /* 0x000000ffff047224 */ /* 0x021fe200078e0034 */
[----:B------:R-:W-:Y:S01]  /*f340*/  MOV R6, R54 ;  /* 0x0000003600067202 */ /* 0x000fe20000000f00 */
[----:B------:R-:W-:Y:S01]  /*f350*/  IMAD.MOV.U32 R5, RZ, RZ, R53 ;  /* 0x000000ffff057224 */ /* 0x000fe200078e0035 */
[----:B------:R-:W-:Y:S01]  /*f360*/  UMOV UR4, 0xffffffff ;  /* 0xffffffff00047882 */ /* 0x000fe20000000000 */
[----:B--2---:R-:W-:-:S03]  /*f370*/  IMAD.MOV.U32 R7, RZ, RZ, R55 ;  /* 0x000000ffff077224 */ /* 0x004fc600078e0037 */
[----:B------:R-:W-:Y:S01]  /*f380*/  PRMT R116, R5, 0x5410, R4 ;  /* 0x0000541005747816 */ /* 0x000fe20000000004 */
[----:B------:R-:W-:Y:S01]  /*f390*/  IMAD.MOV.U32 R4, RZ, RZ, R48 ;  /* 0x000000ffff047224 */ /* 0x000fe200078e0030 */
[----:B------:R-:W-:Y:S01]  /*f3a0*/  PRMT R115, R7, 0x5410, R6 ;  /* 0x0000541007737816 */ /* 0x000fe20000000006 */
[----:B------:R-:W-:Y:S02]  /*f3b0*/  IMAD.MOV.U32 R5, RZ, RZ, R49 ;  /* 0x000000ffff057224 */ /* 0x000fe400078e0031 */
[----:B------:R-:W-:Y:S02]  /*f3c0*/  IMAD.MOV.U32 R6, RZ, RZ, R50 ;  /* 0x000000ffff067224 */ /* 0x000fe400078e0032 */
[----:B------:R-:W-:Y:S01]  /*f3d0*/  IMAD.MOV.U32 R7, RZ, RZ, R51 ;  /* 0x000000ffff077224 */ /* 0x000fe200078e0033 */
[----:B------:R-:W-:Y:S01]  /*f3e0*/  PRMT R109, R4, 0x5410, R5 ;  /* 0x00005410046d7816 */ /* 0x000fe20000000005 */
[----:B------:R-:W-:Y:S01]  /*f3f0*/  IMAD.MOV.U32 R5, RZ, RZ, R45 ;  /* 0x000000ffff057224 */ /* 0x000fe200078e002d */
[----:B------:R-:W-:-:S02]  /*f400*/  MOV R4, R44 ;  /* 0x0000002c00047202 */ /* 0x000fc40000000f00 */
        /* <DEDUP_REMOVED lines=9> */
[----:B------:R-:W-:Y:S02]  /*f4a0*/  PRMT R111, R4, 0x5410, R5 ;  /* 0x00005410046f7816 */ /* 0x000fe40000000005 */
[----:B------:R-:W-:Y:S01]  /*f4b0*/  PRMT R112, R6, 0x5410, R7 ;  /* 0x0000541006707816 */ /* 0x000fe20000000007 */
[----:B------:R-:W-:Y:S06]  /*f4c0*/  BRA.DIV UR4, `(.L_x_1713) ;  /* 0x000001e204487947 */ /* 0x000fec000b800000 */
[----:B------:R0:W2:Y:S04]  /*f4d0*/  SHFL.IDX PT, R7, R21, 0x2, 0x181f ;  /* 0x00581f0015077f89 */ /* 0x0000a800000e0000 */
[----:B------:R0:W0:Y:S04]  /*f4e0*/  SHFL.IDX PT, R6, R20, 0x2, 0x181f ;  /* 0x00581f0014067f89 */ /* 0x00002800000e0000 */
[----:B---3--:R3:W0:Y:S04]  /*f4f0*/  SHFL.IDX PT, R9, R72, 0x2, 0x181f ;  /* 0x00581f0048097f89 */ /* 0x00862800000e0000 */
[----:B----4-:R3:W4:Y:S02]  /*f500*/  SHFL.IDX PT, R14, R3, 0x2, 0x181f ;  /* 0x00581f00030e7f89 */ /* 0x01072400000e0000 */
.L_x_2066:
        /* <DEDUP_REMOVED lines=25> */
[----:B--2---:R-:W-:Y:S01]  /*f6a0*/  @!P4 IMAD.X R11, R7, 0x1, R12, P0 ;  /* 0x00000001070bc824 */ /* 0x004fe200000e060c */
[----:B------:R-:W-:Y:S02]  /*f6b0*/  @!P5 SHF.L.U64.HI R14, R201, 0x1, R224 ;  /* 0x00000001c90ed819 */ /* 0x000fe400000102e0 */
[----:B------:R-:W-:-:S02]  /*f6c0*/  CS2R R38, SRZ ;  /* 0x0000000000267805 */ /* 0x000fc4000001ff00 */
[----:B------:R-:W-:Y:S02]  /*f6d0*/  @!P4 IADD3.X R5, R9, R12, RZ, P1, !PT ;  /* 0x0000000c0905c210 */ /* 0x000fe40000ffe4ff */
        /* <DEDUP_REMOVED lines=10> */
.L_x_1715:
[----:B------:R-:W-:Y:S05]  /*f780*/  BSYNC B1 ;  /* 0x0000000000017941 */ /* 0x000fea0003800000 */
.L_x_1714:
[----:B0----5:R-:W-:Y:S01]  /*f790*/  IMAD.MOV.U32 R4, RZ, RZ, R36 ;  /* 0x000000ffff047224 */ /* 0x021fe200078e0024 */
[----:B--2---:R-:W-:Y:S01]  /*f7a0*/  MOV R7, R39 ;  /* 0x0000002700077202 */ /* 0x004fe20000000f00 */
[----:B------:R-:W-:Y:S01]  /*f7b0*/  IMAD.MOV.U32 R5, RZ, RZ, R37 ;  /* 0x000000ffff057224 */ /* 0x000fe200078e0025 */
[----:B------:R-:W-:Y:S01]  /*f7c0*/  UMOV UR4, 0xffffffff ;  /* 0xffffffff00047882 */ /* 0x000fe20000000000 */
[----:B------:R-:W-:-:S03]  /*f7d0*/  IMAD.MOV.U32 R6, RZ, RZ, R38 ;  /* 0x000000ffff067224 */ /* 0x000fc600078e0026 */
[----:B------:R-:W-:Y:S01]  /*f7e0*/  PRMT R105, R4, 0x5410, R5 ;  /* 0x0000541004697816 */ /* 0x000fe20000000005 */
[----:B------:R-:W-:Y:S01]  /*f7f0*/  IMAD.MOV.U32 R5, RZ, RZ, R34 ;  /* 0x000000ffff057224 */ /* 0x000fe200078e0022 */
[----:B------:R-:W-:Y:S01]  /*f800*/  PRMT R106, R6, 0x5410, R7 ;  /* 0x00005410066a7816 */ /* 0x000fe20000000007 */
[----:B------:R-:W-:Y:S02]  /*f810*/  IMAD.MOV.U32 R4, RZ, RZ, R35 ;  /* 0x000000ffff047224 */ /* 0x000fe400078e0023 */
        /* <DEDUP_REMOVED lines=11> */
[----:B------:R-:W-:Y:S01]  /*f8d0*/  IMAD.MOV.U32 R7, RZ, RZ, R24 ;  /* 0x000000ffff077224 */ /* 0x000fe200078e0018 */
[----:B------:R-:W-:Y:S01]  /*f8e0*/  MOV R4, R27 ;  /* 0x0000001b00047202 */ /* 0x000fe20000000f00 */
[----:B------:R-:W-:-:S03]  /*f8f0*/  IMAD.MOV.U32 R6, RZ, RZ, R25 ;  /* 0x000000ffff067224 */ /* 0x000fc600078e0019 */
[----:B------:R-:W-:Y:S02]  /*f900*/  PRMT R97, R5, 0x5410, R4 ;  /* 0x0000541005617816 */ /* 0x000fe40000000004 */
[----:B------:R-:W-:Y:S02]  /*f910*/  CS2R R4, SRZ ;  /* 0x0000000000047805 */ /* 0x000fe4000001ff00 */
[----:B------:R-:W-:Y:S01]  /*f920*/  PRMT R96, R7, 0x5410, R6 ;  /* 0x0000541007607816 */ /* 0x000fe20000000006 */
[----:B------:R-:W-:Y:S06]  /*f930*/  BRA.DIV UR4, `(.L_x_1716) ;  /* 0x000001de049c7947 */ /* 0x000fec000b800000 */
[----:B-1----:R-:W0:Y:S04]  /*f940*/  SHFL.IDX PT, R21, R21, 0x3, 0x181f ;  /* 0x00781f0015157f89 */ /* 0x002e2800000e0000 */
[----:B------:R-:W1:Y:S04]  /*f950*/  SHFL.IDX PT, R20, R20, 0x3, 0x181f ;  /* 0x00781f0014147f89 */ /* 0x000e6800000e0000 */
[----:B------:R2:W0:Y:S04]  /*f960*/  SHFL.IDX PT, R77, R72, 0x3, 0x181f ;  /* 0x00781f00484d7f89 */ /* 0x00042800000e0000 */
[----:B---3--:R-:W3:Y:S02]  /*f970*/  SHFL.IDX PT, R3, R3, 0x3, 0x181f ;  /* 0x00781f0003037f89 */ /* 0x008ee400000e0000 */
.L_x_2072:
[----:B------:R-:W-:Y:S01]  /*f980*/  VIADD R7, R0, 0x60 ;  /* 0x0000006000077836 */ /* 0x000fe20000000000 */
[----:B------:R-:W-:Y:S01]  /*f990*/  BSSY B1, `(.L_x_1717) ;  /* 0x0000025000017945 */ /* 0x000fe20003800000 */
[----:B------:R-:W-:Y:S02]  /*f9a0*/  CS2R R8, SRZ ;  /* 0x0000000000087805 */ /* 0x000fe4000001ff00 */
[----:B------:R-:W-:Y:S02]  /*f9b0*/  CS2R R10, SRZ ;  /* 0x00000000000a7805 */ /* 0x000fe4000001ff00 */
[----:B------:R-:W-:Y:S02]  /*f9c0*/  CS2R R12, SRZ ;  /* 0x00000000000c7805 */ /* 0x000fe4000001ff00 */
[----:B------:R-:W-:Y:S02]  /*f9d0*/  ISETP.GE.AND P0, PT, R7, R76, PT ;  /* 0x0000004c0700720c */ /* 0x000fe40003f06270 */
[----:B------:R-:W-:-:S02]  /*f9e0*/  CS2R R6, SRZ ;  /* 0x0000000000067805 */ /* 0x000fc4000001ff00 */
[----:B----4-:R-:W-:Y:S02]  /*f9f0*/  CS2R R14, SRZ ;  /* 0x00000000000e7805 */ /* 0x010fe4000001ff00 */
[----:B--2---:R-:W-:Y:S02]  /*fa00*/  CS2R R72, SRZ ;  /* 0x0000000000487805 */ /* 0x004fe4000001ff00 */
        /* <DEDUP_REMOVED lines=11> */
[CC--:B-1----:R-:W-:Y:S02]  /*fac0*/  @!P4 IADD3 R10, P0, R20.reuse, R72.reuse, RZ ;  /* 0x00000048140ac210 */ /* 0x0c2fe40007f1e0ff */
[----:B---3--:R-:W-:Y:S02]  /*fad0*/  @!P4 IADD3 R72, P1, R3, R72, RZ ;  /* 0x000000480348c210 */ /* 0x008fe40007f3e0ff */
[-C--:B------:R-:W-:Y:S01]  /*fae0*/  @!P5 IADD3 R8, P2, R20, R4.reuse, RZ ;  /* 0x000000041408d210 */ /* 0x080fe20007f5e0ff */
[--C-:B0-----:R-:W-:Y:S01]  /*faf0*/  @!P4 IMAD.X R11, R21, 0x1, R0.reuse, P0 ;  /* 0x00000001150bc824 */ /* 0x101fe200000e0600 */
[----:B------:R-:W-:Y:S02]  /*fb00*/  @!P5 IADD3 R20, P3, R3, R4, RZ ;  /* 0x000000040314d210 */ /* 0x000fe40007f7e0ff */
[----:B------:R-:W-:Y:S01]  /*fb10*/  CS2R R4, SRZ ;  /* 0x0000000000047805 */ /* 0x000fe2000001ff00 */
[----:B------:R-:W-:Y:S01]  /*fb20*/  @!P4 IMAD.X R73, R77, 0x1, R0, P1 ;  /* 0x000000014d49c824 */ /* 0x000fe200008e0600 */
[----:B------:R-:W-:-:S02]  /*fb30*/  @!P5 SHF.L.U64.HI R0, R201, 0x1, R224 ;  /* 0x00000001c900d819 */ /* 0x000fc400000102e0 */
[----:B------:R-:W-:Y:S01]  /*fb40*/  CS2R R74, SRZ ;  /* 0x00000000004a7805 */ /* 0x000fe2000001ff00 */
[----:B------:R-:W5:Y:S01]  /*fb50*/  @!P4 LD.E.128 R12, desc[UR60][R10.64] ;  /* 0x0000003c0a0cc980 */ /* 0x000f62000c101d00 */
[----:B------:R-:W-:-:S03]  /*fb60*/  @!P5 IADD3.X R9, R21, R0, RZ, P2, !PT ;  /* 0x000000001509d210 */ /* 0x000fc600017fe4ff */
[----:B------:R0:W5:Y:S01]  /*fb70*/  @!P4 LD.E.128 R4, desc[UR60][R72.64] ;  /* 0x0000003c4804c980 */ /* 0x000162000c101d00 */
[----:B------:R-:W-:Y:S01]  /*fb80*/  @!P5 IMAD.X R21, R77, 0x1, R0, P3 ;  /* 0x000000014d15d824 */ /* 0x000fe200018e0600 */
[----:B0-----:R-:W-:Y:S02]  /*fb90*/  CS2R R72, SRZ ;  /* 0x0000000000487805 */ /* 0x001fe4000001ff00 */
[----:B------:R-:W-:-:S04]  /*fba0*/  CS2R R10, SRZ ;  /* 0x00000000000a7805 */ /* 0x000fc8000001ff00 */
[----:B------:R0:W5:Y:S02]  /*fbb0*/  @!P5 LD.E.128 R72, desc[UR60][R8.64] ;  /* 0x0000003c0848d980 */ /* 0x000164000c101d00 */
[----:B0-----:R-:W-:-:S06]  /*fbc0*/  CS2R R8, SRZ ;  /* 0x0000000000087805 */ /* 0x001fcc000001ff00 */
[----:B------:R2:W5:Y:S02]  /*fbd0*/  @!P5 LD.E.128 R8, desc[UR60][R20.64] ;  /* 0x0000003c1408d980 */ /* 0x000564000c101d00 */
.L_x_1718:
[----:B------:R-:W-:Y:S05]  /*fbe0*/  BSYNC B1 ;  /* 0x0000000000017941 */ /* 0x000fea0003800000 */
.L_x_1717:
[----:B---3--:R-:W3:Y:S01]  /*fbf0*/  LDL R3, [R1+0x8c] ;  /* 0x00008c0001037983 */ /* 0x008ee20000100800 */
[----:B------:R-:W-:Y:S01]  /*fc00*/  BSSY B1, `(.L_x_1719) ;  /* 0x0000007000017945 */ /* 0x000fe20003800000 */
[----:B---3--:R-:W-:-:S04]  /*fc10*/  LEA.HI R0, R3, R3, RZ, 0x1 ;  /* 0x0000000303007211 */ /* 0x008fc800078f08ff */
[----:B------:R-:W-:-:S05]  /*fc20*/  LOP3.LUT R0, R0, 0xfffffffe, RZ, 0xc0, !PT ;  /* 0xfffffffe00007812 */ /* 0x000fca00078ec0ff */
[----:B------:R-:W-:-:S05]  /*fc30*/  IMAD.IADD R0, R3, 0x1, -R0 ;  /* 0x0000000103007824 */ /* 0x000fca00078e0a00 */
[----:B------:R-:W-:-:S04]  /*fc40*/  SHF.L.U32 R0, R0, 0x1f, RZ ;  /* 0x0000001f00007819 */ /* 0x000fc800000006ff */
[----:B------:R-:W3:Y:S02]  /*fc50*/  SYNCS.PHASECHK.TRANS64.TRYWAIT P0, [R17+URZ+0x30800], R0 ;  /* 0x03080000110075a7 */ /* 0x000ee4000800017f */
[----:B---3--:R-:W-:Y:S05]  /*fc60*/  @!P0 BRA `(.L_x_1720) ;  /* 0x000001dc00448947 */ /* 0x008fea0003800000 */
.L_x_2073:
[----:B------:R-:W-:Y:S05]  /*fc70*/  BSYNC B1 ;  /* 0x0000000000017941 */ /* 0x000fea0003800000 */
.L_x_1719:
[----:B-12---:R-:W2:Y:S04]  /*fc80*/  LDL R20, [R1+0x58] ;  /* 0x0000580001147983 */ /* 0x006ea80000100800 */
[----:B------:R-:W4:Y:S01]  /*fc90*/  LDL R121, [R1+0xc] ;  /* 0x00000c0001797983 */ /* 0x000f220000100800 */
[----:B-----5:R-:W-:Y:S01]  /*fca0*/  IMAD.MOV.U32 R3, RZ, RZ, R4 ;  /* 0x000000ffff037224 */ /* 0x020fe200078e0004 */
[----:B------:R-:W-:Y:S01]  /*fcb0*/  BSSY B1, `(.L_x_1721) ;  /* 0x00000e5000017945 */ /* 0x000fe20003800000 */
[----:B---3--:R-:W-:-:S05]  /*fcc0*/  IMAD.MOV.U32 R0, RZ, RZ, R5 ;  /* 0x000000ffff007224 */ /* 0x008fca00078e0005 */
        /* <DEDUP_REMOVED lines=16> */
[----:B------:R-:W-:Y:S01]  /*fdd0*/  IMAD.MOV.U32 R3, RZ, RZ, R73 ;  /* 0x000000ffff037224 */ /* 0x000fe200078e0049 */
[----:B--2---:R-:W-:Y:S01]  /*fde0*/  VIADDMNMX R0, R76, -R20, 0x80, PT ;  /* 0x000000804c007446 */ /* 0x004fe20003800914 */
[----:B------:R-:W-:-:S03]  /*fdf0*/  IMAD.MOV.U32 R20, RZ, RZ, R72 ;  /* 0x000000ffff147224 */ /* 0x000fc600078e0048 */
[----:B----4-:R-:W-:Y:S02]  /*fe00*/  ISETP.GE.AND P0, PT, R121, R0, PT ;  /* 0x000000007900720c */ /* 0x010fe40003f06270 */
[----:B------:R-:W-:Y:S01]  /*fe10*/  PRMT R88, R20, 0x5410, R3 ;  /* 0x0000541014587816 */ /* 0x000fe20000000003 */
[----:B------:R-:W-:Y:S01]  /*fe20*/  IMAD.MOV.U32 R20, RZ, RZ, R74 ;  /* 0x000000ffff147224 */ /* 0x000fe200078e004a */
[----:B------:R-:W-:-:S04]  /*fe30*/  MOV R3, R75 ;  /* 0x0000004b00037202 */ /* 0x000fc80000000f00 */
[----:B------:R-:W-:-:S05]  /*fe40*/  PRMT R89, R20, 0x5410, R3 ;  /* 0x0000541014597816 */ /* 0x000fca0000000003 */
[----:B------:R-:W-:Y:S05]  /*fe50*/  @P0 BRA `(.L_x_1722) ;  /* 0x0000000c00280947 */ /* 0x000fea0003800000 */
[----:B------:R1:W5:Y:S01]  /*fe60*/  LDL R124, [R1+0x60] ;  /* 0x00006000017c7983 */ /* 0x0003620000100800 */
[----:B------:R-:W2:Y:S03]  /*fe70*/  LDC R3, c[0x0][0x3f4] ;  /* 0x0000fd00ff037b82 */ /* 0x000ea60000000800 */
[----:B------:R1:W5:Y:S04]  /*fe80*/  LDL R123, [R1+0xcc] ;  /* 0x0000cc00017b7983 */ /* 0x0003680000100800 */
[----:B------:R1:W5:Y:S01]  /*fe90*/  LDL R122, [R1+0x6c] ;  /* 0x00006c00017a7983 */ /* 0x0003620000100800 */
[----:B------:R-:W-:Y:S01]  /*fea0*/  BSSY B2, `(.L_x_1723) ;  /* 0x0000063000027945 */ /* 0x000fe20003800000 */
[----:B--2---:R-:W-:-:S13]  /*feb0*/  ISETP.GE.AND P0, PT, R18, R3, PT ;  /* 0x000000031200720c */ /* 0x004fda0003f06270 */
[----:B-1----:R-:W-:Y:S05]  /*fec0*/  @P0 BRA `(.L_x_1724) ;  /* 0x0000000400800947 */ /* 0x002fea0003800000 */
[----:B0-----:R-:W2:Y:S04]  /*fed0*/  LDL R21, [R1+0x80] ;  /* 0x0000800001157983 */ /* 0x001ea80000100800 */
[----:B------:R-:W3:Y:S01]  /*fee0*/  LDL R125, [R1+0x70] ;  /* 0x00007000017d7983 */ /* 0x000ee20000100800 */
[----:B------:R-:W-:Y:S01]  /*fef0*/  HADD2.F32 R90, -RZ, R90.H0_H0 ;  /* 0x2000005aff5a7230 */ /* 0x000fe20000004100 */
[----:B------:R-:W-:Y:S01]  /*ff00*/  SHF.R.U64 R60, R60, 0x10, R61 ;  /* 0x000000103c3c7819 */ /* 0x000fe2000000123d */
[----:B------:R-:W-:Y:S01]  /*ff10*/  HADD2.F32 R104, -RZ, R104.H0_H0 ;  /* 0x20000068ff687230 */ /* 0x000fe20000004100 */
[----:B------:R-:W-:-:S03]  /*ff20*/  SHF.R.U64 R62, R62, 0x10, R63 ;  /* 0x000000103e3e7819 */ /* 0x000fc6000000123f */
[----:B------:R-:W-:Y:S02]  /*ff30*/  HADD2.F32 R60, -RZ, R60.H0_H0 ;  /* 0x2000003cff3c7230 */ /* 0x000fe40000004100 */
[----:B------:R-:W-:Y:S01]  /*ff40*/  HADD2.F32 R62, -RZ, R62.H0_H0 ;  /* 0x2000003eff3e7230 */ /* 0x000fe20000004100 */
[----:B--2---:R-:W-:-:S04]  /*ff50*/  LEA.HI R20, R3, R21, RZ, 0x1d ;  /* 0x0000001503147211 */ /* 0x004fc800078fe8ff */
[----:B------:R-:W-:Y:S01]  /*ff60*/  SHF.R.S32.HI R21, RZ, 0x1f, R20 ;  /* 0x0000001fff157819 */ /* 0x000fe20000011414 */
[----:B---3--:R-:W0:Y:S03]  /*ff70*/  LDS.128 R80, [R125] ;  /* 0x000000007d507984 */ /* 0x008e260000000c00 */
[----:B------:R-:W-:Y:S01]  /*ff80*/  LEA.HI R21, R21, R20, RZ, 0x3 ;  /* 0x0000001415157211 */ /* 0x000fe200078f18ff */
[----:B------:R-:W-:-:S04]  /*ff90*/  IMAD.SHL.U32 R20, R20, 0x8, RZ ;  /* 0x0000000814147824 */ /* 0x000fc800078e00ff */
[----:B------:R-:W-:Y:S01]  /*ffa0*/  IMAD.SHL.U32 R21, R21, 0x400, RZ ;  /* 0x0000040015157824 */ /* 0x000fe200078e00ff */
[----:B-----5:R-:W-:-:S04]  /*ffb0*/  LOP3.LUT R20, R124, 0x38, R20, 0xf8, !PT ;  /* 0x000000387c147812 */ /* 0x020fc800078ef814 */
[----:B------:R-:W-:Y:S02]  /*ffc0*/  LOP3.LUT R20, R20, R123, RZ, 0x3c, !PT ;  /* 0x0000007b14147212 */ /* 0x000fe400078e3cff */
[----:B------:R-:W-:-:S04]  /*ffd0*/  LOP3.LUT R21, R21, 0x7fffe000, RZ, 0xc0, !PT ;  /* 0x7fffe00015157812 */ /* 0x000fc800078ec0ff */
[----:B------:R-:W-:Y:S01]  /*ffe0*/  IADD3 R20, R20, R21, R122 ;  /* 0x0000001514147210 */ /* 0x000fe20007ffe07a */
[----:B------:R-:W-:-:S04]  /*fff0*/  HADD2.F32 R21, -RZ, R84.H0_H0 ;  /* 0x20000054ff157230 */ /* 0x000fc80000004100 */
[----:B------:R-:W-:-:S05]  /*10000*/  IMAD R20, R20, 0x2, R17 ;  /* 0x0000000214147824 */ /* 0x000fca00078e0211 */
[----:B------:R-:W1:Y:S01]  /*10010*/  LDS.128 R76, [R20+0x10400] ;  /* 0x01040000144c7984 */ /* 0x000e620000000c00 */
[--C-:B0-----:R-:W-:Y:S02]  /*10020*/  HADD2.F32 R85, -RZ, R81.reuse.H0_H0 ;  /* 0x20000051ff557230 */ /* 0x101fe40000004100 */
[----:B------:R-:W-:Y:S02]  /*10030*/  HADD2.F32 R81, -RZ, R81.H1_H1 ;  /* 0x30000051ff517230 */ /* 0x000fe40000004100 */
[--C-:B-1----:R-:W-:Y:S02]  /*10040*/  HADD2.F32 R91, -RZ, R77.reuse.H0_H0 ;  /* 0x2000004dff5b7230 */ /* 0x102fe40000004100 */
[----:B------:R-:W-:-:S03]  /*10050*/  HADD2.F32 R77, -RZ, R77.H1_H1 ;  /* 0x3000004dff4d7230 */ /* 0x000fc60000004100 */
[----:B------:R-:W-:-:S04]  /*10060*/  FMUL.FTZ R84, R91, R90 ;  /* 0x0000005a5b547220 */ /* 0x000fc80000410000 */
[-C--:B------:R-:W-:Y:S01]  /*10070*/  FFMA.FTZ R84, R85, R21.reuse, -R84 ;  /* 0x0000001555547223 */ /* 0x080fe20000010854 */
[----:B------:R-:W-:Y:S01]  /*10080*/  FMUL.FTZ R21, R91, R21 ;  /* 0x000000155b157220 */ /* 0x000fe20000410000 */
[--C-:B------:R-:W-:Y:S02]  /*10090*/  HADD2.F32 R91, -RZ, R76.reuse.H0_H0 ;  /* 0x2000004cff5b7230 */ /* 0x100fe40000004100 */
[----:B------:R-:W-:Y:S02]  /*100a0*/  HADD2.F32 R76, -RZ, R76.H1_H1 ;  /* 0x3000004cff4c7230 */ /* 0x000fe40000004100 */
[----:B------:R-:W-:Y:S01]  /*100b0*/  FFMA.FTZ R21, R85, R90, R21 ;  /* 0x0000005a55157223 */ /* 0x000fe20000010015 */
[----:B------:R-:W-:Y:S02]  /*100c0*/  SHF.R.U32.HI R90, RZ, 0x10, R69 ;  /* 0x00000010ff5a7819 */ /* 0x000fe40000011645 */
[----:B------:R-:W-:Y:S02]  /*100d0*/  SHF.R.U32.HI R85, RZ, 0x10, R61 ;  /* 0x00000010ff557819 */ /* 0x000fe4000001163d */
[----:B------:R-:W-:Y:S01]  /*100e0*/  SHF.R.U64 R61, R68, 0x10, R69 ;  /* 0x00000010443d7819 */ /* 0x000fe20000001245 */
[----:B------:R-:W-:-:S02]  /*100f0*/  HADD2.F32 R69, -RZ, R90.H0_H0 ;  /* 0x2000005aff457230 */ /* 0x000fc40000004100 */
[----:B------:R-:W-:Y:S02]  /*10100*/  HADD2.F32 R85, -RZ, R85.H0_H0 ;  /* 0x20000055ff557230 */ /* 0x000fe40000004100 */
[----:B------:R-:W-:Y:S02]  /*10110*/  HADD2.F32 R68, -RZ, R102.H0_H0 ;  /* 0x20000066ff447230 */ /* 0x000fe40000004100 */
[C---:B------:R-:W-:Y:S01]  /*10120*/  FMUL.FTZ R90, R77.reuse, R69 ;  /* 0x000000454d5a7220 */ /* 0x040fe20000410000 */
[----:B------:R-:W-:Y:S02]  /*10130*/  HADD2.F32 R61, -RZ, R61.H0_H0 ;  /* 0x2000003dff3d7230 */ /* 0x000fe40000004100 */
[-C--:B------:R-:W-:Y:S01]  /*10140*/  FMUL.FTZ R77, R77, R85.reuse ;  /* 0x000000554d4d7220 */ /* 0x080fe20000410000 */
[----:B------:R-:W-:-:S03]  /*10150*/  FFMA.FTZ R90, R81, R85, -R90 ;  /* 0x00000055515a7223 */ /* 0x000fc6000001085a */
[----:B------:R-:W-:Y:S01]  /*10160*/  FFMA.FTZ R69, R81, R69, R77 ;  /* 0x0000004551457223 */ /* 0x000fe2000001004d */
[----:B------:R-:W-:Y:S02]  /*10170*/  HADD2.F32 R81, -RZ, R92.H0_H0 ;  /* 0x2000005cff517230 */ /* 0x000fe40000004100 */
[--C-:B------:R-:W-:Y:S02]  /*10180*/  HADD2.F32 R77, -RZ, R80.reuse.H0_H0 ;  /* 0x20000050ff4d7230 */ /* 0x100fe40000004100 */
[----:B------:R-:W-:Y:S02]  /*10190*/  HADD2.F32 R80, -RZ, R80.H1_H1 ;  /* 0x30000050ff507230 */ /* 0x000fe40000004100 */
[----:B------:R-:W-:Y:S01]  /*101a0*/  FMUL.FTZ R85, R91, R81 ;  /* 0x000000515b557220 */ /* 0x000fe20000410000 */
[----:B------:R-:W-:-:S03]  /*101b0*/  F2FP.F16.F32.PACK_AB R69, R69, R21 ;  /* 0x000000154545723e */ /* 0x000fc600000000ff */
[-C--:B------:R-:W-:Y:S01]  /*101c0*/  FFMA.FTZ R85, R77, R68.reuse, -R85 ;  /* 0x000000444d557223 */ /* 0x080fe20000010855 */
[----:B------:R-:W-:Y:S01]  /*101d0*/  FMUL.FTZ R68, R91, R68 ;  /* 0x000000445b447220 */ /* 0x000fe20000410000 */
[--C-:B------:R-:W-:Y:S02]  /*101e0*/  HADD2.F32 R91, -RZ, R78.reuse.H0_H0 ;  /* 0x2000004eff5b7230 */ /* 0x100fe40000004100 */
[----:B------:R-:W-:Y:S02]  /*101f0*/  HADD2.F32 R78, -RZ, R78.H1_H1 ;  /* 0x3000004eff4e7230 */ /* 0x000fe40000004100 */
[----:B------:R-:W-:Y:S01]  /*10200*/  FFMA.FTZ R68, R77, R81, R68 ;  /* 0x000000514d447223 */ /* 0x000fe20000010044 */
[----:B------:R-:W-:Y:S02]  /*10210*/  HADD2.F32 R77, -RZ, R92.H1_H1 ;  /* 0x3000005cff4d7230 */ /* 0x000fe40000004100 */
[----:B------:R-:W-:Y:S02]  /*10220*/  HADD2.F32 R92, -RZ, R102.H1_H1 ;  /* 0x30000066ff5c7230 */ /* 0x000fe40000004100 */
[----:B------:R-:W-:-:S02]  /*10230*/  HADD2.F32 R102, -RZ, R82.H0_H0 ;  /* 0x20000052ff667230 */ /* 0x000fc40000004100 */
[CC--:B------:R-:W-:Y:S01]  /*10240*/  FMUL.FTZ R81, R91.reuse, R77.reuse ;  /* 0x0000004d5b517220 */ /* 0x0c0fe20000410000 */
[----:B------:R-:W-:Y:S02]  /*10250*/  HADD2.F32 R82, -RZ, R82.H1_H1 ;  /* 0x30000052ff527230 */ /* 0x000fe40000004100 */
[-C--:B------:R-:W-:Y:S01]  /*10260*/  FMUL.FTZ R91, R91, R92.reuse ;  /* 0x0000005c5b5b7220 */ /* 0x080fe20000410000 */
[C---:B------:R-:W-:Y:S01]  /*10270*/  FFMA.FTZ R81, R102.reuse, R92, -R81 ;  /* 0x0000005c66517223 */ /* 0x040fe20000010851 */
[----:B------:R-:W-:Y:S02]  /*10280*/  HADD2.F32 R92, -RZ, R103.H0_H0 ;  /* 0x20000067ff5c7230 */ /* 0x000fe40000004100 */
[----:B------:R-:W-:Y:S01]  /*10290*/  FFMA.FTZ R77, R102, R77, R91 ;  /* 0x0000004d664d7223 */ /* 0x000fe2000001005b */
[----:B------:R-:W-:Y:S02]  /*102a0*/  HADD2.F32 R103, -RZ, R79.H0_H0 ;  /* 0x2000004fff677230 */ /* 0x000fe40000004100 */
[----:B------:R-:W-:-:S02]  /*102b0*/  HADD2.F32 R102, -RZ, R83.H0_H0 ;  /* 0x20000053ff667230 */ /* 0x000fc40000004100 */
[----:B------:R-:W-:Y:S02]  /*102c0*/  HADD2.F32 R79, -RZ, R79.H1_H1 ;  /* 0x3000004fff4f7230 */ /* 0x000fe40000004100 */
[C---:B------:R-:W-:Y:S01]  /*102d0*/  FMUL.FTZ R91, R103.reuse, R92 ;  /* 0x0000005c675b7220 */ /* 0x040fe20000410000 */
[-C--:B------:R-:W-:Y:S01]  /*102e0*/  FMUL.FTZ R103, R103, R104.reuse ;  /* 0x0000006867677220 */ /* 0x080fe20000410000 */
[----:B------:R-:W-:Y:S02]  /*102f0*/  HADD2.F32 R83, -RZ, R83.H1_H1 ;  /* 0x30000053ff537230 */ /* 0x000fe40000004100 */
[C---:B------:R-:W-:Y:S01]  /*10300*/  FFMA.FTZ R91, R102.reuse, R104, -R91 ;  /* 0x00000068665b7223 */ /* 0x040fe2000001085b */
[----:B------:R-:W-:Y:S01]  /*10310*/  FFMA.FTZ R92, R102, R92, R103 ;  /* 0x0000005c665c7223 */ /* 0x000fe20000010067 */
[----:B------:R-:W-:Y:S02]  /*10320*/  SHF.R.U32.HI R102, RZ, 0x10, R63 ;  /* 0x00000010ff667819 */ /* 0x000fe4000001163f */
[----:B------:R-:W-:-:S02]  /*10330*/  SHF.R.U64 R63, R70, 0x10, R71 ;  /* 0x00000010463f7819 */ /* 0x000fc40000001247 */
[----:B------:R-:W-:Y:S01]  /*10340*/  SHF.R.U32.HI R70, RZ, 0x10, R71 ;  /* 0x00000010ff467819 */ /* 0x000fe20000011647 */
[----:B------:R-:W-:Y:S02]  /*10350*/  HADD2.F32 R102, -RZ, R102.H0_H0 ;  /* 0x20000066ff667230 */ /* 0x000fe40000004100 */
[----:B------:R-:W-:Y:S02]  /*10360*/  HADD2.F32 R63, -RZ, R63.H0_H0 ;  /* 0x2000003fff3f7230 */ /* 0x000fe40000004100 */
[----:B------:R-:W-:-:S05]  /*10370*/  HADD2.F32 R70, -RZ, R70.H0_H0 ;  /* 0x20000046ff467230 */ /* 0x000fca0000004100 */
[C---:B------:R-:W-:Y:S01]  /*10380*/  FMUL.FTZ R71, R79.reuse, R70 ;  /* 0x000000464f477220 */ /* 0x040fe20000410000 */
[----:B------:R-:W-:-:S03]  /*10390*/  FMUL.FTZ R79, R79, R102 ;  /* 0x000000664f4f7220 */ /* 0x000fc60000410000 */
[C---:B------:R-:W-:Y:S01]  /*103a0*/  FFMA.FTZ R71, R83.reuse, R102, -R71 ;  /* 0x0000006653477223 */ /* 0x040fe20000010847 */
[----:B------:R-:W-:Y:S01]  /*103b0*/  FFMA.FTZ R70, R83, R70, R79 ;  /* 0x0000004653467223 */ /* 0x000fe2000001004f */
[C---:B------:R-:W-:Y:S01]  /*103c0*/  FMUL.FTZ R79, R76.reuse, R61 ;  /* 0x0000003d4c4f7220 */ /* 0x040fe20000410000 */
[----:B------:R-:W-:-:S03]  /*103d0*/  FMUL.FTZ R76, R76, R60 ;  /* 0x0000003c4c4c7220 */ /* 0x000fc60000410000 */
[C---:B------:R-:W-:Y:S01]  /*103e0*/  FFMA.FTZ R60, R80.reuse, R60, -R79 ;  /* 0x0000003c503c7223 */ /* 0x040fe2000001084f */
[----:B------:R-:W-:Y:S01]  /*103f0*/  FFMA.FTZ R76, R80, R61, R76 ;  /* 0x0000003d504c7223 */ /* 0x000fe2000001004c */
[C---:B------:R-:W-:Y:S01]  /*10400*/  FMUL.FTZ R61, R78.reuse, R63 ;  /* 0x0000003f4e3d7220 */ /* 0x040fe20000410000 */
[-C--:B------:R-:W-:Y:S02]  /*10410*/  FMUL.FTZ R78, R78, R62.reuse ;  /* 0x0000003e4e4e7220 */ /* 0x080fe40000410000 */
[----:B------:R-:W-:Y:S01]  /*10420*/  F2FP.F16.F32.PACK_AB R60, R60, R85 ;  /* 0x000000553c3c723e */ /* 0x000fe200000000ff */
        /* <DEDUP_REMOVED lines=8> */
[----:B------:R1:W-:Y:S04]  /*104b0*/  STS.128 [R125], R60 ;  /* 0x0000003c7d007388 */ /* 0x0003e80000000c00 */
[----:B------:R1:W-:Y:S02]  /*104c0*/  STS.128 [R20+0x10400], R68 ;  /* 0x0104004414007388 */ /* 0x0003e40000000c00 */
.L_x_1724:
[----:B------:R-:W-:Y:S05]  /*104d0*/  BSYNC B2 ;  /* 0x0000000000027941 */ /* 0x000fea0003800000 */
.L_x_1723:
[----:B------:R-:W-:-:S13]  /*104e0*/  ISETP.GE.AND P0, PT, R203, R3, PT ;  /* 0x00000003cb00720c */ /* 0x000fda0003f06270 */
[----:B------:R-:W-:Y:S05]  /*104f0*/  @P0 BRA `(.L_x_1722) ;  /* 0x0000000400800947 */ /* 0x000fea0003800000 */
[----:B-1----:R-:W2:Y:S04]  /*10500*/  LDL R20, [R1+0xa0] ;  /* 0x0000a00001147983 */ /* 0x002ea80000100800 */
[----:B------:R-:W3:Y:S01]  /*10510*/  LDL R85, [R1+0xc0] ;  /* 0x0000c00001557983 */ /* 0x000ee20000100800 */
[----:B------:R-:W-:Y:S01]  /*10520*/  HADD2.F32 R78, -RZ, R120.H1_H1 ;  /* 0x30000078ff4e7230 */ /* 0x000fe20000004100 */
[----:B------:R-:W-:Y:S02]  /*10530*/  SHF.R.U32.HI R79, RZ, 0x10, R57 ;  /* 0x00000010ff4f7819 */ /* 0x000fe40000011639 */
[----:B------:R-:W-:Y:S02]  /*10540*/  SHF.R.U64 R64, R64, 0x10, R65 ;  /* 0x0000001040407819 */ /* 0x000fe40000001241 */
[----:B------:R-:W-:Y:S01]  /*10550*/  SHF.R.U64 R56, R56, 0x10, R57 ;  /* 0x0000001038387819 */ /* 0x000fe20000001239 */
[----:B------:R-:W-:Y:S01]  /*10560*/  HADD2.F32 R79, -RZ, R79.H0_H0 ;  /* 0x2000004fff4f7230 */ /* 0x000fe20000004100 */
[----:B------:R-:W-:Y:S01]  /*10570*/  SHF.R.U64 R66, R66, 0x10, R67 ;  /* 0x0000001042427819 */ /* 0x000fe20000001243 */
[----:B------:R-:W-:Y:S01]  /*10580*/  HADD2.F32 R64, -RZ, R64.H0_H0 ;  /* 0x20000040ff407230 */ /* 0x000fe20000004100 */
[----:B------:R-:W-:Y:S01]  /*10590*/  SHF.R.U64 R58, R58, 0x10, R59 ;  /* 0x000000103a3a7819 */ /* 0x000fe2000000123b */
[----:B------:R-:W-:-:S02]  /*105a0*/  HADD2.F32 R56, -RZ, R56.H0_H0 ;  /* 0x20000038ff387230 */ /* 0x000fc40000004100 */
[----:B------:R-:W-:Y:S02]  /*105b0*/  HADD2.F32 R66, -RZ, R66.H0_H0 ;  /* 0x20000042ff427230 */ /* 0x000fe40000004100 */
[----:B------:R-:W-:Y:S01]  /*105c0*/  HADD2.F32 R58, -RZ, R58.H0_H0 ;  /* 0x2000003aff3a7230 */ /* 0x000fe20000004100 */
[----:B--2---:R-:W-:-:S04]  /*105d0*/  LEA.HI R3, R3, R20, RZ, 0x1d ;  /* 0x0000001403037211 */ /* 0x004fc800078fe8ff */
[----:B------:R-:W-:Y:S01]  /*105e0*/  SHF.R.S32.HI R20, RZ, 0x1f, R3 ;  /* 0x0000001fff147819 */ /* 0x000fe20000011403 */
[----:B0-----:R-:W-:Y:S01]  /*105f0*/  IMAD.SHL.U32 R21, R3, 0x8, RZ ;  /* 0x0000000803157824 */ /* 0x001fe200078e00ff */
[----:B---3--:R-:W0:Y:S02]  /*10600*/  LDS.128 R68, [R85] ;  /* 0x0000000055447984 */ /* 0x008e240000000c00 */
[----:B------:R-:W-:Y:S02]  /*10610*/  LEA.HI R20, R20, R3, RZ, 0x3 ;  /* 0x0000000314147211 */ /* 0x000fe400078f18ff */
[----:B-----5:R-:W-:-:S03]  /*10620*/  LOP3.LUT R21, R124, 0x38, R21, 0xf8, !PT ;  /* 0x000000387c157812 */ /* 0x020fc600078ef815 */
[----:B------:R-:W-:Y:S01]  /*10630*/  IMAD.SHL.U32 R20, R20, 0x400, RZ ;  /* 0x0000040014147824 */ /* 0x000fe200078e00ff */
[----:B------:R-:W-:-:S04]  /*10640*/  LOP3.LUT R21, R21, R123, RZ, 0x3c, !PT ;  /* 0x0000007b15157212 */ /* 0x000fc800078e3cff */
[----:B------:R-:W-:-:S04]  /*10650*/  LOP3.LUT R20, R20, 0x7fffe000, RZ, 0xc0, !PT ;  /* 0x7fffe00014147812 */ /* 0x000fc800078ec0ff */
[----:B------:R-:W-:Y:S01]  /*10660*/  IADD3 R3, R21, R20, R122 ;  /* 0x0000001415037210 */ /* 0x000fe20007ffe07a */
[----:B------:R-:W-:-:S03]  /*10670*/  HADD2.F32 R20, -RZ, R120.H0_H0 ;  /* 0x20000078ff147230 */ /* 0x000fc60000004100 */
[----:B------:R-:W-:-:S05]  /*10680*/  LEA R3, R3, R17, 0x1 ;  /* 0x0000001103037211 */ /* 0x000fca00078e08ff */
[----:B------:R-:W1:Y:S01]  /*10690*/  LDS.128 R60, [R3+0x10400] ;  /* 0x01040000033c7984 */ /* 0x000e620000000c00 */
[----:B0-----:R-:W-:Y:S02]  /*106a0*/  HADD2.F32 R76, -RZ, R69.H0_H0 ;  /* 0x20000045ff4c7230 */ /* 0x001fe40000004100 */
[----:B-1----:R-:W-:Y:S02]  /*106b0*/  HADD2.F32 R21, -RZ, R61.H0_H0 ;  /* 0x2000003dff157230 */ /* 0x002fe40000004100 */
[--C-:B------:R-:W-:Y:S02]  /*106c0*/  HADD2.F32 R81, -RZ, R62.reuse.H0_H0 ;  /* 0x2000003eff517230 */ /* 0x100fe40000004100 */
[----:B------:R-:W-:Y:S02]  /*106d0*/  HADD2.F32 R83, -RZ, R63.H0_H0 ;  /* 0x2000003fff537230 */ /* 0x000fe40000004100 */
[C---:B------:R-:W-:Y:S01]  /*106e0*/  FMUL.FTZ R77, R21.reuse, R20 ;  /* 0x00000014154d7220 */ /* 0x040fe20000410000 */
[----:B------:R-:W-:Y:S01]  /*106f0*/  FMUL.FTZ R21, R21, R78 ;  /* 0x0000004e15157220 */ /* 0x000fe20000410000 */
[----:B------:R-:W-:-:S02]  /*10700*/  HADD2.F32 R62, -RZ, R62.H1_H1 ;  /* 0x3000003eff3e7230 */ /* 0x000fc40000004100 */
[C---:B------:R-:W-:Y:S01]  /*10710*/  FFMA.FTZ R78, R76.reuse, R78, -R77 ;  /* 0x0000004e4c4e7223 */ /* 0x040fe2000001084d */
[----:B------:R-:W-:Y:S01]  /*10720*/  FFMA.FTZ R76, R76, R20, R21 ;  /* 0x000000144c4c7223 */ /* 0x000fe20000010015 */
[----:B------:R-:W-:Y:S01]  /*10730*/  SHF.R.U32.HI R20, RZ, 0x10, R65 ;  /* 0x00000010ff147819 */ /* 0x000fe20000011641 */
[----:B------:R-:W-:Y:S02]  /*10740*/  HADD2.F32 R21, -RZ, R61.H1_H1 ;  /* 0x3000003dff157230 */ /* 0x000fe40000004100 */
[----:B------:R-:W-:Y:S02]  /*10750*/  HADD2.F32 R61, -RZ, R69.H1_H1 ;  /* 0x30000045ff3d7230 */ /* 0x000fe40000004100 */
[----:B------:R-:W-:Y:S02]  /*10760*/  HADD2.F32 R20, -RZ, R20.H0_H0 ;  /* 0x20000014ff147230 */ /* 0x000fe40000004100 */
[----:B------:R-:W-:-:S03]  /*10770*/  HADD2.F32 R77, -RZ, R119.H1_H1 ;  /* 0x30000077ff4d7230 */ /* 0x000fc60000004100 */
[C---:B------:R-:W-:Y:S01]  /*10780*/  FMUL.FTZ R69, R21.reuse, R20 ;  /* 0x0000001415457220 */ /* 0x040fe20000410000 */
[----:B------:R-:W-:-:S03]  /*10790*/  FMUL.FTZ R21, R21, R79 ;  /* 0x0000004f15157220 */ /* 0x000fc60000410000 */
[C---:B------:R-:W-:Y:S01]  /*107a0*/  FFMA.FTZ R79, R61.reuse, R79, -R69 ;  /* 0x0000004f3d4f7223 */ /* 0x040fe20000010845 */
[----:B------:R-:W-:Y:S01]  /*107b0*/  FFMA.FTZ R61, R61, R20, R21 ;  /* 0x000000143d3d7223 */ /* 0x000fe20000010015 */
[----:B------:R-:W-:Y:S02]  /*107c0*/  HADD2.F32 R20, -RZ, R119.H0_H0 ;  /* 0x20000077ff147230 */ /* 0x000fe40000004100 */
[----:B------:R-:W-:Y:S02]  /*107d0*/  HADD2.F32 R21, -RZ, R60.H0_H0 ;  /* 0x2000003cff157230 */ /* 0x000fe40000004100 */
[----:B------:R-:W-:Y:S01]  /*107e0*/  HADD2.F32 R69, -RZ, R68.H0_H0 ;  /* 0x20000044ff457230 */ /* 0x000fe20000004100 */
[----:B------:R-:W-:Y:S01]  /*107f0*/  F2FP.F16.F32.PACK_AB R61, R61, R76 ;  /* 0x0000004c3d3d723e */ /* 0x000fe200000000ff */
[----:B------:R-:W-:Y:S02]  /*10800*/  HADD2.F32 R60, -RZ, R60.H1_H1 ;  /* 0x3000003cff3c7230 */ /* 0x000fe40000004100 */
[C---:B------:R-:W-:Y:S01]  /*10810*/  FMUL.FTZ R80, R21.reuse, R20 ;  /* 0x0000001415507220 */ /* 0x040fe20000410000 */
[----:B------:R-:W-:Y:S01]  /*10820*/  FMUL.FTZ R21, R21, R77 ;  /* 0x0000004d15157220 */ /* 0x000fe20000410000 */
[----:B------:R-:W-:-:S02]  /*10830*/  HADD2.F32 R68, -RZ, R68.H1_H1 ;  /* 0x30000044ff447230 */ /* 0x000fc40000004100 */
[C---:B------:R-:W-:Y:S01]  /*10840*/  FFMA.FTZ R77, R69.reuse, R77, -R80 ;  /* 0x0000004d454d7223 */ /* 0x040fe20000010850 */
[----:B------:R-:W-:Y:S01]  /*10850*/  FFMA.FTZ R69, R69, R20, R21 ;  /* 0x0000001445457223 */ /* 0x000fe20000010015 */
[--C-:B------:R-:W-:Y:S02]  /*10860*/  HADD2.F32 R80, -RZ, R118.reuse.H0_H0 ;  /* 0x20000076ff507230 */ /* 0x100fe40000004100 */
[C---:B------:R-:W-:Y:S01]  /*10870*/  FMUL.FTZ R57, R60.reuse, R64 ;  /* 0x000000403c397220 */ /* 0x040fe20000410000 */
[----:B------:R-:W-:Y:S02]  /*10880*/  HADD2.F32 R21, -RZ, R118.H1_H1 ;  /* 0x30000076ff157230 */ /* 0x000fe40000004100 */
[----:B------:R-:W-:Y:S01]  /*10890*/  FMUL.FTZ R60, R60, R56 ;  /* 0x000000383c3c7220 */ /* 0x000fe20000410000 */
[--C-:B------:R-:W-:Y:S02]  /*108a0*/  HADD2.F32 R20, -RZ, R70.reuse.H0_H0 ;  /* 0x20000046ff147230 */ /* 0x100fe40000004100 */
[C---:B------:R-:W-:Y:S01]  /*108b0*/  FMUL.FTZ R82, R81.reuse, R80 ;  /* 0x0000005051527220 */ /* 0x040fe20000410000 */
[----:B------:R-:W-:Y:S01]  /*108c0*/  FFMA.FTZ R56, R68, R56, -R57 ;  /* 0x0000003844387223 */ /* 0x000fe20000010839 */
[----:B------:R-:W-:Y:S01]  /*108d0*/  FMUL.FTZ R81, R81, R21 ;  /* 0x0000001551517220 */ /* 0x000fe20000410000 */
[----:B------:R-:W-:-:S02]  /*108e0*/  HADD2.F32 R70, -RZ, R70.H1_H1 ;  /* 0x30000046ff467230 */ /* 0x000fc40000004100 */
[C---:B------:R-:W-:Y:S01]  /*108f0*/  FFMA.FTZ R21, R20.reuse, R21, -R82 ;  /* 0x0000001514157223 */ /* 0x040fe20000010852 */
[--C-:B------:R-:W-:Y:S02]  /*10900*/  HADD2.F32 R82, -RZ, R117.reuse.H0_H0 ;  /* 0x20000075ff527230 */ /* 0x100fe40000004100 */
[----:B------:R-:W-:Y:S01]  /*10910*/  FFMA.FTZ R20, R20, R80, R81 ;  /* 0x0000005014147223 */ /* 0x000fe20000010051 */
[----:B------:R-:W-:Y:S02]  /*10920*/  HADD2.F32 R80, -RZ, R117.H1_H1 ;  /* 0x30000075ff507230 */ /* 0x000fe40000004100 */
[----:B------:R-:W-:Y:S01]  /*10930*/  FMUL.FTZ R57, R62, R66 ;  /* 0x000000423e397220 */ /* 0x000fe20000410000 */
[--C-:B------:R-:W-:Y:S02]  /*10940*/  HADD2.F32 R81, -RZ, R71.reuse.H0_H0 ;  /* 0x20000047ff517230 */ /* 0x100fe40000004100 */
[----:B------:R-:W-:Y:S01]  /*10950*/  FMUL.FTZ R84, R83, R82 ;  /* 0x0000005253547220 */ /* 0x000fe20000410000 */
[----:B------:R-:W-:-:S02]  /*10960*/  HADD2.F32 R71, -RZ, R71.H1_H1 ;  /* 0x30000047ff477230 */ /* 0x000fc40000004100 */
[----:B------:R-:W-:Y:S01]  /*10970*/  FMUL.FTZ R83, R83, R80 ;  /* 0x0000005053537220 */ /* 0x000fe20000410000 */
[----:B------:R-:W-:Y:S01]  /*10980*/  FMUL.FTZ R62, R62, R58 ;  /* 0x0000003a3e3e7220 */ /* 0x000fe20000410000 */
[C---:B------:R-:W-:Y:S01]  /*10990*/  FFMA.FTZ R80, R81.reuse, R80, -R84 ;  /* 0x0000005051507223 */ /* 0x040fe20000010854 */
[----:B------:R-:W-:Y:S01]  /*109a0*/  SHF.R.U32.HI R84, RZ, 0x10, R59 ;  /* 0x00000010ff547819 */ /* 0x000fe2000001163b */
[----:B------:R-:W-:Y:S01]  /*109b0*/  FFMA.FTZ R81, R81, R82, R83 ;  /* 0x0000005251517223 */ /* 0x000fe20000010053 */
[----:B------:R-:W-:Y:S01]  /*109c0*/  SHF.R.U32.HI R82, RZ, 0x10, R67 ;  /* 0x00000010ff527819 */ /* 0x000fe20000011643 */
[----:B------:R-:W-:Y:S02]  /*109d0*/  HADD2.F32 R83, -RZ, R63.H1_H1 ;  /* 0x3000003fff537230 */ /* 0x000fe40000004100 */
[----:B------:R-:W-:Y:S01]  /*109e0*/  FFMA.FTZ R58, R70, R58, -R57 ;  /* 0x0000003a463a7223 */ /* 0x000fe20000010839 */
[----:B------:R-:W-:Y:S02]  /*109f0*/  HADD2.F32 R63, -RZ, R84.H0_H0 ;  /* 0x20000054ff3f7230 */ /* 0x000fe40000004100 */
[----:B------:R-:W-:Y:S01]  /*10a00*/  FFMA.FTZ R60, R68, R64, R60 ;  /* 0x00000040443c7223 */ /* 0x000fe2000001003c */
[----:B------:R-:W-:-:S02]  /*10a10*/  HADD2.F32 R82, -RZ, R82.H0_H0 ;  /* 0x20000052ff527230 */ /* 0x000fc40000004100 */
[----:B------:R-:W-:Y:S01]  /*10a20*/  FFMA.FTZ R62, R70, R66, R62 ;  /* 0x00000042463e7223 */ /* 0x000fe2000001003e */
[----:B------:R-:W-:Y:S02]  /*10a30*/  F2FP.F16.F32.PACK_AB R57, R79, R78 ;  /* 0x0000004e4f39723e */ /* 0x000fe400000000ff */
[----:B------:R-:W-:Y:S01]  /*10a40*/  F2FP.F16.F32.PACK_AB R56, R56, R77 ;  /* 0x0000004d3838723e */ /* 0x000fe200000000ff */
[CC--:B------:R-:W-:Y:S01]  /*10a50*/  FMUL.FTZ R84, R83.reuse, R82.reuse ;  /* 0x0000005253547220 */ /* 0x0c0fe20000410000 */
[----:B------:R-:W-:Y:S01]  /*10a60*/  FMUL.FTZ R83, R83, R63 ;  /* 0x0000003f53537220 */ /* 0x000fe20000410000 */
[----:B------:R-:W-:Y:S02]  /*10a70*/  F2FP.F16.F32.PACK_AB R58, R58, R21 ;  /* 0x000000153a3a723e */ /* 0x000fe400000000ff */
[C---:B------:R-:W-:Y:S01]  /*10a80*/  FFMA.FTZ R84, R71.reuse, R63, -R84 ;  /* 0x0000003f47547223 */ /* 0x040fe20000010854 */
[----:B------:R-:W-:Y:S01]  /*10a90*/  FFMA.FTZ R63, R71, R82, R83 ;  /* 0x00000052473f7223 */ /* 0x000fe20000010053 */
[----:B------:R-:W-:-:S02]  /*10aa0*/  F2FP.F16.F32.PACK_AB R60, R60, R69 ;  /* 0x000000453c3c723e */ /* 0x000fc400000000ff */
[----:B------:R-:W-:Y:S02]  /*10ab0*/  F2FP.F16.F32.PACK_AB R62, R62, R20 ;  /* 0x000000143e3e723e */ /* 0x000fe400000000ff */
[----:B------:R-:W-:Y:S02]  /*10ac0*/  F2FP.F16.F32.PACK_AB R59, R84, R80 ;  /* 0x00000050543b723e */ /* 0x000fe400000000ff */
[----:B------:R-:W-:-:S03]  /*10ad0*/  F2FP.F16.F32.PACK_AB R63, R63, R81 ;  /* 0x000000513f3f723e */ /* 0x000fc600000000ff */
[----:B------:R2:W-:Y:S04]  /*10ae0*/  STS.128 [R85], R56 ;  /* 0x0000003855007388 */ /* 0x0005e80000000c00 */
[----:B------:R2:W-:Y:S02]  /*10af0*/  STS.128 [R3+0x10400], R60 ;  /* 0x0104003c03007388 */ /* 0x0005e40000000c00 */
.L_x_1722:
[----:B------:R-:W-:Y:S05]  /*10b00*/  BSYNC B1 ;  /* 0x0000000000017941 */ /* 0x000fea0003800000 */
.L_x_1721:
[----:B--2---:R-:W2:Y:S01]  /*10b10*/  LDL R3, [R1+0xc4] ;  /* 0x0000c40001037983 */ /* 0x004ea20000100800 */
[----:B------:R-:W-:Y:S01]  /*10b20*/  BSSY B1, `(.L_x_1725) ;  /* 0x00000cd000017945 */ /* 0x000fe20003800000 */
[----:B--2---:R-:W-:-:S13]  /*10b30*/  ISETP.GE.AND P0, PT, R3, R0, PT ;  /* 0x000000000300720c */ /* 0x004fda0003f06270 */
[----:B------:R-:W-:Y:S05]  /*10b40*/  @P0 BRA `(.L_x_1726) ;  /* 0x0000000c00280947 */ /* 0x000fea0003800000 */
[----:B------:R2:W5:Y:S01]  /*10b50*/  LDL R78, [R1+0x5c] ;  /* 0x00005c00014e7983 */ /* 0x0005620000100800 */
[----:B------:R-:W3:Y:S03]  /*10b60*/  LDC R3, c[0x0][0x3f4] ;  /* 0x0000fd00ff037b82 */ /* 0x000ee60000000800 */
[----:B0-----:R2:W5:Y:S04]  /*10b70*/  LDL R77, [R1+0xc8] ;  /* 0x0000c800014d7983 */ /* 0x0015680000100800 */
[----:B------:R2:W5:Y:S01]  /*10b80*/  LDL R76, [R1+0x68] ;  /* 0x00006800014c7983 */ /* 0x0005620000100800 */
[----:B------:R-:W-:Y:S01]  /*10b90*/  BSSY B2, `(.L_x_1727) ;  /* 0x0000064000027945 */ /* 0x000fe20003800000 */
[----:B---3--:R-:W-:-:S02]  /*10ba0*/  ISETP.GE.AND P0, PT, R18, R3, PT ;  /* 0x000000031200720c */ /* 0x008fc40003f06270 */
[----:B------:R-:W-:-:S11]  /*10bb0*/  ISETP.GE.AND P1, PT, R203, R3, PT ;  /* 0x00000003cb00720c */ /* 0x000fd60003f26270 */
[----:B--2---:R-:W-:Y:S05]  /*10bc0*/  @P0 BRA `(.L_x_1728) ;  /* 0x0000000400800947 */ /* 0x004fea0003800000 */
[----:B-1----:R-:W2:Y:S04]  /*10bd0*/  LDL R20, [R1+0x80] ;  /* 0x0000800001147983 */ /* 0x002ea80000100800 */
[----:B------:R-:W3:Y:S01]  /*10be0*/  LDL R79, [R1+0xbc] ;  /* 0x0000bc00014f7983 */ /* 0x000ee20000100800 */
[----:B------:R-:W-:Y:S01]  /*10bf0*/  HADD2.F32 R64, -RZ, R116.H0_H0 ;  /* 0x20000074ff407230 */ /* 0x000fe20000004100 */
[--C-:B------:R-:W-:Y:S01]  /*10c00*/  SHF.R.U64 R46, R46, 0x10, R47.reuse ;  /* 0x000000102e2e7819 */ /* 0x100fe2000000122f */
[----:B------:R-:W-:Y:S01]  /*10c10*/  HADD2.F32 R65, -RZ, R114.H0_H0 ;  /* 0x20000072ff417230 */ /* 0x000fe20000004100 */
[----:B------:R-:W-:Y:S01]  /*10c20*/  SHF.R.U32.HI R66, RZ, 0x10, R47 ;  /* 0x00000010ff427819 */ /* 0x000fe2000001162f */
[----:B------:R-:W-:Y:S02]  /*10c30*/  HADD2.F32 R116, -RZ, R116.H1_H1 ;  /* 0x30000074ff747230 */ /* 0x000fe40000004100 */
[----:B------:R-:W-:-:S02]  /*10c40*/  HADD2.F32 R114, -RZ, R114.H1_H1 ;  /* 0x30000072ff727230 */ /* 0x000fc40000004100 */
[----:B------:R-:W-:Y:S02]  /*10c50*/  HADD2.F32 R66, -RZ, R66.H0_H0 ;  /* 0x20000042ff427230 */ /* 0x000fe40000004100 */
[----:B------:R-:W-:Y:S01]  /*10c60*/  HADD2.F32 R46, -RZ, R46.H0_H0 ;  /* 0x2000002eff2e7230 */ /* 0x000fe20000004100 */
[----:B--2---:R-:W-:-:S04]  /*10c70*/  LEA.HI R20, R3, R20, RZ, 0x1d ;  /* 0x0000001403147211 */ /* 0x004fc800078fe8ff */
[----:B------:R-:W-:Y:S01]  /*10c80*/  SHF.R.S32.HI R57, RZ, 0x1f, R20 ;  /* 0x0000001fff397819 */ /* 0x000fe20000011414 */
[----:B------:R-:W-:Y:S01]  /*10c90*/  IMAD.SHL.U32 R21, R20, 0x8, RZ ;  /* 0x0000000814157824 */ /* 0x000fe200078e00ff */
[----:B---3--:R-:W0:Y:S02]  /*10ca0*/  LDS.128 R60, [R79] ;  /* 0x000000004f3c7984 */ /* 0x008e240000000c00 */
[----:B------:R-:W-:Y:S02]  /*10cb0*/  LEA.HI R57, R57, R20, RZ, 0x3 ;  /* 0x0000001439397211 */ /* 0x000fe400078f18ff */
[----:B-----5:R-:W-:Y:S02]  /*10cc0*/  LOP3.LUT R20, R78, 0x38, R21, 0xf8, !PT ;  /* 0x000000384e147812 */ /* 0x020fe400078ef815 */
[----:B------:R-:W-:Y:S01]  /*10cd0*/  SHF.R.U64 R21, R44, 0x10, R45 ;  /* 0x000000102c157819 */ /* 0x000fe2000000122d */
[----:B------:R-:W-:Y:S01]  /*10ce0*/  IMAD.SHL.U32 R57, R57, 0x400, RZ ;  /* 0x0000040039397824 */ /* 0x000fe200078e00ff */
[----:B------:R-:W-:-:S02]  /*10cf0*/  LOP3.LUT R20, R20, R77, RZ, 0x3c, !PT ;  /* 0x0000004d14147212 */ /* 0x000fc400078e3cff */
[--C-:B------:R-:W-:Y:S01]  /*10d00*/  SHF.R.U64 R44, R52, 0x10, R53.reuse ;  /* 0x00000010342c7819 */ /* 0x100fe20000001235 */
[----:B------:R-:W-:Y:S01]  /*10d10*/  HADD2.F32 R21, -RZ, R21.H0_H0 ;  /* 0x20000015ff157230 */ /* 0x000fe20000004100 */
[----:B------:R-:W-:Y:S02]  /*10d20*/  LOP3.LUT R57, R57, 0x7fffe000, RZ, 0xc0, !PT ;  /* 0x7fffe00039397812 */ /* 0x000fe400078ec0ff */
[----:B------:R-:W-:Y:S01]  /*10d30*/  SHF.R.U32.HI R52, RZ, 0x10, R53 ;  /* 0x00000010ff347819 */ /* 0x000fe20000011635 */
[----:B------:R-:W-:Y:S01]  /*10d40*/  HADD2.F32 R44, -RZ, R44.H0_H0 ;  /* 0x2000002cff2c7230 */ /* 0x000fe20000004100 */
[----:B------:R-:W-:Y:S02]  /*10d50*/  IADD3 R20, R20, R57, R76 ;  /* 0x0000003914147210 */ /* 0x000fe40007ffe04c */
[----:B------:R-:W-:Y:S01]  /*10d60*/  SHF.R.U32.HI R45, RZ, 0x10, R45 ;  /* 0x00000010ff2d7819 */ /* 0x000fe2000001162d */
[----:B------:R-:W-:Y:S02]  /*10d70*/  HADD2.F32 R52, -RZ, R52.H0_H0 ;  /* 0x20000034ff347230 */ /* 0x000fe40000004100 */
[----:B------:R-:W-:-:S05]  /*10d80*/  IMAD R20, R20, 0x2, R17 ;  /* 0x0000000214147824 */ /* 0x000fca00078e0211 */
[----:B------:R-:W1:Y:S01]  /*10d90*/  LDS.128 R56, [R20+0x10400] ;  /* 0x0104000014387984 */ /* 0x000e620000000c00 */
[----:B0-----:R-:W-:Y:S02]  /*10da0*/  HADD2.F32 R67, -RZ, R61.H0_H0 ;  /* 0x2000003dff437230 */ /* 0x001fe40000004100 */
[--C-:B------:R-:W-:Y:S02]  /*10db0*/  HADD2.F32 R69, -RZ, R63.reuse.H0_H0 ;  /* 0x2000003fff457230 */ /* 0x100fe40000004100 */
[----:B------:R-:W-:Y:S02]  /*10dc0*/  HADD2.F32 R63, -RZ, R63.H1_H1 ;  /* 0x3000003fff3f7230 */ /* 0x000fe40000004100 */
[--C-:B-1----:R-:W-:Y:S02]  /*10dd0*/  HADD2.F32 R53, -RZ, R57.reuse.H0_H0 ;  /* 0x20000039ff357230 */ /* 0x102fe40000004100 */
[----:B------:R-:W-:-:S03]  /*10de0*/  HADD2.F32 R57, -RZ, R57.H1_H1 ;  /* 0x30000039ff397230 */ /* 0x000fc60000004100 */
[CC--:B------:R-:W-:Y:S01]  /*10df0*/  FMUL.FTZ R47, R53.reuse, R64.reuse ;  /* 0x00000040352f7220 */ /* 0x0c0fe20000410000 */
[-C--:B------:R-:W-:Y:S01]  /*10e00*/  FMUL.FTZ R68, R53, R65.reuse ;  /* 0x0000004135447220 */ /* 0x080fe20000410000 */
[----:B------:R-:W-:Y:S02]  /*10e10*/  SHF.R.U64 R53, R54, 0x10, R55 ;  /* 0x0000001036357819 */ /* 0x000fe40000001237 */
[C---:B------:R-:W-:Y:S01]  /*10e20*/  FFMA.FTZ R65, R67.reuse, R65, -R47 ;  /* 0x0000004143417223 */ /* 0x040fe2000001082f */
[----:B------:R-:W-:Y:S01]  /*10e30*/  HADD2.F32 R47, -RZ, R45.H0_H0 ;  /* 0x2000002dff2f7230 */ /* 0x000fe20000004100 */
[----:B------:R-:W-:Y:S01]  /*10e40*/  SHF.R.U32.HI R54, RZ, 0x10, R55 ;  /* 0x00000010ff367819 */ /* 0x000fe20000011637 */
[----:B------:R-:W-:Y:S02]  /*10e50*/  HADD2.F32 R45, -RZ, R56.H0_H0 ;  /* 0x20000038ff2d7230 */ /* 0x000fe40000004100 */
[----:B------:R-:W-:Y:S01]  /*10e60*/  FFMA.FTZ R68, R67, R64, R68 ;  /* 0x0000004043447223 */ /* 0x000fe20000010044 */
[----:B------:R-:W-:-:S02]  /*10e70*/  HADD2.F32 R64, -RZ, R61.H1_H1 ;  /* 0x3000003dff407230 */ /* 0x000fc40000004100 */
[C---:B------:R-:W-:Y:S01]  /*10e80*/  FMUL.FTZ R55, R57.reuse, R52 ;  /* 0x0000003439377220 */ /* 0x040fe20000410000 */
[----:B------:R-:W-:Y:S02]  /*10e90*/  HADD2.F32 R61, -RZ, R60.H0_H0 ;  /* 0x2000003cff3d7230 */ /* 0x000fe40000004100 */
[-C--:B------:R-:W-:Y:S01]  /*10ea0*/  FMUL.FTZ R57, R57, R47.reuse ;  /* 0x0000002f39397220 */ /* 0x080fe20000410000 */
[C---:B------:R-:W-:Y:S01]  /*10eb0*/  FMUL.FTZ R67, R45.reuse, R116 ;  /* 0x000000742d437220 */ /* 0x040fe20000410000 */
[----:B------:R-:W-:Y:S01]  /*10ec0*/  FMUL.FTZ R45, R45, R114 ;  /* 0x000000722d2d7220 */ /* 0x000fe20000410000 */
[C---:B------:R-:W-:Y:S01]  /*10ed0*/  FFMA.FTZ R55, R64.reuse, R47, -R55 ;  /* 0x0000002f40377223 */ /* 0x040fe20000010837 */
[----:B------:R-:W-:Y:S01]  /*10ee0*/  FFMA.FTZ R57, R64, R52, R57 ;  /* 0x0000003440397223 */ /* 0x000fe20000010039 */
[C---:B------:R-:W-:Y:S01]  /*10ef0*/  FFMA.FTZ R67, R61.reuse, R114, -R67 ;  /* 0x000000723d437223 */ /* 0x040fe20000010843 */
[----:B------:R-:W-:Y:S01]  /*10f00*/  FFMA.FTZ R52, R61, R116, R45 ;  /* 0x000000743d347223 */ /* 0x000fe2000001002d */
[----:B------:R-:W-:-:S02]  /*10f10*/  HADD2.F32 R45, -RZ, R115.H1_H1 ;  /* 0x30000073ff2d7230 */ /* 0x000fc40000004100 */
[----:B------:R-:W-:Y:S02]  /*10f20*/  HADD2.F32 R61, -RZ, R58.H0_H0 ;  /* 0x2000003aff3d7230 */ /* 0x000fe40000004100 */
[----:B------:R-:W-:Y:S02]  /*10f30*/  HADD2.F32 R64, -RZ, R113.H1_H1 ;  /* 0x30000071ff407230 */ /* 0x000fe40000004100 */
[----:B------:R-:W-:Y:S02]  /*10f40*/  HADD2.F32 R47, -RZ, R60.H1_H1 ;  /* 0x3000003cff2f7230 */ /* 0x000fe40000004100 */
[C---:B------:R-:W-:Y:S01]  /*10f50*/  FMUL.FTZ R70, R61.reuse, R45 ;  /* 0x0000002d3d467220 */ /* 0x040fe20000410000 */
[----:B------:R-:W-:Y:S02]  /*10f60*/  HADD2.F32 R60, -RZ, R62.H0_H0 ;  /* 0x2000003eff3c7230 */ /* 0x000fe40000004100 */
[----:B------:R-:W-:Y:S01]  /*10f70*/  FMUL.FTZ R71, R61, R64 ;  /* 0x000000403d477220 */ /* 0x000fe20000410000 */
[----:B------:R-:W-:-:S02]  /*10f80*/  HADD2.F32 R54, -RZ, R54.H0_H0 ;  /* 0x20000036ff367230 */ /* 0x000fc40000004100 */
[----:B------:R-:W-:Y:S02]  /*10f90*/  HADD2.F32 R115, -RZ, R115.H0_H0 ;  /* 0x20000073ff737230 */ /* 0x000fe40000004100 */
[C---:B------:R-:W-:Y:S01]  /*10fa0*/  FFMA.FTZ R61, R60.reuse, R64, -R70 ;  /* 0x000000403c3d7223 */ /* 0x040fe20000010846 */
[----:B------:R-:W-:Y:S01]  /*10fb0*/  FFMA.FTZ R60, R60, R45, R71 ;  /* 0x0000002d3c3c7223 */ /* 0x000fe20000010047 */
[--C-:B------:R-:W-:Y:S02]  /*10fc0*/  HADD2.F32 R45, -RZ, R59.reuse.H0_H0 ;  /* 0x2000003bff2d7230 */ /* 0x100fe40000004100 */
[----:B------:R-:W-:Y:S02]  /*10fd0*/  HADD2.F32 R59, -RZ, R59.H1_H1 ;  /* 0x3000003bff3b7230 */ /* 0x000fe40000004100 */
[----:B------:R-:W-:Y:S02]  /*10fe0*/  HADD2.F32 R113, -RZ, R113.H0_H0 ;  /* 0x20000071ff717230 */ /* 0x000fe40000004100 */
[----:B------:R-:W-:Y:S01]  /*10ff0*/  FMUL.FTZ R64, R45, R115 ;  /* 0x000000732d407220 */ /* 0x000fe20000410000 */
[----:B------:R-:W-:-:S02]  /*11000*/  HADD2.F32 R56, -RZ, R56.H1_H1 ;  /* 0x30000038ff387230 */ /* 0x000fc40000004100 */
[C---:B------:R-:W-:Y:S01]  /*11010*/  FMUL.FTZ R70, R59.reuse, R54 ;  /* 0x000000363b467220 */ /* 0x040fe20000410000 */
[----:B------:R-:W-:Y:S01]  /*11020*/  FMUL.FTZ R59, R59, R66 ;  /* 0x000000423b3b7220 */ /* 0x000fe20000410000 */
[-C--:B------:R-:W-:Y:S01]  /*11030*/  FMUL.FTZ R45, R45, R113.reuse ;  /* 0x000000712d2d7220 */ /* 0x080fe20000410000 */
[----:B------:R-:W-:Y:S02]  /*11040*/  HADD2.F32 R58, -RZ, R58.H1_H1 ;  /* 0x3000003aff3a7230 */ /* 0x000fe40000004100 */
[----:B------:R-:W-:Y:S01]  /*11050*/  FFMA.FTZ R64, R69, R113, -R64 ;  /* 0x0000007145407223 */ /* 0x000fe20000010840 */
[----:B------:R-:W-:Y:S02]  /*11060*/  HADD2.F32 R53, -RZ, R53.H0_H0 ;  /* 0x20000035ff357230 */ /* 0x000fe40000004100 */
[----:B------:R-:W-:Y:S01]  /*11070*/  FFMA.FTZ R59, R63, R54, R59 ;  /* 0x000000363f3b7223 */ /* 0x000fe2000001003b */
[----:B------:R-:W-:Y:S02]  /*11080*/  HADD2.F32 R62, -RZ, R62.H1_H1 ;  /* 0x3000003eff3e7230 */ /* 0x000fe40000004100 */
[----:B------:R-:W-:Y:S01]  /*11090*/  FFMA.FTZ R69, R69, R115, R45 ;  /* 0x0000007345457223 */ /* 0x000fe2000001002d */
[C---:B------:R-:W-:Y:S01]  /*110a0*/  FMUL.FTZ R54, R56.reuse, R44 ;  /* 0x0000002c38367220 */ /* 0x040fe20000410000 */
[----:B------:R-:W-:Y:S01]  /*110b0*/  FMUL.FTZ R56, R56, R21 ;  /* 0x0000001538387220 */ /* 0x000fe20000410000 */
[C---:B------:R-:W-:Y:S01]  /*110c0*/  FMUL.FTZ R45, R58.reuse, R53 ;  /* 0x000000353a2d7220 */ /* 0x040fe20000410000 */
[----:B------:R-:W-:Y:S01]  /*110d0*/  FMUL.FTZ R58, R58, R46 ;  /* 0x0000002e3a3a7220 */ /* 0x000fe20000410000 */
[----:B------:R-:W-:Y:S01]  /*110e0*/  FFMA.FTZ R21, R47, R21, -R54 ;  /* 0x000000152f157223 */ /* 0x000fe20000010836 */
[----:B------:R-:W-:Y:S01]  /*110f0*/  FFMA.FTZ R70, R63, R66, -R70 ;  /* 0x000000423f467223 */ /* 0x000fe20000010846 */
        /* <DEDUP_REMOVED lines=13> */
.L_x_1728:
[----:B------:R-:W-:Y:S05]  /*111d0*/  BSYNC B2 ;  /* 0x0000000000027941 */ /* 0x000fea0003800000 */
.L_x_1727:
[----:B------:R-:W-:Y:S05]  /*111e0*/  @P1 BRA `(.L_x_1726) ;  /* 0x0000000400801947 */ /* 0x000fea0003800000 */
[----:B01----:R-:W2:Y:S04]  /*111f0*/  LDL R20, [R1+0xa0] ;  /* 0x0000a00001147983 */ /* 0x003ea80000100800 */
[----:B------:R-:W3:Y:S01]  /*11200*/  LDL R69, [R1+0xb8] ;  /* 0x0000b80001457983 */ /* 0x000ee20000100800 */
[----:B------:R-:W-:Y:S01]  /*11210*/  HADD2.F32 R62, -RZ, R109.H1_H1 ;  /* 0x3000006dff3e7230 */ /* 0x000fe20000004100 */
[--C-:B------:R-:W-:Y:S01]  /*11220*/  SHF.R.U64 R21, R48, 0x10, R49.reuse ;  /* 0x0000001030157819 */ /* 0x100fe20000001231 */
[----:B------:R-:W-:Y:S01]  /*11230*/  HADD2.F32 R64, -RZ, R111.H1_H1 ;  /* 0x3000006fff407230 */ /* 0x000fe20000004100 */
[----:B------:R-:W-:Y:S01]  /*11240*/  SHF.R.U32.HI R48, RZ, 0x10, R49 ;  /* 0x00000010ff307819 */ /* 0x000fe20000011631 */
[--C-:B------:R-:W-:Y:S02]  /*11250*/  HADD2.F32 R65, -RZ, R110.reuse.H0_H0 ;  /* 0x2000006eff417230 */ /* 0x100fe40000004100 */
[----:B------:R-:W-:-:S02]  /*11260*/  HADD2.F32 R110, -RZ, R110.H1_H1 ;  /* 0x3000006eff6e7230 */ /* 0x000fc40000004100 */
[----:B------:R-:W-:Y:S01]  /*11270*/  HADD2.F32 R63, -RZ, R48.H0_H0 ;  /* 0x20000030ff3f7230 */ /* 0x000fe20000004100 */
[----:B--2---:R-:W-:-:S04]  /*11280*/  LEA.HI R3, R3, R20, RZ, 0x1d ;  /* 0x0000001403037211 */ /* 0x004fc800078fe8ff */
[----:B------:R-:W-:Y:S01]  /*11290*/  SHF.R.S32.HI R44, RZ, 0x1f, R3 ;  /* 0x0000001fff2c7819 */ /* 0x000fe20000011403 */
[----:B------:R-:W-:-:S03]  /*112a0*/  IMAD.SHL.U32 R20, R3, 0x8, RZ ;  /* 0x0000000803147824 */ /* 0x000fc600078e00ff */
[----:B------:R-:W-:Y:S02]  /*112b0*/  LEA.HI R44, R44, R3, RZ, 0x3 ;  /* 0x000000032c2c7211 */ /* 0x000fe400078f18ff */
[----:B-----5:R-:W-:-:S03]  /*112c0*/  LOP3.LUT R3, R78, 0x38, R20, 0xf8, !PT ;  /* 0x000000384e037812 */ /* 0x020fc600078ef814 */
[----:B------:R-:W-:Y:S01]  /*112d0*/  IMAD.SHL.U32 R44, R44, 0x400, RZ ;  /* 0x000004002c2c7824 */ /* 0x000fe200078e00ff */
[----:B------:R-:W-:-:S04]  /*112e0*/  LOP3.LUT R3, R3, R77, RZ, 0x3c, !PT ;  /* 0x0000004d03037212 */ /* 0x000fc800078e3cff */
[----:B------:R-:W-:Y:S02]  /*112f0*/  LOP3.LUT R20, R44, 0x7fffe000, RZ, 0xc0, !PT ;  /* 0x7fffe0002c147812 */ /* 0x000fe400078ec0ff */
[----:B---3--:R-:W0:Y:S02]  /*11300*/  LDS.128 R44, [R69] ;  /* 0x00000000452c7984 */ /* 0x008e240000000c00 */
[----:B------:R-:W-:-:S04]  /*11310*/  IADD3 R20, R3, R20, R76 ;  /* 0x0000001403147210 */ /* 0x000fc80007ffe04c */
[----:B------:R-:W-:Y:S02]  /*11320*/  LEA R3, R20, R17, 0x1 ;  /* 0x0000001114037211 */ /* 0x000fe400078e08ff */
[--C-:B------:R-:W-:Y:S02]  /*11330*/  SHF.R.U64 R20, R40, 0x10, R41.reuse ;  /* 0x0000001028147819 */ /* 0x100fe40000001229 */
[----:B------:R-:W-:Y:S01]  /*11340*/  SHF.R.U32.HI R40, RZ, 0x10, R41 ;  /* 0x00000010ff287819 */ /* 0x000fe20000011629 */
[----:B------:R-:W1:Y:S01]  /*11350*/  LDS.128 R52, [R3+0x10400] ;  /* 0x0104000003347984 */ /* 0x000e620000000c00 */
[----:B------:R-:W-:Y:S02]  /*11360*/  SHF.R.U64 R41, R42, 0x10, R43 ;  /* 0x000000102a297819 */ /* 0x000fe4000000122b */
[--C-:B------:R-:W-:Y:S01]  /*11370*/  SHF.R.U64 R42, R50, 0x10, R51.reuse ;  /* 0x00000010322a7819 */ /* 0x100fe20000001233 */
[----:B------:R-:W-:Y:S01]  /*11380*/  HADD2.F32 R40, -RZ, R40.H0_H0 ;  /* 0x20000028ff287230 */ /* 0x000fe20000004100 */
[----:B------:R-:W-:Y:S01]  /*11390*/  SHF.R.U32.HI R50, RZ, 0x10, R51 ;  /* 0x00000010ff327819 */ /* 0x000fe20000011633 */
[----:B------:R-:W-:Y:S01]  /*113a0*/  HADD2.F32 R41, -RZ, R41.H0_H0 ;  /* 0x20000029ff297230 */ /* 0x000fe20000004100 */
[----:B------:R-:W-:-:S03]  /*113b0*/  SHF.R.U32.HI R43, RZ, 0x10, R43 ;  /* 0x00000010ff2b7819 */ /* 0x000fc6000001162b */
[----:B------:R-:W-:Y:S02]  /*113c0*/  HADD2.F32 R50, -RZ, R50.H0_H0 ;  /* 0x20000032ff327230 */ /* 0x000fe40000004100 */
[--C-:B0-----:R-:W-:Y:S02]  /*113d0*/  HADD2.F32 R49, -RZ, R45.reuse.H0_H0 ;  /* 0x2000002dff317230 */ /* 0x101fe40000004100 */
[----:B------:R-:W-:Y:S02]  /*113e0*/  HADD2.F32 R51, -RZ, R45.H1_H1 ;  /* 0x3000002dff337230 */ /* 0x000fe40000004100 */
[----:B------:R-:W-:Y:S02]  /*113f0*/  HADD2.F32 R45, -RZ, R44.H0_H0 ;  /* 0x2000002cff2d7230 */ /* 0x000fe40000004100 */
[----:B------:R-:W-:Y:S02]  /*11400*/  HADD2.F32 R57, -RZ, R47.H0_H0 ;  /* 0x2000002fff397230 */ /* 0x000fe40000004100 */
[----:B------:R-:W-:-:S02]  /*11410*/  HADD2.F32 R56, -RZ, R46.H0_H0 ;  /* 0x2000002eff387230 */ /* 0x000fc40000004100 */
[----:B------:R-:W-:Y:S02]  /*11420*/  HADD2.F32 R47, -RZ, R47.H1_H1 ;  /* 0x3000002fff2f7230 */ /* 0x000fe40000004100 */
[--C-:B-1----:R-:W-:Y:S02]  /*11430*/  HADD2.F32 R61, -RZ, R53.reuse.H0_H0 ;  /* 0x20000035ff3d7230 */ /* 0x102fe40000004100 */
[----:B------:R-:W-:Y:S02]  /*11440*/  HADD2.F32 R60, -RZ, R53.H1_H1 ;  /* 0x30000035ff3c7230 */ /* 0x000fe40000004100 */
[----:B------:R-:W-:Y:S02]  /*11450*/  HADD2.F32 R53, -RZ, R52.H0_H0 ;  /* 0x20000034ff357230 */ /* 0x000fe40000004100 */
[C---:B------:R-:W-:Y:S01]  /*11460*/  FMUL.FTZ R66, R61.reuse, R62 ;  /* 0x0000003e3d427220 */ /* 0x040fe20000410000 */
[----:B------:R-:W-:Y:S01]  /*11470*/  FMUL.FTZ R68, R61, R64 ;  /* 0x000000403d447220 */ /* 0x000fe20000410000 */
[----:B------:R-:W-:-:S02]  /*11480*/  HADD2.F32 R58, -RZ, R54.H0_H0 ;  /* 0x20000036ff3a7230 */ /* 0x000fc40000004100 */
[C---:B------:R-:W-:Y:S01]  /*11490*/  FFMA.FTZ R48, R49.reuse, R64, -R66 ;  /* 0x0000004031307223 */ /* 0x040fe20000010842 */
[----:B------:R-:W-:Y:S01]  /*114a0*/  FFMA.FTZ R49, R49, R62, R68 ;  /* 0x0000003e31317223 */ /* 0x000fe20000010044 */
[----:B------:R-:W-:Y:S02]  /*114b0*/  HADD2.F32 R64, -RZ, R109.H0_H0 ;  /* 0x2000006dff407230 */ /* 0x000fe40000004100 */
[C---:B------:R-:W-:Y:S01]  /*114c0*/  FMUL.FTZ R66, R60.reuse, R63 ;  /* 0x0000003f3c427220 */ /* 0x040fe20000410000 */
[----:B------:R-:W-:Y:S02]  /*114d0*/  HADD2.F32 R62, -RZ, R111.H0_H0 ;  /* 0x2000006fff3e7230 */ /* 0x000fe40000004100 */
[----:B------:R-:W-:Y:S01]  /*114e0*/  FMUL.FTZ R68, R60, R40 ;  /* 0x000000283c447220 */ /* 0x000fe20000410000 */
[----:B------:R-:W-:Y:S02]  /*114f0*/  HADD2.F32 R59, -RZ, R55.H0_H0 ;  /* 0x20000037ff3b7230 */ /* 0x000fe40000004100 */
[----:B------:R-:W-:Y:S01]  /*11500*/  FMUL.FTZ R60, R53, R64 ;  /* 0x00000040353c7220 */ /* 0x000fe20000410000 */
[----:B------:R-:W-:Y:S01]  /*11510*/  FFMA.FTZ R61, R51, R40, -R66 ;  /* 0x00000028333d7223 */ /* 0x000fe20000010842 */
[----:B------:R-:W-:Y:S01]  /*11520*/  FMUL.FTZ R67, R53, R62 ;  /* 0x0000003e35437220 */ /* 0x000fe20000410000 */
[----:B------:R-:W-:-:S02]  /*11530*/  HADD2.F32 R53, -RZ, R112.H0_H0 ;  /* 0x20000070ff357230 */ /* 0x000fc40000004100 */
[----:B------:R-:W-:Y:S01]  /*11540*/  FFMA.FTZ R40, R51, R63, R68 ;  /* 0x0000003f33287223 */ /* 0x000fe20000010044 */
[C---:B------:R-:W-:Y:S01]  /*11550*/  FFMA.FTZ R51, R45.reuse, R62, -R60 ;  /* 0x0000003e2d337223 */ /* 0x040fe2000001083c */
[----:B------:R-:W-:Y:S01]  /*11560*/  FFMA.FTZ R64, R45, R64, R67 ;  /* 0x000000402d407223 */ /* 0x000fe20000010043 */
[C---:B------:R-:W-:Y:S01]  /*11570*/  FMUL.FTZ R45, R58.reuse, R65 ;  /* 0x000000413a2d7220 */ /* 0x040fe20000410000 */
[----:B------:R-:W-:Y:S02]  /*11580*/  HADD2.F32 R112, -RZ, R112.H1_H1 ;  /* 0x30000070ff707230 */ /* 0x000fe40000004100 */
[----:B------:R-:W-:Y:S01]  /*11590*/  FMUL.FTZ R63, R58, R53 ;  /* 0x000000353a3f7220 */ /* 0x000fe20000410000 */
[----:B------:R-:W-:Y:S02]  /*115a0*/  HADD2.F32 R55, -RZ, R55.H1_H1 ;  /* 0x30000037ff377230 */ /* 0x000fe40000004100 */
[----:B------:R-:W-:Y:S01]  /*115b0*/  FMUL.FTZ R60, R59, R110 ;  /* 0x0000006e3b3c7220 */ /* 0x000fe20000410000 */
[----:B------:R-:W-:-:S02]  /*115c0*/  HADD2.F32 R58, -RZ, R43.H0_H0 ;  /* 0x2000002bff3a7230 */ /* 0x000fc40000004100 */
[----:B------:R-:W-:Y:S01]  /*115d0*/  FFMA.FTZ R53, R56, R53, -R45 ;  /* 0x0000003538357223 */ /* 0x000fe2000001082d */
[----:B------:R-:W-:Y:S02]  /*115e0*/  HADD2.F32 R52, -RZ, R52.H1_H1 ;  /* 0x30000034ff347230 */ /* 0x000fe40000004100 */
[----:B------:R-:W-:Y:S01]  /*115f0*/  FFMA.FTZ R43, R57, R112, -R60 ;  /* 0x00000070392b7223 */ /* 0x000fe2000001083c */
[C---:B------:R-:W-:Y:S01]  /*11600*/  FMUL.FTZ R62, R55.reuse, R50 ;  /* 0x00000032373e7220 */ /* 0x040fe20000410000 */
[----:B------:R-:W-:Y:S01]  /*11610*/  FMUL.FTZ R60, R55, R58 ;  /* 0x0000003a373c7220 */ /* 0x000fe20000410000 */
[----:B------:R-:W-:Y:S02]  /*11620*/  HADD2.F32 R54, -RZ, R54.H1_H1 ;  /* 0x30000036ff367230 */ /* 0x000fe40000004100 */
[----:B------:R-:W-:Y:S01]  /*11630*/  FMUL.FTZ R59, R59, R112 ;  /* 0x000000703b3b7220 */ /* 0x000fe20000410000 */
[----:B------:R-:W-:Y:S02]  /*11640*/  HADD2.F32 R45, -RZ, R21.H0_H0 ;  /* 0x20000015ff2d7230 */ /* 0x000fe40000004100 */
[----:B------:R-:W-:Y:S01]  /*11650*/  FFMA.FTZ R62, R47, R58, -R62 ;  /* 0x0000003a2f3e7223 */ /* 0x000fe2000001083e */
[----:B------:R-:W-:-:S02]  /*11660*/  HADD2.F32 R55, -RZ, R42.H0_H0 ;  /* 0x2000002aff377230 */ /* 0x000fc40000004100 */
[----:B------:R-:W-:Y:S01]  /*11670*/  FFMA.FTZ R57, R57, R110, R59 ;  /* 0x0000006e39397223 */ /* 0x000fe2000001003b */
[----:B------:R-:W-:Y:S02]  /*11680*/  HADD2.F32 R21, -RZ, R20.H0_H0 ;  /* 0x20000014ff157230 */ /* 0x000fe40000004100 */
[----:B------:R-:W-:Y:S01]  /*11690*/  FFMA.FTZ R60, R47, R50, R60 ;  /* 0x000000322f3c7223 */ /* 0x000fe2000001003c */
[----:B------:R-:W-:Y:S02]  /*116a0*/  HADD2.F32 R44, -RZ, R44.H1_H1 ;  /* 0x3000002cff2c7230 */ /* 0x000fe40000004100 */
[----:B------:R-:W-:Y:S01]  /*116b0*/  FMUL.FTZ R47, R52, R45 ;  /* 0x0000002d342f7220 */ /* 0x000fe20000410000 */
[----:B------:R-:W-:Y:S02]  /*116c0*/  HADD2.F32 R46, -RZ, R46.H1_H1 ;  /* 0x3000002eff2e7230 */ /* 0x000fe40000004100 */
[----:B------:R-:W-:Y:S01]  /*116d0*/  FMUL.FTZ R59, R54, R55 ;  /* 0x00000037363b7220 */ /* 0x000fe20000410000 */
[----:B------:R-:W-:Y:S01]  /*116e0*/  FMUL.FTZ R52, R52, R21 ;  /* 0x0000001534347220 */ /* 0x000fe20000410000 */
[----:B------:R-:W-:Y:S01]  /*116f0*/  FMUL.FTZ R54, R54, R41 ;  /* 0x0000002936367220 */ /* 0x000fe20000410000 */
[----:B------:R-:W-:Y:S01]  /*11700*/  FFMA.FTZ R20, R44, R21, -R47 ;  /* 0x000000152c147223 */ /* 0x000fe2000001082f */
        /* <DEDUP_REMOVED lines=14> */
.L_x_1726:
[----:B------:R-:W-:Y:S05]  /*117f0*/  BSYNC B1 ;  /* 0x0000000000017941 */ /* 0x000fea0003800000 */
.L_x_1725:
[----:B--2---:R-:W-:Y:S01]  /*11800*/  VIADD R3, R121, 0x40 ;  /* 0x0000004079037836 */ /* 0x004fe20000000000 */
[----:B------:R-:W-:Y:S04]  /*11810*/  BSSY B1, `(.L_x_1729) ;  /* 0x00000d8000017945 */ /* 0x000fe80003800000 */
[----:B------:R-:W-:-:S13]  /*11820*/  ISETP.GE.AND P0, PT, R3, R0, PT ;  /* 0x000000000300720c */ /* 0x000fda0003f06270 */
[----:B------:R-:W-:Y:S05]  /*11830*/  @P0 BRA `(.L_x_1730) ;  /* 0x0000000c00540947 */ /* 0x000fea0003800000 */
[----:B01----:R-:W0:Y:S01]  /*11840*/  LDC R20, c[0x0][0x3f4] ;  /* 0x0000fd00ff147b82 */ /* 0x003e220000000800 */
[----:B------:R-:W-:Y:S01]  /*11850*/  BSSY B2, `(.L_x_1731) ;  /* 0x000006b000027945 */ /* 0x000fe20003800000 */
[-C--:B0-----:R-:W-:Y:S02]  /*11860*/  ISETP.GE.AND P0, PT, R18, R20.reuse, PT ;  /* 0x000000141200720c */ /* 0x081fe40003f06270 */
[----:B------:R-:W-:-:S11]  /*11870*/  ISETP.GE.AND P1, PT, R203, R20, PT ;  /* 0x00000014cb00720c */ /* 0x000fd60003f26270 */
[----:B------:R-:W-:Y:S05]  /*11880*/  @P0 BRA `(.L_x_1732) ;  /* 0x00000004009c0947 */ /* 0x000fea0003800000 */
[----:B------:R-:W2:Y:S04]  /*11890*/  LDL R21, [R1+0x80] ;  /* 0x0000800001157983 */ /* 0x000ea80000100800 */
[----:B------:R-:W3:Y:S01]  /*118a0*/  LDL R61, [R1+0xb4] ;  /* 0x0000b400013d7983 */ /* 0x000ee20000100800 */
[----:B------:R-:W-:Y:S01]  /*118b0*/  IMAD.SHL.U32 R40, R3, 0x40, RZ ;  /* 0x0000004003287824 */ /* 0x000fe200078e00ff */
[----:B------:R-:W-:Y:S01]  /*118c0*/  SHF.R.S32.HI R44, RZ, 0x1f, R3 ;  /* 0x0000001fff2c7819 */ /* 0x000fe20000011403 */
[----:B------:R-:W-:Y:S01]  /*118d0*/  HADD2.F32 R56, -RZ, R107.H1_H1 ;  /* 0x3000006bff387230 */ /* 0x000fe20000004100 */
[--C-:B------:R-:W-:Y:S01]  /*118e0*/  SHF.R.U64 R28, R28, 0x10, R29.reuse ;  /* 0x000000101c1c7819 */ /* 0x100fe2000000121d */
[--C-:B------:R-:W-:Y:S01]  /*118f0*/  HADD2.F32 R58, -RZ, R105.reuse.H1_H1 ;  /* 0x30000069ff3a7230 */ /* 0x100fe20000004100 */
[----:B------:R-:W-:Y:S01]  /*11900*/  LOP3.LUT R41, R40, 0x1c0, RZ, 0xc0, !PT ;  /* 0x000001c028297812 */ /* 0x000fe200078ec0ff */
[----:B------:R-:W-:Y:S01]  /*11910*/  HADD2.F32 R105, -RZ, R105.H0_H0 ;  /* 0x20000069ff697230 */ /* 0x000fe20000004100 */
[----:B------:R-:W-:Y:S01]  /*11920*/  LEA.HI R44, R44, R3, RZ, 0x3 ;  /* 0x000000032c2c7211 */ /* 0x000fe200078f18ff */
[----:B------:R-:W-:Y:S01]  /*11930*/  HADD2.F32 R107, -RZ, R107.H0_H0 ;  /* 0x2000006bff6b7230 */ /* 0x000fe20000004100 */
[----:B------:R-:W-:-:S02]  /*11940*/  SHF.R.U32.HI R52, RZ, 0x10, R29 ;  /* 0x00000010ff347819 */ /* 0x000fc4000001161d */
[--C-:B------:R-:W-:Y:S01]  /*11950*/  SHF.R.U64 R29, R36, 0x10, R37.reuse ;  /* 0x00000010241d7819 */ /* 0x100fe20000001225 */
[----:B------:R-:W-:Y:S01]  /*11960*/  IMAD.SHL.U32 R44, R44, 0x40, RZ ;  /* 0x000000402c2c7824 */ /* 0x000fe200078e00ff */
[----:B------:R-:W-:Y:S01]  /*11970*/  SHF.R.U32.HI R57, RZ, 0x10, R37 ;  /* 0x00000010ff397819 */ /* 0x000fe20000011625 */
[----:B------:R-:W-:Y:S01]  /*11980*/  HADD2.F32 R52, -RZ, R52.H0_H0 ;  /* 0x20000034ff347230 */ /* 0x000fe20000004100 */
[--C-:B------:R-:W-:Y:S02]  /*11990*/  SHF.R.U64 R30, R30, 0x10, R31.reuse ;  /* 0x000000101e1e7819 */ /* 0x100fe4000000121f */
[----:B------:R-:W-:Y:S01]  /*119a0*/  LOP3.LUT R45, R44, 0xfffffe00, RZ, 0xc0, !PT ;  /* 0xfffffe002c2d7812 */ /* 0x000fe200078ec0ff */
[----:B------:R-:W-:Y:S01]  /*119b0*/  HADD2.F32 R57, -RZ, R57.H0_H0 ;  /* 0x20000039ff397230 */ /* 0x000fe20000004100 */
[----:B------:R-:W-:Y:S02]  /*119c0*/  SHF.R.U32.HI R36, RZ, 0x10, R31 ;  /* 0x00000010ff247819 */ /* 0x000fe4000001161f */
[----:B------:R-:W-:-:S02]  /*119d0*/  SHF.R.U64 R31, R38, 0x10, R39 ;  /* 0x00000010261f7819 */ /* 0x000fc40000001227 */
[----:B------:R-:W-:Y:S01]  /*119e0*/  SHF.R.U32.HI R38, RZ, 0x10, R39 ;  /* 0x00000010ff267819 */ /* 0x000fe20000011627 */
[----:B------:R-:W-:-:S04]  /*119f0*/  HADD2.F32 R36, -RZ, R36.H0_H0 ;  /* 0x20000024ff247230 */ /* 0x000fc80000004100 */
[----:B------:R-:W-:Y:S01]  /*11a00*/  HADD2.F32 R38, -RZ, R38.H0_H0 ;  /* 0x20000026ff267230 */ /* 0x000fe20000004100 */
[----:B--2---:R-:W-:-:S04]  /*11a10*/  LEA.HI R21, R20, R21, RZ, 0x1d ;  /* 0x0000001514157211 */ /* 0x004fc800078fe8ff */
[----:B------:R-:W-:Y:S01]  /*11a20*/  SHF.R.S32.HI R42, RZ, 0x1f, R21 ;  /* 0x0000001fff2a7819 */ /* 0x000fe20000011415 */
[----:B------:R-:W-:-:S03]  /*11a30*/  IMAD.SHL.U32 R40, R21, 0x8, RZ ;  /* 0x0000000815287824 */ /* 0x000fc600078e00ff */
[----:B------:R-:W-:Y:S02]  /*11a40*/  LEA.HI R42, R42, R21, RZ, 0x3 ;  /* 0x000000152a2a7211 */ /* 0x000fe400078f18ff */
[----:B------:R-:W-:Y:S02]  /*11a50*/  LOP3.LUT R21, R41, 0x38, R40, 0xf8, !PT ;  /* 0x0000003829157812 */ /* 0x000fe400078ef828 */
[----:B------:R-:W-:Y:S01]  /*11a60*/  SHF.R.U32.HI R40, RZ, 0x3, R41 ;  /* 0x00000003ff287819 */ /* 0x000fe20000011629 */
[----:B------:R-:W-:-:S03]  /*11a70*/  IMAD.SHL.U32 R42, R42, 0x400, RZ ;  /* 0x000004002a2a7824 */ /* 0x000fc600078e00ff */
[----:B------:R-:W-:Y:S02]  /*11a80*/  LOP3.LUT R21, R21, R40, RZ, 0x3c, !PT ;  /* 0x0000002815157212 */ /* 0x000fe400078e3cff */
[----:B------:R-:W-:Y:S02]  /*11a90*/  LOP3.LUT R44, R42, 0x7fffe000, RZ, 0xc0, !PT ;  /* 0x7fffe0002a2c7812 */ /* 0x000fe400078ec0ff */
[----:B---3--:R-:W0:Y:S02]  /*11aa0*/  LDS.128 R40, [R61] ;  /* 0x000000003d287984 */ /* 0x008e240000000c00 */
[----:B------:R-:W-:-:S04]  /*11ab0*/  IADD3 R44, R21, R44, R45 ;  /* 0x0000002c152c7210 */ /* 0x000fc80007ffe02d */
[----:B------:R-:W-:-:S05]  /*11ac0*/  LEA R21, R44, R17, 0x1 ;  /* 0x000000112c157211 */ /* 0x000fca00078e08ff */
[----:B------:R-:W1:Y:S01]  /*11ad0*/  LDS.128 R44, [R21+0x10400] ;  /* 0x01040000152c7984 */ /* 0x000e620000000c00 */
[--C-:B0-----:R-:W-:Y:S02]  /*11ae0*/  HADD2.F32 R53, -RZ, R41.reuse.H0_H0 ;  /* 0x20000029ff357230 */ /* 0x101fe40000004100 */
[----:B------:R-:W-:Y:S02]  /*11af0*/  HADD2.F32 R50, -RZ, R41.H1_H1 ;  /* 0x30000029ff327230 */ /* 0x000fe40000004100 */
[----:B------:R-:W-:Y:S02]  /*11b00*/  HADD2.F32 R48, -RZ, R40.H0_H0 ;  /* 0x20000028ff307230 */ /* 0x000fe40000004100 */
[----:B------:R-:W-:Y:S02]  /*11b10*/  HADD2.F32 R37, -RZ, R42.H0_H0 ;  /* 0x2000002aff257230 */ /* 0x000fe40000004100 */
[--C-:B------:R-:W-:Y:S02]  /*11b20*/  HADD2.F32 R39, -RZ, R43.reuse.H0_H0 ;  /* 0x2000002bff277230 */ /* 0x100fe40000004100 */
[----:B------:R-:W-:-:S02]  /*11b30*/  HADD2.F32 R43, -RZ, R43.H1_H1 ;  /* 0x3000002bff2b7230 */ /* 0x000fc40000004100 */
[--C-:B-1----:R-:W-:Y:S02]  /*11b40*/  HADD2.F32 R41, -RZ, R45.reuse.H0_H0 ;  /* 0x2000002dff297230 */ /* 0x102fe40000004100 */
[----:B------:R-:W-:Y:S02]  /*11b50*/  HADD2.F32 R54, -RZ, R44.H0_H0 ;  /* 0x2000002cff367230 */ /* 0x000fe40000004100 */
[----:B------:R-:W-:Y:S02]  /*11b60*/  HADD2.F32 R55, -RZ, R45.H1_H1 ;  /* 0x3000002dff377230 */ /* 0x000fe40000004100 */
[C---:B------:R-:W-:Y:S01]  /*11b70*/  FMUL.FTZ R60, R41.reuse, R58 ;  /* 0x0000003a293c7220 */ /* 0x040fe20000410000 */
[-C--:B------:R-:W-:Y:S01]  /*11b80*/  FMUL.FTZ R62, R41, R56.reuse ;  /* 0x00000038293e7220 */ /* 0x080fe20000410000 */
[----:B------:R-:W-:Y:S02]  /*11b90*/  HADD2.F32 R51, -RZ, R46.H0_H0 ;  /* 0x2000002eff337230 */ /* 0x000fe40000004100 */
[C---:B------:R-:W-:Y:S01]  /*11ba0*/  FFMA.FTZ R41, R53.reuse, R56, -R60 ;  /* 0x0000003835297223 */ /* 0x040fe2000001083c */
[----:B------:R-:W-:Y:S01]  /*11bb0*/  FFMA.FTZ R45, R53, R58, R62 ;  /* 0x0000003a352d7223 */ /* 0x000fe2000001003e */
[----:B------:R-:W-:Y:S01]  /*11bc0*/  FMUL.FTZ R53, R54, R105 ;  /* 0x0000006936357220 */ /* 0x000fe20000410000 */
[----:B------:R-:W-:-:S02]  /*11bd0*/  HADD2.F32 R56, -RZ, R106.H0_H0 ;  /* 0x2000006aff387230 */ /* 0x000fc40000004100 */
[-C--:B------:R-:W-:Y:S01]  /*11be0*/  FMUL.FTZ R58, R54, R107.reuse ;  /* 0x0000006b363a7220 */ /* 0x080fe20000410000 */
[----:B------:R-:W-:Y:S02]  /*11bf0*/  HADD2.F32 R54, -RZ, R108.H0_H0 ;  /* 0x2000006cff367230 */ /* 0x000fe40000004100 */
[C---:B------:R-:W-:Y:S01]  /*11c00*/  FFMA.FTZ R53, R48.reuse, R107, -R53 ;  /* 0x0000006b30357223 */ /* 0x040fe20000010835 */
[----:B------:R-:W-:Y:S02]  /*11c10*/  HADD2.F32 R49, -RZ, R47.H0_H0 ;  /* 0x2000002fff317230 */ /* 0x000fe40000004100 */
[----:B------:R-:W-:Y:S01]  /*11c20*/  FFMA.FTZ R48, R48, R105, R58 ;  /* 0x0000006930307223 */ /* 0x000fe2000001003a */
[C---:B------:R-:W-:Y:S01]  /*11c30*/  FMUL.FTZ R58, R51.reuse, R56 ;  /* 0x00000038333a7220 */ /* 0x040fe20000410000 */
[----:B------:R-:W-:Y:S02]  /*11c40*/  HADD2.F32 R106, -RZ, R106.H1_H1 ;  /* 0x3000006aff6a7230 */ /* 0x000fe40000004100 */
[----:B------:R-:W-:Y:S01]  /*11c50*/  FMUL.FTZ R60, R51, R54 ;  /* 0x00000036333c7220 */ /* 0x000fe20000410000 */
[----:B------:R-:W-:-:S02]  /*11c60*/  HADD2.F32 R108, -RZ, R108.H1_H1 ;  /* 0x3000006cff6c7230 */ /* 0x000fc40000004100 */
[----:B------:R-:W-:Y:S01]  /*11c70*/  FFMA.FTZ R51, R37, R54, -R58 ;  /* 0x0000003625337223 */ /* 0x000fe2000001083a */
[----:B------:R-:W-:Y:S02]  /*11c80*/  HADD2.F32 R47, -RZ, R47.H1_H1 ;  /* 0x3000002fff2f7230 */ /* 0x000fe40000004100 */
[----:B------:R-:W-:Y:S01]  /*11c90*/  FMUL.FTZ R54, R49, R106 ;  /* 0x0000006a31367220 */ /* 0x000fe20000410000 */
[----:B------:R-:W-:Y:S01]  /*11ca0*/  FMUL.FTZ R59, R55, R57 ;  /* 0x00000039373b7220 */ /* 0x000fe20000410000 */
[----:B------:R-:W-:Y:S01]  /*11cb0*/  FMUL.FTZ R49, R49, R108 ;  /* 0x0000006c31317220 */ /* 0x000fe20000410000 */
[----:B------:R-:W-:Y:S01]  /*11cc0*/  FMUL.FTZ R55, R55, R52 ;  /* 0x0000003437377220 */ /* 0x000fe20000410000 */
[----:B------:R-:W-:Y:S01]  /*11cd0*/  FFMA.FTZ R60, R37, R56, R60 ;  /* 0x00000038253c7223 */ /* 0x000fe2000001003c */
[C---:B------:R-:W-:Y:S01]  /*11ce0*/  FFMA.FTZ R54, R39.reuse, R108, -R54 ;  /* 0x0000006c27367223 */ /* 0x040fe20000010836 */
[----:B------:R-:W-:Y:S01]  /*11cf0*/  FFMA.FTZ R49, R39, R106, R49 ;  /* 0x0000006a27317223 */ /* 0x000fe20000010031 */
[----:B------:R-:W-:-:S02]  /*11d00*/  HADD2.F32 R44, -RZ, R44.H1_H1 ;  /* 0x3000002cff2c7230 */ /* 0x000fc40000004100 */
[C---:B------:R-:W-:Y:S01]  /*11d10*/  FMUL.FTZ R56, R47.reuse, R38 ;  /* 0x000000262f387220 */ /* 0x040fe20000410000 */
[----:B------:R-:W-:Y:S02]  /*11d20*/  HADD2.F32 R46, -RZ, R46.H1_H1 ;  /* 0x3000002eff2e7230 */ /* 0x000fe40000004100 */
[----:B------:R-:W-:Y:S01]  /*11d30*/  FMUL.FTZ R58, R47, R36 ;  /* 0x000000242f3a7220 */ /* 0x000fe20000410000 */
[----:B------:R-:W-:Y:S02]  /*11d40*/  HADD2.F32 R37, -RZ, R29.H0_H0 ;  /* 0x2000001dff257230 */ /* 0x000fe40000004100 */
[C---:B------:R-:W-:Y:S01]  /*11d50*/  FFMA.FTZ R52, R50.reuse, R52, -R59 ;  /* 0x0000003432347223 */ /* 0x040fe2000001083b */
[----:B------:R-:W-:Y:S02]  /*11d60*/  HADD2.F32 R39, -RZ, R31.H0_H0 ;  /* 0x2000001fff277230 */ /* 0x000fe40000004100 */
[----:B------:R-:W-:Y:S01]  /*11d70*/  FFMA.FTZ R50, R50, R57, R55 ;  /* 0x0000003932327223 */ /* 0x000fe20000010037 */
[----:B------:R-:W-:-:S02]  /*11d80*/  HADD2.F32 R29, -RZ, R28.H0_H0 ;  /* 0x2000001cff1d7230 */ /* 0x000fc40000004100 */
[C---:B------:R-:W-:Y:S01]  /*11d90*/  FFMA.FTZ R55, R43.reuse, R36, -R56 ;  /* 0x000000242b377223 */ /* 0x040fe20000010838 */
        /* <DEDUP_REMOVED lines=22> */
.L_x_1732:
[----:B------:R-:W-:Y:S05]  /*11f00*/  BSYNC B2 ;  /* 0x0000000000027941 */ /* 0x000fea0003800000 */
.L_x_1731:
[----:B------:R-:W-:Y:S05]  /*11f10*/  @P1 BRA `(.L_x_1730) ;  /* 0x00000004009c1947 */ /* 0x000fea0003800000 */
[----:B0-----:R-:W2:Y:S04]  /*11f20*/  LDL R28, [R1+0xa0] ;  /* 0x0000a000011c7983 */ /* 0x001ea80000100800 */
[----:B------:R-:W3:Y:S01]  /*11f30*/  LDL R51, [R1+0xb0] ;  /* 0x0000b00001337983 */ /* 0x000ee20000100800 */
[----:B------:R-:W-:Y:S01]  /*11f40*/  IMAD.SHL.U32 R21, R3, 0x40, RZ ;  /* 0x0000004003157824 */ /* 0x000fe200078e00ff */
[----:B------:R-:W-:Y:S01]  /*11f50*/  SHF.R.S32.HI R30, RZ, 0x1f, R3 ;  /* 0x0000001fff1e7819 */ /* 0x000fe20000011403 */
[--C-:B------:R-:W-:Y:S01]  /*11f60*/  HADD2.F32 R45, -RZ, R94.reuse.H1_H1 ;  /* 0x3000005eff2d7230 */ /* 0x100fe20000004100 */
[----:B------:R-:W-:Y:S01]  /*11f70*/  SHF.R.U32.HI R44, RZ, 0x10, R33 ;  /* 0x00000010ff2c7819 */ /* 0x000fe20000011621 */
[----:B------:R-:W-:Y:S01]  /*11f80*/  HADD2.F32 R94, -RZ, R94.H0_H0 ;  /* 0x2000005eff5e7230 */ /* 0x000fe20000004100 */
[----:B------:R-:W-:-:S02]  /*11f90*/  LEA.HI R30, R30, R3, RZ, 0x3 ;  /* 0x000000031e1e7211 */ /* 0x000fc400078f18ff */
[----:B------:R-:W-:Y:S01]  /*11fa0*/  SHF.R.U32.HI R46, RZ, 0x10, R25 ;  /* 0x00000010ff2e7819 */ /* 0x000fe20000011619 */
[----:B------:R-:W-:Y:S01]  /*11fb0*/  HADD2.F32 R44, -RZ, R44.H0_H0 ;  /* 0x2000002cff2c7230 */ /* 0x000fe20000004100 */
[----:B------:R-:W-:Y:S01]  /*11fc0*/  SHF.R.U32.HI R50, RZ, 0x10, R27 ;  /* 0x00000010ff327819 */ /* 0x000fe2000001161b */
[----:B------:R-:W-:Y:S01]  /*11fd0*/  IMAD.SHL.U32 R30, R30, 0x40, RZ ;  /* 0x000000401e1e7824 */ /* 0x000fe200078e00ff */
[----:B------:R-:W-:Y:S02]  /*11fe0*/  SHF.R.U32.HI R49, RZ, 0x10, R35 ;  /* 0x00000010ff317819 */ /* 0x000fe40000011623 */
[----:B--2---:R-:W-:Y:S02]  /*11ff0*/  LEA.HI R20, R20, R28, RZ, 0x1d ;  /* 0x0000001c14147211 */ /* 0x004fe400078fe8ff */
[----:B------:R-:W-:Y:S02]  /*12000*/  LOP3.LUT R28, R21, 0x1c0, RZ, 0xc0, !PT ;  /* 0x000001c0151c7812 */ /* 0x000fe400078ec0ff */
[----:B------:R-:W-:Y:S01]  /*12010*/  SHF.R.S32.HI R29, RZ, 0x1f, R20 ;  /* 0x0000001fff1d7819 */ /* 0x000fe20000011414 */
[----:B------:R-:W-:-:S03]  /*12020*/  IMAD.SHL.U32 R21, R20, 0x8, RZ ;  /* 0x0000000814157824 */ /* 0x000fc600078e00ff */
[----:B------:R-:W-:Y:S02]  /*12030*/  LEA.HI R29, R29, R20, RZ, 0x3 ;  /* 0x000000141d1d7211 */ /* 0x000fe400078f18ff */
[----:B------:R-:W-:Y:S02]  /*12040*/  LOP3.LUT R3, R28, 0x38, R21, 0xf8, !PT ;  /* 0x000000381c037812 */ /* 0x000fe400078ef815 */
[----:B------:R-:W-:Y:S01]  /*12050*/  SHF.R.U32.HI R28, RZ, 0x3, R28 ;  /* 0x00000003ff1c7819 */ /* 0x000fe2000001161c */
[----:B------:R-:W-:Y:S01]  /*12060*/  IMAD.SHL.U32 R29, R29, 0x400, RZ ;  /* 0x000004001d1d7824 */ /* 0x000fe200078e00ff */
[----:B------:R-:W-:Y:S02]  /*12070*/  LOP3.LUT R21, R30, 0xfffffe00, RZ, 0xc0, !PT ;  /* 0xfffffe001e157812 */ /* 0x000fe400078ec0ff */
[----:B------:R-:W-:Y:S02]  /*12080*/  LOP3.LUT R3, R3, R28, RZ, 0x3c, !PT ;  /* 0x0000001c03037212 */ /* 0x000fe400078e3cff */
[----:B------:R-:W-:-:S02]  /*12090*/  LOP3.LUT R20, R29, 0x7fffe000, RZ, 0xc0, !PT ;  /* 0x7fffe0001d147812 */ /* 0x000fc400078ec0ff */
[----:B---3--:R-:W0:Y:S02]  /*120a0*/  LDS.128 R28, [R51] ;  /* 0x00000000331c7984 */ /* 0x008e240000000c00 */
[----:B------:R-:W-:Y:S02]  /*120b0*/  IADD3 R20, R3, R20, R21 ;  /* 0x0000001403147210 */ /* 0x000fe40007ffe015 */
[----:B------:R-:W-:-:S03]  /*120c0*/  SHF.R.U64 R21, R26, 0x10, R27 ;  /* 0x000000101a157819 */ /* 0x000fc6000000121b */
[----:B------:R-:W-:Y:S01]  /*120d0*/  IMAD R3, R20, 0x2, R17 ;  /* 0x0000000214037824 */ /* 0x000fe200078e0211 */
[----:B------:R-:W-:Y:S01]  /*120e0*/  SHF.R.U64 R20, R24, 0x10, R25 ;  /* 0x0000001018147819 */ /* 0x000fe20000001219 */
[----:B------:R-:W-:Y:S01]  /*120f0*/  HADD2.F32 R21, -RZ, R21.H0_H0 ;  /* 0x20000015ff157230 */ /* 0x000fe20000004100 */
[----:B------:R-:W-:Y:S02]  /*12100*/  SHF.R.U64 R24, R32, 0x10, R33 ;  /* 0x0000001020187819 */ /* 0x000fe40000001221 */
[----:B------:R-:W1:Y:S01]  /*12110*/  LDS.128 R36, [R3+0x10400] ;  /* 0x0104000003247984 */ /* 0x000e620000000c00 */
[----:B------:R-:W-:-:S05]  /*12120*/  SHF.R.U64 R25, R34, 0x10, R35 ;  /* 0x0000001022197819 */ /* 0x000fca0000001223 */
[----:B------:R-:W-:Y:S02]  /*12130*/  HADD2.F32 R25, -RZ, R25.H0_H0 ;  /* 0x20000019ff197230 */ /* 0x000fe40000004100 */
[--C-:B0-----:R-:W-:Y:S02]  /*12140*/  HADD2.F32 R32, -RZ, R29.reuse.H0_H0 ;  /* 0x2000001dff207230 */ /* 0x101fe40000004100 */
[----:B------:R-:W-:Y:S02]  /*12150*/  HADD2.F32 R33, -RZ, R29.H1_H1 ;  /* 0x3000001dff217230 */ /* 0x000fe40000004100 */
[--C-:B------:R-:W-:Y:S02]  /*12160*/  HADD2.F32 R29, -RZ, R96.reuse.H1_H1 ;  /* 0x30000060ff1d7230 */ /* 0x100fe40000004100 */
[----:B------:R-:W-:Y:S02]  /*12170*/  HADD2.F32 R96, -RZ, R96.H0_H0 ;  /* 0x20000060ff607230 */ /* 0x000fe40000004100 */
[----:B------:R-:W-:-:S02]  /*12180*/  HADD2.F32 R27, -RZ, R28.H0_H0 ;  /* 0x2000001cff1b7230 */ /* 0x000fc40000004100 */
[----:B------:R-:W-:Y:S02]  /*12190*/  HADD2.F32 R34, -RZ, R30.H0_H0 ;  /* 0x2000001eff227230 */ /* 0x000fe40000004100 */
[--C-:B-1----:R-:W-:Y:S02]  /*121a0*/  HADD2.F32 R26, -RZ, R37.reuse.H0_H0 ;  /* 0x20000025ff1a7230 */ /* 0x102fe40000004100 */
[----:B------:R-:W-:Y:S02]  /*121b0*/  HADD2.F32 R40, -RZ, R37.H1_H1 ;  /* 0x30000025ff287230 */ /* 0x000fe40000004100 */
[----:B------:R-:W-:Y:S02]  /*121c0*/  HADD2.F32 R37, -RZ, R36.H0_H0 ;  /* 0x20000024ff257230 */ /* 0x000fe40000004100 */
[C---:B------:R-:W-:Y:S01]  /*121d0*/  FMUL.FTZ R43, R26.reuse, R45 ;  /* 0x0000002d1a2b7220 */ /* 0x040fe20000410000 */
[----:B------:R-:W-:Y:S01]  /*121e0*/  FMUL.FTZ R47, R26, R29 ;  /* 0x0000001d1a2f7220 */ /* 0x000fe20000410000 */
[----:B------:R-:W-:-:S02]  /*121f0*/  HADD2.F32 R41, -RZ, R38.H0_H0 ;  /* 0x20000026ff297230 */ /* 0x000fc40000004100 */
[C---:B------:R-:W-:Y:S01]  /*12200*/  FFMA.FTZ R26, R32.reuse, R29, -R43 ;  /* 0x0000001d201a7223 */ /* 0x040fe2000001082b */
[----:B------:R-:W-:Y:S02]  /*12210*/  HADD2.F32 R43, -RZ, R46.H0_H0 ;  /* 0x2000002eff2b7230 */ /* 0x000fe40000004100 */
[----:B------:R-:W-:Y:S01]  /*12220*/  FFMA.FTZ R29, R32, R45, R47 ;  /* 0x0000002d201d7223 */ /* 0x000fe2000001002f */
[C---:B------:R-:W-:Y:S01]  /*12230*/  FMUL.FTZ R32, R37.reuse, R94 ;  /* 0x0000005e25207220 */ /* 0x040fe20000410000 */
[C---:B------:R-:W-:Y:S01]  /*12240*/  FMUL.FTZ R46, R40.reuse, R44 ;  /* 0x0000002c282e7220 */ /* 0x040fe20000410000 */
[-C--:B------:R-:W-:Y:S01]  /*12250*/  FMUL.FTZ R37, R37, R96.reuse ;  /* 0x0000006025257220 */ /* 0x080fe20000410000 */
[----:B------:R-:W-:Y:S01]  /*12260*/  FMUL.FTZ R48, R40, R43 ;  /* 0x0000002b28307220 */ /* 0x000fe20000410000 */
[----:B------:R-:W-:Y:S02]  /*12270*/  HADD2.F32 R40, -RZ, R95.H0_H0 ;  /* 0x2000005fff287230 */ /* 0x000fe40000004100 */
[----:B------:R-:W-:Y:S01]  /*12280*/  FFMA.FTZ R96, R27, R96, -R32 ;  /* 0x000000601b607223 */ /* 0x000fe20000010820 */
[----:B------:R-:W-:-:S02]  /*12290*/  HADD2.F32 R32, -RZ, R97.H0_H0 ;  /* 0x20000061ff207230 */ /* 0x000fc40000004100 */
[----:B------:R-:W-:Y:S01]  /*122a0*/  FFMA.FTZ R37, R27, R94, R37 ;  /* 0x0000005e1b257223 */ /* 0x000fe20000010025 */
[----:B------:R-:W-:Y:S01]  /*122b0*/  FFMA.FTZ R43, R33, R43, -R46 ;  /* 0x0000002b212b7223 */ /* 0x000fe2000001082e */
[----:B------:R-:W-:Y:S01]  /*122c0*/  FMUL.FTZ R27, R41, R40 ;  /* 0x00000028291b7220 */ /* 0x000fe20000410000 */
[----:B------:R-:W-:Y:S01]  /*122d0*/  FFMA.FTZ R48, R33, R44, R48 ;  /* 0x0000002c21307223 */ /* 0x000fe20000010030 */
[-C--:B------:R-:W-:Y:S01]  /*122e0*/  FMUL.FTZ R33, R41, R32.reuse ;  /* 0x0000002029217220 */ /* 0x080fe20000410000 */
[--C-:B------:R-:W-:Y:S02]  /*122f0*/  HADD2.F32 R42, -RZ, R39.reuse.H0_H0 ;  /* 0x20000027ff2a7230 */ /* 0x100fe40000004100 */
[C---:B------:R-:W-:Y:S01]  /*12300*/  FFMA.FTZ R41, R34.reuse, R32, -R27 ;  /* 0x0000002022297223 */ /* 0x040fe2000001081b */
[----:B------:R-:W-:Y:S02]  /*12310*/  HADD2.F32 R39, -RZ, R39.H1_H1 ;  /* 0x30000027ff277230 */ /* 0x000fe40000004100 */
[----:B------:R-:W-:Y:S01]  /*12320*/  FFMA.FTZ R34, R34, R40, R33 ;  /* 0x0000002822227223 */ /* 0x000fe20000010021 */
[----:B------:R-:W-:Y:S01]  /*12330*/  HADD2.F32 R44, -RZ, R49.H0_H0 ;  /* 0x20000031ff2c7230 */ /* 0x000fe20000004100 */
[----:B------:R-:W-:Y:S01]  /*12340*/  F2FP.F16.F32.PACK_AB R29, R48, R29 ;  /* 0x0000001d301d723e */ /* 0x000fe200000000ff */
[----:B------:R-:W-:-:S02]  /*12350*/  HADD2.F32 R32, -RZ, R50.H0_H0 ;  /* 0x20000032ff207230 */ /* 0x000fc40000004100 */
[----:B------:R-:W-:Y:S02]  /*12360*/  HADD2.F32 R35, -RZ, R31.H0_H0 ;  /* 0x2000001fff237230 */ /* 0x000fe40000004100 */
[C---:B------:R-:W-:Y:S01]  /*12370*/  FMUL.FTZ R40, R39.reuse, R44 ;  /* 0x0000002c27287220 */ /* 0x040fe20000410000 */
[----:B------:R-:W-:Y:S02]  /*12380*/  HADD2.F32 R95, -RZ, R95.H1_H1 ;  /* 0x3000005fff5f7230 */ /* 0x000fe40000004100 */
[----:B------:R-:W-:Y:S01]  /*12390*/  FMUL.FTZ R50, R39, R32 ;  /* 0x0000002027327220 */ /* 0x000fe20000410000 */
[----:B------:R-:W-:Y:S02]  /*123a0*/  HADD2.F32 R31, -RZ, R31.H1_H1 ;  /* 0x3000001fff1f7230 */ /* 0x000fe40000004100 */
[----:B------:R-:W-:Y:S02]  /*123b0*/  HADD2.F32 R97, -RZ, R97.H1_H1 ;  /* 0x30000061ff617230 */ /* 0x000fe40000004100 */
[----:B------:R-:W-:Y:S01]  /*123c0*/  FMUL.FTZ R46, R42, R95 ;  /* 0x0000005f2a2e7220 */ /* 0x000fe20000410000 */
[----:B------:R-:W-:-:S02]  /*123d0*/  HADD2.F32 R36, -RZ, R36.H1_H1 ;  /* 0x30000024ff247230 */ /* 0x000fc40000004100 */
[C---:B------:R-:W-:Y:S01]  /*123e0*/  FFMA.FTZ R45, R31.reuse, R32, -R40 ;  /* 0x000000201f2d7223 */ /* 0x040fe20000010828 */
[----:B------:R-:W-:Y:S02]  /*123f0*/  HADD2.F32 R38, -RZ, R38.H1_H1 ;  /* 0x30000026ff267230 */ /* 0x000fe40000004100 */
[----:B------:R-:W-:Y:S01]  /*12400*/  FMUL.FTZ R42, R42, R97 ;  /* 0x000000612a2a7220 */ /* 0x000fe20000410000 */
[----:B------:R-:W-:Y:S02]  /*12410*/  HADD2.F32 R33, -RZ, R24.H0_H0 ;  /* 0x20000018ff217230 */ /* 0x000fe40000004100 */
[----:B------:R-:W-:Y:S01]  /*12420*/  FFMA.FTZ R47, R31, R44, R50 ;  /* 0x0000002c1f2f7223 */ /* 0x000fe20000010032 */
[----:B------:R-:W-:Y:S02]  /*12430*/  HADD2.F32 R27, -RZ, R20.H0_H0 ;  /* 0x20000014ff1b7230 */ /* 0x000fe40000004100 */
[----:B------:R-:W-:Y:S01]  /*12440*/  FMUL.FTZ R39, R38, R25 ;  /* 0x0000001926277220 */ /* 0x000fe20000410000 */
[----:B------:R-:W-:-:S02]  /*12450*/  HADD2.F32 R28, -RZ, R28.H1_H1 ;  /* 0x3000001cff1c7230 */ /* 0x000fc40000004100 */
[C---:B------:R-:W-:Y:S01]  /*12460*/  FMUL.FTZ R31, R36.reuse, R33 ;  /* 0x00000021241f7220 */ /* 0x040fe20000410000 */
[----:B------:R-:W-:Y:S02]  /*12470*/  HADD2.F32 R30, -RZ, R30.H1_H1 ;  /* 0x3000001eff1e7230 */ /* 0x000fe40000004100 */
[----:B------:R-:W-:Y:S01]  /*12480*/  FMUL.FTZ R36, R36, R27 ;  /* 0x0000001b24247220 */ /* 0x000fe20000410000 */
[----:B------:R-:W-:Y:S01]  /*12490*/  FMUL.FTZ R38, R38, R21 ;  /* 0x0000001526267220 */ /* 0x000fe20000410000 */
[C---:B------:R-:W-:Y:S01]  /*124a0*/  FFMA.FTZ R46, R35.reuse, R97, -R46 ;  /* 0x00000061232e7223 */ /* 0x040fe2000001082e */
[----:B------:R-:W-:Y:S01]  /*124b0*/  FFMA.FTZ R42, R35, R95, R42 ;  /* 0x0000005f232a7223 */ /* 0x000fe2000001002a */
        /* <DEDUP_REMOVED lines=13> */
.L_x_1730:
[----:B------:R-:W-:Y:S05]  /*12590*/  BSYNC B1 ;  /* 0x0000000000017941 */ /* 0x000fea0003800000 */
.L_x_1729:
[----:B--2---:R-:W-:-:S04]  /*125a0*/  IADD3 R3, R121, 0x60, RZ ;  /* 0x0000006079037810 */ /* 0x004fc80007ffe0ff */
[----:B------:R-:W-:-:S13]  /*125b0*/  ISETP.GE.AND P0, PT, R3, R0, PT ;  /* 0x000000000300720c */ /* 0x000fda0003f06270 */
[----:B------:R-:W-:Y:S05]  /*125c0*/  @P0 BRA `(.L_x_1700) ;  /* 0x0000000c00540947 */ /* 0x000fea0003800000 */
[----:B------:R-:W2:Y:S01]  /*125d0*/  LDC R0, c[0x0][0x3f4] ;  /* 0x0000fd00ff007b82 */ /* 0x000ea20000000800 */
[----:B------:R-:W-:Y:S01]  /*125e0*/  BSSY B1, `(.L_x_1733) ;  /* 0x000006b000017945 */ /* 0x000fe20003800000 */
[-C--:B--2---:R-:W-:Y:S02]  /*125f0*/  ISETP.GE.AND P0, PT, R18, R0.reuse, PT ;  /* 0x000000001200720c */ /* 0x084fe40003f06270 */
[----:B------:R-:W-:-:S11]  /*12600*/  ISETP.GE.AND P1, PT, R203, R0, PT ;  /* 0x00000000cb00720c */ /* 0x000fd60003f26270 */
[----:B------:R-:W-:Y:S05]  /*12610*/  @P0 BRA `(.L_x_1734) ;  /* 0x00000004009c0947 */ /* 0x000fea0003800000 */
[----:B01----:R-:W2:Y:S04]  /*12620*/  LDL R20, [R1+0x80] ;  /* 0x0000800001147983 */ /* 0x003ea80000100800 */
[----:B------:R-:W3:Y:S01]  /*12630*/  LDL R47, [R1+0xac] ;  /* 0x0000ac00012f7983 */ /* 0x000ee20000100800 */
[----:B------:R-:W-:Y:S01]  /*12640*/  IMAD.SHL.U32 R21, R3, 0x40, RZ ;  /* 0x0000004003157824 */ /* 0x000fe200078e00ff */
[----:B------:R-:W-:Y:S01]  /*12650*/  SHF.R.S32.HI R26, RZ, 0x1f, R3 ;  /* 0x0000001fff1a7819 */ /* 0x000fe20000011403 */
[----:B------:R-:W-:Y:S01]  /*12660*/  HADD2.F32 R34, -RZ, R98.H1_H1 ;  /* 0x30000062ff227230 */ /* 0x000fe20000004100 */
[----:B------:R-:W-:Y:S01]  /*12670*/  SHF.R.U64 R46, R12, 0x10, R13 ;  /* 0x000000100c2e7819 */ /* 0x000fe2000000120d */
[----:B------:R-:W-:Y:S01]  /*12680*/  HADD2.F32 R32, -RZ, R100.H1_H1 ;  /* 0x30000064ff207230 */ /* 0x000fe20000004100 */
[----:B------:R-:W-:-:S02]  /*12690*/  LOP3.LUT R24, R21, 0x1c0, RZ, 0xc0, !PT ;  /* 0x000001c015187812 */ /* 0x000fc400078ec0ff */
[----:B------:R-:W-:Y:S02]  /*126a0*/  LEA.HI R26, R26, R3, RZ, 0x3 ;  /* 0x000000031a1a7211 */ /* 0x000fe400078f18ff */
[--C-:B------:R-:W-:Y:S02]  /*126b0*/  SHF.R.U64 R43, R4, 0x10, R5.reuse ;  /* 0x00000010042b7819 */ /* 0x100fe40000001205 */
[----:B------:R-:W-:Y:S01]  /*126c0*/  SHF.R.U32.HI R36, RZ, 0x10, R5 ;  /* 0x00000010ff247819 */ /* 0x000fe20000011605 */
[----:B------:R-:W-:Y:S01]  /*126d0*/  IMAD.SHL.U32 R26, R26, 0x40, RZ ;  /* 0x000000401a1a7824 */ /* 0x000fe200078e00ff */
[--C-:B------:R-:W-:Y:S02]  /*126e0*/  SHF.R.U64 R45, R14, 0x10, R15.reuse ;  /* 0x000000100e2d7819 */ /* 0x100fe4000000120f */
[----:B------:R-:W-:Y:S01]  /*126f0*/  SHF.R.U32.HI R44, RZ, 0x10, R15 ;  /* 0x00000010ff2c7819 */ /* 0x000fe2000001160f */
[----:B------:R-:W-:Y:S01]  /*12700*/  HADD2.F32 R36, -RZ, R36.H0_H0 ;  /* 0x20000024ff247230 */ /* 0x000fe20000004100 */
[----:B------:R-:W-:-:S02]  /*12710*/  LOP3.LUT R28, R26, 0xfffffe00, RZ, 0xc0, !PT ;  /* 0xfffffe001a1c7812 */ /* 0x000fc400078ec0ff */
[--C-:B------:R-:W-:Y:S02]  /*12720*/  SHF.R.U32.HI R39, RZ, 0x10, R7.reuse ;  /* 0x00000010ff277819 */ /* 0x100fe40000011607 */
[----:B------:R-:W-:Y:S02]  /*12730*/  SHF.R.U64 R41, R6, 0x10, R7 ;  /* 0x0000001006297819 */ /* 0x000fe40000001207 */
        /* <DEDUP_REMOVED lines=10> */
[----:B------:R-:W-:Y:S02]  /*127e0*/  IADD3 R20, R20, R21, R28 ;  /* 0x0000001514147210 */ /* 0x000fe40007ffe01c */
[----:B------:R-:W-:-:S03]  /*127f0*/  SHF.R.U32.HI R21, RZ, 0x10, R13 ;  /* 0x00000010ff157819 */ /* 0x000fc6000001160d */
[----:B------:R-:W-:-:S05]  /*12800*/  IMAD R20, R20, 0x2, R17 ;  /* 0x0000000214147824 */ /* 0x000fca00078e0211 */
        /* <DEDUP_REMOVED lines=8> */
[----:B------:R-:W-:Y:S02]  /*12890*/  HADD2.F32 R29, -RZ, R29.H1_H1 ;  /* 0x3000001dff1d7230 */ /* 0x000fe40000004100 */
[----:B------:R-:W-:Y:S02]  /*128a0*/  HADD2.F32 R12, -RZ, R28.H0_H0 ;  /* 0x2000001cff0c7230 */ /* 0x000fe40000004100 */
[C---:B------:R-:W-:Y:S01]  /*128b0*/  FMUL.FTZ R38, R13.reuse, R34 ;  /* 0x000000220d267220 */ /* 0x040fe20000410000 */
[----:B------:R-:W-:Y:S01]  /*128c0*/  FMUL.FTZ R40, R13, R32 ;  /* 0x000000200d287220 */ /* 0x000fe20000410000 */
[----:B------:R-:W-:Y:S02]  /*128d0*/  HADD2.F32 R13, -RZ, R98.H0_H0 ;  /* 0x20000062ff0d7230 */ /* 0x000fe40000004100 */
[----:B------:R-:W-:Y:S01]  /*128e0*/  FMUL.FTZ R42, R29, R36 ;  /* 0x000000241d2a7220 */ /* 0x000fe20000410000 */
[----:B------:R-:W-:Y:S01]  /*128f0*/  FFMA.FTZ R38, R5, R32, -R38 ;  /* 0x0000002005267223 */ /* 0x000fe20000010826 */
[----:B------:R-:W-:-:S02]  /*12900*/  HADD2.F32 R32, -RZ, R21.H0_H0 ;  /* 0x20000015ff207230 */ /* 0x000fc40000004100 */
[----:B------:R-:W-:Y:S01]  /*12910*/  FFMA.FTZ R40, R5, R34, R40 ;  /* 0x0000002205287223 */ /* 0x000fe20000010028 */
[----:B------:R-:W-:Y:S02]  /*12920*/  HADD2.F32 R5, -RZ, R100.H0_H0 ;  /* 0x20000064ff057230 */ /* 0x000fe40000004100 */
[----:B------:R-:W-:Y:S02]  /*12930*/  HADD2.F32 R14, -RZ, R30.H0_H0 ;  /* 0x2000001eff0e7230 */ /* 0x000fe40000004100 */
[-C--:B------:R-:W-:Y:S01]  /*12940*/  FMUL.FTZ R34, R29, R32.reuse ;  /* 0x000000201d227220 */ /* 0x080fe20000410000 */
[C---:B------:R-:W-:Y:S01]  /*12950*/  FMUL.FTZ R29, R12.reuse, R13 ;  /* 0x0000000d0c1d7220 */ /* 0x040fe20000410000 */
[-C--:B------:R-:W-:Y:S01]  /*12960*/  FMUL.FTZ R12, R12, R5.reuse ;  /* 0x000000050c0c7220 */ /* 0x080fe20000410000 */
[C---:B------:R-:W-:Y:S01]  /*12970*/  FFMA.FTZ R33, R25.reuse, R32, -R42 ;  /* 0x0000002019217223 */ /* 0x040fe2000001082a */
[----:B------:R-:W-:Y:S01]  /*12980*/  FFMA.FTZ R35, R25, R36, R34 ;  /* 0x0000002419237223 */ /* 0x000fe20000010022 */
[----:B------:R-:W-:Y:S01]  /*12990*/  FFMA.FTZ R29, R4, R5, -R29 ;  /* 0x00000005041d7223 */ /* 0x000fe2000001081d */
[----:B------:R-:W-:-:S02]  /*129a0*/  HADD2.F32 R15, -RZ, R31.H0_H0 ;  /* 0x2000001fff0f7230 */ /* 0x000fc40000004100 */
[----:B------:R-:W-:Y:S01]  /*129b0*/  FFMA.FTZ R25, R4, R13, R12 ;  /* 0x0000000d04197223 */ /* 0x000fe2000001000c */
[----:B------:R-:W-:Y:S02]  /*129c0*/  HADD2.F32 R21, -RZ, R99.H0_H0 ;  /* 0x20000063ff157230 */ /* 0x000fe40000004100 */
[----:B------:R-:W-:Y:S02]  /*129d0*/  HADD2.F32 R5, -RZ, R101.H0_H0 ;  /* 0x20000065ff057230 */ /* 0x000fe40000004100 */
[----:B------:R-:W-:Y:S02]  /*129e0*/  HADD2.F32 R32, -RZ, R99.H1_H1 ;  /* 0x30000063ff207230 */ /* 0x000fe40000004100 */
[C---:B------:R-:W-:Y:S01]  /*129f0*/  FMUL.FTZ R13, R14.reuse, R21 ;  /* 0x000000150e0d7220 */ /* 0x040fe20000410000 */
[----:B------:R-:W-:Y:S02]  /*12a00*/  HADD2.F32 R4, -RZ, R101.H1_H1 ;  /* 0x30000065ff047230 */ /* 0x000fe40000004100 */
[----:B------:R-:W-:Y:S01]  /*12a10*/  FMUL.FTZ R37, R14, R5 ;  /* 0x000000050e257220 */ /* 0x000fe20000410000 */
[----:B------:R-:W-:-:S02]  /*12a20*/  HADD2.F32 R31, -RZ, R31.H1_H1 ;  /* 0x3000001fff1f7230 */ /* 0x000fc40000004100 */
[C---:B------:R-:W-:Y:S01]  /*12a30*/  FMUL.FTZ R36, R15.reuse, R32 ;  /* 0x000000200f247220 */ /* 0x040fe20000410000 */
[----:B------:R-:W-:Y:S02]  /*12a40*/  HADD2.F32 R14, -RZ, R39.H0_H0 ;  /* 0x20000027ff0e7230 */ /* 0x000fe40000004100 */
[-C--:B------:R-:W-:Y:S01]  /*12a50*/  FMUL.FTZ R15, R15, R4.reuse ;  /* 0x000000040f0f7220 */ /* 0x080fe20000410000 */
[----:B------:R-:W-:Y:S02]  /*12a60*/  HADD2.F32 R12, -RZ, R44.H0_H0 ;  /* 0x2000002cff0c7230 */ /* 0x000fe40000004100 */
[C---:B------:R-:W-:Y:S01]  /*12a70*/  FFMA.FTZ R34, R6.reuse, R5, -R13 ;  /* 0x0000000506227223 */ /* 0x040fe2000001080d */
[----:B------:R-:W-:Y:S01]  /*12a80*/  FFMA.FTZ R37, R6, R21, R37 ;  /* 0x0000001506257223 */ /* 0x000fe20000010025 */
[C---:B------:R-:W-:Y:S01]  /*12a90*/  FFMA.FTZ R36, R7.reuse, R4, -R36 ;  /* 0x0000000407247223 */ /* 0x040fe20000010824 */
[----:B------:R-:W-:Y:S01]  /*12aa0*/  FFMA.FTZ R32, R7, R32, R15 ;  /* 0x0000002007207223 */ /* 0x000fe2000001000f */
[----:B------:R-:W-:-:S02]  /*12ab0*/  HADD2.F32 R28, -RZ, R28.H1_H1 ;  /* 0x3000001cff1c7230 */ /* 0x000fc40000004100 */
[C---:B------:R-:W-:Y:S01]  /*12ac0*/  FMUL.FTZ R6, R31.reuse, R14 ;  /* 0x0000000e1f067220 */ /* 0x040fe20000410000 */
[----:B------:R-:W-:Y:S02]  /*12ad0*/  HADD2.F32 R30, -RZ, R30.H1_H1 ;  /* 0x3000001eff1e7230 */ /* 0x000fe40000004100 */
[-C--:B------:R-:W-:Y:S01]  /*12ae0*/  FMUL.FTZ R4, R31, R12.reuse ;  /* 0x0000000c1f047220 */ /* 0x080fe20000410000 */
[----:B------:R-:W-:Y:S02]  /*12af0*/  HADD2.F32 R13, -RZ, R43.H0_H0 ;  /* 0x2000002bff0d7230 */ /* 0x000fe40000004100 */
[C---:B------:R-:W-:Y:S01]  /*12b00*/  FFMA.FTZ R31, R27.reuse, R12, -R6 ;  /* 0x0000000c1b1f7223 */ /* 0x040fe20000010806 */
[----:B------:R-:W-:Y:S02]  /*12b10*/  HADD2.F32 R15, -RZ, R41.H0_H0 ;  /* 0x20000029ff0f7230 */ /* 0x000fe40000004100 */
[----:B------:R-:W-:Y:S01]  /*12b20*/  FFMA.FTZ R39, R27, R14, R4 ;  /* 0x0000000e1b277223 */ /* 0x000fe20000010004 */
[----:B------:R-:W-:-:S02]  /*12b30*/  HADD2.F32 R5, -RZ, R46.H0_H0 ;  /* 0x2000002eff057230 */ /* 0x000fc40000004100 */
[----:B------:R-:W-:Y:S01]  /*12b40*/  FMUL.FTZ R21, R28, R13 ;  /* 0x0000000d1c157220 */ /* 0x000fe20000410000 */
[----:B------:R-:W-:Y:S02]  /*12b50*/  HADD2.F32 R7, -RZ, R45.H0_H0 ;  /* 0x2000002dff077230 */ /* 0x000fe40000004100 */
[----:B------:R-:W-:Y:S01]  /*12b60*/  FMUL.FTZ R27, R30, R15 ;  /* 0x0000000f1e1b7220 */ /* 0x000fe20000410000 */
[----:B------:R-:W-:Y:S02]  /*12b70*/  HADD2.F32 R24, -RZ, R24.H1_H1 ;  /* 0x30000018ff187230 */ /* 0x000fe40000004100 */
[----:B------:R-:W-:Y:S01]  /*12b80*/  FMUL.FTZ R28, R28, R5 ;  /* 0x000000051c1c7220 */ /* 0x000fe20000410000 */
[----:B------:R-:W-:Y:S02]  /*12b90*/  HADD2.F32 R26, -RZ, R26.H1_H1 ;  /* 0x3000001aff1a7230 */ /* 0x000fe40000004100 */
        /* <DEDUP_REMOVED lines=15> */
.L_x_1734:
[----:B------:R-:W-:Y:S05]  /*12c90*/  BSYNC B1 ;  /* 0x0000000000017941 */ /* 0x000fea0003800000 */
.L_x_1733:
[----:B------:R-:W-:Y:S05]  /*12ca0*/  @P1 BRA `(.L_x_1700) ;  /* 0x00000004009c1947 */ /* 0x000fea0003800000 */
[----:B--2---:R-:W2:Y:S04]  /*12cb0*/  LDL R5, [R1+0xa0] ;  /* 0x0000a00001057983 */ /* 0x004ea80000100800 */
[----:B0-----:R-:W3:Y:S01]  /*12cc0*/  LDL R38, [R1+0xa8] ;  /* 0x0000a80001267983 */ /* 0x001ee20000100800 */
[----:B------:R-:W-:Y:S01]  /*12cd0*/  SHF.L.U32 R4, R3, 0x6, RZ ;  /* 0x0000000603047819 */ /* 0x000fe200000006ff */
[----:B------:R-:W-:Y:S01]  /*12ce0*/  HADD2.F32 R25, -RZ, R88.H1_H1 ;  /* 0x30000058ff197230 */ /* 0x000fe20000004100 */
[----:B------:R-:W-:Y:S01]  /*12cf0*/  SHF.R.S32.HI R6, RZ, 0x1f, R3 ;  /* 0x0000001fff067819 */ /* 0x000fe20000011403 */
        /* <DEDUP_REMOVED lines=10> */
[----:B------:R-:W-:Y:S02]  /*12da0*/  SHF.R.U64 R35, R8, 0x10, R9 ;  /* 0x0000001008237819 */ /* 0x000fe40000001209 */
[----:B------:R-:W-:Y:S02]  /*12db0*/  LOP3.LUT R12, R6, 0xfffffe00, RZ, 0xc0, !PT ;  /* 0xfffffe00060c7812 */ /* 0x000fe400078ec0ff */
[--C-:B------:R-:W-:Y:S02]  /*12dc0*/  SHF.R.U64 R34, R10, 0x10, R11.reuse ;  /* 0x000000100a227819 */ /* 0x100fe4000000120b */
[----:B------:R-:W-:-:S02]  /*12dd0*/  SHF.R.U32.HI R33, RZ, 0x10, R11 ;  /* 0x00000010ff217819 */ /* 0x000fc4000001160b */
[--C-:B------:R-:W-:Y:S02]  /*12de0*/  SHF.R.U64 R36, R74, 0x10, R75.reuse ;  /* 0x000000104a247819 */ /* 0x100fe4000000124b */
[----:B------:R-:W-:Y:S02]  /*12df0*/  SHF.R.U32.HI R74, RZ, 0x10, R75 ;  /* 0x00000010ff4a7819 */ /* 0x000fe4000001164b */
        /* <DEDUP_REMOVED lines=10> */
[----:B------:R-:W-:-:S05]  /*12ea0*/  IADD3 R0, R0, R3, R12 ;  /* 0x0000000300007210 */ /* 0x000fca0007ffe00c */
        /* <DEDUP_REMOVED lines=12> */
[-C--:B------:R-:W-:Y:S01]  /*12f70*/  FMUL.FTZ R31, R20, R25.reuse ;  /* 0x00000019141f7220 */ /* 0x080fe20000410000 */
[----:B------:R-:W-:Y:S02]  /*12f80*/  HADD2.F32 R20, -RZ, R72.H0_H0 ;  /* 0x20000048ff147230 */ /* 0x000fe40000004100 */
[----:B------:R-:W-:Y:S01]  /*12f90*/  FMUL.FTZ R28, R13, R26 ;  /* 0x0000001a0d1c7220 */ /* 0x000fe20000410000 */
[C---:B------:R-:W-:Y:S01]  /*12fa0*/  FFMA.FTZ R29, R8.reuse, R25, -R29 ;  /* 0x00000019081d7223 */ /* 0x040fe2000001081d */
[----:B------:R-:W-:Y:S01]  /*12fb0*/  FFMA.FTZ R31, R8, R27, R31 ;  /* 0x0000001b081f7223 */ /* 0x000fe2000001001f */
[----:B------:R-:W-:Y:S01]  /*12fc0*/  FMUL.FTZ R8, R11, R86 ;  /* 0x000000560b087220 */ /* 0x000fe20000410000 */
[-C--:B------:R-:W-:Y:S01]  /*12fd0*/  FMUL.FTZ R30, R13, R20.reuse ;  /* 0x000000140d1e7220 */ /* 0x080fe20000410000 */
[----:B------:R-:W-:Y:S01]  /*12fe0*/  FFMA.FTZ R28, R5, R20, -R28 ;  /* 0x00000014051c7223 */ /* 0x000fe2000001081c */
[----:B------:R-:W-:-:S02]  /*12ff0*/  HADD2.F32 R21, -RZ, R14.H0_H0 ;  /* 0x2000000eff157230 */ /* 0x000fc40000004100 */
[-C--:B------:R-:W-:Y:S01]  /*13000*/  FMUL.FTZ R11, R11, R88.reuse ;  /* 0x000000580b0b7220 */ /* 0x080fe20000410000 */
[----:B------:R-:W-:Y:S02]  /*13010*/  HADD2.F32 R20, -RZ, R87.H0_H0 ;  /* 0x20000057ff147230 */ /* 0x000fe40000004100 */
[----:B------:R-:W-:Y:S01]  /*13020*/  FFMA.FTZ R88, R3, R88, -R8 ;  /* 0x0000005803587223 */ /* 0x000fe20000010808 */
[----:B------:R-:W-:Y:S02]  /*13030*/  HADD2.F32 R8, -RZ, R89.H0_H0 ;  /* 0x20000059ff087230 */ /* 0x000fe40000004100 */
[----:B------:R-:W-:Y:S01]  /*13040*/  FFMA.FTZ R30, R5, R26, R30 ;  /* 0x0000001a051e7223 */ /* 0x000fe2000001001e */
[----:B------:R-:W-:Y:S02]  /*13050*/  HADD2.F32 R24, -RZ, R15.H0_H0 ;  /* 0x2000000fff187230 */ /* 0x000fe40000004100 */
[----:B------:R-:W-:Y:S01]  /*13060*/  FMUL.FTZ R26, R21, R20 ;  /* 0x00000014151a7220 */ /* 0x000fe20000410000 */
[----:B------:R-:W-:-:S02]  /*13070*/  HADD2.F32 R87, -RZ, R87.H1_H1 ;  /* 0x30000057ff577230 */ /* 0x000fc40000004100 */
[----:B------:R-:W-:Y:S01]  /*13080*/  FFMA.FTZ R86, R3, R86, R11 ;  /* 0x0000005603567223 */ /* 0x000fe2000001000b */
[----:B------:R-:W-:Y:S02]  /*13090*/  HADD2.F32 R89, -RZ, R89.H1_H1 ;  /* 0x30000059ff597230 */ /* 0x000fe40000004100 */
[-C--:B------:R-:W-:Y:S01]  /*130a0*/  FMUL.FTZ R32, R21, R8.reuse ;  /* 0x0000000815207220 */ /* 0x080fe20000410000 */
[C---:B------:R-:W-:Y:S01]  /*130b0*/  FFMA.FTZ R21, R9.reuse, R8, -R26 ;  /* 0x0000000809157223 */ /* 0x040fe2000001081a */
[C---:B------:R-:W-:Y:S01]  /*130c0*/  FMUL.FTZ R3, R24.reuse, R87 ;  /* 0x0000005718037220 */ /* 0x040fe20000410000 */
[----:B------:R-:W-:Y:S02]  /*130d0*/  HADD2.F32 R15, -RZ, R15.H1_H1 ;  /* 0x3000000fff0f7230 */ /* 0x000fe40000004100 */
[----:B------:R-:W-:Y:S01]  /*130e0*/  FMUL.FTZ R24, R24, R89 ;  /* 0x0000005918187220 */ /* 0x000fe20000410000 */
[----:B------:R-:W-:Y:S02]  /*130f0*/  HADD2.F32 R26, -RZ, R33.H0_H0 ;  /* 0x20000021ff1a7230 */ /* 0x000fe40000004100 */
[----:B------:R-:W-:Y:S01]  /*13100*/  FFMA.FTZ R32, R9, R20, R32 ;  /* 0x0000001409207223 */ /* 0x000fe20000010020 */
[----:B------:R-:W-:-:S02]  /*13110*/  HADD2.F32 R8, -RZ, R74.H0_H0 ;  /* 0x2000004aff087230 */ /* 0x000fc40000004100 */
[C---:B------:R-:W-:Y:S01]  /*13120*/  FFMA.FTZ R89, R10.reuse, R89, -R3 ;  /* 0x000000590a597223 */ /* 0x040fe20000010803 */
[----:B------:R-:W-:Y:S01]  /*13130*/  FFMA.FTZ R24, R10, R87, R24 ;  /* 0x000000570a187223 */ /* 0x000fe20000010018 */
[----:B------:R-:W-:Y:S02]  /*13140*/  HADD2.F32 R12, -RZ, R12.H1_H1 ;  /* 0x3000000cff0c7230 */ /* 0x000fe40000004100 */
[C---:B------:R-:W-:Y:S01]  /*13150*/  FMUL.FTZ R20, R15.reuse, R26 ;  /* 0x0000001a0f147220 */ /* 0x040fe20000410000 */
[----:B------:R-:W-:Y:S02]  /*13160*/  HADD2.F32 R14, -RZ, R14.H1_H1 ;  /* 0x3000000eff0e7230 */ /* 0x000fe40000004100 */
[-C--:B------:R-:W-:Y:S01]  /*13170*/  FMUL.FTZ R10, R15, R8.reuse ;  /* 0x000000080f0a7220 */ /* 0x080fe20000410000 */
[----:B------:R-:W-:Y:S02]  /*13180*/  HADD2.F32 R9, -RZ, R35.H0_H0 ;  /* 0x20000023ff097230 */ /* 0x000fe40000004100 */
[----:B------:R-:W-:Y:S01]  /*13190*/  FFMA.FTZ R20, R7, R8, -R20 ;  /* 0x0000000807147223 */ /* 0x000fe20000010814 */
[----:B------:R-:W-:-:S02]  /*131a0*/  HADD2.F32 R11, -RZ, R34.H0_H0 ;  /* 0x20000022ff0b7230 */ /* 0x000fc40000004100 */
[----:B------:R-:W-:Y:S01]  /*131b0*/  FFMA.FTZ R25, R7, R26, R10 ;  /* 0x0000001a07197223 */ /* 0x000fe2000001000a */
[----:B------:R-:W-:Y:S02]  /*131c0*/  HADD2.F32 R3, -RZ, R37.H0_H0 ;  /* 0x20000025ff037230 */ /* 0x000fe40000004100 */
[----:B------:R-:W-:Y:S01]  /*131d0*/  FMUL.FTZ R7, R12, R9 ;  /* 0x000000090c077220 */ /* 0x000fe20000410000 */
[----:B------:R-:W-:Y:S02]  /*131e0*/  HADD2.F32 R5, -RZ, R36.H0_H0 ;  /* 0x20000024ff057230 */ /* 0x000fe40000004100 */
[----:B------:R-:W-:Y:S01]  /*131f0*/  FMUL.FTZ R15, R14, R11 ;  /* 0x0000000b0e0f7220 */ /* 0x000fe20000410000 */
[----:B------:R-:W-:Y:S02]  /*13200*/  HADD2.F32 R4, -RZ, R4.H1_H1 ;  /* 0x30000004ff047230 */ /* 0x000fe40000004100 */
[----:B------:R-:W-:Y:S01]  /*13210*/  FMUL.FTZ R12, R12, R3 ;  /* 0x000000030c0c7220 */ /* 0x000fe20000410000 */
[----:B------:R-:W-:-:S02]  /*13220*/  HADD2.F32 R6, -RZ, R6.H1_H1 ;  /* 0x30000006ff067230 */ /* 0x000fc40000004100 */
[----:B------:R-:W-:Y:S01]  /*13230*/  FMUL.FTZ R14, R14, R5 ;  /* 0x000000050e0e7220 */ /* 0x000fe20000410000 */
[C---:B------:R-:W-:Y:S01]  /*13240*/  FFMA.FTZ R3, R4.reuse, R3, -R7 ;  /* 0x0000000304037223 */ /* 0x040fe20000010807 */
[----:B------:R-:W-:Y:S01]  /*13250*/  FFMA.FTZ R13, R4, R9, R12 ;  /* 0x00000009040d7223 */ /* 0x000fe2000001000c */
[C---:B------:R-:W-:Y:S01]  /*13260*/  FFMA.FTZ R10, R6.reuse, R5, -R15 ;  /* 0x00000005060a7223 */ /* 0x040fe2000001080f */
[----:B------:R-:W-:Y:S01]  /*13270*/  FFMA.FTZ R15, R6, R11, R14 ;  /* 0x0000000b060f7223 */ /* 0x000fe2000001000e */
[----:B------:R-:W-:Y:S02]  /*13280*/  F2FP.F16.F32.PACK_AB R7, R20, R89 ;  /* 0x000000591407723e */ /* 0x000fe400000000ff */
[----:B------:R-:W-:Y:S02]  /*13290*/  F2FP.F16.F32.PACK_AB R5, R28, R29 ;  /* 0x0000001d1c05723e */ /* 0x000fe400000000ff */
[----:B------:R-:W-:Y:S02]  /*132a0*/  F2FP.F16.F32.PACK_AB R4, R3, R88 ;  /* 0x000000580304723e */ /* 0x000fe400000000ff */
[----:B------:R-:W-:-:S02]  /*132b0*/  F2FP.F16.F32.PACK_AB R6, R10, R21 ;  /* 0x000000150a06723e */ /* 0x000fc400000000ff */
[----:B------:R-:W-:Y:S02]  /*132c0*/  F2FP.F16.F32.PACK_AB R11, R25, R24 ;  /* 0x00000018190b723e */ /* 0x000fe400000000ff */
[----:B------:R-:W-:Y:S01]  /*132d0*/  F2FP.F16.F32.PACK_AB R9, R30, R31 ;  /* 0x0000001f1e09723e */ /* 0x000fe200000000ff */
[----:B------:R3:W-:Y:S01]  /*132e0*/  STS.128 [R38], R4 ;  /* 0x0000000426007388 */ /* 0x0007e20000000c00 */
[----:B------:R-:W-:Y:S02]  /*132f0*/  F2FP.F16.F32.PACK_AB R8, R13, R86 ;  /* 0x000000560d08723e */ /* 0x000fe400000000ff */
[----:B------:R-:W-:-:S05]  /*13300*/  F2FP.F16.F32.PACK_AB R10, R15, R32 ;  /* 0x000000200f0a723e */ /* 0x000fca00000000ff */
[----:B------:R3:W-:Y:S02]  /*13310*/  STS.128 [R0+0x10400], R8 ;  /* 0x0104000800007388 */ /* 0x0007e40000000c00 */
.L_x_1700:
[----:B------:R-:W-:Y:S05]  /*13320*/  BSYNC B0 ;  /* 0x0000000000007941 */ /* 0x000fea0003800000 */
.L_x_1660:
[----:B------:R-:W-:Y:S01]  /*13330*/  @!PT LDS RZ, [RZ] ;  /* 0x00000000fffff984 */ /* 0x000fe20000000800 */
[----:B------:R-:W-:Y:S01]  /*13340*/  @!PT LDS RZ, [RZ] ;  /* 0x00000000fffff984 */ /* 0x000fe20000000800 */
[----:B------:R-:W-:Y:S01]  /*13350*/  @!PT LDS RZ, [RZ] ;  /* 0x00000000fffff984 */ /* 0x000fe20000000800 */
[----:B------:R-:W-:Y:S01]  /*13360*/  @!PT LDS RZ, [RZ] ;  /* 0x00000000fffff984 */ /* 0x000fe20000000800 */
[----:B------:R1:W-:Y:S06]  /*13370*/  MEMBAR.ALL.CTA ;  /* 0x0000000000007992 */ /* 0x0003ec0000008000 */
[----:B-1----:R-:W1:Y:S01]  /*13380*/  FENCE.VIEW.ASYNC.S ;  /* 0x00000000000073c6 */ /* 0x002e620000000000 */
[----:B------:R-:W-:Y:S05]  /*13390*/  WARPSYNC.ALL ;  /* 0x0000000000007948 */ /* 0x000fea0003800000 */
[----:B-1----:R-:W-:Y:S06]  /*133a0*/  BAR.SYNC.DEFER_BLOCKING 0xd, 0x100 ;  /* 0x0344000000007b1d */ /* 0x002fec0000010000 */
.L_x_1657:
[----:B01-3--:R-:W3:Y:S02]  /*133b0*/  LDL R0, [R1+0x64] ;  /* 0x0000640001007983 */ /* 0x00bee40000100800 */
[----:B---3--:R-:W-:-:S13]  /*133c0*/  R2UR UR4, R0 ;  /* 0x00000000000472ca */ /* 0x008fda00000e0000 */
[----:B------:R-:W-:-:S05]  /*133d0*/  IMAD.U32 R0, RZ, RZ, UR4 ;  /* 0x00000004ff007e24 */ /* 0x000fca000f8e00ff */
[----:B------:R-:W-:-:S13]  /*133e0*/  ISETP.NE.AND P0, PT, R0, 0x3, PT ;  /* 0x000000030000780c */ /* 0x000fda0003f05270 */
[----:B------:R-:W-:Y:S05]  /*133f0*/  @!P0 BRA `(.L_x_1735) ;  /* 0x0000000000048947 */ /* 0x000fea0003800000 */
[----:B------:R-:W-:Y:S01]  /*13400*/  BPT.TRAP 0x1 ;  /* 0x000000040000795c */ /* 0x000fe20000300000 */
.L_x_1735:
[----:B------:R-:W-:Y:S02]  /*13410*/  LEA R0, R202, R17, 0x3 ;  /* 0x00000011ca007211 */ /* 0x000fe400078e18ff */
[----:B--2---:R-:W-:-:S04]  /*13420*/  SHF.L.U32 R5, R218, 0x1f, RZ ;  /* 0x0000001fda057819 */ /* 0x004fc800000006ff */
[----:B------:R0:W1:Y:S01]  /*13430*/  SYNCS.PHASECHK.TRANS64.TRYWAIT P1, [R0+URZ+0x30830], R5 ;  /* 0x03083005000075a7 */ /* 0x000062000802017f */
[----:B------:R-:W-:Y:S05]  /*13440*/  @!P0 BRA `(.L_x_1736) ;  /* 0x0000000000048947 */ /* 0x000fea0003800000 */
[----:B------:R-:W-:Y:S01]  /*13450*/  BPT.TRAP 0x1 ;  /* 0x000000040000795c */ /* 0x000fe20000300000 */
.L_x_1736:
[----:B------:R-:W-:Y:S01]  /*13460*/  VIADD R3, R17, 0x20400 ;  /* 0x0002040011037836 */ /* 0x000fe20000000000 */
[----:B------:R-:W-:Y:S01]  /*13470*/  LOP3.LUT R6, R2, 0x10000, RZ, 0xfc, !PT ;  /* 0x0001000002067812 */ /* 0x000fe200078efcff */
[----:B------:R-:W-:-:S03]  /*13480*/  IMAD.MOV.U32 R7, RZ, RZ, 0x40000040 ;  /* 0x40000040ff077424 */ /* 0x000fc600078e00ff */
[----:B------:R-:W-:-:S04]  /*13490*/  SHF.R.U32.HI R3, RZ, 0x4, R3 ;  /* 0x00000004ff037819 */ /* 0x000fc80000011603 */
[----:B------:R-:W-:-:S04]  /*134a0*/  LOP3.LUT R3, R3, 0x3fff, RZ, 0xc0, !PT ;  /* 0x00003fff03037812 */ /* 0x000fc800078ec0ff */
[----:B------:R-:W-:-:S05]  /*134b0*/  LOP3.LUT R2, R3, 0x10000, RZ, 0xfc, !PT ;  /* 0x0001000003027812 */ /* 0x000fca00078efcff */
[----:B------:R2:W-:Y:S01]  /*134c0*/  STL [R1+0x50], R2 ;  /* 0x0000500201007387 */ /* 0x0005e20000100800 */
[----:B-1----:R-:W-:Y:S05]  /*134d0*/  @P1 BRA `(.L_x_1737) ;  /* 0x0000000000081947 */ /* 0x002fea0003800000 */
[----:B------:R-:W1:Y:S02]  /*134e0*/  SYNCS.PHASECHK.TRANS64.TRYWAIT P1, [R0+URZ+0x30830], R5 ;  /* 0x03083005000075a7 */ /* 0x000e64000802017f */
[----:B-1----:R-:W-:Y:S05]  /*134f0*/  @!P1 BRA `(.L_x_1738) ;  /* 0x000001a400349947 */ /* 0x002fea0003800000 */
.L_x_1737:
[----:B--2---:R-:W2:Y:S01]  /*13500*/  LDL R2, [R1+0x50] ;  /* 0x0000500001027983 */ /* 0x004ea20000100800 */
[----:B------:R-:W-:Y:S01]  /*13510*/  IMAD.MOV.U32 R3, RZ, RZ, 0x40000040 ;  /* 0x40000040ff037424 */ /* 0x000fe200078e00ff */
[----:B------:R-:W-:Y:S05]  /*13520*/  WARPSYNC.ALL ;  /* 0x0000000000007948 */ /* 0x000fea0003800000 */
[C---:B------:R-:W-:Y:S01]  /*13530*/  R2UR UR4, R6.reuse ;  /* 0x00000000060472ca */ /* 0x040fe200000e0000 */
[----:B----45:R-:W-:Y:S01]  /*13540*/  WARPGROUP.ARRIVE ;  /* 0x00000000000079c5 */ /* 0x030fe20000000000 */
[----:B------:R-:W-:Y:S01]  /*13550*/  R2UR UR5, R7 ;  /* 0x00000000070572ca */ /* 0x000fe200000e0000 */
[----:B------:R-:W-:Y:S01]  /*13560*/  VIADD R62, R6, 0x2 ;  /* 0x00000002063e7836 */ /* 0x000fe20000000000 */
[----:B------:R-:W-:Y:S01]  /*13570*/  R2UR UR7, R3 ;  /* 0x00000000030772ca */ /* 0x000fe200000e0000 */
[----:B------:R-:W-:-:S02]  /*13580*/  IMAD.MOV.U32 R63, RZ, RZ, 0x40000040 ;  /* 0x40000040ff3f7424 */ /* 0x000fc400078e00ff */
[----:B01----:R-:W-:Y:S02]  /*13590*/  IMAD.MOV.U32 R5, RZ, RZ, 0x40000040 ;  /* 0x40000040ff057424 */ /* 0x003fe400078e00ff */
[C---:B------:R-:W-:Y:S01]  /*135a0*/  VIADD R60, R6.reuse, 0x4 ;  /* 0x00000004063c7836 */ /* 0x040fe20000000000 */
[----:B------:R0:W-:Y:S01]  /*135b0*/  STL.64 [R1+0x40], R62 ;  /* 0x0000403e01007387 */ /* 0x0001e20000100a00 */
[----:B------:R-:W-:Y:S02]  /*135c0*/  IMAD.MOV.U32 R61, RZ, RZ, 0x40000040 ;  /* 0x40000040ff3d7424 */ /* 0x000fe400078e00ff */
[C---:B------:R-:W-:Y:S02]  /*135d0*/  VIADD R58, R6.reuse, 0x6 ;  /* 0x00000006063a7836 */ /* 0x040fe40000000000 */
[----:B------:R-:W-:Y:S01]  /*135e0*/  IMAD.MOV.U32 R59, RZ, RZ, 0x40000040 ;  /* 0x40000040ff3b7424 */ /* 0x000fe200078e00ff */
[----:B------:R0:W-:Y:S01]  /*135f0*/  STL.64 [R1+0x38], R60 ;  /* 0x0000383c01007387 */ /* 0x0001e20000100a00 */
[----:B------:R-:W-:-:S02]  /*13600*/  VIADD R56, R6, 0x400 ;  /* 0x0000040006387836 */ /* 0x000fc40000000000 */
[----:B------:R-:W-:Y:S01]  /*13610*/  IMAD.MOV.U32 R57, RZ, RZ, 0x40000040 ;  /* 0x40000040ff397424 */ /* 0x000fe200078e00ff */
[----:B------:R0:W-:Y:S01]  /*13620*/  STL.64 [R1+0x28], R58 ;  /* 0x0000283a01007387 */ /* 0x0001e20000100a00 */
[C---:B------:R-:W-:Y:S02]  /*13630*/  VIADD R8, R6.reuse, 0x402 ;  /* 0x0000040206087836 */ /* 0x040fe40000000000 */
[----:B------:R-:W-:Y:S01]  /*13640*/  IMAD.MOV.U32 R9, RZ, RZ, 0x40000040 ;  /* 0x40000040ff097424 */ /* 0x000fe200078e00ff */
[----:B------:R0:W-:Y:S01]  /*13650*/  STL.64 [R1+0x20], R56 ;  /* 0x0000203801007387 */ /* 0x0001e20000100a00 */
[C---:B------:R-:W-:Y:S02]  /*13660*/  VIADD R216, R6.reuse, 0x404 ;  /* 0x0000040406d87836 */ /* 0x040fe40000000000 */
[----:B------:R-:W-:Y:S01]  /*13670*/  IMAD.MOV.U32 R217, RZ, RZ, 0x40000040 ;  /* 0x40000040ffd97424 */ /* 0x000fe200078e00ff */
[----:B------:R0:W-:Y:S01]  /*13680*/  STL.64 [R1+0x18], R8 ;  /* 0x0000180801007387 */ /* 0x0001e20000100a00 */
[----:B------:R-:W-:-:S02]  /*13690*/  VIADD R214, R6, 0x406 ;  /* 0x0000040606d67836 */ /* 0x000fc40000000000 */
[----:B------:R-:W-:Y:S02]  /*136a0*/  IMAD.MOV.U32 R215, RZ, RZ, 0x40000040 ;  /* 0x40000040ffd77424 */ /* 0x000fe400078e00ff */
[C---:B------:R-:W-:Y:S02]  /*136b0*/  VIADD R212, R6.reuse, 0x800 ;  /* 0x0000080006d47836 */ /* 0x040fe40000000000 */
[----:B------:R-:W-:Y:S02]  /*136c0*/  IMAD.MOV.U32 R213, RZ, RZ, 0x40000040 ;  /* 0x40000040ffd57424 */ /* 0x000fe400078e00ff */
[C---:B------:R-:W-:Y:S02]  /*136d0*/  VIADD R210, R6.reuse, 0x802 ;  /* 0x0000080206d27836 */ /* 0x040fe40000000000 */
[----:B------:R-:W-:Y:S02]  /*136e0*/  IMAD.MOV.U32 R211, RZ, RZ, 0x40000040 ;  /* 0x40000040ffd37424 */ /* 0x000fe400078e00ff */
        /* <DEDUP_REMOVED lines=10> */
[----:B------:R-:W-:Y:S02]  /*13790*/  VIADD R10, R6, 0xc06 ;  /* 0x00000c06060a7836 */ /* 0x000fe40000000000 */
[----:B------:R-:W-:Y:S02]  /*137a0*/  IMAD.MOV.U32 R11, RZ, RZ, 0x40000040 ;  /* 0x40000040ff0b7424 */ /* 0x000fe400078e00ff */
[----:B------:R-:W-:-:S02]  /*137b0*/  IMAD.MOV.U32 R3, RZ, RZ, 0x40000040 ;  /* 0x40000040ff037424 */ /* 0x000fc400078e00ff */
[----:B--2---:R-:W-:-:S05]  /*137c0*/  IMAD R2, R202, 0x800, R2 ;  /* 0x00000800ca027824 */ /* 0x004fca00078e0202 */
[C---:B------:R-:W-:Y:S02]  /*137d0*/  R2UR UR6, R2.reuse ;  /* 0x00000000020672ca */ /* 0x040fe400000e0000 */
[----:B------:R-:W-:-:S11]  /*137e0*/  IADD3 R4, R2, 0x2, RZ ;  /* 0x0000000202047810 */ /* 0x000fd60007ffe0ff */
[----:B------:R-:W-:Y:S01]  /*137f0*/  HGMMA.64x64x16.F32 R24, gdesc[UR4], RZ, !UPT, gsb0 ;  /* 0x00e00000041879f0 */ /* 0x000fe2000c0008ff */
[----:B------:R-:W-:Y:S02]  /*13800*/  R2UR UR4, R62 ;  /* 0x000000003e0472ca */ /* 0x000fe400000e0000 */
[----:B------:R-:W-:Y:S02]  /*13810*/  R2UR UR5, R63 ;  /* 0x000000003f0572ca */ /* 0x000fe400000e0000 */
[----:B------:R-:W-:Y:S01]  /*13820*/  R2UR UR6, R4 ;  /* 0x00000000040672ca */ /* 0x000fe200000e0000 */
[----:B------:R-:W-:Y:S01]  /*13830*/  VIADD R4, R2, 0x4 ;  /* 0x0000000402047836 */ /* 0x000fe20000000000 */
[----:B------:R-:W-:Y:S02]  /*13840*/  R2UR UR7, R5 ;  /* 0x00000000050772ca */ /* 0x000fe400000e0000 */
[----:B------:R-:W-:Y:S01]  /*13850*/  MOV R5, 0x40000040 ;  /* 0x4000004000057802 */ /* 0x000fe20000000f00 */
[----:B------:R-:W-:-:S02]  /*13860*/  WARPGROUP.DEPBAR.LE gsb0, 0x0 ;  /* 0x00008000000079c5 */ /* 0x000fc40000010000 */
[----:B------:R-:W-:-:S08]  /*13870*/  WARPGROUP.ARRIVE ;  /* 0x00000000000079c5 */ /* 0x000fd00000000000 */
[----:B------:R-:W-:Y:S01]  /*13880*/  HGMMA.64x64x16.F32 R24, gdesc[UR4], R24, gsb0 ;  /* 0x00e00000041879f0 */ /* 0x000fe20008000818 */
[----:B------:R-:W-:Y:S02]  /*13890*/  R2UR UR4, R60 ;  /* 0x000000003c0472ca */ /* 0x000fe400000e0000 */
[----:B------:R-:W-:Y:S02]  /*138a0*/  R2UR UR5, R61 ;  /* 0x000000003d0572ca */ /* 0x000fe400000e0000 */
[----:B------:R-:W-:Y:S01]  /*138b0*/  R2UR UR6, R4 ;  /* 0x00000000040672ca */ /* 0x000fe200000e0000 */
[----:B------:R-:W-:Y:S01]  /*138c0*/  VIADD R4, R2, 0x6 ;  /* 0x0000000602047836 */ /* 0x000fe20000000000 */
[----:B------:R-:W-:Y:S01]  /*138d0*/  R2UR UR7, R5 ;  /* 0x00000000050772ca */ /* 0x000fe200000e0000 */
[----:B------:R-:W-:Y:S01]  /*138e0*/  IMAD.MOV.U32 R5, RZ, RZ, 0x40000040 ;  /* 0x40000040ff057424 */ /* 0x000fe200078e00ff */
[----:B------:R-:W-:Y:S02]  /*138f0*/  WARPGROUP.DEPBAR.LE gsb0, 0x0 ;  /* 0x00008000000079c5 */ /* 0x000fe40000010000 */
[----:B------:R-:W-:-:S09]  /*13900*/  WARPGROUP.ARRIVE ;  /* 0x00000000000079c5 */ /* 0x000fd20000000000 */
[----:B------:R-:W-:Y:S01]  /*13910*/  HGMMA.64x64x16.F32 R24, gdesc[UR4], R24, gsb0 ;  /* 0x00e00000041879f0 */ /* 0x000fe20008000818 */
[----:B------:R-:W-:Y:S02]  /*13920*/  R2UR UR4, R58 ;  /* 0x000000003a0472ca */ /* 0x000fe400000e0000 */
[----:B------:R-:W-:Y:S02]  /*13930*/  R2UR UR5, R59 ;  /* 0x000000003b0572ca */ /* 0x000fe400000e0000 */
[----:B------:R-:W-:Y:S02]  /*13940*/  R2UR UR6, R4 ;  /* 0x00000000040672ca */ /* 0x000fe400000e0000 */
[----:B------:R-:W-:Y:S01]  /*13950*/  R2UR UR7, R5 ;  /* 0x00000000050772ca */ /* 0x000fe200000e0000 */
[----:B------:R-:W-:Y:S01]  /*13960*/  IMAD.MOV.U32 R5, RZ, RZ, 0x40000040 ;  /* 0x40000040ff057424 */ /* 0x000fe200078e00ff */
[----:B------:R-:W-:Y:S01]  /*13970*/  IADD3 R4, R2, 0x200, RZ ;  /* 0x0000020002047810 */ /* 0x000fe20007ffe0ff */
[----:B------:R-:W-:-:S02]  /*13980*/  WARPGROUP.DEPBAR.LE gsb0, 0x0 ;  /* 0x00008000000079c5 */ /* 0x000fc40000010000 */
[----:B------:R-:W-:-:S08]  /*13990*/  WARPGROUP.ARRIVE ;  /* 0x00000000000079c5 */ /* 0x000fd00000000000 */
[----:B------:R-:W-:Y:S01]  /*139a0*/  HGMMA.64x64x16.F32 R24, gdesc[UR4], R24, gsb0 ;  /* 0x00e00000041879f0 */ /* 0x000fe20008000818 */
        /* <DEDUP_REMOVED lines=84> */
[C---:B------:R-:W-:Y:S01]  /*13ef0*/  VIADD R4, R2.reuse, 0x604 ;  /* 0x0000060402047836 */ /* 0x040fe20000000000 */
[----:B------:R-:W-:Y:S01]  /*13f00*/  R2UR UR7, R5 ;  /* 0x00000000050772ca */ /* 0x000fe200000e0000 */
[----:B------:R-:W-:Y:S01]  /*13f10*/  VIADD R2, R2, 0x606 ;  /* 0x0000060602027836 */ /* 0x000fe20000000000 */
[----:B------:R-:W-:Y:S01]  /*13f20*/  MOV R5, 0x40000040 ;  /* 0x4000004000057802 */ /* 0x000fe20000000f00 */
[----:B------:R-:W-:-:S02]  /*13f30*/  WARPGROUP.DEPBAR.LE gsb0, 0x0 ;  /* 0x00008000000079c5 */ /* 0x000fc40000010000 */
[----:B------:R-:W-:-:S08]  /*13f40*/  WARPGROUP.ARRIVE ;  /* 0x00000000000079c5 */ /* 0x000fd00000000000 */
[----:B------:R-:W-:Y:S01]  /*13f50*/  HGMMA.64x64x16.F32 R24, gdesc[UR4], R24, gsb0 ;  /* 0x00e00000041879f0 */ /* 0x000fe20008000818 */
[----:B------:R-:W-:Y:S02]  /*13f60*/  R2UR UR4, R12 ;  /* 0x000000000c0472ca */ /* 0x000fe400000e0000 */
[----:B------:R-:W-:Y:S02]  /*13f70*/  R2UR UR5, R13 ;  /* 0x000000000d0572ca */ /* 0x000fe400000e0000 */
[----:B------:R-:W-:Y:S02]  /*13f80*/  R2UR UR6, R4 ;  /* 0x00000000040672ca */ /* 0x000fe400000e0000 */
[----:B------:R-:W-:Y:S01]  /*13f90*/  R2UR UR7, R5 ;  /* 0x00000000050772ca */ /* 0x000fe200000e0000 */
[----:B------:R-:W-:Y:S02]  /*13fa0*/  WARPGROUP.DEPBAR.LE gsb0, 0x0 ;  /* 0x00008000000079c5 */ /* 0x000fe40000010000 */
[----:B------:R-:W-:-:S10]  /*13fb0*/  WARPGROUP.ARRIVE ;  /* 0x00000000000079c5 */ /* 0x000fd40000000000 */
[----:B------:R-:W-:Y:S01]  /*13fc0*/  HGMMA.64x64x16.F32 R24, gdesc[UR4], R24, gsb0 ;  /* 0x00e00000041879f0 */ /* 0x000fe20008000818 */
[----:B------:R-:W-:Y:S02]  /*13fd0*/  R2UR UR4, R10 ;  /* 0x000000000a0472ca */ /* 0x000fe400000e0000 */
[----:B------:R-:W-:Y:S02]  /*13fe0*/  R2UR UR5, R11 ;  /* 0x000000000b0572ca */ /* 0x000fe400000e0000 */
[----:B------:R-:W-:Y:S02]  /*13ff0*/  R2UR UR6, R2 ;  /* 0x00000000020672ca */ /* 0x000fe400000e0000 */
[----:B------:R-:W-:Y:S01]  /*14000*/  R2UR UR7, R3 ;  /* 0x00000000030772ca */ /* 0x000fe200000e0000 */
[----:B------:R-:W-:Y:S02]  /*14010*/  WARPGROUP.DEPBAR.LE gsb0, 0x0 ;  /* 0x00008000000079c5 */ /* 0x000fe40000010000 */
[----:B------:R-:W-:-:S10]  /*14020*/  WARPGROUP.ARRIVE ;  /* 0x00000000000079c5 */ /* 0x000fd40000000000 */
[----:B------:R-:W-:Y:S03]  /*14030*/  HGMMA.64x64x16.F32 R24, gdesc[UR4], R24, gsb0 ;  /* 0x00e00000041879f0 */ /* 0x000fe60008000818 */
[----:B------:R-:W-:Y:S02]  /*14040*/  WARPGROUP.DEPBAR.LE gsb0, 0x0 ;  /* 0x00008000000079c5 */ /* 0x000fe40000010000 */
[----:B0-----:R-:W-:Y:S05]  /*14050*/  @!P0 BRA `(.L_x_1739) ;  /* 0x0000000000048947 */ /* 0x001fea0003800000 */
[----:B------:R-:W-:Y:S01]  /*14060*/  BPT.TRAP 0x1 ;  /* 0x000000040000795c */ /* 0x000fe20000300000 */
.L_x_1739:
[----:B------:R-:W2:Y:S01]  /*14070*/  LDL R2, [R1+0x74] ;  /* 0x0000740001027983 */ /* 0x000ea20000100800 */
[----:B------:R-:W0:Y:S03]  /*14080*/  LDC R76, c[0x0][0x448] ;  /* 0x00011200ff4c7b82 */ /* 0x000e260000000800 */
[----:B------:R-:W2:Y:S04]  /*14090*/  LDL R74, [R1+0x58] ;  /* 0x00005800014a7983 */ /* 0x000ea80000100800 */
[----:B------:R-:W3:Y:S01]  /*140a0*/  LDL R8, [R1+0x8] ;  /* 0x0000080001087983 */ /* 0x000ee20000100800 */
[----:B------:R-:W1:Y:S01]  /*140b0*/  LDC.64 R56, c[0x0][0x9e0] ;  /* 0x00027800ff387b82 */ /* 0x000e620000000a00 */
[----:B------:R-:W-:Y:S01]  /*140c0*/  IADD3 R0, R0, 0x30840, RZ ;  /* 0x0003084000007810 */ /* 0x000fe20007ffe0ff */
[----:B------:R-:W-:Y:S01]  /*140d0*/  IMAD.MOV.U32 R64, RZ, RZ, -0x40 ;  /* 0xffffffc0ff407424 */ /* 0x000fe200078e00ff */
[----:B------:R-:W-:Y:S01]  /*140e0*/  LOP3.LUT R16, R16, 0xffffffbf, RZ, 0xc0, !PT ;  /* 0xffffffbf10107812 */ /* 0x000fe200078ec0ff */
[----:B------:R-:W-:Y:S01]  /*140f0*/  ULDC UR4, c[0x0][0x9dc] ;  /* 0x0002770000047ab9 */ /* 0x000fe20000000800 */
[----:B0-----:R-:W-:-:S13]  /*14100*/  ISETP.NE.AND P1, PT, R76, 0x1, PT ;  /* 0x000000014c00780c */ /* 0x001fda0003f25270 */
[----:B------:R-:W0:Y:S08]  /*14110*/  @P1 LDC R3, c[0x0][0x44c] ;  /* 0x00011300ff031b82 */ /* 0x000e300000000800 */
[----:B------:R-:W4:Y:S01]  /*14120*/  @P1 LDC R5, c[0x0][0x450] ;  /* 0x00011400ff051b82 */ /* 0x000f220000000800 */
[----:B------:R-:W-:Y:S01]  /*14130*/  IMAD R64, R93, R64, 0x40 ;  /* 0x000000405d407424 */ /* 0x000fe200078e0240 */
[----:B------:R-:W-:Y:S01]  /*14140*/  @P1 LOP3.LUT R16, R16, 0x40, RZ, 0xfc, !PT ;  /* 0x0000004010101812 */ /* 0x000fe200078efcff */
[----:B------:R-:W-:-:S03]  /*14150*/  IMAD.U32 R223, RZ, RZ, UR4 ;  /* 0x00000004ffdf7e24 */ /* 0x000fc6000f8e00ff */
[----:B------:R-:W-:Y:S02]  /*14160*/  IADD3 R58, -R225, R220, R64 ;  /* 0x000000dce13a7210 */ /* 0x000fe40007ffe140 */
[----:B------:R-:W-:Y:S01]  /*14170*/  LOP3.LUT R16, R16, 0xffffffdf, RZ, 0xc0, !PT ;  /* 0xffffffdf10107812 */ /* 0x000fe200078ec0ff */
[----:B--2---:R-:W-:-:S04]  /*14180*/  IMAD.IADD R4, R2, 0x1, R74 ;  /* 0x0000000102047824 */ /* 0x004fc800078e024a */
[----:B0-----:R-:W-:-:S05]  /*14190*/  @P1 IMAD.HI.U32 R2, R4, R3, RZ ;  /* 0x0000000304021227 */ /* 0x001fca00078e00ff */
[----:B----4-:R-:W-:-:S05]  /*141a0*/  @P1 SHF.R.U32.HI R4, RZ, R5, R2 ;  /* 0x00000005ff041219 */ /* 0x010fca0000011602 */
[----:B------:R-:W0:Y:S01]  /*141b0*/  SHFL.IDX PT, R9, R4, RZ, 0x1c1f ;  /* 0x001c1fff04097589 */ /* 0x000e2200000e0000 */
[----:B---3--:R-:W-:Y:S02]  /*141c0*/  PRMT R0, R8, 0x654, R0 ;  /* 0x0000065408007816 */ /* 0x008fe40000000000 */
[----:B-1----:R-:W-:Y:S02]  /*141d0*/  ISETP.GE.AND P1, PT, R57, 0x1, PT ;  /* 0x000000013900780c */ /* 0x002fe40003f26270 */
[----:B------:R1:W-:Y:S01]  /*141e0*/  SYNCS.ARRIVE.TRANS64.RED.A1T0 RZ, [R0+URZ], RZ ;  /* 0x000000ff00ff79a7 */ /* 0x0003e2000810043f */
[----:B------:R-:W-:Y:S02]  /*141f0*/  LOP3.LUT R8, RZ, R223, RZ, 0x33, !PT ;  /* 0x000000dfff087212 */ /* 0x000fe400078e33ff */
[----:B-1----:R-:W-:-:S04]  /*14200*/  IADD3 R0, -R225, 0x1, R64 ;  /* 0x00000001e1007810 */ /* 0x002fc80007ffe140 */
[----:B------:R-:W-:-:S05]  /*14210*/  IADD3 R5, -R219, R0, R220 ;  /* 0x00000000db057210 */ /* 0x000fca0007ffe1dc */
[C---:B------:R-:W-:Y:S02]  /*14220*/  IMAD.IADD R8, R5.reuse, 0x1, R8 ;  /* 0x0000000105087824 */ /* 0x040fe400078e0208 */
[----:B------:R-:W-:Y:S01]  /*14230*/  IMAD.IADD R5, R5, 0x1, R56 ;  /* 0x0000000105057824 */ /* 0x000fe200078e0238 */
[----:B------:R-:W-:Y:S01]  /*14240*/  @P1 LOP3.LUT R16, R16, 0x20, RZ, 0xfc, !PT ;  /* 0x0000002010101812 */ /* 0x000fe200078efcff */
[----:B0-----:R-:W-:Y:S01]  /*14250*/  IMAD.IADD R62, R8, 0x1, R9 ;  /* 0x00000001083e7824 */ /* 0x001fe200078e0209 */
[----:B------:R-:W-:Y:S02]  /*14260*/  LEA R0, R93, 0xffffffc0, 0x6 ;  /* 0xffffffc05d007811 */ /* 0x000fe400078e30ff */
[----:B------:R-:W-:Y:S01]  /*14270*/  VIADDMNMX R60, R9, R5, R58, PT ;  /* 0x00000005093c7246 */ /* 0x000fe2000380013a */
[----:B------:R-:W-:Y:S06]  /*14280*/  @!P1 BRA `(.L_x_1740) ;  /* 0x0000000000509947 */ /* 0x000fec0003800000 */
[----:B------:R-:W-:Y:S01]  /*14290*/  IADD3 R9, -R219, R220, R9 ;  /* 0x000000dcdb097210 */ /* 0x000fe20007ffe109 */
[----:B------:R-:W-:Y:S03]  /*142a0*/  BSSY B0, `(.L_x_1741) ;  /* 0x000000e000007945 */ /* 0x000fe60003800000 */
        /* <DEDUP_REMOVED lines=9> */
.L_x_1742:
[----:B------:R-:W-:-:S13]  /*14340*/  ISETP.NE.AND P1, PT, R57, 0x1, PT ;  /* 0x000000013900780c */ /* 0x000fda0003f25270 */
[----:B------:R-:W0:Y:S02]  /*14350*/  @P1 LDC.64 R2, c[0x0][0x9e8] ;  /* 0x00027a00ff021b82 */ /* 0x000e240000000a00 */
[----:B0-----:R-:W-:-:S05]  /*14360*/  @P1 IMAD.HI.U32 R2, R9, R2, RZ ;  /* 0x0000000209021227 */ /* 0x001fca00078e00ff */
[----:B------:R-:W-:-:S07]  /*14370*/  @P1 SHF.R.U32.HI R9, RZ, R3, R2 ;  /* 0x00000003ff091219 */ /* 0x000fce0000011602 */
.L_x_1743:
[----:B------:R-:W-:Y:S05]  /*14380*/  BSYNC B0 ;  /* 0x0000000000007941 */ /* 0x000fea0003800000 */
.L_x_1741:
[----:B------:R-:W-:-:S05]  /*14390*/  IMAD R2, R9, R57, -R0 ;  /* 0x0000003909027224 */ /* 0x000fca00078e0a00 */
[----:B------:R-:W-:-:S04]  /*143a0*/  IADD3 R3, -R225, R2, RZ ;  /* 0x00000002e1037210 */ /* 0x000fc80007ffe1ff */
[----:B------:R-:W-:Y:S02]  /*143b0*/  VIMNMX R62, R62, R3, !PT ;  /* 0x000000033e3e7248 */ /* 0x000fe40007fe0100 */
[----:B------:R-:W-:-:S07]  /*143c0*/  VIADDMNMX R60, R3, R57, R60, PT ;  /* 0x00000039033c7246 */ /* 0x000fce000380013c */
.L_x_1740:
        /* <DEDUP_REMOVED lines=10> */
[----:B------:R-:W-:Y:S02]  /*14470*/  FSEL R25, R25, -INF , !P4 ;  /* 0xff80000019197808 */ /* 0x000fe40006000000 */
[----:B------:R-:W-:Y:S02]  /*14480*/  ISETP.LT.OR P3, PT, R60, 0xa, P3 ;  /* 0x0000000a3c00780c */ /* 0x000fe40001f61670 */
[----:B------:R-:W-:-:S02]  /*14490*/  ISETP.GE.AND P4, PT, R64, 0x11, PT ;  /* 0x000000114000780c */ /* 0x000fc40003f86270 */
[----:B------:R-:W-:Y:S01]  /*144a0*/  FSEL R29, R29, -INF , !P3 ;  /* 0xff8000001d1d7808 */ /* 0x000fe20005800000 */
[----:B0-----:R-:W-:Y:S01]  /*144b0*/  IMAD.IADD R8, R8, 0x1, R3 ;  /* 0x0000000108087824 */ /* 0x001fe200078e0203 */
        /* <DEDUP_REMOVED lines=48> */
[C---:B------:R-:W-:Y:S02]  /*147c0*/  ISETP.GE.AND P6, PT, R64.reuse, 0x1, PT ;  /* 0x000000014000780c */ /* 0x040fe40003fc6270 */
[----:B------:R-:W-:Y:S02]  /*147d0*/  FSEL R69, R49, -INF , !P3 ;  /* 0xff80000031457808 */ /* 0x000fe40005800000 */
[----:B------:R-:W-:Y:S02]  /*147e0*/  ISETP.GE.AND P3, PT, R64, 0x39, PT ;  /* 0x000000394000780c */ /* 0x000fe40003f66270 */
[----:B------:R-:W-:Y:S02]  /*147f0*/  P2R R70, PR, RZ, 0x20 ;  /* 0x00000020ff467803 */ /* 0x000fe40000000000 */
[----:B------:R-:W-:-:S02]  /*14800*/  ISETP.GT.AND P4, PT, R62, 0x38, !P3 ;  /* 0x000000383e00780c */ /* 0x000fc40005f84270 */
[----:B------:R-:W-:Y:S02]  /*14810*/  ISETP.GE.AND P5, PT, R64, 0x3a, PT ;  /* 0x0000003a4000780c */ /* 0x000fe40003fa6270 */
[----:B------:R-:W-:Y:S02]  /*14820*/  ISETP.LT.OR P4, PT, R60, 0x39, P4 ;  /* 0x000000393c00780c */ /* 0x000fe40002781670 */
[----:B------:R-:W-:Y:S02]  /*14830*/  VIADDMNMX R58, R3, R5, R58, PT ;  /* 0x00000005033a7246 */ /* 0x000fe4000380013a */
[----:B------:R-:W-:Y:S02]  /*14840*/  FSEL R49, R52, -INF , !P4 ;  /* 0xff80000034317808 */ /* 0x000fe40006000000 */
[----:B------:R-:W-:-:S04]  /*14850*/  ISETP.GT.AND P4, PT, R62, RZ, !P6 ;  /* 0x000000ff3e00720c */ /* 0x000fc80007784270 */
[----:B------:R-:W-:-:S04]  /*14860*/  ISETP.LT.OR P4, PT, R60, 0x1, P4 ;  /* 0x000000013c00780c */ /* 0x000fc80002781670 */
[----:B------:R-:W-:Y:S02]  /*14870*/  FSEL R24, R24, -INF , !P4 ;  /* 0xff80000018187808 */ /* 0x000fe40006000000 */
[----:B------:R-:W-:-:S04]  /*14880*/  ISETP.GT.AND P4, PT, R62, 0x39, !P5 ;  /* 0x000000393e00780c */ /* 0x000fc80006f84270 */
[----:B------:R-:W-:-:S04]  /*14890*/  ISETP.LT.OR P4, PT, R60, 0x3a, P4 ;  /* 0x0000003a3c00780c */ /* 0x000fc80002781670 */
[----:B------:R-:W-:Y:S02]  /*148a0*/  FSEL R53, R53, -INF , !P4 ;  /* 0xff80000035357808 */ /* 0x000fe40006000000 */
[----:B------:R-:W-:-:S13]  /*148b0*/  ISETP.GE.AND P4, PT, R57, 0x1, PT ;  /* 0x000000013900780c */ /* 0x000fda0003f86270 */
[----:B------:R-:W-:Y:S05]  /*148c0*/  @!P4 BRA `(.L_x_1744) ;  /* 0x000000000050c947 */ /* 0x000fea0003800000 */
        /* <DEDUP_REMOVED lines=11> */
.L_x_1746:
[----:B------:R-:W-:-:S13]  /*14980*/  ISETP.NE.AND P4, PT, R57, 0x1, PT ;  /* 0x000000013900780c */ /* 0x000fda0003f85270 */
[----:B------:R-:W0:Y:S02]  /*14990*/  @P4 LDC.64 R2, c[0x0][0x9e8] ;  /* 0x00027a00ff024b82 */ /* 0x000e240000000a00 */
[----:B0-----:R-:W-:-:S05]  /*149a0*/  @P4 IMAD.HI.U32 R2, R5, R2, RZ ;  /* 0x0000000205024227 */ /* 0x001fca00078e00ff */
[----:B------:R-:W-:-:S07]  /*149b0*/  @P4 SHF.R.U32.HI R5, RZ, R3, R2 ;  /* 0x00000003ff054219 */ /* 0x000fce0000011602 */
.L_x_1747:
[----:B------:R-:W-:Y:S05]  /*149c0*/  BSYNC B0 ;  /* 0x0000000000007941 */ /* 0x000fea0003800000 */
.L_x_1745:
[----:B------:R-:W-:-:S04]  /*149d0*/  IMAD R0, R5, R57, -R0 ;  /* 0x0000003905007224 */ /* 0x000fc800078e0a00 */
[----:B------:R-:W-:-:S05]  /*149e0*/  IMAD.IADD R3, R0, 0x1, -R225 ;  /* 0x0000000100037824 */ /* 0x000fca00078e0ae1 */
[----:B------:R-:W-:Y:S02]  /*149f0*/  VIMNMX R8, R8, R3, !PT ;  /* 0x0000000308087248 */ /* 0x000fe40007fe0100 */
[----:B------:R-:W-:-:S07]  /*14a00*/  VIADDMNMX R58, R3, R57, R58, PT ;  /* 0x00000039033a7246 */ /* 0x000fce000380013a */
.L_x_1744:
[----:B------:R-:W-:Y:S01]  /*14a10*/  FMNMX.FTZ R0, R24, R25, !PT ;  /* 0x0000001918007209 */ /* 0x000fe20007810000 */
[----:B------:R-:W-:Y:S01]  /*14a20*/  ULDC UR4, c[0x0][0x988] ;  /* 0x0002620000047ab9 */ /* 0x000fe20000000800 */
[----:B------:R-:W-:Y:S01]  /*14a30*/  ISETP.GT.AND P1, PT, R8, 0x1, !P1 ;  /* 0x000000010800780c */ /* 0x000fe20004f24270 */
[----:B------:R-:W-:Y:S01]  /*14a40*/  IMAD.U32 R2, RZ, RZ, UR4 ;  /* 0x00000004ff027e24 */ /* 0x000fe2000f8e00ff */
        /* <DEDUP_REMOVED lines=13> */
[C---:B------:R-:W-:Y:S02]  /*14b20*/  ISETP.GT.AND P2, PT, R8.reuse, 0x8, !P2 ;  /* 0x000000080800780c */ /* 0x040fe40005744270 */
[----:B------:R-:W-:Y:S02]  /*14b30*/  ISETP.GT.AND P1, PT, R8, 0x10, !P1 ;  /* 0x000000100800780c */ /* 0x000fe40004f24270 */
[----:B------:R-:W-:-:S02]  /*14b40*/  FMNMX.FTZ R0, R63, R0, !PT ;  /* 0x000000003f007209 */ /* 0x000fc40007810000 */
[C---:B------:R-:W-:Y:S02]  /*14b50*/  ISETP.LT.OR P2, PT, R58.reuse, 0x9, P2 ;  /* 0x000000093a00780c */ /* 0x040fe40001741670 */
[----:B------:R-:W-:Y:S02]  /*14b60*/  ISETP.LT.OR P1, PT, R58, 0x11, P1 ;  /* 0x000000113a00780c */ /* 0x000fe40000f21670 */
[----:B------:R-:W-:Y:S02]  /*14b70*/  FMNMX.FTZ R0, R41, R0, !PT ;  /* 0x0000000029007209 */ /* 0x000fe40007810000 */
[----:B------:R-:W-:Y:S02]  /*14b80*/  FSEL R3, R30, -INF , !P2 ;  /* 0xff8000001e037808 */ /* 0x000fe40005000000 */
[----:B------:R-:W-:Y:S02]  /*14b90*/  ISETP.NE.AND P2, PT, R71, RZ, PT ;  /* 0x000000ff4700720c */ /* 0x000fe40003f45270 */
[----:B------:R-:W-:-:S02]  /*14ba0*/  FSEL R71, R34, -INF , !P1 ;  /* 0xff80000022477808 */ /* 0x000fc40004800000 */
[----:B------:R-:W-:Y:S02]  /*14bb0*/  FMNMX.FTZ R0, R65, R0, !PT ;  /* 0x0000000041007209 */ /* 0x000fe40007810000 */
        /* <DEDUP_REMOVED lines=12> */
[----:B------:R-:W-:Y:S01]  /*14c80*/  ISETP.GT.AND P6, PT, R8, RZ, !P6 ;  /* 0x000000ff0800720c */ /* 0x000fe200077c4270 */
[----:B------:R-:W0:Y:S01]  /*14c90*/  SHFL.BFLY PT, R5, R28, 0x2, 0x1f ;  /* 0x0c401f001c057f89 */ /* 0x000e2200000e0000 */
[----:B------:R-:W-:Y:S02]  /*14ca0*/  FSEL R73, R38, -INF , !P1 ;  /* 0xff80000026497808 */ /* 0x000fe40004800000 */
[----:B------:R-:W-:Y:S02]  /*14cb0*/  ISETP.NE.AND P1, PT, R36, RZ, PT ;  /* 0x000000ff2400720c */ /* 0x000fe40003f25270 */
[----:B------:R-:W-:Y:S02]  /*14cc0*/  ISETP.LT.OR P6, PT, R58, 0x1, P6 ;  /* 0x000000013a00780c */ /* 0x000fe400037c1670 */
[----:B------:R-:W-:-:S02]  /*14cd0*/  ISETP.GT.AND P1, PT, R8, 0x19, !P1 ;  /* 0x000000190800780c */ /* 0x000fc40004f24270 */
[----:B------:R-:W-:Y:S02]  /*14ce0*/  FSEL R26, R26, -INF , !P6 ;  /* 0xff8000001a1a7808 */ /* 0x000fe40007000000 */
[----:B------:R-:W-:Y:S02]  /*14cf0*/  ISETP.LT.OR P1, PT, R58, 0x1a, P1 ;  /* 0x0000001a3a00780c */ /* 0x000fe40000f21670 */
[----:B------:R-:W-:Y:S02]  /*14d00*/  FMNMX.FTZ R4, R26, R27, !PT ;  /* 0x0000001b1a047209 */ /* 0x000fe40007810000 */
[----:B------:R-:W-:Y:S02]  /*14d10*/  FSEL R39, R39, -INF , !P1 ;  /* 0xff80000027277808 */ /* 0x000fe40004800000 */
[----:B------:R-:W-:Y:S02]  /*14d20*/  ISETP.NE.AND P1, PT, R68, RZ, PT ;  /* 0x000000ff4400720c */ /* 0x000fe40003f25270 */
[----:B------:R-:W-:-:S02]  /*14d30*/  FMNMX.FTZ R4, R3, R4, !PT ;  /* 0x0000000403047209 */ /* 0x000fc40007810000 */
[----:B------:R-:W-:Y:S02]  /*14d40*/  ISETP.GT.AND P1, PT, R8, 0x20, !P1 ;  /* 0x000000200800780c */ /* 0x000fe40004f24270 */
[----:B------:R-:W-:Y:S02]  /*14d50*/  FMNMX.FTZ R4, R31, R4, !PT ;  /* 0x000000041f047209 */ /* 0x000fe40007810000 */
[----:B------:R-:W-:Y:S02]  /*14d60*/  ISETP.LT.OR P1, PT, R58, 0x21, P1 ;  /* 0x000000213a00780c */ /* 0x000fe40000f21670 */
[----:B0-----:R-:W-:Y:S02]  /*14d70*/  FMNMX.FTZ R30, R28, R5, !PT ;  /* 0x000000051c1e7209 */ /* 0x001fe40007810000 */
[----:B------:R-:W-:Y:S02]  /*14d80*/  FSEL R75, R42, -INF , !P1 ;  /* 0xff8000002a4b7808 */ /* 0x000fe40004800000 */
[----:B------:R-:W-:Y:S01]  /*14d90*/  ISETP.NE.AND P1, PT, R40, RZ, PT ;  /* 0x000000ff2800720c */ /* 0x000fe20003f25270 */
[----:B------:R-:W0:Y:S01]  /*14da0*/  SHFL.BFLY PT, R5, R30, 0x1, 0x1f ;  /* 0x0c201f001e057f89 */ /* 0x000e2200000e0000 */
[----:B------:R-:W-:-:S02]  /*14db0*/  FMNMX.FTZ R4, R71, R4, !PT ;  /* 0x0000000447047209 */ /* 0x000fc40007810000 */
[----:B------:R-:W-:Y:S02]  /*14dc0*/  ISETP.GT.AND P1, PT, R8, 0x21, !P1 ;  /* 0x000000210800780c */ /* 0x000fe40004f24270 */
[----:B------:R-:W-:Y:S02]  /*14dd0*/  ISETP.NE.AND P4, PT, R72, RZ, PT ;  /* 0x000000ff4800720c */ /* 0x000fe40003f85270 */
[----:B------:R-:W-:Y:S02]  /*14de0*/  ISETP.LT.OR P1, PT, R58, 0x22, P1 ;  /* 0x000000223a00780c */ /* 0x000fe40000f21670 */
[----:B------:R-:W-:Y:S02]  /*14df0*/  FMNMX.FTZ R4, R35, R4, !PT ;  /* 0x0000000423047209 */ /* 0x000fe40007810000 */
[----:B------:R-:W-:Y:S02]  /*14e00*/  FSEL R43, R43, -INF , !P1 ;  /* 0xff8000002b2b7808 */ /* 0x000fe40004800000 */
[----:B------:R-:W-:-:S02]  /*14e10*/  ISETP.GT.AND P1, PT, R8, 0x28, !P2 ;  /* 0x000000280800780c */ /* 0x000fc40005724270 */
[----:B------:R-:W-:Y:S02]  /*14e20*/  FMNMX.FTZ R4, R73, R4, !PT ;  /* 0x0000000449047209 */ /* 0x000fe40007810000 */
[----:B------:R-:W-:Y:S02]  /*14e30*/  ISETP.LT.OR P1, PT, R58, 0x29, P1 ;  /* 0x000000293a00780c */ /* 0x000fe40000f21670 */
[----:B------:R-:W-:Y:S02]  /*14e40*/  FMNMX.FTZ R4, R39, R4, !PT ;  /* 0x0000000427047209 */ /* 0x000fe40007810000 */
[----:B------:R-:W-:Y:S02]  /*14e50*/  FSEL R77, R46, -INF , !P1 ;  /* 0xff8000002e4d7808 */ /* 0x000fe40004800000 */
[----:B------:R-:W-:Y:S02]  /*14e60*/  ISETP.GT.AND P1, PT, R8, 0x29, !P4 ;  /* 0x000000290800780c */ /* 0x000fe40006724270 */
[----:B0-----:R-:W-:-:S02]  /*14e70*/  FMNMX.FTZ R5, R30, R5, !PT ;  /* 0x000000051e057209 */ /* 0x001fc40007810000 */
[----:B------:R-:W-:Y:S02]  /*14e80*/  ISETP.LT.OR P1, PT, R58, 0x2a, P1 ;  /* 0x0000002a3a00780c */ /* 0x000fe40000f21670 */
[----:B------:R-:W-:Y:S01]  /*14e90*/  ISETP.NE.AND P2, PT, R44, RZ, PT ;  /* 0x000000ff2c00720c */ /* 0x000fe20003f45270 */
[----:B------:R-:W-:Y:S01]  /*14ea0*/  FMUL.FTZ R0, R5, R2 ;  /* 0x0000000205007220 */ /* 0x000fe20000410000 */
[----:B------:R-:W-:Y:S02]  /*14eb0*/  FSEL R47, R47, -INF , !P1 ;  /* 0xff8000002f2f7808 */ /* 0x000fe40004800000 */
[----:B------:R-:W-:Y:S02]  /*14ec0*/  FSETP.NEU.FTZ.AND P1, PT, R5, -INF , PT ;  /* 0xff8000000500780b */ /* 0x000fe40003f3d000 */
[----:B------:R-:W-:Y:S02]  /*14ed0*/  FMNMX.FTZ R4, R75, R4, !PT ;  /* 0x000000044b047209 */ /* 0x000fe40007810000 */
[----:B------:R-:W-:-:S02]  /*14ee0*/  FSEL R0, R0, RZ, P1 ;  /* 0x000000ff00007208 */ /* 0x000fc40000800000 */
[----:B------:R-:W-:Y:S02]  /*14ef0*/  ISETP.NE.AND P4, PT, R48, RZ, PT ;  /* 0x000000ff3000720c */ /* 0x000fe40003f85270 */
[----:B------:R-:W-:Y:S01]  /*14f00*/  ISETP.GT.AND P1, PT, R8, 0x30, !P2 ;  /* 0x000000300800780c */ /* 0x000fe20005724270 */
[--C-:B------:R-:W-:Y:S01]  /*14f10*/  FFMA.FTZ R196, R24, R2, -R0.reuse ;  /* 0x0000000218c47223 */ /* 0x100fe20000010800 */
[----:B------:R-:W-:Y:S01]  /*14f20*/  FMNMX.FTZ R4, R43, R4, !PT ;  /* 0x000000042b047209 */ /* 0x000fe20007810000 */
[-CC-:B------:R-:W-:Y:S01]  /*14f30*/  FFMA.FTZ R25, R25, R2.reuse, -R0.reuse ;  /* 0x0000000219197223 */ /* 0x180fe20000010800 */
[----:B------:R-:W-:Y:S01]  /*14f40*/  ISETP.GT.AND P2, PT, R8, 0x31, !P4 ;  /* 0x000000310800780c */ /* 0x000fe20006744270 */
[-CC-:B------:R-:W-:Y:S01]  /*14f50*/  FFMA.FTZ R198, R9, R2.reuse, -R0.reuse ;  /* 0x0000000209c67223 */ /* 0x180fe20000010800 */
[----:B------:R-:W-:Y:S01]  /*14f60*/  ISETP.LT.OR P1, PT, R58, 0x31, P1 ;  /* 0x000000313a00780c */ /* 0x000fe20000f21670 */
[--C-:B------:R-:W-:Y:S01]  /*14f70*/  FFMA.FTZ R9, R29, R2, -R0.reuse ;  /* 0x000000021d097223 */ /* 0x100fe20000010800 */
[----:B------:R-:W-:Y:S01]  /*14f80*/  FMNMX.FTZ R4, R77, R4, !PT ;  /* 0x000000044d047209 */ /* 0x000fe20007810000 */
[-CC-:B------:R-:W-:Y:S01]  /*14f90*/  FFMA.FTZ R29, R33, R2.reuse, -R0.reuse ;  /* 0x00000002211d7223 */ /* 0x180fe20000010800 */
[----:B------:R-:W-:Y:S01]  /*14fa0*/  ISETP.GT.AND P3, PT, R8, 0x38, !P3 ;  /* 0x000000380800780c */ /* 0x000fe20005f64270 */
[-CC-:B------:R-:W-:Y:S01]  /*14fb0*/  FFMA.FTZ R33, R37, R2.reuse, -R0.reuse ;  /* 0x0000000225217223 */ /* 0x180fe20000010800 */
[----:B------:R-:W-:Y:S01]  /*14fc0*/  ISETP.LT.OR P2, PT, R58, 0x32, P2 ;  /* 0x000000323a00780c */ /* 0x000fe20001741670 */
[----:B------:R-:W-:Y:S01]  /*14fd0*/  MUFU.EX2 R196, R196 ;  /* 0x000000c400c47308 */ /* 0x000fe20000000800 */
[----:B------:R-:W-:Y:S01]  /*14fe0*/  FSEL R79, R50, -INF , !P1 ;  /* 0xff800000324f7808 */ /* 0x000fe20004800000 */
[--C-:B------:R-:W-:Y:S01]  /*14ff0*/  FFMA.FTZ R37, R41, R2, -R0.reuse ;  /* 0x0000000229257223 */ /* 0x100fe20000010800 */
[----:B------:R-:W-:Y:S01]  /*15000*/  FMNMX.FTZ R4, R47, R4, !PT ;  /* 0x000000042f047209 */ /* 0x000fe20007810000 */
[-CC-:B------:R-:W-:Y:S01]  /*15010*/  FFMA.FTZ R41, R45, R2.reuse, -R0.reuse ;  /* 0x000000022d297223 */ /* 0x180fe20000010800 */
[----:B------:R-:W-:Y:S01]  /*15020*/  ISETP.GT.AND P5, PT, R8, 0x39, !P5 ;  /* 0x000000390800780c */ /* 0x000fe20006fa4270 */
[-CC-:B------:R-:W-:Y:S01]  /*15030*/  FFMA.FTZ R186, R49, R2.reuse, -R0.reuse ;  /* 0x0000000231ba7223 */ /* 0x180fe20000010800 */
[C---:B------:R-:W-:Y:S01]  /*15040*/  ISETP.LT.OR P3, PT, R58.reuse, 0x39, P3 ;  /* 0x000000393a00780c */ /* 0x040fe20001f61670 */
[----:B------:R-:W0:Y:S01]  /*15050*/  MUFU.EX2 R25, R25 ;  /* 0x0000001900197308 */ /* 0x000e220000000800 */
[----:B------:R-:W-:Y:S01]  /*15060*/  FSEL R51, R51, -INF , !P2 ;  /* 0xff80000033337808 */ /* 0x000fe20005000000 */
[--C-:B------:R-:W-:Y:S01]  /*15070*/  FFMA.FTZ R192, R59, R2, -R0.reuse ;  /* 0x000000023bc07223 */ /* 0x100fe20000010800 */
[----:B------:R-:W-:Y:S01]  /*15080*/  FMNMX.FTZ R4, R79, R4, !PT ;  /* 0x000000044f047209 */ /* 0x000fe20007810000 */
[-CC-:B------:R-:W-:Y:S01]  /*15090*/  FFMA.FTZ R194, R61, R2.reuse, -R0.reuse ;  /* 0x000000023dc27223 */ /* 0x180fe20000010800 */
[----:B------:R-:W-:Y:S01]  /*150a0*/  ISETP.LT.OR P5, PT, R58, 0x3a, P5 ;  /* 0x0000003a3a00780c */ /* 0x000fe20002fa1670 */
[-CC-:B------:R-:W-:Y:S01]  /*150b0*/  FFMA.FTZ R188, R63, R2.reuse, -R0.reuse ;  /* 0x000000023fbc7223 */ /* 0x180fe20000010800 */
[----:B------:R-:W-:Y:S01]  /*150c0*/  FSEL R81, R54, -INF , !P3 ;  /* 0xff80000036517808 */ /* 0x000fe20005800000 */
[--C-:B------:R-:W-:Y:S01]  /*150d0*/  FFMA.FTZ R190, R65, R2, -R0.reuse ;  /* 0x0000000241be7223 */ /* 0x100fe20000010800 */
[----:B------:R-:W-:Y:S01]  /*150e0*/  FMNMX.FTZ R4, R51, R4, !PT ;  /* 0x0000000433047209 */ /* 0x000fe20007810000 */
[-CC-:B------:R-:W-:Y:S01]  /*150f0*/  FFMA.FTZ R184, R67, R2.reuse, -R0.reuse ;  /* 0x0000000243b87223 */ /* 0x180fe20000010800 */
[----:B------:R-:W-:Y:S01]  /*15100*/  FSEL R55, R55, -INF , !P5 ;  /* 0xff80000037377808 */ /* 0x000fe20006800000 */
[--C-:B------:R-:W-:Y:S01]  /*15110*/  FFMA.FTZ R45, R69, R2, -R0.reuse ;  /* 0x00000002452d7223 */ /* 0x100fe20000010800 */
[----:B------:R-:W-:Y:S01]  /*15120*/  FMNMX.FTZ R4, R81, R4, !PT ;  /* 0x0000000451047209 */ /* 0x000fe20007810000 */
[----:B------:R-:W-:Y:S01]  /*15130*/  FFMA.FTZ R49, R53, R2, -R0 ;  /* 0x0000000235317223 */ /* 0x000fe20000010800 */
[----:B------:R-:W1:Y:S01]  /*15140*/  MUFU.EX2 R198, R198 ;  /* 0x000000c600c67308 */ /* 0x000e620000000800 */
[----:B------:R-:W-:-:S02]  /*15150*/  ISETP.NE.AND P4, PT, R76, 0x1, PT ;  /* 0x000000014c00780c */ /* 0x000fc40003f85270 */
[----:B------:R-:W-:-:S05]  /*15160*/  FMNMX.FTZ R4, R55, R4, !PT ;  /* 0x0000000437047209 */ /* 0x000fca0007810000 */
[----:B------:R-:W2:Y:S01]  /*15170*/  SHFL.BFLY PT, R83, R4, 0x2, 0x1f ;  /* 0x0c401f0004537f89 */ /* 0x000ea200000e0000 */
[----:B------:R-:W3:Y:S05]  /*15180*/  MUFU.EX2 R9, R9 ;  /* 0x0000000900097308 */ /* 0x000eea0000000800 */
[----:B------:R-:W4:Y:S03]  /*15190*/  @P4 LDC R38, c[0x0][0x450] ;  /* 0x00011400ff264b82 */ /* 0x000f260000000800 */
[----:B------:R-:W5:Y:S08]  /*151a0*/  MUFU.EX2 R192, R192 ;  /* 0x000000c000c07308 */ /* 0x000f700000000800 */
[----:B------:R-:W5:Y:S01]  /*151b0*/  MUFU.EX2 R29, R29 ;  /* 0x0000001d001d7308 */ /* 0x000f620000000800 */
[----:B--2---:R-:W-:-:S07]  /*151c0*/  FMNMX.FTZ R83, R4, R83, !PT ;  /* 0x0000005304537209 */ /* 0x004fce0007810000 */
[----:B------:R-:W2:Y:S01]  /*151d0*/  MUFU.EX2 R194, R194 ;  /* 0x000000c200c27308 */ /* 0x000ea20000000800 */
[----:B------:R-:W0:Y:S07]  /*151e0*/  SHFL.BFLY PT, R4, R83, 0x1, 0x1f ;  /* 0x0c201f0053047f89 */ /* 0x000e2e00000e0000 */
[----:B------:R-:W4:Y:S08]  /*151f0*/  MUFU.EX2 R33, R33 ;  /* 0x0000002100217308 */ /* 0x000f300000000800 */
[----:B------:R-:W-:Y:S08]  /*15200*/  MUFU.EX2 R188, R188 ;  /* 0x000000bc00bc7308 */ /* 0x000ff00000000800 */
[----:B------:R-:W-:Y:S01]  /*15210*/  MUFU.EX2 R37, R37 ;  /* 0x0000002500257308 */ /* 0x000fe20000000800 */
[----:B0-----:R-:W-:-:S04]  /*15220*/  FMNMX.FTZ R4, R83, R4, !PT ;  /* 0x0000000453047209 */ /* 0x001fc80007810000 */
[C---:B------:R-:W-:Y:S01]  /*15230*/  FSETP.NEU.FTZ.AND P1, PT, R4.reuse, -INF , PT ;  /* 0xff8000000400780b */ /* 0x040fe20003f3d000 */
[----:B------:R-:W-:Y:S02]  /*15240*/  FMUL.FTZ R28, R4, R2 ;  /* 0x00000002041c7220 */ /* 0x000fe40000410000 */
[----:B------:R-:W-:Y:S03]  /*15250*/  MUFU.EX2 R190, R190 ;  /* 0x000000be00be7308 */ /* 0x000fe60000000800 */
[----:B------:R-:W-:-:S05]  /*15260*/  FSEL R28, R28, RZ, P1 ;  /* 0x000000ff1c1c7208 */ /* 0x000fca0000800000 */
[----:B------:R-:W-:Y:S01]  /*15270*/  MUFU.EX2 R41, R41 ;  /* 0x0000002900297308 */ /* 0x000fe20000000800 */
[-CC-:B------:R-:W-:Y:S01]  /*15280*/  FFMA.FTZ R197, R26, R2.reuse, -R28.reuse ;  /* 0x000000021ac57223 */ /* 0x180fe2000001081c */
[-CC-:B------:R-:W-:Y:S01]  /*15290*/  FFMA.FTZ R0, R27, R2.reuse, -R28.reuse ;  /* 0x000000021b007223 */ /* 0x180fe2000001081c */
[-CC-:B------:R-:W-:Y:S01]  /*152a0*/  FFMA.FTZ R199, R3, R2.reuse, -R28.reuse ;  /* 0x0000000203c77223 */ /* 0x180fe2000001081c */
[-CC-:B------:R-:W-:Y:S01]  /*152b0*/  FFMA.FTZ R8, R31, R2.reuse, -R28.reuse ;  /* 0x000000021f087223 */ /* 0x180fe2000001081c */
[-CC-:B------:R-:W-:Y:S01]  /*152c0*/  FFMA.FTZ R193, R71, R2.reuse, -R28.reuse ;  /* 0x0000000247c17223 */ /* 0x180fe2000001081c */
[----:B------:R-:W-:Y:S01]  /*152d0*/  FADD.FTZ R3, R196, R25 ;  /* 0x00000019c4037221 */ /* 0x000fe20000010000 */
[-CC-:B------:R-:W-:Y:S01]  /*152e0*/  FFMA.FTZ R24, R35, R2.reuse, -R28.reuse ;  /* 0x0000000223187223 */ /* 0x180fe2000001081c */
[----:B------:R-:W-:Y:S01]  /*152f0*/  MUFU.EX2 R197, R197 ;  /* 0x000000c500c57308 */ /* 0x000fe20000000800 */
[-CC-:B------:R-:W-:Y:S01]  /*15300*/  FFMA.FTZ R195, R73, R2.reuse, -R28.reuse ;  /* 0x0000000249c37223 */ /* 0x180fe2000001081c */
[----:B-1----:R-:W-:Y:S01]  /*15310*/  FADD.FTZ R32, R198, R3 ;  /* 0x00000003c6207221 */ /* 0x002fe20000010000 */
[-CC-:B------:R-:W-:Y:S01]  /*15320*/  FFMA.FTZ R26, R39, R2.reuse, -R28.reuse ;  /* 0x00000002271a7223 */ /* 0x180fe2000001081c */
[-CC-:B------:R-:W-:Y:S01]  /*15330*/  FFMA.FTZ R189, R75, R2.reuse, -R28.reuse ;  /* 0x000000024bbd7223 */ /* 0x180fe2000001081c */
[-C--:B------:R-:W-:Y:S01]  /*15340*/  FFMA.FTZ R30, R43, R2.reuse, -R28 ;  /* 0x000000022b1e7223 */ /* 0x080fe2000001081c */
[----:B---3--:R-:W-:Y:S01]  /*15350*/  FADD.FTZ R3, R9, R32 ;  /* 0x0000002009037221 */ /* 0x008fe20000010000 */
[----:B------:R-:W0:Y:S01]  /*15360*/  @P4 LDC R35, c[0x0][0x44c] ;  /* 0x00011300ff234b82 */ /* 0x000e220000000800 */
[----:B------:R-:W1:Y:S01]  /*15370*/  MUFU.EX2 R0, R0 ;  /* 0x0000000000007308 */ /* 0x000e620000000800 */
[-CC-:B------:R-:W-:Y:S01]  /*15380*/  FFMA.FTZ R191, R77, R2.reuse, -R28.reuse ;  /* 0x000000024dbf7223 */ /* 0x180fe2000001081c */
[----:B-----5:R-:W-:Y:S01]  /*15390*/  FADD.FTZ R36, R192, R3 ;  /* 0x00000003c0247221 */ /* 0x020fe20000010000 */
[-CC-:B------:R-:W-:Y:S01]  /*153a0*/  FFMA.FTZ R32, R47, R2.reuse, -R28.reuse ;  /* 0x000000022f207223 */ /* 0x180fe2000001081c */
[-CC-:B------:R-:W-:Y:S01]  /*153b0*/  FFMA.FTZ R185, R79, R2.reuse, -R28.reuse ;  /* 0x000000024fb97223 */ /* 0x180fe2000001081c */
[----:B------:R-:W-:Y:S01]  /*153c0*/  FFMA.FTZ R51, R51, R2, -R28 ;  /* 0x0000000233337223 */ /* 0x000fe2000001081c */
[----:B------:R-:W-:Y:S01]  /*153d0*/  FADD.FTZ R27, R29, R36 ;  /* 0x000000241d1b7221 */ /* 0x000fe20000010000 */
[----:B------:R-:W-:Y:S01]  /*153e0*/  F2FP.F16.F32.PACK_AB R196, R25, R196 ;  /* 0x000000c419c4723e */ /* 0x000fe200000000ff */
[----:B------:R-:W3:Y:S01]  /*153f0*/  MUFU.EX2 R199, R199 ;  /* 0x000000c700c77308 */ /* 0x000ee20000000800 */
[-CC-:B------:R-:W-:Y:S01]  /*15400*/  FFMA.FTZ R81, R81, R2.reuse, -R28.reuse ;  /* 0x0000000251517223 */ /* 0x180fe2000001081c */
[----:B--2---:R-:W-:Y:S01]  /*15410*/  FADD.FTZ R36, R194, R27 ;  /* 0x0000001bc2247221 */ /* 0x004fe20000010000 */
[----:B------:R-:W-:Y:S01]  /*15420*/  FFMA.FTZ R55, R55, R2, -R28 ;  /* 0x0000000237377223 */ /* 0x000fe2000001081c */
[----:B------:R-:W-:Y:S01]  /*15430*/  F2FP.F16.F32.PACK_AB R198, R9, R198 ;  /* 0x000000c609c6723e */ /* 0x000fe200000000ff */
[----:B------:R-:W-:-:S02]  /*15440*/  IMAD.MOV.U32 R31, RZ, RZ, R74 ;  /* 0x000000ffff1f7224 */ /* 0x000fc400078e004a */
[----:B----4-:R-:W-:Y:S01]  /*15450*/  FADD.FTZ R27, R33, R36 ;  /* 0x00000024211b7221 */ /* 0x010fe20000010000 */
[----:B------:R-:W-:Y:S01]  /*15460*/  F2FP.F16.F32.PACK_AB R192, R29, R192 ;  /* 0x000000c01dc0723e */ /* 0x000fe200000000ff */
[----:B------:R-:W2:Y:S01]  /*15470*/  MUFU.EX2 R8, R8 ;  /* 0x0000000800087308 */ /* 0x000ea20000000800 */
[----:B-1----:R-:W-:Y:S01]  /*15480*/  FADD.FTZ R34, R197, R0 ;  /* 0x00000000c5227221 */ /* 0x002fe20000010000 */
[----:B------:R-:W-:Y:S01]  /*15490*/  FADD.FTZ R36, R188, R27 ;  /* 0x0000001bbc247221 */ /* 0x000fe20000010000 */
[----:B------:R-:W-:Y:S02]  /*154a0*/  F2FP.F16.F32.PACK_AB R197, R0, R197 ;  /* 0x000000c500c5723e */ /* 0x000fe400000000ff */
[----:B------:R-:W-:Y:S01]  /*154b0*/  F2FP.F16.F32.PACK_AB R194, R33, R194 ;  /* 0x000000c221c2723e */ /* 0x000fe200000000ff */
[----:B------:R-:W-:Y:S01]  /*154c0*/  FADD.FTZ R27, R37, R36 ;  /* 0x00000024251b7221 */ /* 0x000fe20000010000 */
[----:B0-----:R-:W-:Y:S01]  /*154d0*/  @P4 IMAD.HI.U32 R35, R74, R35, RZ ;  /* 0x000000234a234227 */ /* 0x001fe200078e00ff */
[----:B------:R-:W0:Y:S03]  /*154e0*/  MUFU.EX2 R193, R193 ;  /* 0x000000c100c17308 */ /* 0x000e260000000800 */
[----:B---3--:R-:W-:Y:S01]  /*154f0*/  FADD.FTZ R3, R199, R34 ;  /* 0x00000022c7037221 */ /* 0x008fe20000010000 */
[----:B------:R-:W-:Y:S01]  /*15500*/  FADD.FTZ R36, R190, R27 ;  /* 0x0000001bbe247221 */ /* 0x000fe20000010000 */
[----:B------:R-:W-:-:S02]  /*15510*/  F2FP.F16.F32.PACK_AB R188, R37, R188 ;  /* 0x000000bc25bc723e */ /* 0x000fc400000000ff */
[----:B------:R-:W-:Y:S01]  /*15520*/  @P4 SHF.R.U32.HI R31, RZ, R38, R35 ;  /* 0x00000026ff1f4219 */ /* 0x000fe20000011623 */
[----:B------:R-:W-:Y:S01]  /*15530*/  FADD.FTZ R27, R41, R36 ;  /* 0x00000024291b7221 */ /* 0x000fe20000010000 */
[----:B------:R-:W-:Y:S01]  /*15540*/  ISETP.GE.AND P4, PT, R57, 0x1, PT ;  /* 0x000000013900780c */ /* 0x000fe20003f86270 */
[----:B------:R-:W1:Y:S01]  /*15550*/  MUFU.EX2 R24, R24 ;  /* 0x0000001800187308 */ /* 0x000e620000000800 */
[C---:B--2---:R-:W-:Y:S01]  /*15560*/  FADD.FTZ R34, R8.reuse, R3 ;  /* 0x0000000308227221 */ /* 0x044fe20000010000 */
[----:B------:R-:W-:Y:S02]  /*15570*/  F2FP.F16.F32.PACK_AB R199, R8, R199 ;  /* 0x000000c708c7723e */ /* 0x000fe400000000ff */
[----:B------:R-:W-:Y:S02]  /*15580*/  F2FP.F16.F32.PACK_AB R190, R41, R190 ;  /* 0x000000be29be723e */ /* 0x000fe400000000ff */
[----:B------:R-:W-:Y:S02]  /*15590*/  IADD3 R8, R93, -0x2, RZ ;  /* 0xfffffffe5d087810 */ /* 0x000fe40007ffe0ff */
[----:B------:R-:W2:Y:S01]  /*155a0*/  MUFU.EX2 R195, R195 ;  /* 0x000000c300c37308 */ /* 0x000ea20000000800 */
[----:B0-----:R-:W-:-:S07]  /*155b0*/  FADD.FTZ R3, R193, R34 ;  /* 0x00000022c1037221 */ /* 0x001fce0000010000 */
[----:B------:R-:W0:Y:S01]  /*155c0*/  MUFU.EX2 R26, R26 ;  /* 0x0000001a001a7308 */ /* 0x000e220000000800 */
[C---:B-1----:R-:W-:Y:S01]  /*155d0*/  FADD.FTZ R34, R24.reuse, R3 ;  /* 0x0000000318227221 */ /* 0x042fe20000010000 */
[----:B------:R-:W-:-:S06]  /*155e0*/  F2FP.F16.F32.PACK_AB R193, R24, R193 ;  /* 0x000000c118c1723e */ /* 0x000fcc00000000ff */
[----:B------:R-:W1:Y:S01]  /*155f0*/  MUFU.EX2 R189, R189 ;  /* 0x000000bd00bd7308 */ /* 0x000e620000000800 */
[----:B--2---:R-:W-:-:S07]  /*15600*/  FADD.FTZ R3, R195, R34 ;  /* 0x00000022c3037221 */ /* 0x004fce0000010000 */
[----:B------:R-:W2:Y:S01]  /*15610*/  MUFU.EX2 R30, R30 ;  /* 0x0000001e001e7308 */ /* 0x000ea20000000800 */
[----:B0-----:R-:W-:Y:S01]  /*15620*/  FADD.FTZ R34, R26, R3 ;  /* 0x000000031a227221 */ /* 0x001fe20000010000 */
[----:B------:R-:W-:Y:S01]  /*15630*/  IMAD.IADD R3, R156, 0x1, R31 ;  /* 0x000000019c037824 */ /* 0x000fe200078e021f */
[----:B------:R-:W-:-:S03]  /*15640*/  F2FP.F16.F32.PACK_AB R195, R26, R195 ;  /* 0x000000c31ac3723e */ /* 0x000fc600000000ff */
[----:B------:R-:W-:Y:S02]  /*15650*/  IMAD.IADD R56, R3, 0x1, R56 ;  /* 0x0000000103387824 */ /* 0x000fe400078e0238 */
[----:B------:R-:W0:Y:S01]  /*15660*/  MUFU.EX2 R184, R184 ;  /* 0x000000b800b87308 */ /* 0x000e220000000800 */
[----:B-1----:R-:W-:-:S07]  /*15670*/  FADD.FTZ R25, R189, R34 ;  /* 0x00000022bd197221 */ /* 0x002fce0000010000 */
[----:B------:R-:W1:Y:S01]  /*15680*/  MUFU.EX2 R191, R191 ;  /* 0x000000bf00bf7308 */ /* 0x000e620000000800 */
[C---:B--2---:R-:W-:Y:S01]  /*15690*/  FADD.FTZ R34, R30.reuse, R25 ;  /* 0x000000191e227221 */ /* 0x044fe20000010000 */
[----:B------:R-:W-:-:S06]  /*156a0*/  F2FP.F16.F32.PACK_AB R189, R30, R189 ;  /* 0x000000bd1ebd723e */ /* 0x000fcc00000000ff */
[----:B------:R-:W2:Y:S01]  /*156b0*/  MUFU.EX2 R45, R45 ;  /* 0x0000002d002d7308 */ /* 0x000ea20000000800 */
[----:B0-----:R-:W-:-:S07]  /*156c0*/  FADD.FTZ R36, R184, R27 ;  /* 0x0000001bb8247221 */ /* 0x001fce0000010000 */
        /* <DEDUP_REMOVED lines=16> */
[----:B-1----:R-:W-:Y:S01]  /*157d0*/  FADD.FTZ R9, R81, R0 ;  /* 0x0000000051097221 */ /* 0x002fe20000010000 */
[C---:B--2---:R-:W-:Y:S01]  /*157e0*/  FADD.FTZ R221, R49.reuse, R38 ;  /* 0x0000002631dd7221 */ /* 0x044fe20000010000 */
[----:B------:R-:W-:Y:S02]  /*157f0*/  F2FP.F16.F32.PACK_AB R186, R49, R186 ;  /* 0x000000ba31ba723e */ /* 0x000fe400000000ff */
[C---:B0-----:R-:W-:Y:S01]  /*15800*/  FADD.FTZ R9, R34.reuse, R9 ;  /* 0x0000000922097221 */ /* 0x041fe20000010000 */
[----:B------:R-:W-:Y:S01]  /*15810*/  F2FP.F16.F32.PACK_AB R187, R34, R81 ;  /* 0x0000005122bb723e */ /* 0x000fe200000000ff */
[----:B------:R-:W-:Y:S06]  /*15820*/  @!P4 BRA `(.L_x_1748) ;  /* 0x000000000048c947 */ /* 0x000fec0003800000 */
        /* <DEDUP_REMOVED lines=11> */
.L_x_1750:
[----:B------:R-:W-:-:S13]  /*158e0*/  ISETP.NE.AND P1, PT, R57, 0x1, PT ;  /* 0x000000013900780c */ /* 0x000fda0003f25270 */
[----:B------:R-:W0:Y:S02]  /*158f0*/  @P1 LDC.64 R24, c[0x0][0x9e8] ;  /* 0x00027a00ff181b82 */ /* 0x000e240000000a00 */
[----:B0-----:R-:W-:-:S05]  /*15900*/  @P1 IMAD.HI.U32 R24, R0, R24, RZ ;  /* 0x0000001800181227 */ /* 0x001fca00078e00ff */
[----:B------:R-:W-:-:S07]  /*15910*/  @P1 SHF.R.U32.HI R0, RZ, R25, R24 ;  /* 0x00000019ff001219 */ /* 0x000fce0000011618 */
.L_x_1751:
[----:B------:R-:W-:Y:S05]  /*15920*/  BSYNC B0 ;  /* 0x0000000000007941 */ /* 0x000fea0003800000 */
.L_x_1749:
[----:B------:R-:W-:-:S05]  /*15930*/  IMAD R57, R0, R57, R57 ;  /* 0x0000003900397224 */ /* 0x000fca00078e0239 */
[----:B------:R-:W-:-:S07]  /*15940*/  VIMNMX R56, R56, R57, PT ;  /* 0x0000003938387248 */ /* 0x000fce0003fe0100 */
.L_x_1748:
[----:B------:R-:W2:Y:S01]  /*15950*/  LDL R25, [R1+0x78] ;  /* 0x0000780001197983 */ /* 0x000ea20000100800 */
[----:B------:R-:W-:Y:S01]  /*15960*/  SHF.R.S32.HI R3, RZ, 0x1f, R56 ;  /* 0x0000001fff037819 */ /* 0x000fe20000011438 */
[----:B------:R-:W-:Y:S01]  /*15970*/  BSSY B1, `(.L_x_1752) ;  /* 0x0000329000017945 */ /* 0x000fe20003800000 */
[----:B------:R-:W-:Y:S01]  /*15980*/  IMAD.MOV.U32 R0, RZ, RZ, 0x3f800000 ;  /* 0x3f800000ff007424 */ /* 0x000fe200078e00ff */
[----:B------:R-:W-:Y:S02]  /*15990*/  CS2R R150, SRZ ;  /* 0x0000000000967805 */ /* 0x000fe4000001ff00 */
[----:B------:R-:W-:Y:S01]  /*159a0*/  LEA.HI R24, R3, R56, RZ, 0x6 ;  /* 0x0000003803187211 */ /* 0x000fe200078f30ff */
[----:B------:R-:W-:Y:S01]  /*159b0*/  IMAD.MOV.U32 R3, RZ, RZ, 0x3f800000 ;  /* 0x3f800000ff037424 */ /* 0x000fe200078e00ff */
[----:B------:R-:W-:Y:S02]  /*159c0*/  CS2R R148, SRZ ;  /* 0x0000000000947805 */ /* 0x000fe4000001ff00 */
[----:B------:R-:W-:-:S02]  /*159d0*/  CS2R R146, SRZ ;  /* 0x0000000000927805 */ /* 0x000fc4000001ff00 */
[----:B------:R-:W-:Y:S02]  /*159e0*/  SHF.R.S32.HI R24, RZ, 0x6, R24 ;  /* 0x00000006ff187819 */ /* 0x000fe40000011418 */
        /* <DEDUP_REMOVED lines=60> */
[----:B--2---:R-:W-:-:S04]  /*15db0*/  VIMNMX R25, R25, R24, !PT ;  /* 0x0000001819197248 */ /* 0x004fc80007fe0100 */
[----:B------:R-:W-:Y:S01]  /*15dc0*/  ISETP.GE.AND P1, PT, R8, R25, PT ;  /* 0x000000190800720c */ /* 0x000fe20003f26270 */
[----:B------:R0:W-:Y:S02]  /*15dd0*/  STL [R1+0x10], R25 ;  /* 0x0000101901007387 */ /* 0x0001e40000100800 */
[----:B0-----:R-:W-:-:S10]  /*15de0*/  CS2R R24, SRZ ;  /* 0x0000000000187805 */ /* 0x001fd4000001ff00 */
[----:B------:R-:W-:Y:S05]  /*15df0*/  @!P1 BRA `(.L_x_1753) ;  /* 0x0000002c00809947 */ /* 0x000fea0003800000 */
[----:B------:R-:W-:Y:S01]  /*15e00*/  BSSY B0, `(.L_x_1754) ;  /* 0x00002db000007945 */ /* 0x000fe20003800000 */
[----:B------:R-:W-:Y:S01]  /*15e10*/  MOV R0, 0x3f800000 ;  /* 0x3f80000000007802 */ /* 0x000fe20000000f00 */
[----:B------:R-:W-:-:S07]  /*15e20*/  IMAD.MOV.U32 R151, RZ, RZ, RZ ;  /* 0x000000ffff977224 */ /* 0x000fce00078e00ff */
.L_x_1775:
[----:B------:R-:W-:-:S05]  /*15e30*/  VIADD R222, R202, 0x1 ;  /* 0x00000001cade7836 */ /* 0x000fca0000000000 */
[----:B------:R-:W-:-:S04]  /*15e40*/  ISETP.NE.AND P1, PT, R222, 0x2, PT ;  /* 0x00000002de00780c */ /* 0x000fc80003f25270 */
[----:B------:R-:W-:Y:S02]  /*15e50*/  SEL R227, RZ, 0x1, P1 ;  /* 0x00000001ffe37807 */ /* 0x000fe40000800000 */
[----:B------:R-:W-:Y:S02]  /*15e60*/  SEL R222, R222, RZ, P1 ;  /* 0x000000ffdede7207 */ /* 0x000fe40000800000 */
[----:B------:R-:W-:Y:S01]  /*15e70*/  LOP3.LUT R227, R218, R227, RZ, 0x3c, !PT ;  /* 0x000000e3dae37212 */ /* 0x000fe200078e3cff */
[----:B------:R-:W-:Y:S06]  /*15e80*/  @!P0 BRA `(.L_x_1755) ;  /* 0x0000000000048947 */ /* 0x000fec0003800000 */
[----:B------:R-:W-:Y:S01]  /*15e90*/  BPT.TRAP 0x1 ;  /* 0x000000040000795c */ /* 0x000fe20000300000 */
.L_x_1755:
[----:B------:R-:W-:Y:S01]  /*15ea0*/  IMAD R223, R222, 0x8, R17 ;  /* 0x00000008dedf7824 */ /* 0x000fe200078e0211 */
[----:B------:R-:W-:-:S04]  /*15eb0*/  SHF.L.U32 R152, R227, 0x1f, RZ ;  /* 0x0000001fe3987819 */ /* 0x000fc800000006ff */
[----:B------:R0:W1:Y:S01]  /*15ec0*/  SYNCS.PHASECHK.TRANS64.TRYWAIT P1, [R223+URZ+0x30830], R152 ;  /* 0x03083098df0075a7 */ /* 0x000062000802017f */
[----:B------:R-:W-:Y:S05]  /*15ed0*/  @!P0 BRA `(.L_x_1756) ;  /* 0x0000000000048947 */ /* 0x000fea0003800000 */
[----:B------:R-:W-:Y:S01]  /*15ee0*/  BPT.TRAP 0x1 ;  /* 0x000000040000795c */ /* 0x000fe20000300000 */
.L_x_1756:
[----:B------:R-:W2:Y:S01]  /*15ef0*/  LDL R2, [R1+0x50] ;  /* 0x0000500001027983 */ /* 0x000ea20000100800 */
[----:B------:R-:W-:Y:S01]  /*15f00*/  BSSY B2, `(.L_x_1757) ;  /* 0x0000007000027945 */ /* 0x000fe20003800000 */
[----:B--2---:R-:W-:-:S04]  /*15f10*/  IMAD R2, R222, 0x800, R2 ;  /* 0x00000800de027824 */ /* 0x004fc800078e0202 */
[C---:B------:R-:W-:Y:S01]  /*15f20*/  VIADD R156, R2.reuse, 0x2 ;  /* 0x00000002029c7836 */ /* 0x040fe20000000000 */
[----:B------:R-:W-:Y:S01]  /*15f30*/  IADD3 R155, R2, 0x4, RZ ;  /* 0x00000004029b7810 */ /* 0x000fe20007ffe0ff */
[----:B-1----:R-:W-:Y:S06]  /*15f40*/  @P1 BRA `(.L_x_1758) ;  /* 0x0000000000081947 */ /* 0x002fec0003800000 */
[----:B------:R-:W1:Y:S02]  /*15f50*/  SYNCS.PHASECHK.TRANS64.TRYWAIT P1, [R223+URZ+0x30830], R152 ;  /* 0x03083098df0075a7 */ /* 0x000e64000802017f */
[----:B-1----:R-:W-:Y:S05]  /*15f60*/  @!P1 BRA `(.L_x_1759) ;  /* 0x0000017800ac9947 */ /* 0x002fea0003800000 */
.L_x_1758:
[----:B------:R-:W-:Y:S05]  /*15f70*/  BSYNC B2 ;  /* 0x0000000000027941 */ /* 0x000fea0003800000 */
.L_x_1757:
[----:B------:R2:W-:Y:S04]  /*15f80*/  STL.64 [R1+0xf8], R18 ;  /* 0x0000f81201007387 */ /* 0x0005e80000100a00 */
[----:B--2---:R-:W2:Y:S04]  /*15f90*/  LDL.64 R18, [R1+0x40] ;  /* 0x0000400001127983 */ /* 0x004ea80000100a00 */
[----:B------:R3:W-:Y:S04]  /*15fa0*/  STL.64 [R1+0xf0], R16 ;  /* 0x0000f01001007387 */ /* 0x0007e80000100a00 */
[----:B---3--:R-:W3:Y:S04]  /*15fb0*/  LDL.64 R16, [R1+0x38] ;  /* 0x0000380001107983 */ /* 0x008ee80000100a00 */
[----:B------:R4:W-:Y:S01]  /*15fc0*/  STL.64 [R1+0xe8], R8 ;  /* 0x0000e80801007387 */ /* 0x0009e20000100a00 */
[----:B01----:R-:W-:-:S03]  /*15fd0*/  IMAD.MOV.U32 R152, RZ, RZ, R2 ;  /* 0x000000ffff987224 */ /* 0x003fc600078e0002 */
[----:B----4-:R-:W4:Y:S02]  /*15fe0*/  LDL.64 R8, [R1+0x28] ;  /* 0x0000280001087983 */ /* 0x010f240000100a00 */
[----:B------:R-:W-:Y:S01]  /*15ff0*/  R2UR UR6, R152 ;  /* 0x00000000980672ca */ /* 0x000fe200000e0000 */
[----:B------:R-:W-:Y:S02]  /*16000*/  IMAD.MOV.U32 R152, RZ, RZ, R156 ;  /* 0x000000ffff987224 */ /* 0x000fe400078e009c */
[----:B------:R-:W-:Y:S01]  /*16010*/  VIADD R154, R2, 0x6 ;  /* 0x00000006029a7836 */ /* 0x000fe20000000000 */
[----:B------:R0:W-:Y:S02]  /*16020*/  STL.64 [R1+0xe0], R4 ;  /* 0x0000e00401007387 */ /* 0x0001e40000100a00 */
[----:B------:R-:W-:Y:S01]  /*16030*/  R2UR UR4, R152 ;  /* 0x00000000980472ca */ /* 0x000fe200000e0000 */
[----:B------:R-:W-:Y:S02]  /*16040*/  IMAD.MOV.U32 R152, RZ, RZ, R155 ;  /* 0x000000ffff987224 */ /* 0x000fe400078e009b */
[----:B------:R-:W-:-:S03]  /*16050*/  IMAD.MOV.U32 R155, RZ, RZ, 0x40000040 ;  /* 0x40000040ff9b7424 */ /* 0x000fc600078e00ff */
[----:B------:R-:W-:Y:S02]  /*16060*/  R2UR UR8, R152 ;  /* 0x00000000980872ca */ /* 0x000fe400000e0000 */
[----:B------:R-:W-:Y:S01]  /*16070*/  IADD3 R152, R2, 0x200, RZ ;  /* 0x0000020002987810 */ /* 0x000fe20007ffe0ff */
[----:B------:R-:W-:Y:S01]  /*16080*/  IMAD.MOV.U32 R153, RZ, RZ, 0x40000040 ;  /* 0x40000040ff997424 */ /* 0x000fe200078e00ff */
[----:B------:R-:W-:Y:S01]  /*16090*/  R2UR UR10, R154 ;  /* 0x000000009a0a72ca */ /* 0x000fe200000e0000 */
[----:B------:R-:W-:Y:S01]  /*160a0*/  VIADD R156, R2, 0x204 ;  /* 0x00000204029c7836 */ /* 0x000fe20000000000 */
[----:B------:R-:W-:Y:S01]  /*160b0*/  R2UR UR14, R152 ;  /* 0x00000000980e72ca */ /* 0x000fe200000e0000 */
[C---:B------:R-:W-:Y:S01]  /*160c0*/  VIADD R152, R2.reuse, 0x206 ;  /* 0x0000020602987836 */ /* 0x040fe20000000000 */
[----:B------:R-:W-:Y:S01]  /*160d0*/  R2UR UR11, R155 ;  /* 0x000000009b0b72ca */ /* 0x000fe200000e0000 */
[----:B------:R-:W-:Y:S01]  /*160e0*/  IMAD.MOV.U32 R157, RZ, RZ, 0x40000040 ;  /* 0x40000040ff9d7424 */ /* 0x000fe200078e00ff */
[C---:B------:R-:W-:Y:S01]  /*160f0*/  R2UR UR5, R153.reuse ;  /* 0x00000000990572ca */ /* 0x040fe200000e0000 */
[----:B------:R-:W-:Y:S01]  /*16100*/  VIADD R154, R2, 0x202 ;  /* 0x00000202029a7836 */ /* 0x000fe20000000000 */
[----:B------:R-:W-:Y:S01]  /*16110*/  R2UR UR26, R152 ;  /* 0x00000000981a72ca */ /* 0x000fe200000e0000 */
[----:B------:R-:W-:Y:S01]  /*16120*/  VIADD R152, R2, 0x404 ;  /* 0x0000040402987836 */ /* 0x000fe20000000000 */
[----:B------:R-:W-:Y:S01]  /*16130*/  R2UR UR22, R156 ;  /* 0x000000009c1672ca */ /* 0x000fe200000e0000 */
[----:B0-----:R-:W4:Y:S01]  /*16140*/  LDL.64 R4, [R1+0x20] ;  /* 0x0000200001047983 */ /* 0x001f220000100a00 */
[----:B------:R-:W-:Y:S01]  /*16150*/  IADD3 R156, R2, 0x400, RZ ;  /* 0x00000400029c7810 */ /* 0x000fe20007ffe0ff */
[-C--:B------:R-:W-:Y:S01]  /*16160*/  FMUL.FTZ R24, R24, R3.reuse ;  /* 0x0000000318187220 */ /* 0x080fe20000410000 */
[----:B------:R-:W-:Y:S01]  /*16170*/  R2UR UR18, R154 ;  /* 0x000000009a1272ca */ /* 0x000fe200000e0000 */
[----:B------:R-:W-:Y:S01]  /*16180*/  VIADD R154, R2, 0x402 ;  /* 0x00000402029a7836 */ /* 0x000fe20000000000 */
[----:B------:R-:W-:Y:S01]  /*16190*/  R2UR UR30, R156 ;  /* 0x000000009c1e72ca */ /* 0x000fe200000e0000 */
[----:B------:R-:W-:Y:S01]  /*161a0*/  VIADD R156, R2, 0x406 ;  /* 0x00000406029c7836 */ /* 0x000fe20000000000 */
[----:B------:R-:W-:Y:S01]  /*161b0*/  R2UR UR38, R152 ;  /* 0x00000000982672ca */ /* 0x000fe200000e0000 */
[----:B------:R-:W-:Y:S01]  /*161c0*/  VIADD R152, R2, 0x600 ;  /* 0x0000060002987836 */ /* 0x000fe20000000000 */
[----:B------:R-:W-:Y:S01]  /*161d0*/  MOV R229, UR11 ;  /* 0x0000000b00e57c02 */ /* 0x000fe20008000f00 */
[----:B------:R-:W-:Y:S01]  /*161e0*/  UMOV UR11, UR5 ;  /* 0x00000005000b7c82 */ /* 0x000fe20008000000 */
[----:B------:R-:W-:Y:S01]  /*161f0*/  MOV R228, UR10 ;  /* 0x0000000a00e47c02 */ /* 0x000fe20008000f00 */
[----:B------:R-:W-:Y:S01]  /*16200*/  UMOV UR10, UR4 ;  /* 0x00000004000a7c82 */ /* 0x000fe20008000000 */
[----:B------:R-:W-:Y:S01]  /*16210*/  R2UR UR7, R153 ;  /* 0x00000000990772ca */ /* 0x000fe200000e0000 */
[-C--:B------:R-:W-:Y:S01]  /*16220*/  FMUL.FTZ R25, R25, R3.reuse ;  /* 0x0000000319197220 */ /* 0x080fe20000410000 */
[----:B------:R-:W-:Y:S01]  /*16230*/  R2UR UR34, R154 ;  /* 0x000000009a2272ca */ /* 0x000fe200000e0000 */
[-C--:B------:R-:W-:Y:S01]  /*16240*/  FMUL.FTZ R28, R28, R3.reuse ;  /* 0x000000031c1c7220 */ /* 0x080fe20000410000 */
[----:B------:R-:W-:Y:S01]  /*16250*/  R2UR UR42, R156 ;  /* 0x000000009c2a72ca */ /* 0x000fe200000e0000 */
[----:B------:R-:W-:Y:S01]  /*16260*/  VIADD R156, R2, 0x602 ;  /* 0x00000602029c7836 */ /* 0x000fe20000000000 */
[----:B------:R-:W-:Y:S01]  /*16270*/  R2UR UR46, R152 ;  /* 0x00000000982e72ca */ /* 0x000fe200000e0000 */
[----:B------:R-:W-:Y:S01]  /*16280*/  VIADD R152, R2, 0x606 ;  /* 0x0000060602987836 */ /* 0x000fe20000000000 */
[----:B------:R-:W-:Y:S01]  /*16290*/  R2UR UR4, R6 ;  /* 0x00000000060472ca */ /* 0x000fe200000e0000 */
[-C--:B------:R-:W-:Y:S01]  /*162a0*/  FMUL.FTZ R29, R29, R3.reuse ;  /* 0x000000031d1d7220 */ /* 0x080fe20000410000 */
[----:B------:R-:W-:Y:S01]  /*162b0*/  R2UR UR5, R7 ;  /* 0x00000000070572ca */ /* 0x000fe200000e0000 */
[-C--:B------:R-:W-:Y:S01]  /*162c0*/  FMUL.FTZ R32, R32, R3.reuse ;  /* 0x0000000320207220 */ /* 0x080fe20000410000 */
[----:B------:R-:W-:Y:S01]  /*162d0*/  IADD3 R154, R2, 0x604, RZ ;  /* 0x00000604029a7810 */ /* 0x000fe20007ffe0ff */
[-C--:B------:R-:W-:Y:S01]  /*162e0*/  FMUL.FTZ R33, R33, R3.reuse ;  /* 0x0000000321217220 */ /* 0x080fe20000410000 */
[C---:B------:R-:W-:Y:S01]  /*162f0*/  R2UR UR9, R153.reuse ;  /* 0x00000000990972ca */ /* 0x040fe200000e0000 */
[-C--:B------:R-:W-:Y:S01]  /*16300*/  FMUL.FTZ R36, R36, R3.reuse ;  /* 0x0000000324247220 */ /* 0x080fe20000410000 */
[----:B------:R-:W-:Y:S01]  /*16310*/  R2UR UR15, R153 ;  /* 0x00000000990f72ca */ /* 0x000fe200000e0000 */
        /* <DEDUP_REMOVED lines=29> */
[----:B------:R-:W-:Y:S01]  /*164f0*/  WARPGROUP.ARRIVE ;  /* 0x00000000000079c5 */ /* 0x000fe20000000000 */
[-C--:B------:R-:W-:Y:S01]  /*16500*/  FMUL.FTZ R68, R68, R3.reuse ;  /* 0x0000000344447220 */ /* 0x080fe20000410000 */
[-C--:B------:R-:W-:Y:S01]  /*16510*/  FMUL.FTZ R69, R69, R3.reuse ;  /* 0x0000000345457220 */ /* 0x080fe20000410000 */
[-C--:B------:R-:W-:Y:S01]  /*16520*/  FMUL.FTZ R72, R72, R3.reuse ;  /* 0x0000000348487220 */ /* 0x080fe20000410000 */
[-C--:B------:R-:W-:Y:S01]  /*16530*/  FMUL.FTZ R73, R73, R3.reuse ;  /* 0x0000000349497220 */ /* 0x080fe20000410000 */
[-C--:B------:R-:W-:Y:S01]  /*16540*/  FMUL.FTZ R76, R76, R3.reuse ;  /* 0x000000034c4c7220 */ /* 0x080fe20000410000 */
[----:B------:R-:W-:Y:S01]  /*16550*/  HGMMA.64x64x16.F32 R152, gdesc[UR4], RZ, !UPT, gsb0 ;  /* 0x00e00000049879f0 */ /* 0x000fe2000c0008ff */
[----:B------:R-:W-:Y:S01]  /*16560*/  UMOV UR6, UR8 ;  /* 0x0000000800067c82 */ /* 0x000fe20008000000 */
[----:B------:R-:W-:Y:S01]  /*16570*/  UMOV UR7, UR9 ;  /* 0x0000000900077c82 */ /* 0x000fe20008000000 */
        /* <DEDUP_REMOVED lines=36> */
[----:B------:R-:W-:-:S02]  /*167c0*/  FMUL.FTZ R149, R149, R3 ;  /* 0x0000000395957220 */ /* 0x000fc40000410000 */
[----:B------:R-:W4:Y:S01]  /*167d0*/  LDL.64 R2, [R1+0x18] ;  /* 0x0000180001027983 */ /* 0x000f220000100a00 */
        /* <DEDUP_REMOVED lines=66> */
[----:B--2---:R-:W-:-:S02]  /*16c00*/  R2UR UR8, R18 ;  /* 0x00000000120872ca */ /* 0x004fc400000e0000 */
[----:B------:R-:W-:Y:S02]  /*16c10*/  R2UR UR9, R19 ;  /* 0x00000000130972ca */ /* 0x000fe400000e0000 */
[----:B------:R-:W-:Y:S01]  /*16c20*/  R2UR UR20, R216 ;  /* 0x00000000d81472ca */ /* 0x000fe200000e0000 */
[----:B------:R0:W5:Y:S10]  /*16c30*/  LDL.LU.64 R18, [R1+0xf8] ;  /* 0x0000f80001127983 */ /* 0x0001740000300a00 */
[----:B------:R-:W-:Y:S01]  /*16c40*/  HGMMA.64x64x16.F32 R152, gdesc[UR8], R152, gsb0 ;  /* 0x00e00000089879f0 */ /* 0x000fe20008000898 */
[----:B---3--:R-:W-:-:S02]  /*16c50*/  R2UR UR4, R16 ;  /* 0x00000000100472ca */ /* 0x008fc400000e0000 */
[----:B------:R-:W-:Y:S02]  /*16c60*/  R2UR UR5, R17 ;  /* 0x00000000110572ca */ /* 0x000fe400000e0000 */
[----:B------:R-:W-:Y:S01]  /*16c70*/  R2UR UR11, R229 ;  /* 0x00000000e50b72ca */ /* 0x000fe200000e0000 */
[----:B------:R0:W5:Y:S01]  /*16c80*/  LDL.LU.64 R16, [R1+0xf0] ;  /* 0x0000f00001107983 */ /* 0x0001620000300a00 */
[----:B------:R-:W-:Y:S01]  /*16c90*/  R2UR UR10, R228 ;  /* 0x00000000e40a72ca */ /* 0x000fe200000e0000 */
[----:B------:R-:W-:Y:S02]  /*16ca0*/  WARPGROUP.DEPBAR.LE gsb0, 0x0 ;  /* 0x00008000000079c5 */ /* 0x000fe40000010000 */
[----:B------:R-:W-:-:S06]  /*16cb0*/  WARPGROUP.ARRIVE ;  /* 0x00000000000079c5 */ /* 0x000fcc0000000000 */
[----:B------:R-:W-:Y:S01]  /*16cc0*/  HGMMA.64x64x16.F32 R152, gdesc[UR4], R152, gsb0 ;  /* 0x00e00000049879f0 */ /* 0x000fe20008000898 */
[----:B----4-:R-:W-:Y:S02]  /*16cd0*/  R2UR UR8, R8 ;  /* 0x00000000080872ca */ /* 0x010fe400000e0000 */
[----:B------:R-:W-:Y:S02]  /*16ce0*/  R2UR UR9, R9 ;  /* 0x00000000090972ca */ /* 0x000fe400000e0000 */
[----:B------:R-:W-:Y:S01]  /*16cf0*/  R2UR UR12, R4 ;  /* 0x00000000040c72ca */ /* 0x000fe200000e0000 */
[----:B------:R0:W5:Y:S01]  /*16d00*/  LDL.LU.64 R8, [R1+0xe8] ;  /* 0x0000e80001087983 */ /* 0x0001620000300a00 */
[----:B------:R-:W-:Y:S02]  /*16d10*/  WARPGROUP.DEPBAR.LE gsb0, 0x0 ;  /* 0x00008000000079c5 */ /* 0x000fe40000010000 */
[----:B------:R-:W-:-:S07]  /*16d20*/  WARPGROUP.ARRIVE ;  /* 0x00000000000079c5 */ /* 0x000fce0000000000 */
[----:B------:R-:W-:Y:S01]  /*16d30*/  HGMMA.64x64x16.F32 R152, gdesc[UR8], R152, gsb0 ;  /* 0x00e00000089879f0 */ /* 0x000fe20008000898 */
[----:B------:R-:W-:Y:S02]  /*16d40*/  R2UR UR13, R5 ;  /* 0x00000000050d72ca */ /* 0x000fe400000e0000 */
[----:B------:R-:W-:Y:S01]  /*16d50*/  R2UR UR16, R2 ;  /* 0x00000000021072ca */ /* 0x000fe200000e0000 */
[----:B------:R0:W5:Y:S01]  /*16d60*/  LDL.LU.64 R4, [R1+0xe0] ;  /* 0x0000e00001047983 */ /* 0x0001620000300a00 */
[----:B------:R-:W-:Y:S02]  /*16d70*/  WARPGROUP.DEPBAR.LE gsb0, 0x0 ;  /* 0x00008000000079c5 */ /* 0x000fe40000010000 */
[----:B------:R-:W-:-:S07]  /*16d80*/  WARPGROUP.ARRIVE ;  /* 0x00000000000079c5 */ /* 0x000fce0000000000 */
[----:B------:R-:W-:Y:S01]  /*16d90*/  HGMMA.64x64x16.F32 R152, gdesc[UR12], R152, gsb0 ;  /* 0x00e000000c9879f0 */ /* 0x000fe20008000898 */
[----:B------:R-:W-:Y:S02]  /*16da0*/  R2UR UR17, R3 ;  /* 0x00000000031172ca */ /* 0x000fe400000e0000 */
[----:B------:R-:W-:Y:S02]  /*16db0*/  WARPGROUP.DEPBAR.LE gsb0, 0x0 ;  /* 0x00008000000079c5 */ /* 0x000fe40000010000 */
[----:B------:R-:W-:-:S09]  /*16dc0*/  WARPGROUP.ARRIVE ;  /* 0x00000000000079c5 */ /* 0x000fd20000000000 */
[----:B------:R-:W-:Y:S01]  /*16dd0*/  HGMMA.64x64x16.F32 R152, gdesc[UR16], R152, gsb0 ;  /* 0x00e00000109879f0 */ /* 0x000fe20008000898 */
[----:B------:R-:W-:Y:S02]  /*16de0*/  R2UR UR21, R217 ;  /* 0x00000000d91572ca */ /* 0x000fe400000e0000 */
[----:B------:R-:W-:Y:S02]  /*16df0*/  WARPGROUP.DEPBAR.LE gsb0, 0x0 ;  /* 0x00008000000079c5 */ /* 0x000fe40000010000 */
[----:B------:R-:W-:-:S09]  /*16e00*/  WARPGROUP.ARRIVE ;  /* 0x00000000000079c5 */ /* 0x000fd20000000000 */
[----:B------:R-:W-:Y:S01]  /*16e10*/  HGMMA.64x64x16.F32 R152, gdesc[UR20], R152, gsb0 ;  /* 0x00e00000149879f0 */ /* 0x000fe20008000898 */
[----:B------:R-:W-:Y:S02]  /*16e20*/  R2UR UR24, R214 ;  /* 0x00000000d61872ca */ /* 0x000fe400000e0000 */
[----:B------:R-:W-:Y:S01]  /*16e30*/  R2UR UR25, R215 ;  /* 0x00000000d71972ca */ /* 0x000fe200000e0000 */
[----:B------:R-:W-:Y:S02]  /*16e40*/  WARPGROUP.DEPBAR.LE gsb0, 0x0 ;  /* 0x00008000000079c5 */ /* 0x000fe40000010000 */
[----:B------:R-:W-:-:S10]  /*16e50*/  WARPGROUP.ARRIVE ;  /* 0x00000000000079c5 */ /* 0x000fd40000000000 */
        /* <DEDUP_REMOVED lines=44> */
.L_x_1760:
[----:B------:R-:W-:Y:S01]  /*17120*/  SHF.L.U32 R0, R218, 0x1f, RZ ;  /* 0x0000001fda007819 */ /* 0x000fe200000006ff */
[----:B-----5:R-:W-:-:S04]  /*17130*/  IMAD R218, R202, 0x8, R17 ;  /* 0x00000008cada7824 */ /* 0x020fc800078e0211 */
[----:B------:R0:W1:Y:S01]  /*17140*/  SYNCS.PHASECHK.TRANS64.TRYWAIT P1, [R218+URZ+0x30850], R0 ;  /* 0x03085000da0075a7 */ /* 0x000062000802017f */
[----:B------:R-:W-:Y:S05]  /*17150*/  @!P0 BRA `(.L_x_1761) ;  /* 0x0000000000048947 */ /* 0x000fea0003800000 */
[----:B------:R-:W-:Y:S01]  /*17160*/  BPT.TRAP 0x1 ;  /* 0x000000040000795c */ /* 0x000fe20000300000 */
.L_x_1761:
[----:B------:R-:W-:Y:S04]  /*17170*/  BSSY B2, `(.L_x_1762) ;  /* 0x0000004000027945 */ /* 0x000fe80003800000 */
[----:B-1----:R-:W-:Y:S05]  /*17180*/  @P1 BRA `(.L_x_1763) ;  /* 0x0000000000081947 */ /* 0x002fea0003800000 */
[----:B------:R-:W1:Y:S02]  /*17190*/  SYNCS.PHASECHK.TRANS64.TRYWAIT P1, [R218+URZ+0x30850], R0 ;  /* 0x03085000da0075a7 */ /* 0x000e64000802017f */
[----:B-1----:R-:W-:Y:S05]  /*171a0*/  @!P1 BRA `(.L_x_1764) ;  /* 0x0000016800309947 */ /* 0x002fea0003800000 */
.L_x_1763:
[----:B------:R-:W-:Y:S05]  /*171b0*/  BSYNC B2 ;  /* 0x0000000000027941 */ /* 0x000fea0003800000 */
.L_x_1762:
[----:B01----:R-:W-:Y:S01]  /*171c0*/  VIADD R0, R17, 0x400 ;  /* 0x0000040011007836 */ /* 0x003fe20000000000 */
[----:B------:R-:W-:Y:S01]  /*171d0*/  WARPGROUP.ARRIVE ;  /* 0x00000000000079c5 */ /* 0x000fe20000000000 */
[----:B------:R-:W-:-:S03]  /*171e0*/  IMAD.MOV.U32 R3, RZ, RZ, 0x40000040 ;  /* 0x40000040ff037424 */ /* 0x000fc600078e00ff */
[----:B------:R-:W-:Y:S02]  /*171f0*/  SHF.R.U32.HI R0, RZ, 0x4, R0 ;  /* 0x00000004ff007819 */ /* 0x000fe40000011600 */
[----:B------:R-:W-:Y:S01]  /*17200*/  R2UR UR7, R3 ;  /* 0x00000000030772ca */ /* 0x000fe200000e0000 */
[----:B------:R-:W-:Y:S01]  /*17210*/  IMAD.MOV.U32 R3, RZ, RZ, 0x40000040 ;  /* 0x40000040ff037424 */ /* 0x000fe200078e00ff */
[----:B------:R-:W-:-:S04]  /*17220*/  LOP3.LUT R0, R0, 0x3fff, RZ, 0xc0, !PT ;  /* 0x00003fff00007812 */ /* 0x000fc800078ec0ff */
[----:B------:R-:W-:-:S05]  /*17230*/  LOP3.LUT R0, R0, 0x2000000, RZ, 0xfc, !PT ;  /* 0x0200000000007812 */ /* 0x000fca00078efcff */
[----:B------:R-:W-:-:S05]  /*17240*/  IMAD R2, R202, 0x800, R0 ;  /* 0x00000800ca027824 */ /* 0x000fca00078e0200 */
[----:B------:R-:W-:-:S13]  /*17250*/  R2UR UR6, R2 ;  /* 0x00000000020672ca */ /* 0x000fda00000e0000 */
[----:B------:R-:W-:Y:S03]  /*17260*/  HGMMA.64x256x16.F32 R24, R196, gdesc[UR4].tnspB, R24, gsb0 ;  /* 0x43e00004c4187df0 */ /* 0x000fe60008000818 */
[----:B------:R-:W-:Y:S02]  /*17270*/  WARPGROUP.DEPBAR.LE gsb0, 0x0 ;  /* 0x00008000000079c5 */ /* 0x000fe40000010000 */
[----:B------:R-:W-:Y:S01]  /*17280*/  IMAD.MOV.U32 R197, RZ, RZ, 0x40000040 ;  /* 0x40000040ffc57424 */ /* 0x000fe200078e00ff */
[----:B------:R-:W-:Y:S01]  /*17290*/  IADD3 R196, R2, 0x80, RZ ;  /* 0x0000008002c47810 */ /* 0x000fe20007ffe0ff */
[----:B------:R-:W-:-:S03]  /*172a0*/  WARPGROUP.ARRIVE ;  /* 0x00000000000079c5 */ /* 0x000fc60000000000 */
[----:B------:R-:W-:Y:S02]  /*172b0*/  R2UR UR6, R196 ;  /* 0x00000000c40672ca */ /* 0x000fe400000e0000 */
[----:B------:R-:W-:-:S15]  /*172c0*/  R2UR UR7, R197 ;  /* 0x00000000c50772ca */ /* 0x000fde00000e0000 */
[----:B------:R-:W-:-:S01]  /*172d0*/  NOP ;  /* 0x0000000000007918 */ /* 0x000fc20000000000 */
[----:B------:R-:W-:Y:S03]  /*172e0*/  HGMMA.64x256x16.F32 R24, R192, gdesc[UR4].tnspB, R24, gsb0 ;  /* 0x43e00004c0187df0 */ /* 0x000fe60008000818 */
[----:B------:R-:W-:Y:S02]  /*172f0*/  WARPGROUP.DEPBAR.LE gsb0, 0x0 ;  /* 0x00008000000079c5 */ /* 0x000fe40000010000 */
[C---:B------:R-:W-:Y:S01]  /*17300*/  VIADD R192, R2.reuse, 0x100 ;  /* 0x0000010002c07836 */ /* 0x040fe20000000000 */
[----:B------:R-:W-:Y:S01]  /*17310*/  WARPGROUP.ARRIVE ;  /* 0x00000000000079c5 */ /* 0x000fe20000000000 */
[----:B------:R-:W-:Y:S02]  /*17320*/  IMAD.MOV.U32 R193, RZ, RZ, 0x40000040 ;  /* 0x40000040ffc17424 */ /* 0x000fe400078e00ff */
[----:B------:R-:W-:Y:S01]  /*17330*/  VIADD R2, R2, 0x180 ;  /* 0x0000018002027836 */ /* 0x000fe20000000000 */
[----:B------:R-:W-:-:S02]  /*17340*/  R2UR UR6, R192 ;  /* 0x00000000c00672ca */ /* 0x000fc400000e0000 */
[----:B------:R-:W-:-:S15]  /*17350*/  R2UR UR7, R193 ;  /* 0x00000000c10772ca */ /* 0x000fde00000e0000 */
[----:B------:R-:W-:-:S01]  /*17360*/  NOP ;  /* 0x0000000000007918 */ /* 0x000fc20000000000 */
        /* <DEDUP_REMOVED lines=10> */
.L_x_1765:
[----:B------:R-:W2:Y:S01]  /*17410*/  LDL R184, [R1+0x58] ;  /* 0x0000580001b87983 */ /* 0x000ea20000100800 */
[----:B------:R-:W0:Y:S01]  /*17420*/  LDC R0, c[0x0][0x448] ;  /* 0x00011200ff007b82 */ /* 0x000e220000000800 */
[----:B------:R-:W-:Y:S02]  /*17430*/  ULDC UR4, c[0x0][0x9dc] ;  /* 0x0002770000047ab9 */ /* 0x000fe40000000800 */
[----:B------:R-:W2:Y:S04]  /*17440*/  LDL R3, [R1+0x74] ;  /* 0x0000740001037983 */ /* 0x000ea80000100800 */
[----:B------:R-:W3:Y:S01]  /*17450*/  LDL R191, [R1+0x8] ;  /* 0x0000080001bf7983 */ /* 0x000ee20000100800 */
[----:B0-----:R-:W-:-:S13]  /*17460*/  ISETP.NE.AND P1, PT, R0, 0x1, PT ;  /* 0x000000010000780c */ /* 0x001fda0003f25270 */
[----:B------:R-:W0:Y:S08]  /*17470*/  @P1 LDC R2, c[0x0][0x44c] ;  /* 0x00011300ff021b82 */ /* 0x000e300000000800 */
[----:B------:R-:W1:Y:S01]  /*17480*/  @P1 LDC R0, c[0x0][0x450] ;  /* 0x00011400ff001b82 */ /* 0x000e620000000800 */
[----:B------:R-:W-:Y:S02]  /*17490*/  LOP3.LUT P5, RZ, R16, 0x20, RZ, 0xc0, !PT ;  /* 0x0000002010ff7812 */ /* 0x000fe400078ac0ff */
[----:B--2---:R-:W-:-:S05]  /*174a0*/  IADD3 R188, R3, R184, RZ ;  /* 0x000000b803bc7210 */ /* 0x004fca0007ffe0ff */
[----:B0-----:R-:W-:-:S05]  /*174b0*/  @P1 IMAD.HI.U32 R2, R188, R2, RZ ;  /* 0x00000002bc021227 */ /* 0x001fca00078e00ff */
[----:B-1----:R-:W-:Y:S01]  /*174c0*/  @P1 SHF.R.U32.HI R188, RZ, R0, R2 ;  /* 0x00000000ffbc1219 */ /* 0x002fe20000011602 */
[----:B------:R-:W-:-:S04]  /*174d0*/  VIADD R0, R223, 0x30840 ;  /* 0x00030840df007836 */ /* 0x000fc80000000000 */
[----:B------:R-:W0:Y:S01]  /*174e0*/  SHFL.IDX PT, R189, R188, RZ, 0x1c1f ;  /* 0x001c1fffbcbd7589 */ /* 0x000e2200000e0000 */
[----:B---3--:R-:W-:-:S04]  /*174f0*/  PRMT R0, R191, 0x654, R0 ;  /* 0x00000654bf007816 */ /* 0x008fc80000000000 */
[----:B------:R1:W-:Y:S01]  /*17500*/  SYNCS.ARRIVE.TRANS64.RED.A1T0 RZ, [R0+URZ], RZ ;  /* 0x000000ff00ff79a7 */ /* 0x0003e2000810043f */
[----:B------:R-:W-:Y:S01]  /*17510*/  IMAD.U32 R223, RZ, RZ, UR4 ;  /* 0x00000004ffdf7e24 */ /* 0x000fe2000f8e00ff */
[----:B------:R-:W-:Y:S01]  /*17520*/  ULDC UR4, c[0x0][0x9e0] ;  /* 0x0002780000047ab9 */ /* 0x000fe20000000800 */
[----:B-1----:R-:W-:-:S03]  /*17530*/  IMAD.SHL.U32 R0, R8, 0x40, RZ ;  /* 0x0000004008007824 */ /* 0x002fc600078e00ff */
[----:B------:R-:W-:Y:S02]  /*17540*/  LOP3.LUT R187, RZ, R223, RZ, 0x33, !PT ;  /* 0x000000dfffbb7212 */ /* 0x000fe400078e33ff */
[----:B------:R-:W-:-:S04]  /*17550*/  IADD3 R186, -R225, 0x1, -R0 ;  /* 0x00000001e1ba7810 */ /* 0x000fc80007ffe900 */
[----:B------:R-:W-:-:S05]  /*17560*/  IADD3 R186, -R219, R186, R220 ;  /* 0x000000badbba7210 */ /* 0x000fca0007ffe1dc */
[----:B------:R-:W-:Y:S02]  /*17570*/  IMAD.IADD R187, R187, 0x1, R186 ;  /* 0x00000001bbbb7824 */ /* 0x000fe400078e02ba */
[----:B------:R-:W-:Y:S02]  /*17580*/  VIADD R186, R186, UR4 ;  /* 0x00000004baba7c36 */ /* 0x000fe40008000000 */
[----:B0-----:R-:W-:-:S03]  /*17590*/  IMAD.IADD R184, R187, 0x1, R189 ;  /* 0x00000001bbb87824 */ /* 0x001fc600078e02bd */
[----:B------:R-:W-:Y:S01]  /*175a0*/  IADD3 R185, R186, R189, RZ ;  /* 0x000000bdbab97210 */ /* 0x000fe20007ffe0ff */
[----:B------:R-:W-:Y:S06]  /*175b0*/  @!P5 BRA `(.L_x_1766) ;  /* 0x000000000060d947 */ /* 0x000fec0003800000 */
[----:B------:R-:W-:Y:S01]  /*175c0*/  IADD3 R189, -R219, R220, R189 ;  /* 0x000000dcdbbd7210 */ /* 0x000fe20007ffe1bd */
[----:B------:R-:W-:Y:S03]  /*175d0*/  BSSY B2, `(.L_x_1767) ;  /* 0x0000012000027945 */ /* 0x000fe60003800000 */
        /* <DEDUP_REMOVED lines=11> */
.L_x_1768:
[----:B------:R-:W-:Y:S02]  /*17690*/  ULDC UR4, c[0x0][0x9e4] ;  /* 0x0002790000047ab9 */ /* 0x000fe40000000800 */
[----:B------:R-:W-:-:S05]  /*176a0*/  IMAD.U32 R190, RZ, RZ, UR4 ;  /* 0x00000004ffbe7e24 */ /* 0x000fca000f8e00ff */
[----:B------:R-:W-:-:S13]  /*176b0*/  ISETP.NE.AND P1, PT, R190, 0x1, PT ;  /* 0x00000001be00780c */ /* 0x000fda0003f25270 */
[----:B------:R-:W0:Y:S02]  /*176c0*/  @P1 LDC.64 R2, c[0x0][0x9e8] ;  /* 0x00027a00ff021b82 */ /* 0x000e240000000a00 */
[----:B0-----:R-:W-:-:S05]  /*176d0*/  @P1 IMAD.HI.U32 R2, R189, R2, RZ ;  /* 0x00000002bd021227 */ /* 0x001fca00078e00ff */
[----:B------:R-:W-:-:S07]  /*176e0*/  @P1 SHF.R.U32.HI R189, RZ, R3, R2 ;  /* 0x00000003ffbd1219 */ /* 0x000fce0000011602 */
.L_x_1769:
[----:B------:R-:W-:Y:S05]  /*176f0*/  BSYNC B2 ;  /* 0x0000000000027941 */ /* 0x000fea0003800000 */
.L_x_1767:
[----:B------:R-:W-:-:S04]  /*17700*/  IMAD R189, R189, R190, -R0 ;  /* 0x000000bebdbd7224 */ /* 0x000fc800078e0a00 */
[----:B------:R-:W-:-:S05]  /*17710*/  IMAD.IADD R189, R189, 0x1, -R225 ;  /* 0x00000001bdbd7824 */ /* 0x000fca00078e0ae1 */
[----:B------:R-:W-:Y:S02]  /*17720*/  VIMNMX R184, R184, R189, !PT ;  /* 0x000000bdb8b87248 */ /* 0x000fe40007fe0100 */
[----:B------:R-:W-:-:S07]  /*17730*/  VIADDMNMX R185, R189, R190, R185, PT ;  /* 0x000000bebdb97246 */ /* 0x000fce00038001b9 */
.L_x_1766:
[----:B------:R-:W-:Y:S01]  /*17740*/  ISETP.GT.AND P1, PT, R8, -0x1, PT ;  /* 0xffffffff0800780c */ /* 0x000fe20003f24270 */
[----:B------:R-:W0:Y:S03]  /*17750*/  SHFL.IDX PT, R188, R188, 0x1, 0x1c1f ;  /* 0x003c1f00bcbc7f89 */ /* 0x000e2600000e0000 */
[C---:B------:R-:W-:Y:S02]  /*17760*/  ISETP.GT.AND P2, PT, R184.reuse, RZ, P1 ;  /* 0x000000ffb800720c */ /* 0x040fe40000f44270 */
[C---:B------:R-:W-:Y:S02]  /*17770*/  ISETP.GT.AND P4, PT, R184.reuse, 0x1, P1 ;  /* 0x00000001b800780c */ /* 0x040fe40000f84270 */
[----:B------:R-:W-:Y:S02]  /*17780*/  ISETP.LT.OR P3, PT, R185, 0x1, P2 ;  /* 0x00000001b900780c */ /* 0x000fe40001761670 */
[----:B------:R-:W-:-:S02]  /*17790*/  ISETP.GT.AND P2, PT, R184, 0x8, P1 ;  /* 0x00000008b800780c */ /* 0x000fc40000f44270 */
[----:B------:R-:W-:Y:S02]  /*177a0*/  FSEL R152, R152, -INF , !P3 ;  /* 0xff80000098987808 */ /* 0x000fe40005800000 */
[----:B------:R-:W-:Y:S02]  /*177b0*/  ISETP.GT.AND P3, PT, R184, 0x9, P1 ;  /* 0x00000009b800780c */ /* 0x000fe40000f64270 */
[C---:B------:R-:W-:Y:S02]  /*177c0*/  ISETP.LT.OR P4, PT, R185.reuse, 0x2, P4 ;  /* 0x00000002b900780c */ /* 0x040fe40002781670 */
[C---:B------:R-:W-:Y:S02]  /*177d0*/  ISETP.LT.OR P2, PT, R185.reuse, 0x9, P2 ;  /* 0x00000009b900780c */ /* 0x040fe40001741670 */
[----:B------:R-:W-:Y:S02]  /*177e0*/  ISETP.LT.OR P3, PT, R185, 0xa, P3 ;  /* 0x0000000ab900780c */ /* 0x000fe40001f61670 */
[----:B------:R-:W-:-:S02]  /*177f0*/  FSEL R153, R153, -INF , !P4 ;  /* 0xff80000099997808 */ /* 0x000fc40006000000 */
[----:B------:R-:W-:Y:S01]  /*17800*/  FSEL R156, R156, -INF , !P2 ;  /* 0xff8000009c9c7808 */ /* 0x000fe20005000000 */
[----:B0-----:R-:W-:Y:S01]  /*17810*/  IMAD.IADD R186, R186, 0x1, R188 ;  /* 0x00000001baba7824 */ /* 0x001fe200078e02bc */
[----:B------:R-:W-:Y:S02]  /*17820*/  FSEL R157, R157, -INF , !P3 ;  /* 0xff8000009d9d7808 */ /* 0x000fe40005800000 */
[C---:B------:R-:W-:Y:S02]  /*17830*/  ISETP.GT.AND P4, PT, R184.reuse, 0x10, P1 ;  /* 0x00000010b800780c */ /* 0x040fe40000f84270 */
[C---:B------:R-:W-:Y:S02]  /*17840*/  ISETP.GT.AND P2, PT, R184.reuse, 0x11, P1 ;  /* 0x00000011b800780c */ /* 0x040fe40000f44270 */
[----:B------:R-:W-:Y:S02]  /*17850*/  ISETP.GT.AND P3, PT, R184, 0x18, P1 ;  /* 0x00000018b800780c */ /* 0x000fe40000f64270 */
[----:B------:R-:W-:-:S02]  /*17860*/  ISETP.LT.OR P4, PT, R185, 0x11, P4 ;  /* 0x00000011b900780c */ /* 0x000fc40002781670 */
[C---:B------:R-:W-:Y:S02]  /*17870*/  ISETP.LT.OR P2, PT, R185.reuse, 0x12, P2 ;  /* 0x00000012b900780c */ /* 0x040fe40001741670 */
[----:B------:R-:W-:Y:S02]  /*17880*/  ISETP.LT.OR P3, PT, R185, 0x19, P3 ;  /* 0x00000019b900780c */ /* 0x000fe40001f61670 */
[----:B------:R-:W-:Y:S02]  /*17890*/  FSEL R160, R160, -INF , !P4 ;  /* 0xff800000a0a07808 */ /* 0x000fe40006000000 */
[----:B------:R-:W-:Y:S02]  /*178a0*/  FSEL R161, R161, -INF , !P2 ;  /* 0xff800000a1a17808 */ /* 0x000fe40005000000 */
[----:B------:R-:W-:Y:S02]  /*178b0*/  FSEL R164, R164, -INF , !P3 ;  /* 0xff800000a4a47808 */ /* 0x000fe40005800000 */
[----:B------:R-:W-:-:S02]  /*178c0*/  ISETP.GT.AND P4, PT, R184, 0x19, P1 ;  /* 0x00000019b800780c */ /* 0x000fc40000f84270 */
[C---:B------:R-:W-:Y:S02]  /*178d0*/  ISETP.GT.AND P2, PT, R184.reuse, 0x20, P1 ;  /* 0x00000020b800780c */ /* 0x040fe40000f44270 */
[----:B------:R-:W-:Y:S02]  /*178e0*/  ISETP.GT.AND P3, PT, R184, 0x21, P1 ;  /* 0x00000021b800780c */ /* 0x000fe40000f64270 */
[C---:B------:R-:W-:Y:S02]  /*178f0*/  ISETP.LT.OR P4, PT, R185.reuse, 0x1a, P4 ;  /* 0x0000001ab900780c */ /* 0x040fe40002781670 */
[C---:B------:R-:W-:Y:S02]  /*17900*/  ISETP.LT.OR P2, PT, R185.reuse, 0x21, P2 ;  /* 0x00000021b900780c */ /* 0x040fe40001741670 */
[----:B------:R-:W-:Y:S02]  /*17910*/  ISETP.LT.OR P3, PT, R185, 0x22, P3 ;  /* 0x00000022b900780c */ /* 0x000fe40001f61670 */
[----:B------:R-:W-:-:S02]  /*17920*/  FSEL R165, R165, -INF , !P4 ;  /* 0xff800000a5a57808 */ /* 0x000fc40006000000 */
[----:B------:R-:W-:Y:S02]  /*17930*/  FSEL R168, R168, -INF , !P2 ;  /* 0xff800000a8a87808 */ /* 0x000fe40005000000 */
        /* <DEDUP_REMOVED lines=16> */
[----:B------:R-:W-:-:S02]  /*17a40*/  IADD3 R187, R187, R188, RZ ;  /* 0x000000bcbbbb7210 */ /* 0x000fc40007ffe0ff */
[----:B------:R-:W-:Y:S02]  /*17a50*/  FSEL R177, R177, -INF , !P4 ;  /* 0xff800000b1b17808 */ /* 0x000fe40006000000 */
[----:B------:R-:W-:Y:S02]  /*17a60*/  FSEL R180, R180, -INF , !P2 ;  /* 0xff800000b4b47808 */ /* 0x000fe40005000000 */
[----:B------:R-:W-:Y:S01]  /*17a70*/  FSEL R181, R181, -INF , !P3 ;  /* 0xff800000b5b57808 */ /* 0x000fe20005800000 */
        /* <DEDUP_REMOVED lines=14> */
.L_x_1772:
[----:B------:R-:W-:Y:S02]  /*17b60*/  ULDC UR4, c[0x0][0x9e4] ;  /* 0x0002790000047ab9 */ /* 0x000fe40000000800 */
[----:B------:R-:W-:-:S05]  /*17b70*/  IMAD.U32 R184, RZ, RZ, UR4 ;  /* 0x00000004ffb87e24 */ /* 0x000fca000f8e00ff */
[----:B------:R-:W-:-:S13]  /*17b80*/  ISETP.NE.AND P2, PT, R184, 0x1, PT ;  /* 0x00000001b800780c */ /* 0x000fda0003f45270 */
[----:B------:R-:W0:Y:S02]  /*17b90*/  @P2 LDC.64 R2, c[0x0][0x9e8] ;  /* 0x00027a00ff022b82 */ /* 0x000e240000000a00 */
[----:B0-----:R-:W-:-:S05]  /*17ba0*/  @P2 IMAD.HI.U32 R2, R188, R2, RZ ;  /* 0x00000002bc022227 */ /* 0x001fca00078e00ff */
[----:B------:R-:W-:-:S07]  /*17bb0*/  @P2 SHF.R.U32.HI R188, RZ, R3, R2 ;  /* 0x00000003ffbc2219 */ /* 0x000fce0000011602 */
.L_x_1773:
[----:B------:R-:W-:Y:S05]  /*17bc0*/  BSYNC B2 ;  /* 0x0000000000027941 */ /* 0x000fea0003800000 */
.L_x_1771:
[----:B------:R-:W-:-:S04]  /*17bd0*/  IMAD R0, R188, R184, -R0 ;  /* 0x000000b8bc007224 */ /* 0x000fc800078e0a00 */
[----:B------:R-:W-:-:S05]  /*17be0*/  IMAD.IADD R0, R0, 0x1, -R225 ;  /* 0x0000000100007824 */ /* 0x000fca00078e0ae1 */
[----:B------:R-:W-:Y:S02]  /*17bf0*/  VIMNMX R187, R187, R0, !PT ;  /* 0x00000000bbbb7248 */ /* 0x000fe40007fe0100 */
[----:B------:R-:W-:-:S07]  /*17c00*/  VIADDMNMX R186, R0, R184, R186, PT ;  /* 0x000000b800ba7246 */ /* 0x000fce00038001ba */
.L_x_1770:
[----:B------:R-:W-:Y:S01]  /*17c10*/  FMNMX.FTZ R2, R152, R5, !PT ;  /* 0x0000000598027209 */ /* 0x000fe20007810000 */
[----:B------:R-:W-:Y:S01]  /*17c20*/  ULDC UR4, c[0x0][0x988] ;  /* 0x0002620000047ab9 */ /* 0x000fe20000000800 */
[----:B------:R-:W-:Y:S02]  /*17c30*/  LOP3.LUT R16, R16, 0xffffdfff, RZ, 0xc0, !PT ;  /* 0xffffdfff10107812 */ /* 0x000fe400078ec0ff */
[----:B------:R-:W-:Y:S02]  /*17c40*/  FMNMX.FTZ R2, R153, R2, !PT ;  /* 0x0000000299027209 */ /* 0x000fe40007810000 */
[C---:B------:R-:W-:Y:S02]  /*17c50*/  ISETP.GT.AND P2, PT, R187.reuse, 0x1, P1 ;  /* 0x00000001bb00780c */ /* 0x040fe40000f44270 */
[----:B------:R-:W-:Y:S02]  /*17c60*/  FMNMX.FTZ R2, R156, R2, !PT ;  /* 0x000000029c027209 */ /* 0x000fe40007810000 */
[----:B------:R-:W-:-:S02]  /*17c70*/  ISETP.GT.AND P3, PT, R187, 0x8, P1 ;  /* 0x00000008bb00780c */ /* 0x000fc40000f64270 */
[----:B------:R-:W-:Y:S02]  /*17c80*/  FMNMX.FTZ R2, R157, R2, !PT ;  /* 0x000000029d027209 */ /* 0x000fe40007810000 */
[----:B------:R-:W-:Y:S02]  /*17c90*/  @P0 LOP3.LUT R16, R16, 0x2000, RZ, 0xfc, !PT ;  /* 0x0000200010100812 */ /* 0x000fe400078efcff */
[----:B------:R-:W-:Y:S02]  /*17ca0*/  FMNMX.FTZ R2, R160, R2, !PT ;  /* 0x00000002a0027209 */ /* 0x000fe40007810000 */
[----:B------:R-:W-:Y:S02]  /*17cb0*/  ISETP.GT.AND P0, PT, R187, 0x21, P1 ;  /* 0x00000021bb00780c */ /* 0x000fe40000f04270 */
[----:B------:R-:W-:Y:S02]  /*17cc0*/  FMNMX.FTZ R2, R161, R2, !PT ;  /* 0x00000002a1027209 */ /* 0x000fe40007810000 */
[----:B------:R-:W-:-:S02]  /*17cd0*/  ISETP.LT.OR P2, PT, R186, 0x2, P2 ;  /* 0x00000002ba00780c */ /* 0x000fc40001741670 */
[----:B------:R-:W-:Y:S02]  /*17ce0*/  FMNMX.FTZ R2, R164, R2, !PT ;  /* 0x00000002a4027209 */ /* 0x000fe40007810000 */
[----:B------:R-:W-:Y:S02]  /*17cf0*/  ISETP.LT.OR P3, PT, R186, 0x9, P3 ;  /* 0x00000009ba00780c */ /* 0x000fe40001f61670 */
[----:B------:R-:W-:Y:S02]  /*17d00*/  FMNMX.FTZ R2, R165, R2, !PT ;  /* 0x00000002a5027209 */ /* 0x000fe40007810000 */
[----:B------:R-:W-:Y:S02]  /*17d10*/  FSEL R0, R155, -INF , !P2 ;  /* 0xff8000009b007808 */ /* 0x000fe40005000000 */
[----:B------:R-:W-:Y:S02]  /*17d20*/  FMNMX.FTZ R2, R168, R2, !PT ;  /* 0x00000002a8027209 */ /* 0x000fe40007810000 */
[----:B------:R-:W-:-:S02]  /*17d30*/  FSEL R158, R158, -INF , !P3 ;  /* 0xff8000009e9e7808 */ /* 0x000fc40005800000 */
[----:B------:R-:W-:Y:S02]  /*17d40*/  FMNMX.FTZ R2, R169, R2, !PT ;  /* 0x00000002a9027209 */ /* 0x000fe40007810000 */
[C---:B------:R-:W-:Y:S02]  /*17d50*/  ISETP.GT.AND P4, PT, R187.reuse, 0x9, P1 ;  /* 0x00000009bb00780c */ /* 0x040fe40000f84270 */
[----:B------:R-:W-:Y:S02]  /*17d60*/  FMNMX.FTZ R2, R172, R2, !PT ;  /* 0x00000002ac027209 */ /* 0x000fe40007810000 */
[----:B------:R-:W-:Y:S02]  /*17d70*/  ISETP.GT.AND P2, PT, R187, 0x10, P1 ;  /* 0x00000010bb00780c */ /* 0x000fe40000f44270 */
[----:B------:R-:W-:Y:S02]  /*17d80*/  FMNMX.FTZ R2, R173, R2, !PT ;  /* 0x00000002ad027209 */ /* 0x000fe40007810000 */
[----:B------:R-:W-:-:S02]  /*17d90*/  ISETP.GT.AND P3, PT, R187, 0x11, P1 ;  /* 0x00000011bb00780c */ /* 0x000fc40000f64270 */
[----:B------:R-:W-:Y:S02]  /*17da0*/  FMNMX.FTZ R2, R176, R2, !PT ;  /* 0x00000002b0027209 */ /* 0x000fe40007810000 */
[----:B------:R-:W-:Y:S02]  /*17db0*/  LOP3.LUT R16, R16, 0xffff7fff, RZ, 0xc0, !PT ;  /* 0xffff7fff10107812 */ /* 0x000fe400078ec0ff */
[----:B------:R-:W-:Y:S02]  /*17dc0*/  FMNMX.FTZ R2, R177, R2, !PT ;  /* 0x00000002b1027209 */ /* 0x000fe40007810000 */
[----:B------:R-:W-:Y:S02]  /*17dd0*/  ISETP.LT.OR P4, PT, R186, 0xa, P4 ;  /* 0x0000000aba00780c */ /* 0x000fe40002781670 */
[----:B------:R-:W-:Y:S02]  /*17de0*/  FMNMX.FTZ R2, R180, R2, !PT ;  /* 0x00000002b4027209 */ /* 0x000fe40007810000 */
[----:B------:R-:W-:-:S02]  /*17df0*/  ISETP.LT.OR P2, PT, R186, 0x11, P2 ;  /* 0x00000011ba00780c */ /* 0x000fc40001741670 */
[----:B------:R-:W-:Y:S02]  /*17e00*/  FMNMX.FTZ R2, R181, R2, !PT ;  /* 0x00000002b5027209 */ /* 0x000fe40007810000 */
[----:B------:R-:W-:Y:S02]  /*17e10*/  ISETP.LT.OR P3, PT, R186, 0x12, P3 ;  /* 0x00000012ba00780c */ /* 0x000fe40001f61670 */
[----:B------:R-:W-:Y:S01]  /*17e20*/  @P0 LOP3.LUT R16, R16, 0x8000, RZ, 0xfc, !PT ;  /* 0x0000800010100812 */ /* 0x000fe200078efcff */
[----:B------:R-:W0:Y:S01]  /*17e30*/  SHFL.BFLY PT, R3, R2, 0x2, 0x1f ;  /* 0x0c401f0002037f89 */ /* 0x000e2200000e0000 */
[----:B------:R-:W-:Y:S02]  /*17e40*/  ISETP.GT.AND P0, PT, R187, RZ, P1 ;  /* 0x000000ffbb00720c */ /* 0x000fe40000f04270 */
[----:B------:R-:W-:Y:S02]  /*17e50*/  FSEL R159, R159, -INF , !P4 ;  /* 0xff8000009f9f7808 */ /* 0x000fe40006000000 */
[----:B------:R-:W-:-:S02]  /*17e60*/  FSEL R162, R162, -INF , !P2 ;  /* 0xff800000a2a27808 */ /* 0x000fc40005000000 */
[----:B------:R-:W-:Y:S02]  /*17e70*/  FSEL R163, R163, -INF , !P3 ;  /* 0xff800000a3a37808 */ /* 0x000fe40005800000 */
[C---:B------:R-:W-:Y:S02]  /*17e80*/  ISETP.GT.AND P4, PT, R187.reuse, 0x18, P1 ;  /* 0x00000018bb00780c */ /* 0x040fe40000f84270 */
[C---:B------:R-:W-:Y:S02]  /*17e90*/  ISETP.GT.AND P2, PT, R187.reuse, 0x19, P1 ;  /* 0x00000019bb00780c */ /* 0x040fe40000f44270 */
[----:B------:R-:W-:Y:S02]  /*17ea0*/  ISETP.GT.AND P3, PT, R187, 0x20, P1 ;  /* 0x00000020bb00780c */ /* 0x000fe40000f64270 */
[C---:B------:R-:W-:Y:S02]  /*17eb0*/  ISETP.LT.OR P4, PT, R186.reuse, 0x19, P4 ;  /* 0x00000019ba00780c */ /* 0x040fe40002781670 */
[----:B------:R-:W-:-:S02]  /*17ec0*/  ISETP.LT.OR P2, PT, R186, 0x1a, P2 ;  /* 0x0000001aba00780c */ /* 0x000fc40001741670 */
[----:B------:R-:W-:Y:S02]  /*17ed0*/  ISETP.LT.OR P3, PT, R186, 0x21, P3 ;  /* 0x00000021ba00780c */ /* 0x000fe40001f61670 */
[----:B------:R-:W-:Y:S02]  /*17ee0*/  LOP3.LUT R16, R16, 0xfffffff7, RZ, 0xc0, !PT ;  /* 0xfffffff710107812 */ /* 0x000fe400078ec0ff */
[----:B------:R-:W-:Y:S02]  /*17ef0*/  FSEL R166, R166, -INF , !P4 ;  /* 0xff800000a6a67808 */ /* 0x000fe40006000000 */
[----:B------:R-:W-:Y:S02]  /*17f00*/  FSEL R167, R167, -INF , !P2 ;  /* 0xff800000a7a77808 */ /* 0x000fe40005000000 */
[----:B------:R-:W-:Y:S02]  /*17f10*/  FSEL R170, R170, -INF , !P3 ;  /* 0xff800000aaaa7808 */ /* 0x000fe40005800000 */
[----:B------:R-:W-:-:S02]  /*17f20*/  ISETP.GT.AND P2, PT, R187, 0x28, P1 ;  /* 0x00000028bb00780c */ /* 0x000fc40000f44270 */
[C---:B------:R-:W-:Y:S02]  /*17f30*/  ISETP.GT.AND P3, PT, R187.reuse, 0x29, P1 ;  /* 0x00000029bb00780c */ /* 0x040fe40000f64270 */
[C---:B------:R-:W-:Y:S02]  /*17f40*/  ISETP.GT.AND P4, PT, R187.reuse, 0x30, P1 ;  /* 0x00000030bb00780c */ /* 0x040fe40000f84270 */
[C---:B------:R-:W-:Y:S02]  /*17f50*/  ISETP.GT.AND P5, PT, R187.reuse, 0x31, P1 ;  /* 0x00000031bb00780c */ /* 0x040fe40000fa4270 */
[C---:B------:R-:W-:Y:S02]  /*17f60*/  ISETP.GT.AND P6, PT, R187.reuse, 0x38, P1 ;  /* 0x00000038bb00780c */ /* 0x040fe40000fc4270 */
[----:B------:R-:W-:Y:S02]  /*17f70*/  ISETP.GT.AND P1, PT, R187, 0x39, P1 ;  /* 0x00000039bb00780c */ /* 0x000fe40000f24270 */
[----:B------:R-:W-:-:S02]  /*17f80*/  @P0 LOP3.LUT R16, R16, 0x8, RZ, 0xfc, !PT ;  /* 0x0000000810100812 */ /* 0x000fc400078efcff */
[----:B0-----:R-:W-:Y:S01]  /*17f90*/  FMNMX.FTZ R3, R2, R3, !PT ;  /* 0x0000000302037209 */ /* 0x001fe20007810000 */
[----:B------:R-:W-:Y:S01]  /*17fa0*/  IMAD.U32 R2, RZ, RZ, UR4 ;  /* 0x00000004ff027e24 */ /* 0x000fe2000f8e00ff */
[C---:B------:R-:W-:Y:S02]  /*17fb0*/  LOP3.LUT P0, RZ, R16.reuse, 0x8000, RZ, 0xc0, !PT ;  /* 0x0000800010ff7812 */ /* 0x040fe4000780c0ff */
[----:B------:R-:W-:Y:S01]  /*17fc0*/  LOP3.LUT R16, R16, 0xfffffffd, RZ, 0xc0, !PT ;  /* 0xfffffffd10107812 */ /* 0x000fe200078ec0ff */
[----:B------:R-:W0:Y:S01]  /*17fd0*/  SHFL.BFLY PT, R155, R3, 0x1, 0x1f ;  /* 0x0c201f00039b7f89 */ /* 0x000e2200000e0000 */
[C---:B------:R-:W-:Y:S02]  /*17fe0*/  ISETP.LT.OR P0, PT, R186.reuse, 0x22, P0 ;  /* 0x00000022ba00780c */ /* 0x040fe40000701670 */
[----:B------:R-:W-:Y:S02]  /*17ff0*/  ISETP.LT.OR P4, PT, R186, 0x31, P4 ;  /* 0x00000031ba00780c */ /* 0x000fe40002781670 */
[----:B------:R-:W-:-:S02]  /*18000*/  @P1 LOP3.LUT R16, R16, 0x2, RZ, 0xfc, !PT ;  /* 0x0000000210101812 */ /* 0x000fc400078efcff */
[----:B------:R-:W-:Y:S02]  /*18010*/  ISETP.LT.OR P5, PT, R186, 0x32, P5 ;  /* 0x00000032ba00780c */ /* 0x000fe40002fa1670 */
[C---:B------:R-:W-:Y:S02]  /*18020*/  LOP3.LUT P1, RZ, R16.reuse, 0x8, RZ, 0xc0, !PT ;  /* 0x0000000810ff7812 */ /* 0x040fe4000782c0ff */
[----:B------:R-:W-:Y:S02]  /*18030*/  LOP3.LUT R16, R16, 0xffffffef, RZ, 0xc0, !PT ;  /* 0xffffffef10107812 */ /* 0x000fe400078ec0ff */
[----:B------:R-:W-:Y:S02]  /*18040*/  ISETP.LT.OR P1, PT, R186, 0x1, P1 ;  /* 0x00000001ba00780c */ /* 0x000fe40000f21670 */
[----:B------:R-:W-:Y:S02]  /*18050*/  @P0 LOP3.LUT R16, R16, 0x10, RZ, 0xfc, !PT ;  /* 0x0000001010100812 */ /* 0x000fe400078efcff */
[----:B------:R-:W-:-:S02]  /*18060*/  ISETP.LT.OR P0, PT, R186, 0x29, P2 ;  /* 0x00000029ba00780c */ /* 0x000fc40001701670 */
[C---:B------:R-:W-:Y:S02]  /*18070*/  LOP3.LUT P2, RZ, R16.reuse, 0x2, RZ, 0xc0, !PT ;  /* 0x0000000210ff7812 */ /* 0x040fe4000784c0ff */
[----:B------:R-:W-:Y:S02]  /*18080*/  LOP3.LUT R16, R16, 0xfffffffb, RZ, 0xc0, !PT ;  /* 0xfffffffb10107812 */ /* 0x000fe400078ec0ff */
[----:B------:R-:W-:Y:S02]  /*18090*/  FSEL R154, R154, -INF , !P1 ;  /* 0xff8000009a9a7808 */ /* 0x000fe40004800000 */
[----:B0-----:R-:W-:Y:S02]  /*180a0*/  FMNMX.FTZ R155, R3, R155, !PT ;  /* 0x0000009b039b7209 */ /* 0x001fe40007810000 */
[----:B------:R-:W-:Y:S02]  /*180b0*/  FSEL R178, R178, -INF , !P4 ;  /* 0xff800000b2b27808 */ /* 0x000fe40006000000 */
[----:B------:R-:W-:-:S02]  /*180c0*/  ISETP.LT.OR P6, PT, R186, 0x39, P6 ;  /* 0x00000039ba00780c */ /* 0x000fc400037c1670 */
[----:B------:R-:W-:Y:S02]  /*180d0*/  @P0 LOP3.LUT R16, R16, 0x4, RZ, 0xfc, !PT ;  /* 0x0000000410100812 */ /* 0x000fe400078efcff */
[----:B------:R-:W-:Y:S02]  /*180e0*/  ISETP.LT.OR P0, PT, R186, 0x2a, P3 ;  /* 0x0000002aba00780c */ /* 0x000fe40001f01670 */
[C---:B------:R-:W-:Y:S02]  /*180f0*/  FSETP.NEU.FTZ.AND P3, PT, R155.reuse, -INF , PT ;  /* 0xff8000009b00780b */ /* 0x040fe40003f7d000 */
[----:B------:R-:W-:Y:S02]  /*18100*/  LOP3.LUT R16, R16, 0xffffbfff, RZ, 0xc0, !PT ;  /* 0xffffbfff10107812 */ /* 0x000fe400078ec0ff */
[----:B------:R-:W-:Y:S02]  /*18110*/  FSEL R3, R155, RZ, P3 ;  /* 0x000000ff9b037208 */ /* 0x000fe40001800000 */
[----:B------:R-:W-:-:S02]  /*18120*/  FSEL R179, R179, -INF , !P5 ;  /* 0xff800000b3b37808 */ /* 0x000fc40006800000 */
[----:B------:R-:W-:Y:S01]  /*18130*/  ISETP.LT.OR P2, PT, R186, 0x3a, P2 ;  /* 0x0000003aba00780c */ /* 0x000fe20001741670 */
[----:B------:R-:W-:Y:S01]  /*18140*/  FADD.FTZ R3, -R3, R5 ;  /* 0x0000000503037221 */ /* 0x000fe20000010100 */
[-C--:B------:R-:W-:Y:S01]  /*18150*/  FMUL.FTZ R5, R155, R2.reuse ;  /* 0x000000029b057220 */ /* 0x080fe20000410000 */
[----:B------:R-:W-:Y:S02]  /*18160*/  @P0 LOP3.LUT R16, R16, 0x4000, RZ, 0xfc, !PT ;  /* 0x0000400010100812 */ /* 0x000fe400078efcff */
[----:B------:R-:W-:Y:S01]  /*18170*/  FSEL R182, R182, -INF , !P6 ;  /* 0xff800000b6b67808 */ /* 0x000fe20007000000 */
[-C--:B------:R-:W-:Y:S01]  /*18180*/  FMUL.FTZ R3, R3, R2.reuse ;  /* 0x0000000203037220 */ /* 0x080fe20000410000 */
[----:B------:R-:W-:Y:S02]  /*18190*/  FSEL R5, R5, RZ, P3 ;  /* 0x000000ff05057208 */ /* 0x000fe40001800000 */
[C---:B------:R-:W-:Y:S02]  /*181a0*/  LOP3.LUT P0, RZ, R16.reuse, 0x10, RZ, 0xc0, !PT ;  /* 0x0000001010ff7812 */ /* 0x040fe4000780c0ff */
[----:B------:R-:W-:Y:S01]  /*181b0*/  LOP3.LUT P3, RZ, R16, 0x4, RZ, 0xc0, !PT ;  /* 0x0000000410ff7812 */ /* 0x000fe2000786c0ff */
[-CC-:B------:R-:W-:Y:S01]  /*181c0*/  FFMA.FTZ R152, R152, R2.reuse, -R5.reuse ;  /* 0x0000000298987223 */ /* 0x180fe20000010805 */
        /* <DEDUP_REMOVED lines=14> */
[----:B------:R-:W-:Y:S01]  /*182b0*/  FFMA.FTZ R5, R181, R2, -R5 ;  /* 0x00000002b5057223 */ /* 0x000fe20000010805 */
[----:B------:R-:W-:Y:S01]  /*182c0*/  FMNMX.FTZ R181, R154, R4, !PT ;  /* 0x000000049ab57209 */ /* 0x000fe20007810000 */
[----:B------:R-:W-:Y:S01]  /*182d0*/  MUFU.EX2 R196, R152 ;  /* 0x0000009800c47308 */ /* 0x000fe20000000800 */
[----:B------:R-:W-:-:S02]  /*182e0*/  FSEL R171, R171, -INF , !P0 ;  /* 0xff800000abab7808 */ /* 0x000fc40004000000 */
[----:B------:R-:W-:Y:S02]  /*182f0*/  FMNMX.FTZ R181, R0, R181, !PT ;  /* 0x000000b500b57209 */ /* 0x000fe40007810000 */
[----:B------:R-:W-:Y:S02]  /*18300*/  LOP3.LUT P0, RZ, R16, 0x4000, RZ, 0xc0, !PT ;  /* 0x0000400010ff7812 */ /* 0x000fe4000780c0ff */
[----:B------:R-:W-:Y:S01]  /*18310*/  FMNMX.FTZ R181, R158, R181, !PT ;  /* 0x000000b59eb57209 */ /* 0x000fe20007810000 */
[----:B------:R-:W0:Y:S01]  /*18320*/  MUFU.EX2 R3, R3 ;  /* 0x0000000300037308 */ /* 0x000e220000000800 */
[----:B------:R-:W-:Y:S02]  /*18330*/  FSEL R174, R174, -INF , !P3 ;  /* 0xff800000aeae7808 */ /* 0x000fe40005800000 */
[----:B------:R-:W-:Y:S02]  /*18340*/  FMNMX.FTZ R181, R159, R181, !PT ;  /* 0x000000b59fb57209 */ /* 0x000fe40007810000 */
[----:B------:R-:W-:-:S02]  /*18350*/  FSEL R175, R175, -INF , !P0 ;  /* 0xff800000afaf7808 */ /* 0x000fc40004000000 */
[----:B------:R-:W-:Y:S01]  /*18360*/  FMNMX.FTZ R181, R162, R181, !PT ;  /* 0x000000b5a2b57209 */ /* 0x000fe20007810000 */
[----:B------:R-:W1:Y:S01]  /*18370*/  MUFU.EX2 R153, R153 ;  /* 0x0000009900997308 */ /* 0x000e620000000800 */
[----:B------:R-:W-:Y:S02]  /*18380*/  FSEL R183, R183, -INF , !P2 ;  /* 0xff800000b7b77808 */ /* 0x000fe40005000000 */
[----:B------:R-:W-:Y:S02]  /*18390*/  FMNMX.FTZ R181, R163, R181, !PT ;  /* 0x000000b5a3b57209 */ /* 0x000fe40007810000 */
[----:B------:R-:W-:Y:S02]  /*183a0*/  LOP3.LUT P0, RZ, R16, 0x2000, RZ, 0xc0, !PT ;  /* 0x0000200010ff7812 */ /* 0x000fe4000780c0ff */
[----:B------:R-:W-:Y:S01]  /*183b0*/  FMNMX.FTZ R181, R166, R181, !PT ;  /* 0x000000b5a6b57209 */ /* 0x000fe20007810000 */
[----:B------:R-:W2:Y:S01]  /*183c0*/  MUFU.EX2 R156, R156 ;  /* 0x0000009c009c7308 */ /* 0x000ea20000000800 */
[----:B0-----:R-:W-:-:S02]  /*183d0*/  FFMA.FTZ R221, R3, R221, R196 ;  /* 0x000000dd03dd7223 */ /* 0x001fc400000100c4 */
[----:B------:R-:W-:-:S04]  /*183e0*/  FMNMX.FTZ R181, R167, R181, !PT ;  /* 0x000000b5a7b57209 */ /* 0x000fc80007810000 */
[----:B------:R-:W-:Y:S01]  /*183f0*/  FMNMX.FTZ R181, R170, R181, !PT ;  /* 0x000000b5aab57209 */ /* 0x000fe20007810000 */
[----:B------:R-:W-:Y:S03]  /*18400*/  MUFU.EX2 R157, R157 ;  /* 0x0000009d009d7308 */ /* 0x000fe60000000800 */
        /* <DEDUP_REMOVED lines=20> */
[----:B0-----:R-:W-:-:S04]  /*18550*/  FMNMX.FTZ R152, R181, R184, !PT ;  /* 0x000000b8b5987209 */ /* 0x001fc80007810000 */
[----:B------:R-:W-:-:S03]  /*18560*/  FSETP.NEU.FTZ.AND P1, PT, R152, -INF , PT ;  /* 0xff8000009800780b */ /* 0x000fc60003f3d000 */
[----:B------:R-:W-:Y:S01]  /*18570*/  MUFU.EX2 R180, R180 ;  /* 0x000000b400b47308 */ /* 0x000fe20000000800 */
[----:B------:R-:W-:-:S05]  /*18580*/  FSEL R181, R152, RZ, P1 ;  /* 0x000000ff98b57208 */ /* 0x000fca0000800000 */
[----:B------:R-:W-:Y:S01]  /*18590*/  FADD.FTZ R4, -R181, R4 ;  /* 0x00000004b5047221 */ /* 0x000fe20000010100 */
[-C--:B------:R-:W-:Y:S01]  /*185a0*/  FMUL.FTZ R181, R152, R2.reuse ;  /* 0x0000000298b57220 */ /* 0x080fe20000410000 */
[----:B------:R-:W-:Y:S02]  /*185b0*/  MUFU.EX2 R5, R5 ;  /* 0x0000000500057308 */ /* 0x000fe40000000800 */
[----:B------:R-:W-:Y:S02]  /*185c0*/  FMUL.FTZ R4, R4, R2 ;  /* 0x0000000204047220 */ /* 0x000fe40000410000 */
[----:B------:R-:W-:-:S05]  /*185d0*/  FSEL R181, R181, RZ, P1 ;  /* 0x000000ffb5b57208 */ /* 0x000fca0000800000 */
        /* <DEDUP_REMOVED lines=17> */
[----:B------:R-:W-:-:S04]  /*186f0*/  FFMA.FTZ R181, R183, R2, -R181 ;  /* 0x00000002b7b57223 */ /* 0x000fc800000108b5 */
[----:B------:R1:W0:Y:S08]  /*18700*/  MUFU.EX2 R0, R4 ;  /* 0x0000000400007308 */ /* 0x0002300000000800 */
[----:B------:R-:W3:Y:S01]  /*18710*/  MUFU.EX2 R158, R158 ;  /* 0x0000009e009e7308 */ /* 0x000ee20000000800 */
[----:B-1----:R-:W-:-:S04]  /*18720*/  FADD.FTZ R4, R153, R221 ;  /* 0x000000dd99047221 */ /* 0x002fc80000010000 */
[----:B--2---:R-:W-:-:S03]  /*18730*/  FADD.FTZ R4, R156, R4 ;  /* 0x000000049c047221 */ /* 0x004fc60000010000 */
[----:B------:R-:W1:Y:S01]  /*18740*/  MUFU.EX2 R159, R159 ;  /* 0x0000009f009f7308 */ /* 0x000e620000000800 */
[----:B0-----:R-:W-:Y:S01]  /*18750*/  FFMA.FTZ R9, R0, R9, R154 ;  /* 0x0000000900097223 */ /* 0x001fe2000001009a */
[----:B------:R-:W-:-:S03]  /*18760*/  FADD.FTZ R4, R157, R4 ;  /* 0x000000049d047221 */ /* 0x000fc60000010000 */
[----:B------:R-:W-:Y:S01]  /*18770*/  FADD.FTZ R9, R197, R9 ;  /* 0x00000009c5097221 */ /* 0x000fe20000010000 */
[----:B------:R-:W-:Y:S02]  /*18780*/  FADD.FTZ R4, R160, R4 ;  /* 0x00000004a0047221 */ /* 0x000fe40000010000 */
[----:B------:R-:W0:Y:S01]  /*18790*/  MUFU.EX2 R162, R162 ;  /* 0x000000a200a27308 */ /* 0x000e220000000800 */
[----:B---3--:R-:W-:Y:S01]  /*187a0*/  FADD.FTZ R9, R158, R9 ;  /* 0x000000099e097221 */ /* 0x008fe20000010000 */
[----:B------:R-:W-:-:S04]  /*187b0*/  FADD.FTZ R4, R161, R4 ;  /* 0x00000004a1047221 */ /* 0x000fc80000010000 */
[----:B------:R-:W-:Y:S02]  /*187c0*/  FADD.FTZ R4, R164, R4 ;  /* 0x00000004a4047221 */ /* 0x000fe40000010000 */
[----:B------:R-:W2:Y:S01]  /*187d0*/  MUFU.EX2 R163, R163 ;  /* 0x000000a300a37308 */ /* 0x000ea20000000800 */
[----:B-1----:R-:W-:Y:S01]  /*187e0*/  FADD.FTZ R9, R159, R9 ;  /* 0x000000099f097221 */ /* 0x002fe20000010000 */
[----:B------:R-:W-:-:S04]  /*187f0*/  FADD.FTZ R4, R165, R4 ;  /* 0x00000004a5047221 */ /* 0x000fc80000010000 */
[----:B------:R-:W-:Y:S02]  /*18800*/  FADD.FTZ R4, R168, R4 ;  /* 0x00000004a8047221 */ /* 0x000fe40000010000 */
[----:B------:R-:W1:Y:S01]  /*18810*/  MUFU.EX2 R166, R166 ;  /* 0x000000a600a67308 */ /* 0x000e620000000800 */
[----:B0-----:R-:W-:Y:S01]  /*18820*/  FADD.FTZ R9, R162, R9 ;  /* 0x00000009a2097221 */ /* 0x001fe20000010000 */
[----:B------:R-:W-:-:S04]  /*18830*/  FADD.FTZ R4, R169, R4 ;  /* 0x00000004a9047221 */ /* 0x000fc80000010000 */
[----:B------:R-:W-:Y:S02]  /*18840*/  FADD.FTZ R4, R172, R4 ;  /* 0x00000004ac047221 */ /* 0x000fe40000010000 */
[----:B------:R-:W0:Y:S01]  /*18850*/  MUFU.EX2 R167, R167 ;  /* 0x000000a700a77308 */ /* 0x000e220000000800 */
[----:B--2---:R-:W-:Y:S01]  /*18860*/  FADD.FTZ R9, R163, R9 ;  /* 0x00000009a3097221 */ /* 0x004fe20000010000 */
        /* <DEDUP_REMOVED lines=8> */
[----:B------:R-:W-:-:S06]  /*188f0*/  FADD.FTZ R221, R5, R4 ;  /* 0x0000000405dd7221 */ /* 0x000fcc0000010000 */
        /* <DEDUP_REMOVED lines=11> */
[----:B0-----:R-:W-:-:S04]  /*189b0*/  FADD.FTZ R9, R179, R9 ;  /* 0x00000009b3097221 */ /* 0x001fc80000010000 */
[----:B--2---:R-:W-:-:S04]  /*189c0*/  FADD.FTZ R9, R182, R9 ;  /* 0x00000009b6097221 */ /* 0x004fc80000010000 */
[----:B-1----:R-:W-:Y:S01]  /*189d0*/  FADD.FTZ R9, R181, R9 ;  /* 0x00000009b5097221 */ /* 0x002fe20000010000 */
[----:B------:R-:W-:Y:S06]  /*189e0*/  @!P0 BRA `(.L_x_1774) ;  /* 0x0000000000048947 */ /* 0x000fec0003800000 */
[----:B------:R-:W-:Y:S01]  /*189f0*/  BPT.TRAP 0x1 ;  /* 0x000000040000795c */ /* 0x000fe20000300000 */
.L_x_1774:
        /* <DEDUP_REMOVED lines=12> */
[----:B------:R-:W-:Y:S01]  /*18ac0*/  F2FP.F16.F32.PACK_AB R193, R163, R162 ;  /* 0x000000a2a3c1723e */ /* 0x000fe200000000ff */
[----:B0-----:R-:W-:Y:S01]  /*18ad0*/  IMAD.MOV.U32 R218, RZ, RZ, R227 ;  /* 0x000000ffffda7224 */ /* 0x001fe200078e00e3 */
        /* <DEDUP_REMOVED lines=9> */
[C---:B--2---:R-:W-:Y:S01]  /*18b70*/  ISETP.GT.AND P1, PT, R8.reuse, R4, PT ;  /* 0x000000040800720c */ /* 0x044fe20003f24270 */
[----:B------:R-:W-:Y:S01]  /*18b80*/  IMAD.MOV.U32 R4, RZ, RZ, R152 ;  /* 0x000000ffff047224 */ /* 0x000fe200078e0098 */
[----:B------:R-:W-:-:S11]  /*18b90*/  IADD3 R8, R8, -0x1, RZ ;  /* 0xffffffff08087810 */ /* 0x000fd60007ffe0ff */
[----:B------:R-:W-:Y:S05]  /*18ba0*/  @P1 BRA `(.L_x_1775) ;  /* 0xffffffd000a01947 */ /* 0x000fea000383ffff */
[----:B------:R-:W-:Y:S05]  /*18bb0*/  BSYNC B0 ;  /* 0x0000000000007941 */ /* 0x000fea0003800000 */
.L_x_1754:
[----:B------:R-:W-:Y:S01]  /*18bc0*/  IMAD.MOV.U32 R4, RZ, RZ, R152 ;  /* 0x000000ffff047224 */ /* 0x000fe200078e0098 */
[----:B------:R-:W-:Y:S01]  /*18bd0*/  MOV R5, R155 ;  /* 0x0000009b00057202 */ /* 0x000fe20000000f00 */
[----:B------:R-:W-:Y:S02]  /*18be0*/  IMAD.MOV.U32 R202, RZ, RZ, R222 ;  /* 0x000000ffffca7224 */ /* 0x000fe400078e00de */
[----:B------:R-:W-:-:S07]  /*18bf0*/  IMAD.MOV.U32 R218, RZ, RZ, R227 ;  /* 0x000000ffffda7224 */ /* 0x000fce00078e00e3 */
.L_x_1753:
[----:B------:R-:W-:Y:S05]  /*18c00*/  BSYNC B1 ;  /* 0x0000000000017941 */ /* 0x000fea0003800000 */
.L_x_1752:
[----:B------:R-:W2:Y:S01]  /*18c10*/  LDL R153, [R1+0x58] ;  /* 0x0000580001997983 */ /* 0x000ea20000100800 */
[----:B------:R-:W0:Y:S01]  /*18c20*/  LDC R152, c[0x0][0x448] ;  /* 0x00011200ff987b82 */ /* 0x000e220000000800 */
[----:B------:R-:W-:-:S07]  /*18c30*/  LOP3.LUT R16, R16, 0xffffffdf, RZ, 0xc0, !PT ;  /* 0xffffffdf10107812 */ /* 0x000fce00078ec0ff */
[----:B------:R-:W1:Y:S01]  /*18c40*/  LDC R155, c[0x0][0x9e4] ;  /* 0x00027900ff9b7b82 */ /* 0x000e620000000800 */
[----:B0-----:R-:W-:-:S13]  /*18c50*/  ISETP.NE.AND P1, PT, R152, 0x1, PT ;  /* 0x000000019800780c */ /* 0x001fda0003f25270 */
[----:B------:R-:W0:Y:S01]  /*18c60*/  @P1 LDC R154, c[0x0][0x44c] ;  /* 0x00011300ff9a1b82 */ /* 0x000e220000000800 */
[----:B------:R-:W-:-:S04]  /*18c70*/  @P1 LOP3.LUT R16, R16, 0x20, RZ, 0xfc, !PT ;  /* 0x0000002010101812 */ /* 0x000fc800078efcff */
[----:B------:R-:W-:-:S03]  /*18c80*/  LOP3.LUT R16, R16, 0xffffffbf, RZ, 0xc0, !PT ;  /* 0xffffffbf10107812 */ /* 0x000fc600078ec0ff */
[----:B------:R-:W3:Y:S01]  /*18c90*/  @P1 LDC R152, c[0x0][0x450] ;  /* 0x00011400ff981b82 */ /* 0x000ee20000000800 */
[----:B--2---:R-:W-:-:S04]  /*18ca0*/  VIADD R153, R153, 0x7f ;  /* 0x0000007f99997836 */ /* 0x004fc80000000000 */
[----:B0-----:R-:W-:-:S05]  /*18cb0*/  @P1 IMAD.HI.U32 R154, R153, R154, RZ ;  /* 0x0000009a999a1227 */ /* 0x001fca00078e00ff */
[----:B---3--:R-:W-:Y:S02]  /*18cc0*/  @P1 SHF.R.U32.HI R153, RZ, R152, R154 ;  /* 0x00000098ff991219 */ /* 0x008fe4000001169a */
[----:B-1----:R-:W-:Y:S02]  /*18cd0*/  ISETP.GE.AND P1, PT, R155, 0x1, PT ;  /* 0x000000019b00780c */ /* 0x002fe40003f26270 */
[----:B------:R-:W-:-:S05]  /*18ce0*/  IADD3 R152, R220, 0x1, -R219 ;  /* 0x00000001dc987810 */ /* 0x000fca0007ffe8db */
[----:B------:R-:W-:-:S04]  /*18cf0*/  IMAD.IADD R153, R152, 0x1, R153 ;  /* 0x0000000198997824 */ /* 0x000fc800078e0299 */
[----:B------:R-:W-:Y:S02]  /*18d00*/  IMAD.IADD R223, R153, 0x1, -R223 ;  /* 0x0000000199df7824 */ /* 0x000fe400078e0adf */
[----:B------:R-:W-:Y:S01]  /*18d10*/  @P1 LOP3.LUT R16, R16, 0x40, RZ, 0xfc, !PT ;  /* 0x0000004010101812 */ /* 0x000fe200078efcff */
[----:B------:R-:W-:Y:S06]  /*18d20*/  @!P1 BRA `(.L_x_1776) ;  /* 0x0000000000489947 */ /* 0x000fec0003800000 */
[----:B------:R-:W-:Y:S01]  /*18d30*/  MOV R154, R153 ;  /* 0x00000099009a7202 */ /* 0x000fe20000000f00 */
        /* <DEDUP_REMOVED lines=10> */
.L_x_1778:
[----:B------:R-:W-:-:S13]  /*18de0*/  ISETP.NE.AND P1, PT, R155, 0x1, PT ;  /* 0x000000019b00780c */ /* 0x000fda0003f25270 */
[----:B------:R-:W0:Y:S02]  /*18df0*/  @P1 LDC.64 R152, c[0x0][0x9e8] ;  /* 0x00027a00ff981b82 */ /* 0x000e240000000a00 */
[----:B0-----:R-:W-:-:S05]  /*18e00*/  @P1 IMAD.HI.U32 R152, R154, R152, RZ ;  /* 0x000000989a981227 */ /* 0x001fca00078e00ff */
[----:B------:R-:W-:-:S07]  /*18e10*/  @P1 SHF.R.U32.HI R154, RZ, R153, R152 ;  /* 0x00000099ff9a1219 */ /* 0x000fce0000011698 */
.L_x_1779:
[----:B------:R-:W-:Y:S05]  /*18e20*/  BSYNC B0 ;  /* 0x0000000000007941 */ /* 0x000fea0003800000 */
.L_x_1777:
[----:B------:R-:W-:-:S05]  /*18e30*/  IMAD R154, R154, R155, RZ ;  /* 0x0000009b9a9a7224 */ /* 0x000fca00078e02ff */
[----:B------:R-:W-:-:S07]  /*18e40*/  VIMNMX R223, R223, R154, !PT ;  /* 0x0000009adfdf7248 */ /* 0x000fce0007fe0100 */
.L_x_1776:
[----:B------:R-:W2:Y:S01]  /*18e50*/  LDL R153, [R1+0x78] ;  /* 0x0000780001997983 */ /* 0x000ea20000100800 */
[----:B------:R-:W-:Y:S01]  /*18e60*/  VIADD R223, R223, 0x3f ;  /* 0x0000003fdfdf7836 */ /* 0x000fe20000000000 */
[----:B------:R-:W-:Y:S04]  /*18e70*/  BSSY B0, `(.L_x_1780) ;  /* 0x0000224000007945 */ /* 0x000fe80003800000 */
[----:B------:R-:W-:-:S04]  /*18e80*/  SHF.R.S32.HI R152, RZ, 0x1f, R223 ;  /* 0x0000001fff987819 */ /* 0x000fc800000114df */
[----:B------:R-:W-:-:S04]  /*18e90*/  LEA.HI R152, R152, R223, RZ, 0x6 ;  /* 0x000000df98987211 */ /* 0x000fc800078f30ff */
[----:B------:R-:W-:-:S04]  /*18ea0*/  SHF.R.S32.HI R152, RZ, 0x6, R152 ;  /* 0x00000006ff987819 */ /* 0x000fc80000011498 */
[----:B--2---:R-:W-:-:S04]  /*18eb0*/  VIMNMX R153, R153, R152, !PT ;  /* 0x0000009899997248 */ /* 0x004fc80007fe0100 */
[----:B------:R-:W-:Y:S01]  /*18ec0*/  ISETP.GE.AND P1, PT, R8, R153, PT ;  /* 0x000000990800720c */ /* 0x000fe20003f26270 */
[----:B------:R0:W-:-:S12]  /*18ed0*/  STL [R1+0x54], R153 ;  /* 0x0000549901007387 */ /* 0x0001d80000100800 */
[----:B0-----:R-:W-:Y:S05]  /*18ee0*/  @!P1 BRA `(.L_x_1781) ;  /* 0x0000002000709947 */ /* 0x001fea0003800000 */
[----:B------:R-:W-:Y:S01]  /*18ef0*/  BSSY B1, `(.L_x_1782) ;  /* 0x000021a000017945 */ /* 0x000fe20003800000 */
[----:B------:R-:W-:Y:S01]  /*18f00*/  IMAD.MOV.U32 R228, RZ, RZ, R8 ;  /* 0x000000ffffe47224 */ /* 0x000fe200078e0008 */
[----:B------:R-:W-:Y:S01]  /*18f10*/  MOV R229, R202 ;  /* 0x000000ca00e57202 */ /* 0x000fe20000000f00 */
[----:B------:R-:W-:Y:S02]  /*18f20*/  IMAD.MOV.U32 R227, RZ, RZ, R4 ;  /* 0x000000ffffe37224 */ /* 0x000fe400078e0004 */
[----:B------:R-:W-:Y:S02]  /*18f30*/  IMAD.MOV.U32 R223, RZ, RZ, R5 ;  /* 0x000000ffffdf7224 */ /* 0x000fe400078e0005 */
[----:B------:R-:W-:-:S07]  /*18f40*/  IMAD.MOV.U32 R8, RZ, RZ, R218 ;  /* 0x000000ffff087224 */ /* 0x000fce00078e00da */
.L_x_1795:
[----:B------:R-:W-:-:S04]  /*18f50*/  ISETP.NE.AND P1, PT, R229, 0x1, PT ;  /* 0x00000001e500780c */ /* 0x000fc80003f25270 */
[----:B------:R-:W-:-:S04]  /*18f60*/  SEL R218, RZ, 0x1, P1 ;  /* 0x00000001ffda7807 */ /* 0x000fc80000800000 */
[----:B------:R-:W-:Y:S01]  /*18f70*/  LOP3.LUT R218, R8, R218, RZ, 0x3c, !PT ;  /* 0x000000da08da7212 */ /* 0x000fe200078e3cff */
[----:B------:R-:W-:Y:S06]  /*18f80*/  @!P0 BRA `(.L_x_1783) ;  /* 0x0000000000048947 */ /* 0x000fec0003800000 */
[----:B------:R-:W-:Y:S01]  /*18f90*/  BPT.TRAP 0x1 ;  /* 0x000000040000795c */ /* 0x000fe20000300000 */
.L_x_1783:
[----:B------:R-:W-:Y:S01]  /*18fa0*/  VIADD R202, R229, 0x1 ;  /* 0x00000001e5ca7836 */ /* 0x000fe20000000000 */
[----:B------:R-:W-:-:S04]  /*18fb0*/  SHF.L.U32 R4, R218, 0x1f, RZ ;  /* 0x0000001fda047819 */ /* 0x000fc800000006ff */
[----:B------:R-:W-:-:S04]  /*18fc0*/  ISETP.NE.AND P1, PT, R202, 0x2, PT ;  /* 0x00000002ca00780c */ /* 0x000fc80003f25270 */
[----:B------:R-:W-:-:S05]  /*18fd0*/  SEL R202, R202, RZ, P1 ;  /* 0x000000ffcaca7207 */ /* 0x000fca0000800000 */
[----:B------:R-:W-:-:S04]  /*18fe0*/  IMAD R222, R202, 0x8, R17 ;  /* 0x00000008cade7824 */ /* 0x000fc800078e0211 */
[----:B------:R0:W1:Y:S01]  /*18ff0*/  SYNCS.PHASECHK.TRANS64.TRYWAIT P1, [R222+URZ+0x30830], R4 ;  /* 0x03083004de0075a7 */ /* 0x000062000802017f */
[----:B------:R-:W-:Y:S05]  /*19000*/  @!P0 BRA `(.L_x_1784) ;  /* 0x0000000000048947 */ /* 0x000fea0003800000 */
[----:B------:R-:W-:Y:S01]  /*19010*/  BPT.TRAP 0x1 ;  /* 0x000000040000795c */ /* 0x000fe20000300000 */
.L_x_1784:
[----:B------:R-:W2:Y:S01]  /*19020*/  LDL R2, [R1+0x50] ;  /* 0x0000500001027983 */ /* 0x000ea20000100800 */
[----:B------:R-:W-:Y:S01]  /*19030*/  BSSY B2, `(.L_x_1785) ;  /* 0x0000007000027945 */ /* 0x000fe20003800000 */
[----:B--2---:R-:W-:-:S04]  /*19040*/  IMAD R2, R202, 0x800, R2 ;  /* 0x00000800ca027824 */ /* 0x004fc800078e0202 */
[C---:B------:R-:W-:Y:S02]  /*19050*/  VIADD R154, R2.reuse, 0x2 ;  /* 0x00000002029a7836 */ /* 0x040fe40000000000 */
[----:B------:R-:W-:Y:S01]  /*19060*/  VIADD R153, R2, 0x4 ;  /* 0x0000000402997836 */ /* 0x000fe20000000000 */
[----:B-1----:R-:W-:Y:S06]  /*19070*/  @P1 BRA `(.L_x_1786) ;  /* 0x0000000000081947 */ /* 0x002fec0003800000 */
[----:B------:R-:W1:Y:S02]  /*19080*/  SYNCS.PHASECHK.TRANS64.TRYWAIT P1, [R222+URZ+0x30830], R4 ;  /* 0x03083004de0075a7 */ /* 0x000e64000802017f */
[----:B-1----:R-:W-:Y:S05]  /*19090*/  @!P1 BRA `(.L_x_1787) ;  /* 0x0000014800889947 */ /* 0x002fea0003800000 */
.L_x_1786:
[----:B------:R-:W-:Y:S05]  /*190a0*/  BSYNC B2 ;  /* 0x0000000000027941 */ /* 0x000fea0003800000 */
.L_x_1785:
[----:B------:R-:W-:Y:S04]  /*190b0*/  STL.64 [R1+0xf8], R22 ;  /* 0x0000f81601007387 */ /* 0x000fe80000100a00 */
[----:B------:R-:W-:Y:S04]  /*190c0*/  STL [R1+0xf0], R18 ;  /* 0x0000f01201007387 */ /* 0x000fe80000100800 */
[----:B------:R2:W-:Y:S04]  /*190d0*/  STL.64 [R1+0xe8], R16 ;  /* 0x0000e81001007387 */ /* 0x0005e80000100a00 */
[----:B--2---:R-:W2:Y:S04]  /*190e0*/  LDL.64 R16, [R1+0x38] ;  /* 0x0000380001107983 */ /* 0x004ea80000100a00 */
[----:B------:R3:W-:Y:S04]  /*190f0*/  STL.64 [R1+0xe0], R8 ;  /* 0x0000e00801007387 */ /* 0x0007e80000100a00 */
[----:B------:R-:W4:Y:S01]  /*19100*/  LDL.64 R22, [R1+0x40] ;  /* 0x0000400001167983 */ /* 0x000f220000100a00 */
[----:B01----:R-:W-:-:S04]  /*19110*/  MOV R4, R2 ;  /* 0x0000000200047202 */ /* 0x003fc80000000f00 */
[----:B------:R-:W-:Y:S01]  /*19120*/  R2UR UR6, R4 ;  /* 0x00000000040672ca */ /* 0x000fe200000e0000 */
[----:B------:R-:W-:Y:S02]  /*19130*/  IMAD.MOV.U32 R4, RZ, RZ, R154 ;  /* 0x000000ffff047224 */ /* 0x000fe400078e009a */
[----:B------:R-:W-:Y:S01]  /*19140*/  VIADD R152, R2, 0x6 ;  /* 0x0000000602987836 */ /* 0x000fe20000000000 */
[----:B---3--:R-:W3:Y:S01]  /*19150*/  LDL.64 R8, [R1+0x28] ;  /* 0x0000280001087983 */ /* 0x008ee20000100a00 */
[----:B------:R-:W-:Y:S01]  /*19160*/  IMAD.MOV.U32 R5, RZ, RZ, 0x40000040 ;  /* 0x40000040ff057424 */ /* 0x000fe200078e00ff */
[----:B------:R-:W-:Y:S01]  /*19170*/  R2UR UR4, R4 ;  /* 0x00000000040472ca */ /* 0x000fe200000e0000 */
[----:B------:R-:W-:Y:S01]  /*19180*/  IMAD.MOV.U32 R4, RZ, RZ, R153 ;  /* 0x000000ffff047224 */ /* 0x000fe200078e0099 */
[----:B------:R-:W-:Y:S01]  /*19190*/  MOV R153, 0x40000040 ;  /* 0x4000004000997802 */ /* 0x000fe20000000f00 */
[----:B------:R-:W-:Y:S01]  /*191a0*/  VIADD R154, R2, 0x204 ;  /* 0x00000204029a7836 */ /* 0x000fe20000000000 */
[----:B------:R-:W-:-:S02]  /*191b0*/  R2UR UR10, R152 ;  /* 0x00000000980a72ca */ /* 0x000fc400000e0000 */
[----:B------:R-:W-:Y:S01]  /*191c0*/  R2UR UR8, R4 ;  /* 0x00000000040872ca */ /* 0x000fe200000e0000 */
[----:B------:R-:W-:Y:S01]  /*191d0*/  VIADD R4, R2, 0x200 ;  /* 0x0000020002047836 */ /* 0x000fe20000000000 */
[----:B------:R-:W-:Y:S01]  /*191e0*/  R2UR UR11, R153 ;  /* 0x00000000990b72ca */ /* 0x000fe200000e0000 */
[-C--:B------:R-:W-:Y:S01]  /*191f0*/  FMUL.FTZ R24, R24, R3.reuse ;  /* 0x0000000318187220 */ /* 0x080fe20000410000 */
[C---:B------:R-:W-:Y:S02]  /*19200*/  R2UR UR7, R5.reuse ;  /* 0x00000000050772ca */ /* 0x040fe400000e0000 */
[----:B------:R-:W-:Y:S01]  /*19210*/  R2UR UR14, R4 ;  /* 0x00000000040e72ca */ /* 0x000fe200000e0000 */
[----:B------:R-:W-:Y:S01]  /*19220*/  VIADD R4, R2, 0x206 ;  /* 0x0000020602047836 */ /* 0x000fe20000000000 */
[----:B------:R-:W-:Y:S01]  /*19230*/  R2UR UR5, R5 ;  /* 0x00000000050572ca */ /* 0x000fe200000e0000 */
[----:B------:R-:W-:Y:S01]  /*19240*/  FMUL.FTZ R25, R25, R3 ;  /* 0x0000000319197220 */ /* 0x000fe20000410000 */
[----:B------:R-:W-:-:S02]  /*19250*/  R2UR UR9, R5 ;  /* 0x00000000050972ca */ /* 0x000fc400000e0000 */
[----:B------:R-:W-:Y:S01]  /*19260*/  R2UR UR26, R4 ;  /* 0x00000000041a72ca */ /* 0x000fe200000e0000 */
[----:B------:R-:W-:Y:S02]  /*19270*/  VIADD R4, R2, 0x404 ;  /* 0x0000040402047836 */ /* 0x000fe40000000000 */
[----:B------:R-:W-:Y:S02]  /*19280*/  MOV R152, UR11 ;  /* 0x0000000b00987c02 */ /* 0x000fe40008000f00 */
[----:B------:R-:W-:Y:S01]  /*19290*/  R2UR UR22, R154 ;  /* 0x000000009a1672ca */ /* 0x000fe200000e0000 */
[----:B------:R-:W-:Y:S01]  /*192a0*/  VIADD R154, R2, 0x400 ;  /* 0x00000400029a7836 */ /* 0x000fe20000000000 */
[----:B------:R-:W-:Y:S01]  /*192b0*/  R2UR UR38, R4 ;  /* 0x00000000042672ca */ /* 0x000fe200000e0000 */
[----:B------:R0:W-:Y:S01]  /*192c0*/  STL [R1+0x14], R152 ;  /* 0x0000149801007387 */ /* 0x0001e20000100800 */
[----:B------:R-:W-:Y:S02]  /*192d0*/  VIADD R4, R2, 0x600 ;  /* 0x0000060002047836 */ /* 0x000fe40000000000 */
[----:B------:R-:W-:Y:S01]  /*192e0*/  R2UR UR30, R154 ;  /* 0x000000009a1e72ca */ /* 0x000fe200000e0000 */
[----:B------:R-:W-:-:S02]  /*192f0*/  VIADD R154, R2, 0x406 ;  /* 0x00000406029a7836 */ /* 0x000fc40000000000 */
[----:B0-----:R-:W-:Y:S01]  /*19300*/  VIADD R152, R2, 0x202 ;  /* 0x0000020202987836 */ /* 0x001fe20000000000 */
[----:B------:R-:W-:Y:S02]  /*19310*/  R2UR UR46, R4 ;  /* 0x00000000042e72ca */ /* 0x000fe400000e0000 */
[----:B------:R-:W-:Y:S02]  /*19320*/  IADD3 R4, R2, 0x606, RZ ;  /* 0x0000060602047810 */ /* 0x000fe40007ffe0ff */
[----:B------:R-:W-:Y:S02]  /*19330*/  R2UR UR18, R152 ;  /* 0x00000000981272ca */ /* 0x000fe400000e0000 */
[----:B------:R-:W-:Y:S01]  /*19340*/  IADD3 R152, R2, 0x402, RZ ;  /* 0x0000040202987810 */ /* 0x000fe20007ffe0ff */
[-C--:B------:R-:W-:Y:S01]  /*19350*/  FMUL.FTZ R28, R28, R3.reuse ;  /* 0x000000031c1c7220 */ /* 0x080fe20000410000 */
[----:B------:R-:W-:Y:S01]  /*19360*/  R2UR UR42, R154 ;  /* 0x000000009a2a72ca */ /* 0x000fe200000e0000 */
[----:B------:R-:W-:Y:S01]  /*19370*/  VIADD R154, R2, 0x602 ;  /* 0x00000602029a7836 */ /* 0x000fe20000000000 */
[----:B------:R-:W-:Y:S01]  /*19380*/  R2UR UR34, R152 ;  /* 0x00000000982272ca */ /* 0x000fe200000e0000 */
[----:B------:R-:W-:Y:S01]  /*19390*/  VIADD R152, R2, 0x604 ;  /* 0x0000060402987836 */ /* 0x000fe20000000000 */
[----:B------:R-:W-:Y:S01]  /*193a0*/  R2UR UR15, R5 ;  /* 0x00000000050f72ca */ /* 0x000fe200000e0000 */
        /* <DEDUP_REMOVED lines=66> */
[----:B------:R-:W3:Y:S01]  /*197d0*/  LDL.64 R4, [R1+0x18] ;  /* 0x0000180001047983 */ /* 0x000ee20000100a00 */
[-C--:B------:R-:W-:Y:S01]  /*197e0*/  FMUL.FTZ R26, R26, R0.reuse ;  /* 0x000000001a1a7220 */ /* 0x080fe20000410000 */
[-C--:B------:R-:W-:Y:S01]  /*197f0*/  FMUL.FTZ R27, R27, R0.reuse ;  /* 0x000000001b1b7220 */ /* 0x080fe20000410000 */
[-C--:B------:R-:W-:Y:S01]  /*19800*/  FMUL.FTZ R30, R30, R0.reuse ;  /* 0x000000001e1e7220 */ /* 0x080fe20000410000 */
[----:B------:R-:W3:Y:S01]  /*19810*/  LDL.64 R2, [R1+0x20] ;  /* 0x0000200001027983 */ /* 0x000ee20000100a00 */
        /* <DEDUP_REMOVED lines=61> */
[----:B------:R-:W3:Y:S01]  /*19bf0*/  LDL.LU R0, [R1+0x14] ;  /* 0x0000140001007983 */ /* 0x000ee20000300800 */
[----:B------:R-:W-:Y:S01]  /*19c00*/  MOV R18, UR10 ;  /* 0x0000000a00127c02 */ /* 0x000fe20008000f00 */
[----:B------:R-:W-:Y:S01]  /*19c10*/  UMOV UR10, UR4 ;  /* 0x00000004000a7c82 */ /* 0x000fe20008000000 */
[----:B------:R-:W-:Y:S01]  /*19c20*/  UMOV UR11, UR5 ;  /* 0x00000005000b7c82 */ /* 0x000fe20008000000 */
[----:B------:R-:W-:Y:S01]  /*19c30*/  R2UR UR4, R6 ;  /* 0x00000000060472ca */ /* 0x000fe200000e0000 */
[----:B------:R-:W-:Y:S01]  /*19c40*/  IMAD.MOV.U32 R155, RZ, RZ, 0x40000040 ;  /* 0x40000040ff9b7424 */ /* 0x000fe200078e00ff */
[----:B------:R-:W-:Y:S02]  /*19c50*/  R2UR UR5, R7 ;  /* 0x00000000070572ca */ /* 0x000fe400000e0000 */
[----:B------:R-:W-:Y:S02]  /*19c60*/  R2UR UR19, R153 ;  /* 0x00000000991372ca */ /* 0x000fe400000e0000 */
[----:B------:R-:W-:-:S02]  /*19c70*/  R2UR UR23, R155 ;  /* 0x000000009b1772ca */ /* 0x000fc400000e0000 */
[----:B------:R-:W-:Y:S02]  /*19c80*/  R2UR UR31, R155 ;  /* 0x000000009b1f72ca */ /* 0x000fe400000e0000 */
[----:B------:R-:W-:Y:S02]  /*19c90*/  R2UR UR35, R153 ;  /* 0x00000000992372ca */ /* 0x000fe400000e0000 */
[C---:B------:R-:W-:Y:S02]  /*19ca0*/  R2UR UR43, R155.reuse ;  /* 0x000000009b2b72ca */ /* 0x040fe400000e0000 */
[----:B------:R-:W-:Y:S02]  /*19cb0*/  R2UR UR50, R154 ;  /* 0x000000009a3272ca */ /* 0x000fe400000e0000 */
[----:B------:R-:W-:Y:S02]  /*19cc0*/  R2UR UR51, R155 ;  /* 0x000000009b3372ca */ /* 0x000fe400000e0000 */
[----:B------:R-:W-:-:S02]  /*19cd0*/  R2UR UR54, R152 ;  /* 0x00000000983672ca */ /* 0x000fc400000e0000 */
[----:B------:R-:W-:Y:S02]  /*19ce0*/  R2UR UR55, R153 ;  /* 0x00000000993772ca */ /* 0x000fe400000e0000 */
[----:B------:R-:W-:-:S06]  /*19cf0*/  WARPGROUP.ARRIVE ;  /* 0x00000000000079c5 */ /* 0x000fcc0000000000 */
[----:B------:R-:W-:Y:S01]  /*19d00*/  HGMMA.64x64x16.F32 R152, gdesc[UR4], RZ, !UPT, gsb0 ;  /* 0x00e00000049879f0 */ /* 0x000fe2000c0008ff */
[----:B------:R-:W-:Y:S01]  /*19d10*/  UMOV UR6, UR8 ;  /* 0x0000000800067c82 */ /* 0x000fe20008000000 */
[----:B------:R-:W-:Y:S01]  /*19d20*/  UMOV UR7, UR9 ;  /* 0x0000000900077c82 */ /* 0x000fe20008000000 */
[----:B----4-:R-:W-:Y:S02]  /*19d30*/  R2UR UR8, R22 ;  /* 0x00000000160872ca */ /* 0x010fe400000e0000 */
[----:B------:R-:W-:Y:S01]  /*19d40*/  R2UR UR9, R23 ;  /* 0x00000000170972ca */ /* 0x000fe200000e0000 */
[----:B------:R-:W-:Y:S02]  /*19d50*/  WARPGROUP.DEPBAR.LE gsb0, 0x0 ;  /* 0x00008000000079c5 */ /* 0x000fe40000010000 */
[----:B------:R-:W-:Y:S01]  /*19d60*/  WARPGROUP.ARRIVE ;  /* 0x00000000000079c5 */ /* 0x000fe20000000000 */
[----:B--2---:R-:W-:Y:S01]  /*19d70*/  R2UR UR4, R16 ;  /* 0x00000000100472ca */ /* 0x004fe200000e0000 */
[----:B------:R0:W5:Y:S08]  /*19d80*/  LDL.LU.64 R22, [R1+0xf8] ;  /* 0x0000f80001167983 */ /* 0x0001700000300a00 */
[----:B------:R-:W-:Y:S01]  /*19d90*/  HGMMA.64x64x16.F32 R152, gdesc[UR8], R152, gsb0 ;  /* 0x00e00000089879f0 */ /* 0x000fe20008000898 */
[----:B------:R-:W-:-:S02]  /*19da0*/  R2UR UR5, R17 ;  /* 0x00000000110572ca */ /* 0x000fc400000e0000 */
[----:B------:R-:W-:Y:S02]  /*19db0*/  WARPGROUP.DEPBAR.LE gsb0, 0x0 ;  /* 0x00008000000079c5 */ /* 0x000fe40000010000 */
[----:B------:R-:W-:-:S09]  /*19dc0*/  WARPGROUP.ARRIVE ;  /* 0x00000000000079c5 */ /* 0x000fd20000000000 */
[----:B------:R-:W-:Y:S01]  /*19dd0*/  HGMMA.64x64x16.F32 R152, gdesc[UR4], R152, gsb0 ;  /* 0x00e00000049879f0 */ /* 0x000fe20008000898 */
[----:B------:R-:W-:Y:S02]  /*19de0*/  R2UR UR10, R18 ;  /* 0x00000000120a72ca */ /* 0x000fe400000e0000 */
[----:B---3--:R-:W-:Y:S01]  /*19df0*/  R2UR UR8, R8 ;  /* 0x00000000080872ca */ /* 0x008fe200000e0000 */
[----:B------:R0:W5:Y:S01]  /*19e00*/  LDL.LU R18, [R1+0xf0] ;  /* 0x0000f00001127983 */ /* 0x0001620000300800 */
[----:B------:R-:W-:Y:S02]  /*19e10*/  R2UR UR9, R9 ;  /* 0x00000000090972ca */ /* 0x000fe400000e0000 */
[----:B------:R-:W-:Y:S01]  /*19e20*/  R2UR UR20, R216 ;  /* 0x00000000d81472ca */ /* 0x000fe200000e0000 */
[----:B------:R0:W5:Y:S01]  /*19e30*/  LDL.LU.64 R16, [R1+0xe8] ;  /* 0x0000e80001107983 */ /* 0x0001620000300a00 */
[----:B------:R-:W-:Y:S02]  /*19e40*/  R2UR UR21, R217 ;  /* 0x00000000d91572ca */ /* 0x000fe400000e0000 */
[----:B------:R-:W-:Y:S01]  /*19e50*/  R2UR UR24, R214 ;  /* 0x00000000d61872ca */ /* 0x000fe200000e0000 */
[----:B------:R0:W5:Y:S01]  /*19e60*/  LDL.LU.64 R8, [R1+0xe0] ;  /* 0x0000e00001087983 */ /* 0x0001620000300a00 */
[----:B------:R-:W-:-:S02]  /*19e70*/  WARPGROUP.DEPBAR.LE gsb0, 0x0 ;  /* 0x00008000000079c5 */ /* 0x000fc40000010000 */
[----:B------:R-:W-:Y:S01]  /*19e80*/  WARPGROUP.ARRIVE ;  /* 0x00000000000079c5 */ /* 0x000fe20000000000 */
[----:B------:R-:W-:-:S13]  /*19e90*/  R2UR UR11, R0 ;  /* 0x00000000000b72ca */ /* 0x000fda00000e0000 */
        /* <DEDUP_REMOVED lines=12> */
[----:B------:R-:W-:-:S06]  /*19f60*/  WARPGROUP.ARRIVE ;  /* 0x00000000000079c5 */ /* 0x000fcc0000000000 */
        /* <DEDUP_REMOVED lines=48> */
.L_x_1788:
[----:B-----5:R-:W-:Y:S01]  /*1a270*/  SHF.L.U32 R0, R8, 0x1f, RZ ;  /* 0x0000001f08007819 */ /* 0x020fe200000006ff */
[----:B------:R-:W-:-:S04]  /*1a280*/  IMAD R8, R229, 0x8, R17 ;  /* 0x00000008e5087824 */ /* 0x000fc800078e0211 */
[----:B------:R0:W1:Y:S01]  /*1a290*/  SYNCS.PHASECHK.TRANS64.TRYWAIT P1, [R8+URZ+0x30850], R0 ;  /* 0x03085000080075a7 */ /* 0x000062000802017f */
[----:B------:R-:W-:Y:S05]  /*1a2a0*/  @!P0 BRA `(.L_x_1789) ;  /* 0x0000000000048947 */ /* 0x000fea0003800000 */
[----:B------:R-:W-:Y:S01]  /*1a2b0*/  BPT.TRAP 0x1 ;  /* 0x000000040000795c */ /* 0x000fe20000300000 */
.L_x_1789:
[----:B------:R-:W-:Y:S04]  /*1a2c0*/  BSSY B2, `(.L_x_1790) ;  /* 0x0000004000027945 */ /* 0x000fe80003800000 */
[----:B-1----:R-:W-:Y:S05]  /*1a2d0*/  @P1 BRA `(.L_x_1791) ;  /* 0x0000000000081947 */ /* 0x002fea0003800000 */
[----:B------:R-:W1:Y:S02]  /*1a2e0*/  SYNCS.PHASECHK.TRANS64.TRYWAIT P1, [R8+URZ+0x30850], R0 ;  /* 0x03085000080075a7 */ /* 0x000e64000802017f */
[----:B-1----:R-:W-:Y:S05]  /*1a2f0*/  @!P1 BRA `(.L_x_1792) ;  /* 0x0000013800049947 */ /* 0x002fea0003800000 */
.L_x_1791:
[----:B------:R-:W-:Y:S05]  /*1a300*/  BSYNC B2 ;  /* 0x0000000000027941 */ /* 0x000fea0003800000 */
.L_x_1790:
[----:B01----:R-:W-:Y:S01]  /*1a310*/  VIADD R0, R17, 0x400 ;  /* 0x0000040011007836 */ /* 0x003fe20000000000 */
[----:B------:R-:W-:Y:S01]  /*1a320*/  WARPGROUP.ARRIVE ;  /* 0x00000000000079c5 */ /* 0x000fe20000000000 */
[----:B------:R-:W-:Y:S01]  /*1a330*/  IMAD.MOV.U32 R3, RZ, RZ, 0x40000040 ;  /* 0x40000040ff037424 */ /* 0x000fe200078e00ff */
[----:B------:R-:W-:Y:S02]  /*1a340*/  MOV R5, 0x40000040 ;  /* 0x4000004000057802 */ /* 0x000fe40000000f00 */
[----:B------:R-:W-:Y:S02]  /*1a350*/  SHF.R.U32.HI R0, RZ, 0x4, R0 ;  /* 0x00000004ff007819 */ /* 0x000fe40000011600 */
[----:B------:R-:W-:Y:S01]  /*1a360*/  R2UR UR7, R3 ;  /* 0x00000000030772ca */ /* 0x000fe200000e0000 */
[----:B------:R-:W-:Y:S01]  /*1a370*/  IMAD.MOV.U32 R3, RZ, RZ, 0x40000040 ;  /* 0x40000040ff037424 */ /* 0x000fe200078e00ff */
[----:B------:R-:W-:-:S04]  /*1a380*/  LOP3.LUT R0, R0, 0x3fff, RZ, 0xc0, !PT ;  /* 0x00003fff00007812 */ /* 0x000fc800078ec0ff */
[----:B------:R-:W-:-:S05]  /*1a390*/  LOP3.LUT R0, R0, 0x2000000, RZ, 0xfc, !PT ;  /* 0x0200000000007812 */ /* 0x000fca00078efcff */
[----:B------:R-:W-:-:S04]  /*1a3a0*/  IMAD R2, R229, 0x800, R0 ;  /* 0x00000800e5027824 */ /* 0x000fc800078e0200 */
[C---:B------:R-:W-:Y:S01]  /*1a3b0*/  VIADD R4, R2.reuse, 0x80 ;  /* 0x0000008002047836 */ /* 0x040fe20000000000 */
[----:B------:R-:W-:-:S13]  /*1a3c0*/  R2UR UR6, R2 ;  /* 0x00000000020672ca */ /* 0x000fda00000e0000 */
        /* <DEDUP_REMOVED lines=25> */
.L_x_1793:
[----:B------:R-:W2:Y:S01]  /*1a560*/  LDL R185, [R1+0x8] ;  /* 0x0000080001b97983 */ /* 0x000ea20000100800 */
[----:B------:R-:W-:Y:S01]  /*1a570*/  FMNMX.FTZ R0, R152, R223, !PT ;  /* 0x000000df98007209 */ /* 0x000fe20007810000 */
[----:B------:R-:W-:Y:S01]  /*1a580*/  ULDC UR4, c[0x0][0x988] ;  /* 0x0002620000047ab9 */ /* 0x000fe20000000800 */
[----:B------:R-:W-:Y:S02]  /*1a590*/  VIADD R222, R222, 0x30840 ;  /* 0x00030840dede7836 */ /* 0x000fe40000000000 */
        /* <DEDUP_REMOVED lines=27> */
[----:B------:R-:W-:Y:S01]  /*1a750*/  FADD.FTZ R3, -R5, R223 ;  /* 0x000000df05037221 */ /* 0x000fe20000010100 */
        /* <DEDUP_REMOVED lines=9> */
[----:B0-----:R-:W-:-:S05]  /*1a7f0*/  FMNMX.FTZ R2, R0, R2, !PT ;  /* 0x0000000200027209 */ /* 0x001fca0007810000 */
[----:B------:R-:W0:Y:S02]  /*1a800*/  SHFL.BFLY PT, R4, R2, 0x1, 0x1f ;  /* 0x0c201f0002047f89 */ /* 0x000e2400000e0000 */
[----:B0-----:R-:W-:Y:S02]  /*1a810*/  FMNMX.FTZ R4, R2, R4, !PT ;  /* 0x0000000402047209 */ /* 0x001fe40007810000 */
[----:B------:R-:W-:-:S03]  /*1a820*/  MOV R2, UR4 ;  /* 0x0000000400027c02 */ /* 0x000fc60008000f00 */
[----:B------:R-:W-:Y:S02]  /*1a830*/  FADD.FTZ R0, -R4, R227 ;  /* 0x000000e304007221 */ /* 0x000fe40000010100 */
[-C--:B------:R-:W-:Y:S01]  /*1a840*/  FMUL.FTZ R184, R5, R2.reuse ;  /* 0x0000000205b87220 */ /* 0x080fe20000410000 */
[-C--:B------:R-:W-:Y:S01]  /*1a850*/  FMUL.FTZ R3, R3, R2.reuse ;  /* 0x0000000203037220 */ /* 0x080fe20000410000 */
[-C--:B------:R-:W-:Y:S02]  /*1a860*/  FMUL.FTZ R0, R0, R2.reuse ;  /* 0x0000000200007220 */ /* 0x080fe40000410000 */
        /* <DEDUP_REMOVED lines=15> */
[-C--:B------:R-:W-:Y:S01]  /*1a960*/  FFMA.FTZ R181, R181, R2.reuse, -R184 ;  /* 0x00000002b5b57223 */ /* 0x080fe200000108b8 */
[-C--:B------:R-:W-:Y:S01]  /*1a970*/  FMUL.FTZ R184, R4, R2.reuse ;  /* 0x0000000204b87220 */ /* 0x080fe20000410000 */
[----:B------:R-:W-:Y:S03]  /*1a980*/  MUFU.EX2 R3, R3 ;  /* 0x0000000300037308 */ /* 0x000fe60000000800 */
[-CC-:B------:R-:W-:Y:S01]  /*1a990*/  FFMA.FTZ R154, R154, R2.reuse, -R184.reuse ;  /* 0x000000029a9a7223 */ /* 0x180fe200000108b8 */
[-CC-:B------:R-:W-:Y:S01]  /*1a9a0*/  FFMA.FTZ R155, R155, R2.reuse, -R184.reuse ;  /* 0x000000029b9b7223 */ /* 0x180fe200000108b8 */
[-CC-:B------:R-:W-:Y:S01]  /*1a9b0*/  FFMA.FTZ R158, R158, R2.reuse, -R184.reuse ;  /* 0x000000029e9e7223 */ /* 0x180fe200000108b8 */
[-CC-:B------:R-:W-:Y:S01]  /*1a9c0*/  FFMA.FTZ R159, R159, R2.reuse, -R184.reuse ;  /* 0x000000029f9f7223 */ /* 0x180fe200000108b8 */
[-CC-:B------:R-:W-:Y:S01]  /*1a9d0*/  FFMA.FTZ R162, R162, R2.reuse, -R184.reuse ;  /* 0x00000002a2a27223 */ /* 0x180fe200000108b8 */
[----:B------:R-:W0:Y:S01]  /*1a9e0*/  MUFU.EX2 R152, R152 ;  /* 0x0000009800987308 */ /* 0x000e220000000800 */
        /* <DEDUP_REMOVED lines=12> */
[----:B------:R-:W1:Y:S01]  /*1aab0*/  MUFU.EX2 R197, R154 ;  /* 0x0000009a00c57308 */ /* 0x000e620000000800 */
[----:B0-----:R-:W-:-:S07]  /*1aac0*/  FFMA.FTZ R221, R3, R221, R152 ;  /* 0x000000dd03dd7223 */ /* 0x001fce0000010098 */
[----:B------:R-:W0:Y:S08]  /*1aad0*/  MUFU.EX2 R153, R153 ;  /* 0x0000009900997308 */ /* 0x000e300000000800 */
[----:B------:R-:W3:Y:S01]  /*1aae0*/  MUFU.EX2 R155, R155 ;  /* 0x0000009b009b7308 */ /* 0x000ee20000000800 */
[----:B-1----:R-:W-:-:S07]  /*1aaf0*/  FFMA.FTZ R9, R0, R9, R197 ;  /* 0x0000000900097223 */ /* 0x002fce00000100c5 */
[----:B------:R-:W1:Y:S01]  /*1ab00*/  MUFU.EX2 R156, R156 ;  /* 0x0000009c009c7308 */ /* 0x000e620000000800 */
[----:B0-----:R-:W-:-:S07]  /*1ab10*/  FADD.FTZ R221, R153, R221 ;  /* 0x000000dd99dd7221 */ /* 0x001fce0000010000 */
[----:B------:R-:W0:Y:S01]  /*1ab20*/  MUFU.EX2 R158, R158 ;  /* 0x0000009e009e7308 */ /* 0x000e220000000800 */
[----:B---3--:R-:W-:Y:S01]  /*1ab30*/  FADD.FTZ R154, R155, R9 ;  /* 0x000000099b9a7221 */ /* 0x008fe20000010000 */
[----:B--2---:R-:W-:-:S06]  /*1ab40*/  PRMT R222, R185, 0x654, R222 ;  /* 0x00000654b9de7816 */ /* 0x004fcc00000000de */
[----:B------:R-:W2:Y:S01]  /*1ab50*/  MUFU.EX2 R157, R157 ;  /* 0x0000009d009d7308 */ /* 0x000ea20000000800 */
[----:B-1----:R-:W-:Y:S01]  /*1ab60*/  FADD.FTZ R9, R156, R221 ;  /* 0x000000dd9c097221 */ /* 0x002fe20000010000 */
[----:B------:R1:W-:Y:S06]  /*1ab70*/  SYNCS.ARRIVE.TRANS64.RED.A1T0 RZ, [R222+URZ], RZ ;  /* 0x000000ffdeff79a7 */ /* 0x0003ec000810043f */
[----:B------:R-:W3:Y:S01]  /*1ab80*/  MUFU.EX2 R159, R159 ;  /* 0x0000009f009f7308 */ /* 0x000ee20000000800 */
[----:B0-----:R-:W-:-:S07]  /*1ab90*/  FADD.FTZ R154, R158, R154 ;  /* 0x0000009a9e9a7221 */ /* 0x001fce0000010000 */
[----:B------:R-:W0:Y:S01]  /*1aba0*/  MUFU.EX2 R160, R160 ;  /* 0x000000a000a07308 */ /* 0x000e220000000800 */
[----:B--2---:R-:W-:-:S07]  /*1abb0*/  FADD.FTZ R9, R157, R9 ;  /* 0x000000099d097221 */ /* 0x004fce0000010000 */
[----:B------:R-:W2:Y:S01]  /*1abc0*/  MUFU.EX2 R162, R162 ;  /* 0x000000a200a27308 */ /* 0x000ea20000000800 */
[----:B---3--:R-:W-:-:S07]  /*1abd0*/  FADD.FTZ R154, R159, R154 ;  /* 0x0000009a9f9a7221 */ /* 0x008fce0000010000 */
        /* <DEDUP_REMOVED lines=43> */
[----:B0-----:R-:W-:Y:S01]  /*1ae90*/  FADD.FTZ R182, R187, R182 ;  /* 0x000000b6bbb67221 */ /* 0x001fe20000010000 */
[----:B--2---:R-:W-:-:S03]  /*1aea0*/  FADD.FTZ R221, R181, R9 ;  /* 0x00000009b5dd7221 */ /* 0x004fc60000010000 */
[----:B---3--:R-:W-:Y:S01]  /*1aeb0*/  FADD.FTZ R9, R154, R182 ;  /* 0x000000b69a097221 */ /* 0x008fe20000010000 */
[----:B-1----:R-:W-:Y:S06]  /*1aec0*/  @!P0 BRA `(.L_x_1794) ;  /* 0x0000000000048947 */ /* 0x002fec0003800000 */
[----:B------:R-:W-:Y:S01]  /*1aed0*/  BPT.TRAP 0x1 ;  /* 0x000000040000795c */ /* 0x000fe20000300000 */
.L_x_1794:
        /* <DEDUP_REMOVED lines=23> */
[----:B------:R-:W-:Y:S02]  /*1b050*/  MOV R229, R202 ;  /* 0x000000ca00e57202 */ /* 0x000fe40000000f00 */
[C---:B--2---:R-:W-:Y:S01]  /*1b060*/  ISETP.GT.AND P1, PT, R228.reuse, R182, PT ;  /* 0x000000b6e400720c */ /* 0x044fe20003f24270 */
[----:B------:R-:W-:-:S12]  /*1b070*/  VIADD R228, R228, 0xffffffff ;  /* 0xffffffffe4e47836 */ /* 0x000fd80000000000 */
[----:B------:R-:W-:Y:S05]  /*1b080*/  @P1 BRA `(.L_x_1795) ;  /* 0xffffffdc00b01947 */ /* 0x000fea000383ffff */
[----:B------:R-:W-:Y:S05]  /*1b090*/  BSYNC B1 ;  /* 0x0000000000017941 */ /* 0x000fea0003800000 */
.L_x_1782:
[----:B------:R-:W-:-:S07]  /*1b0a0*/  IMAD.MOV.U32 R8, RZ, RZ, R228 ;  /* 0x000000ffff087224 */ /* 0x000fce00078e00e4 */
.L_x_1781:
[----:B------:R-:W-:Y:S05]  /*1b0b0*/  BSYNC B0 ;  /* 0x0000000000007941 */ /* 0x000fea0003800000 */
.L_x_1780:
[----:B------:R-:W2:Y:S01]  /*1b0c0*/  LDL R152, [R1+0x78] ;  /* 0x0000780001987983 */ /* 0x000ea20000100800 */
[----:B------:R-:W-:Y:S01]  /*1b0d0*/  BSSY B0, `(.L_x_1796) ;  /* 0x00002e2000007945 */ /* 0x000fe20003800000 */
[----:B--2---:R-:W-:-:S13]  /*1b0e0*/  ISETP.GE.AND P1, PT, R8, R152, PT ;  /* 0x000000980800720c */ /* 0x004fda0003f26270 */
[----:B------:R-:W-:Y:S05]  /*1b0f0*/  @!P1 BRA `(.L_x_1797) ;  /* 0x0000002c007c9947 */ /* 0x000fea0003800000 */
[----:B------:R-:W-:Y:S02]  /*1b100*/  IMAD.MOV.U32 R228, RZ, RZ, R4 ;  /* 0x000000ffffe47224 */ /* 0x000fe400078e0004 */
[----:B------:R-:W-:Y:S02]  /*1b110*/  IMAD.MOV.U32 R227, RZ, RZ, R5 ;  /* 0x000000ffffe37224 */ /* 0x000fe400078e0005 */
[----:B------:R-:W-:Y:S02]  /*1b120*/  IMAD.MOV.U32 R222, RZ, RZ, R218 ;  /* 0x000000ffffde7224 */ /* 0x000fe400078e00da */
[----:B------:R-:W-:-:S07]  /*1b130*/  IMAD.MOV.U32 R229, RZ, RZ, R202 ;  /* 0x000000ffffe57224 */ /* 0x000fce00078e00ca */
.L_x_1818:
[----:B------:R-:W-:-:S04]  /*1b140*/  ISETP.NE.AND P1, PT, R229, 0x1, PT ;  /* 0x00000001e500780c */ /* 0x000fc80003f25270 */
[----:B------:R-:W-:-:S04]  /*1b150*/  SEL R218, RZ, 0x1, P1 ;  /* 0x00000001ffda7807 */ /* 0x000fc80000800000 */
[----:B------:R-:W-:Y:S01]  /*1b160*/  LOP3.LUT R218, R222, R218, RZ, 0x3c, !PT ;  /* 0x000000dadeda7212 */ /* 0x000fe200078e3cff */
[----:B-1----:R-:W-:Y:S06]  /*1b170*/  @!P0 BRA `(.L_x_1798) ;  /* 0x0000000000048947 */ /* 0x002fec0003800000 */
[----:B------:R-:W-:Y:S01]  /*1b180*/  BPT.TRAP 0x1 ;  /* 0x000000040000795c */ /* 0x000fe20000300000 */
.L_x_1798:
[----:B------:R-:W-:Y:S02]  /*1b190*/  IADD3 R202, R229, 0x1, RZ ;  /* 0x00000001e5ca7810 */ /* 0x000fe40007ffe0ff */
[----:B------:R-:W-:Y:S02]  /*1b1a0*/  SHF.L.U32 R4, R218, 0x1f, RZ ;  /* 0x0000001fda047819 */ /* 0x000fe400000006ff */
[----:B------:R-:W-:-:S04]  /*1b1b0*/  ISETP.NE.AND P1, PT, R202, 0x2, PT ;  /* 0x00000002ca00780c */ /* 0x000fc80003f25270 */
[----:B------:R-:W-:-:S05]  /*1b1c0*/  SEL R202, R202, RZ, P1 ;  /* 0x000000ffcaca7207 */ /* 0x000fca0000800000 */
[----:B------:R-:W-:-:S04]  /*1b1d0*/  IMAD R223, R202, 0x8, R17 ;  /* 0x00000008cadf7824 */ /* 0x000fc800078e0211 */
[----:B------:R0:W1:Y:S01]  /*1b1e0*/  SYNCS.PHASECHK.TRANS64.TRYWAIT P1, [R223+URZ+0x30830], R4 ;  /* 0x03083004df0075a7 */ /* 0x000062000802017f */
[----:B------:R-:W-:Y:S05]  /*1b1f0*/  @!P0 BRA `(.L_x_1799) ;  /* 0x0000000000048947 */ /* 0x000fea0003800000 */
[----:B------:R-:W-:Y:S01]  /*1b200*/  BPT.TRAP 0x1 ;  /* 0x000000040000795c */ /* 0x000fe20000300000 */
.L_x_1799:
        /* <DEDUP_REMOVED lines=8> */
.L_x_1801:
[----:B------:R-:W-:Y:S05]  /*1b290*/  BSYNC B1 ;  /* 0x0000000000017941 */ /* 0x000fea0003800000 */
.L_x_1800:
[----:B------:R-:W-:Y:S04]  /*1b2a0*/  STL.64 [R1+0xf8], R22 ;  /* 0x0000f81601007387 */ /* 0x000fe80000100a00 */
[----:B------:R-:W-:Y:S04]  /*1b2b0*/  STL [R1+0xf0], R18 ;  /* 0x0000f01201007387 */ /* 0x000fe80000100800 */
[----:B------:R2:W-:Y:S04]  /*1b2c0*/  STL.64 [R1+0xe8], R16 ;  /* 0x0000e81001007387 */ /* 0x0005e80000100a00 */
[----:B--2---:R-:W2:Y:S04]  /*1b2d0*/  LDL.64 R16, [R1+0x38] ;  /* 0x0000380001107983 */ /* 0x004ea80000100a00 */
[----:B------:R3:W-:Y:S04]  /*1b2e0*/  STL.64 [R1+0xe0], R8 ;  /* 0x0000e00801007387 */ /* 0x0007e80000100a00 */
[----:B------:R-:W4:Y:S01]  /*1b2f0*/  LDL.64 R22, [R1+0x40] ;  /* 0x0000400001167983 */ /* 0x000f220000100a00 */
[----:B01----:R-:W-:-:S05]  /*1b300*/  IMAD.MOV.U32 R4, RZ, RZ, R2 ;  /* 0x000000ffff047224 */ /* 0x003fca00078e0002 */
[----:B------:R-:W-:Y:S01]  /*1b310*/  R2UR UR6, R4 ;  /* 0x00000000040672ca */ /* 0x000fe200000e0000 */
[----:B------:R-:W-:Y:S01]  /*1b320*/  IMAD.MOV.U32 R4, RZ, RZ, R154 ;  /* 0x000000ffff047224 */ /* 0x000fe200078e009a */
[----:B---3--:R-:W3:Y:S01]  /*1b330*/  LDL.64 R8, [R1+0x28] ;  /* 0x0000280001087983 */ /* 0x008ee20000100a00 */
[----:B------:R-:W-:Y:S01]  /*1b340*/  VIADD R152, R2, 0x6 ;  /* 0x0000000602987836 */ /* 0x000fe20000000000 */
[----:B------:R-:W-:Y:S02]  /*1b350*/  MOV R5, 0x40000040 ;  /* 0x4000004000057802 */ /* 0x000fe40000000f00 */
[----:B------:R-:W-:Y:S01]  /*1b360*/  R2UR UR4, R4 ;  /* 0x00000000040472ca */ /* 0x000fe200000e0000 */
[----:B------:R-:W-:Y:S01]  /*1b370*/  IMAD.MOV.U32 R4, RZ, RZ, R153 ;  /* 0x000000ffff047224 */ /* 0x000fe200078e0099 */
[----:B------:R-:W-:Y:S01]  /*1b380*/  R2UR UR10, R152 ;  /* 0x00000000980a72ca */ /* 0x000fe200000e0000 */
[----:B------:R-:W-:Y:S01]  /*1b390*/  IMAD.MOV.U32 R153, RZ, RZ, 0x40000040 ;  /* 0x40000040ff997424 */ /* 0x000fe200078e00ff */
[----:B------:R-:W-:-:S02]  /*1b3a0*/  R2UR UR7, R5 ;  /* 0x00000000050772ca */ /* 0x000fc400000e0000 */
[----:B------:R-:W-:Y:S01]  /*1b3b0*/  R2UR UR8, R4 ;  /* 0x00000000040872ca */ /* 0x000fe200000e0000 */
[C---:B------:R-:W-:Y:S01]  /*1b3c0*/  VIADD R4, R2.reuse, 0x200 ;  /* 0x0000020002047836 */ /* 0x040fe20000000000 */
[----:B------:R-:W-:Y:S01]  /*1b3d0*/  R2UR UR11, R153 ;  /* 0x00000000990b72ca */ /* 0x000fe200000e0000 */
[----:B------:R-:W-:Y:S01]  /*1b3e0*/  VIADD R154, R2, 0x204 ;  /* 0x00000204029a7836 */ /* 0x000fe20000000000 */
[C---:B------:R-:W-:Y:S02]  /*1b3f0*/  R2UR UR5, R5.reuse ;  /* 0x00000000050572ca */ /* 0x040fe400000e0000 */
[----:B------:R-:W-:Y:S01]  /*1b400*/  R2UR UR14, R4 ;  /* 0x00000000040e72ca */ /* 0x000fe200000e0000 */
[----:B------:R-:W-:Y:S01]  /*1b410*/  VIADD R4, R2, 0x206 ;  /* 0x0000020602047836 */ /* 0x000fe20000000000 */
[----:B------:R-:W-:Y:S01]  /*1b420*/  R2UR UR22, R154 ;  /* 0x000000009a1672ca */ /* 0x000fe200000e0000 */
[----:B------:R-:W-:Y:S01]  /*1b430*/  FMUL.FTZ R24, R24, R3 ;  /* 0x0000000318187220 */ /* 0x000fe20000410000 */
[----:B------:R-:W-:-:S02]  /*1b440*/  R2UR UR9, R5 ;  /* 0x00000000050972ca */ /* 0x000fc400000e0000 */
[----:B------:R-:W-:Y:S02]  /*1b450*/  R2UR UR26, R4 ;  /* 0x00000000041a72ca */ /* 0x000fe400000e0000 */
[C---:B------:R-:W-:Y:S02]  /*1b460*/  IADD3 R4, R2.reuse, 0x404, RZ ;  /* 0x0000040402047810 */ /* 0x040fe40007ffe0ff */
[----:B------:R-:W-:Y:S01]  /*1b470*/  MOV R152, UR11 ;  /* 0x0000000b00987c02 */ /* 0x000fe20008000f00 */
[----:B------:R-:W-:Y:S01]  /*1b480*/  VIADD R154, R2, 0x400 ;  /* 0x00000400029a7836 */ /* 0x000fe20000000000 */
[----:B------:R-:W-:Y:S01]  /*1b490*/  R2UR UR38, R4 ;  /* 0x00000000042672ca */ /* 0x000fe200000e0000 */
[----:B------:R-:W-:Y:S02]  /*1b4a0*/  VIADD R4, R2, 0x600 ;  /* 0x0000060002047836 */ /* 0x000fe40000000000 */
[----:B------:R0:W-:Y:S01]  /*1b4b0*/  STL [R1+0x14], R152 ;  /* 0x0000149801007387 */ /* 0x0001e20000100800 */
[----:B------:R-:W-:Y:S01]  /*1b4c0*/  R2UR UR30, R154 ;  /* 0x000000009a1e72ca */ /* 0x000fe200000e0000 */
[----:B------:R-:W-:Y:S01]  /*1b4d0*/  VIADD R154, R2, 0x406 ;  /* 0x00000406029a7836 */ /* 0x000fe20000000000 */
[----:B------:R-:W-:Y:S01]  /*1b4e0*/  R2UR UR46, R4 ;  /* 0x00000000042e72ca */ /* 0x000fe200000e0000 */
[C---:B------:R-:W-:Y:S01]  /*1b4f0*/  VIADD R4, R2.reuse, 0x606 ;  /* 0x0000060602047836 */ /* 0x040fe20000000000 */
[----:B0-----:R-:W-:-:S04]  /*1b500*/  IADD3 R152, R2, 0x202, RZ ;  /* 0x0000020202987810 */ /* 0x001fc80007ffe0ff */
[----:B------:R-:W-:Y:S01]  /*1b510*/  R2UR UR18, R152 ;  /* 0x00000000981272ca */ /* 0x000fe200000e0000 */
[----:B------:R-:W-:Y:S01]  /*1b520*/  VIADD R152, R2, 0x402 ;  /* 0x0000040202987836 */ /* 0x000fe20000000000 */
[----:B------:R-:W-:Y:S01]  /*1b530*/  R2UR UR42, R154 ;  /* 0x000000009a2a72ca */ /* 0x000fe200000e0000 */
[----:B------:R-:W-:Y:S01]  /*1b540*/  VIADD R154, R2, 0x602 ;  /* 0x00000602029a7836 */ /* 0x000fe20000000000 */
[----:B------:R-:W-:Y:S01]  /*1b550*/  R2UR UR15, R5 ;  /* 0x00000000050f72ca */ /* 0x000fe200000e0000 */
[-C--:B------:R-:W-:Y:S01]  /*1b560*/  FMUL.FTZ R25, R25, R3.reuse ;  /* 0x0000000319197220 */ /* 0x080fe20000410000 */
[----:B------:R-:W-:Y:S01]  /*1b570*/  R2UR UR34, R152 ;  /* 0x00000000982272ca */ /* 0x000fe200000e0000 */
[----:B------:R-:W-:Y:S01]  /*1b580*/  VIADD R152, R2, 0x604 ;  /* 0x0000060402987836 */ /* 0x000fe20000000000 */
        /* <DEDUP_REMOVED lines=237> */
.L_x_1803:
[----:B------:R-:W-:Y:S02]  /*1c460*/  SHF.L.U32 R0, R222, 0x1f, RZ ;  /* 0x0000001fde007819 */ /* 0x000fe400000006ff */
[----:B-----5:R-:W-:-:S04]  /*1c470*/  LEA R222, R229, R17, 0x3 ;  /* 0x00000011e5de7211 */ /* 0x020fc800078e18ff */
[----:B------:R0:W1:Y:S01]  /*1c480*/  SYNCS.PHASECHK.TRANS64.TRYWAIT P1, [R222+URZ+0x30850], R0 ;  /* 0x03085000de0075a7 */ /* 0x000062000802017f */
[----:B------:R-:W-:Y:S05]  /*1c490*/  @!P0 BRA `(.L_x_1804) ;  /* 0x0000000000048947 */ /* 0x000fea0003800000 */
[----:B------:R-:W-:Y:S01]  /*1c4a0*/  BPT.TRAP 0x1 ;  /* 0x000000040000795c */ /* 0x000fe20000300000 */
.L_x_1804:
[----:B------:R-:W-:Y:S04]  /*1c4b0*/  BSSY B1, `(.L_x_1805) ;  /* 0x0000004000017945 */ /* 0x000fe80003800000 */
[----:B-1----:R-:W-:Y:S05]  /*1c4c0*/  @P1 BRA `(.L_x_1806) ;  /* 0x0000000000081947 */ /* 0x002fea0003800000 */
[----:B------:R-:W1:Y:S02]  /*1c4d0*/  SYNCS.PHASECHK.TRANS64.TRYWAIT P1, [R222+URZ+0x30850], R0 ;  /* 0x03085000de0075a7 */ /* 0x000e64000802017f */
[----:B-1----:R-:W-:Y:S05]  /*1c4e0*/  @!P1 BRA `(.L_x_1807) ;  /* 0x0000011400b09947 */ /* 0x002fea0003800000 */
.L_x_1806:
[----:B------:R-:W-:Y:S05]  /*1c4f0*/  BSYNC B1 ;  /* 0x0000000000017941 */ /* 0x000fea0003800000 */
.L_x_1805:
[----:B01----:R-:W-:Y:S01]  /*1c500*/  VIADD R0, R17, 0x400 ;  /* 0x0000040011007836 */ /* 0x003fe20000000000 */
[----:B------:R-:W-:Y:S01]  /*1c510*/  WARPGROUP.ARRIVE ;  /* 0x00000000000079c5 */ /* 0x000fe20000000000 */
[----:B------:R-:W-:Y:S02]  /*1c520*/  IMAD.MOV.U32 R3, RZ, RZ, 0x40000040 ;  /* 0x40000040ff037424 */ /* 0x000fe400078e00ff */
[----:B------:R-:W-:Y:S01]  /*1c530*/  IMAD.MOV.U32 R5, RZ, RZ, 0x40000040 ;  /* 0x40000040ff057424 */ /* 0x000fe200078e00ff */
        /* <DEDUP_REMOVED lines=9> */
[----:B------:R-:W-:Y:S02]  /*1c5d0*/  R2UR UR6, R4 ;  /* 0x00000000040672ca */ /* 0x000fe400000e0000 */
[----:B------:R-:W-:Y:S01]  /*1c5e0*/  R2UR UR7, R5 ;  /* 0x00000000050772ca */ /* 0x000fe200000e0000 */
[----:B------:R-:W-:Y:S01]  /*1c5f0*/  IMAD.MOV.U32 R5, RZ, RZ, 0x40000040 ;  /* 0x40000040ff057424 */ /* 0x000fe200078e00ff */
[C---:B------:R-:W-:Y:S01]  /*1c600*/  IADD3 R4, R2.reuse, 0x100, RZ ;  /* 0x0000010002047810 */ /* 0x040fe20007ffe0ff */
        /* <DEDUP_REMOVED lines=20> */
.L_x_1808:
[----:B------:R-:W2:Y:S01]  /*1c750*/  LDL R4, [R1+0x58] ;  /* 0x0000580001047983 */ /* 0x000ea20000100800 */
[----:B------:R-:W0:Y:S03]  /*1c760*/  LDC R0, c[0x0][0x448] ;  /* 0x00011200ff007b82 */ /* 0x000e260000000800 */
[----:B------:R-:W2:Y:S04]  /*1c770*/  LDL R3, [R1+0x74] ;  /* 0x0000740001037983 */ /* 0x000ea80000100800 */
[----:B------:R-:W3:Y:S01]  /*1c780*/  LDL R189, [R1+0x8] ;  /* 0x0000080001bd7983 */ /* 0x000ee20000100800 */
[----:B------:R-:W-:Y:S01]  /*1c790*/  VIADD R223, R223, 0x30840 ;  /* 0x00030840dfdf7836 */ /* 0x000fe20000000000 */
[----:B------:R-:W-:Y:S01]  /*1c7a0*/  ULDC UR4, c[0x0][0x9dc] ;  /* 0x0002770000047ab9 */ /* 0x000fe20000000800 */
[----:B------:R-:W-:Y:S01]  /*1c7b0*/  ULDC UR5, c[0x0][0x9e0] ;  /* 0x0002780000057ab9 */ /* 0x000fe20000000800 */
[----:B0-----:R-:W-:-:S13]  /*1c7c0*/  ISETP.NE.AND P1, PT, R0, 0x1, PT ;  /* 0x000000010000780c */ /* 0x001fda0003f25270 */
[----:B------:R-:W0:Y:S08]  /*1c7d0*/  @P1 LDC R2, c[0x0][0x44c] ;  /* 0x00011300ff021b82 */ /* 0x000e300000000800 */
[----:B------:R-:W1:Y:S01]  /*1c7e0*/  @P1 LDC R0, c[0x0][0x450] ;  /* 0x00011400ff001b82 */ /* 0x000e620000000800 */
[----:B------:R-:W-:Y:S01]  /*1c7f0*/  ULOP3.LUT UR4, URZ, UR4, URZ, 0x33, !UPT ;  /* 0x000000043f047292 */ /* 0x000fe2000f8e333f */
[----:B--2---:R-:W-:-:S06]  /*1c800*/  IMAD.IADD R186, R3, 0x1, R4 ;  /* 0x0000000103ba7824 */ /* 0x004fcc00078e0204 */
[----:B------:R-:W2:Y:S01]  /*1c810*/  LDC R3, c[0x0][0x9e4] ;  /* 0x00027900ff037b82 */ /* 0x000ea20000000800 */
[----:B0-----:R-:W-:-:S05]  /*1c820*/  @P1 IMAD.HI.U32 R2, R186, R2, RZ ;  /* 0x00000002ba021227 */ /* 0x001fca00078e00ff */
[----:B-1----:R-:W-:-:S05]  /*1c830*/  @P1 SHF.R.U32.HI R186, RZ, R0, R2 ;  /* 0x00000000ffba1219 */ /* 0x002fca0000011602 */
[----:B------:R-:W0:Y:S01]  /*1c840*/  SHFL.IDX PT, R187, R186, RZ, 0x1c1f ;  /* 0x001c1fffbabb7589 */ /* 0x000e2200000e0000 */
[----:B------:R-:W-:-:S04]  /*1c850*/  SHF.L.U32 R0, R8, 0x6, RZ ;  /* 0x0000000608007819 */ /* 0x000fc800000006ff */
[----:B------:R-:W-:Y:S02]  /*1c860*/  IADD3 R184, -R225, 0x1, -R0 ;  /* 0x00000001e1b87810 */ /* 0x000fe40007ffe900 */
[----:B--2---:R-:W-:Y:S02]  /*1c870*/  ISETP.GE.AND P5, PT, R3, 0x1, PT ;  /* 0x000000010300780c */ /* 0x004fe40003fa6270 */
[----:B------:R-:W-:Y:S02]  /*1c880*/  IADD3 R184, -R219, R184, R220 ;  /* 0x000000b8dbb87210 */ /* 0x000fe40007ffe1dc */
[----:B---3--:R-:W-:-:S03]  /*1c890*/  PRMT R223, R189, 0x654, R223 ;  /* 0x00000654bddf7816 */ /* 0x008fc600000000df */
[C---:B------:R-:W-:Y:S01]  /*1c8a0*/  VIADD R185, R184.reuse, UR5 ;  /* 0x00000005b8b97c36 */ /* 0x040fe20008000000 */
[----:B------:R1:W-:Y:S01]  /*1c8b0*/  SYNCS.ARRIVE.TRANS64.RED.A1T0 RZ, [R223+URZ], RZ ;  /* 0x000000ffdfff79a7 */ /* 0x0003e2000810043f */
[----:B------:R-:W-:Y:S02]  /*1c8c0*/  VIADD R184, R184, UR4 ;  /* 0x00000004b8b87c36 */ /* 0x000fe40008000000 */
[--C-:B0-----:R-:W-:Y:S02]  /*1c8d0*/  IMAD.IADD R5, R185, 0x1, R187.reuse ;  /* 0x00000001b9057824 */ /* 0x101fe400078e02bb */
[----:B------:R-:W-:Y:S01]  /*1c8e0*/  IMAD.IADD R4, R184, 0x1, R187 ;  /* 0x00000001b8047824 */ /* 0x000fe200078e02bb */
        /* <DEDUP_REMOVED lines=14> */
.L_x_1811:
[----:B------:R-:W-:Y:S02]  /*1c9d0*/  ULDC UR4, c[0x0][0x9e4] ;  /* 0x0002790000047ab9 */ /* 0x000fe40000000800 */
[----:B------:R-:W-:-:S04]  /*1c9e0*/  MOV R188, UR4 ;  /* 0x0000000400bc7c02 */ /* 0x000fc80008000f00 */
[----:B------:R-:W-:-:S13]  /*1c9f0*/  ISETP.NE.AND P1, PT, R188, 0x1, PT ;  /* 0x00000001bc00780c */ /* 0x000fda0003f25270 */
[----:B------:R-:W0:Y:S02]  /*1ca00*/  @P1 LDC.64 R2, c[0x0][0x9e8] ;  /* 0x00027a00ff021b82 */ /* 0x000e240000000a00 */
[----:B0-----:R-:W-:-:S05]  /*1ca10*/  @P1 IMAD.HI.U32 R2, R187, R2, RZ ;  /* 0x00000002bb021227 */ /* 0x001fca00078e00ff */
[----:B------:R-:W-:-:S07]  /*1ca20*/  @P1 SHF.R.U32.HI R187, RZ, R3, R2 ;  /* 0x00000003ffbb1219 */ /* 0x000fce0000011602 */
.L_x_1812:
[----:B------:R-:W-:Y:S05]  /*1ca30*/  BSYNC B1 ;  /* 0x0000000000017941 */ /* 0x000fea0003800000 */
.L_x_1810:
[----:B------:R-:W-:-:S04]  /*1ca40*/  IMAD R187, R187, R188, -R0 ;  /* 0x000000bcbbbb7224 */ /* 0x000fc800078e0a00 */
[----:B------:R-:W-:-:S05]  /*1ca50*/  IMAD.IADD R187, R187, 0x1, -R225 ;  /* 0x00000001bbbb7824 */ /* 0x000fca00078e0ae1 */
[----:B------:R-:W-:Y:S02]  /*1ca60*/  VIMNMX R4, R4, R187, !PT ;  /* 0x000000bb04047248 */ /* 0x000fe40007fe0100 */
[----:B------:R-:W-:-:S07]  /*1ca70*/  VIADDMNMX R5, R187, R188, R5, PT ;  /* 0x000000bcbb057246 */ /* 0x000fce0003800105 */
.L_x_1809:
        /* <DEDUP_REMOVED lines=13> */
[--C-:B0-----:R-:W-:Y:S01]  /*1cb50*/  IMAD.IADD R185, R185, 0x1, R186.reuse ;  /* 0x00000001b9b97824 */ /* 0x101fe200078e02ba */
[----:B------:R-:W-:Y:S01]  /*1cb60*/  FSEL R157, R157, -INF , !P3 ;  /* 0xff8000009d9d7808 */ /* 0x000fe20005800000 */
[----:B------:R-:W-:Y:S01]  /*1cb70*/  IMAD.IADD R184, R184, 0x1, R186 ;  /* 0x00000001b8b87824 */ /* 0x000fe200078e02ba */
        /* <DEDUP_REMOVED lines=50> */
.L_x_1815:
[----:B------:R-:W-:Y:S02]  /*1cea0*/  ULDC UR4, c[0x0][0x9e4] ;  /* 0x0002790000047ab9 */ /* 0x000fe40000000800 */
[----:B------:R-:W-:-:S05]  /*1ceb0*/  IMAD.U32 R4, RZ, RZ, UR4 ;  /* 0x00000004ff047e24 */ /* 0x000fca000f8e00ff */
[----:B------:R-:W-:-:S13]  /*1cec0*/  ISETP.NE.AND P2, PT, R4, 0x1, PT ;  /* 0x000000010400780c */ /* 0x000fda0003f45270 */
[----:B------:R-:W0:Y:S02]  /*1ced0*/  @P2 LDC.64 R2, c[0x0][0x9e8] ;  /* 0x00027a00ff022b82 */ /* 0x000e240000000a00 */
[----:B0-----:R-:W-:-:S05]  /*1cee0*/  @P2 IMAD.HI.U32 R2, R186, R2, RZ ;  /* 0x00000002ba022227 */ /* 0x001fca00078e00ff */
[----:B------:R-:W-:-:S07]  /*1cef0*/  @P2 SHF.R.U32.HI R186, RZ, R3, R2 ;  /* 0x00000003ffba2219 */ /* 0x000fce0000011602 */
.L_x_1816:
[----:B------:R-:W-:Y:S05]  /*1cf00*/  BSYNC B1 ;  /* 0x0000000000017941 */ /* 0x000fea0003800000 */
.L_x_1814:
[----:B------:R-:W-:-:S05]  /*1cf10*/  IMAD R0, R186, R4, -R0 ;  /* 0x00000004ba007224 */ /* 0x000fca00078e0a00 */
[----:B------:R-:W-:-:S04]  /*1cf20*/  IADD3 R0, -R225, R0, RZ ;  /* 0x00000000e1007210 */ /* 0x000fc80007ffe1ff */
[----:B------:R-:W-:Y:S02]  /*1cf30*/  VIMNMX R184, R184, R0, !PT ;  /* 0x00000000b8b87248 */ /* 0x000fe40007fe0100 */
[----:B------:R-:W-:-:S07]  /*1cf40*/  VIADDMNMX R185, R0, R4, R185, PT ;  /* 0x0000000400b97246 */ /* 0x000fce00038001b9 */
.L_x_1813:
[----:B------:R-:W-:Y:S01]  /*1cf50*/  FMNMX.FTZ R0, R152, R227, !PT ;  /* 0x000000e398007209 */ /* 0x000fe20007810000 */
[----:B------:R-:W-:Y:S01]  /*1cf60*/  ULDC UR4, c[0x0][0x988] ;  /* 0x0002620000047ab9 */ /* 0x000fe20000000800 */
[----:B------:R-:W-:Y:S02]  /*1cf70*/  LOP3.LUT R16, R16, 0xffffdfff, RZ, 0xc0, !PT ;  /* 0xffffdfff10107812 */ /* 0x000fe400078ec0ff */
[----:B------:R-:W-:Y:S02]  /*1cf80*/  FMNMX.FTZ R0, R153, R0, !PT ;  /* 0x0000000099007209 */ /* 0x000fe40007810000 */
[----:B------:R-:W-:Y:S02]  /*1cf90*/  ISETP.GT.AND P2, PT, R184, 0x1, P1 ;  /* 0x00000001b800780c */ /* 0x000fe40000f44270 */
[----:B------:R-:W-:Y:S02]  /*1cfa0*/  FMNMX.FTZ R0, R156, R0, !PT ;  /* 0x000000009c007209 */ /* 0x000fe40007810000 */
[----:B------:R-:W-:-:S02]  /*1cfb0*/  ISETP.GT.AND P3, PT, R184, 0x8, P1 ;  /* 0x00000008b800780c */ /* 0x000fc40000f64270 */
[----:B------:R-:W-:Y:S02]  /*1cfc0*/  FMNMX.FTZ R0, R157, R0, !PT ;  /* 0x000000009d007209 */ /* 0x000fe40007810000 */
[----:B------:R-:W-:Y:S02]  /*1cfd0*/  @P0 LOP3.LUT R16, R16, 0x2000, RZ, 0xfc, !PT ;  /* 0x0000200010100812 */ /* 0x000fe400078efcff */
[----:B------:R-:W-:Y:S02]  /*1cfe0*/  FMNMX.FTZ R0, R160, R0, !PT ;  /* 0x00000000a0007209 */ /* 0x000fe40007810000 */
[----:B------:R-:W-:Y:S02]  /*1cff0*/  ISETP.LT.OR P2, PT, R185, 0x2, P2 ;  /* 0x00000002b900780c */ /* 0x000fe40001741670 */
[----:B------:R-:W-:Y:S02]  /*1d000*/  FMNMX.FTZ R0, R161, R0, !PT ;  /* 0x00000000a1007209 */ /* 0x000fe40007810000 */
[----:B------:R-:W-:-:S02]  /*1d010*/  ISETP.LT.OR P3, PT, R185, 0x9, P3 ;  /* 0x00000009b900780c */ /* 0x000fc40001f61670 */
[----:B------:R-:W-:Y:S02]  /*1d020*/  FMNMX.FTZ R0, R164, R0, !PT ;  /* 0x00000000a4007209 */ /* 0x000fe40007810000 */
[----:B------:R-:W-:Y:S02]  /*1d030*/  ISETP.GT.AND P0, PT, R184, 0x21, P1 ;  /* 0x00000021b800780c */ /* 0x000fe40000f04270 */
[----:B------:R-:W-:Y:S02]  /*1d040*/  FMNMX.FTZ R0, R165, R0, !PT ;  /* 0x00000000a5007209 */ /* 0x000fe40007810000 */
[----:B------:R-:W-:Y:S02]  /*1d050*/  FSEL R155, R155, -INF , !P2 ;  /* 0xff8000009b9b7808 */ /* 0x000fe40005000000 */
[----:B------:R-:W-:Y:S02]  /*1d060*/  FMNMX.FTZ R0, R168, R0, !PT ;  /* 0x00000000a8007209 */ /* 0x000fe40007810000 */
[----:B------:R-:W-:-:S02]  /*1d070*/  FSEL R158, R158, -INF , !P3 ;  /* 0xff8000009e9e7808 */ /* 0x000fc40005800000 */
[----:B------:R-:W-:Y:S02]  /*1d080*/  FMNMX.FTZ R0, R169, R0, !PT ;  /* 0x00000000a9007209 */ /* 0x000fe40007810000 */
[----:B------:R-:W-:Y:S02]  /*1d090*/  ISETP.GT.AND P4, PT, R184, 0x9, P1 ;  /* 0x00000009b800780c */ /* 0x000fe40000f84270 */
[----:B------:R-:W-:Y:S02]  /*1d0a0*/  FMNMX.FTZ R0, R172, R0, !PT ;  /* 0x00000000ac007209 */ /* 0x000fe40007810000 */
[C---:B------:R-:W-:Y:S02]  /*1d0b0*/  ISETP.GT.AND P2, PT, R184.reuse, 0x10, P1 ;  /* 0x00000010b800780c */ /* 0x040fe40000f44270 */
[----:B------:R-:W-:Y:S02]  /*1d0c0*/  FMNMX.FTZ R0, R173, R0, !PT ;  /* 0x00000000ad007209 */ /* 0x000fe40007810000 */
[----:B------:R-:W-:-:S02]  /*1d0d0*/  ISETP.GT.AND P3, PT, R184, 0x11, P1 ;  /* 0x00000011b800780c */ /* 0x000fc40000f64270 */
[----:B------:R-:W-:Y:S02]  /*1d0e0*/  FMNMX.FTZ R0, R176, R0, !PT ;  /* 0x00000000b0007209 */ /* 0x000fe40007810000 */
[----:B------:R-:W-:Y:S02]  /*1d0f0*/  ISETP.LT.OR P4, PT, R185, 0xa, P4 ;  /* 0x0000000ab900780c */ /* 0x000fe40002781670 */
[----:B------:R-:W-:Y:S02]  /*1d100*/  FMNMX.FTZ R0, R177, R0, !PT ;  /* 0x00000000b1007209 */ /* 0x000fe40007810000 */
[C---:B------:R-:W-:Y:S02]  /*1d110*/  ISETP.LT.OR P2, PT, R185.reuse, 0x11, P2 ;  /* 0x00000011b900780c */ /* 0x040fe40001741670 */
[----:B------:R-:W-:Y:S02]  /*1d120*/  ISETP.LT.OR P3, PT, R185, 0x12, P3 ;  /* 0x00000012b900780c */ /* 0x000fe40001f61670 */
[----:B------:R-:W-:-:S02]  /*1d130*/  LOP3.LUT R16, R16, 0xffff7fff, RZ, 0xc0, !PT ;  /* 0xffff7fff10107812 */ /* 0x000fc400078ec0ff */
[----:B------:R-:W-:Y:S02]  /*1d140*/  FMNMX.FTZ R0, R180, R0, !PT ;  /* 0x00000000b4007209 */ /* 0x000fe40007810000 */
[----:B------:R-:W-:Y:S02]  /*1d150*/  FSEL R159, R159, -INF , !P4 ;  /* 0xff8000009f9f7808 */ /* 0x000fe40006000000 */
[----:B------:R-:W-:Y:S02]  /*1d160*/  FSEL R162, R162, -INF , !P2 ;  /* 0xff800000a2a27808 */ /* 0x000fe40005000000 */
[----:B------:R-:W-:Y:S02]  /*1d170*/  FSEL R163, R163, -INF , !P3 ;  /* 0xff800000a3a37808 */ /* 0x000fe40005800000 */
[C---:B------:R-:W-:Y:S02]  /*1d180*/  ISETP.GT.AND P4, PT, R184.reuse, 0x18, P1 ;  /* 0x00000018b800780c */ /* 0x040fe40000f84270 */
[----:B------:R-:W-:-:S02]  /*1d190*/  ISETP.GT.AND P2, PT, R184, 0x19, P1 ;  /* 0x00000019b800780c */ /* 0x000fc40000f44270 */
[----:B------:R-:W-:Y:S02]  /*1d1a0*/  ISETP.GT.AND P3, PT, R184, 0x20, P1 ;  /* 0x00000020b800780c */ /* 0x000fe40000f64270 */
[----:B------:R-:W-:Y:S02]  /*1d1b0*/  @P0 LOP3.LUT R16, R16, 0x8000, RZ, 0xfc, !PT ;  /* 0x0000800010100812 */ /* 0x000fe400078efcff */
[----:B------:R-:W-:Y:S02]  /*1d1c0*/  ISETP.GT.AND P0, PT, R184, RZ, P1 ;  /* 0x000000ffb800720c */ /* 0x000fe40000f04270 */
[----:B------:R-:W-:Y:S02]  /*1d1d0*/  FMNMX.FTZ R0, R181, R0, !PT ;  /* 0x00000000b5007209 */ /* 0x000fe40007810000 */
[C---:B------:R-:W-:Y:S02]  /*1d1e0*/  ISETP.LT.OR P4, PT, R185.reuse, 0x19, P4 ;  /* 0x00000019b900780c */ /* 0x040fe40002781670 */
[C---:B------:R-:W-:Y:S01]  /*1d1f0*/  ISETP.LT.OR P2, PT, R185.reuse, 0x1a, P2 ;  /* 0x0000001ab900780c */ /* 0x040fe20001741670 */
[----:B------:R-:W0:Y:S01]  /*1d200*/  SHFL.BFLY PT, R2, R0, 0x2, 0x1f ;  /* 0x0c401f0000027f89 */ /* 0x000e2200000e0000 */
[----:B------:R-:W-:-:S02]  /*1d210*/  ISETP.LT.OR P3, PT, R185, 0x21, P3 ;  /* 0x00000021b900780c */ /* 0x000fc40001f61670 */
[----:B------:R-:W-:Y:S02]  /*1d220*/  FSEL R166, R166, -INF , !P4 ;  /* 0xff800000a6a67808 */ /* 0x000fe40006000000 */
[----:B------:R-:W-:Y:S02]  /*1d230*/  FSEL R167, R167, -INF , !P2 ;  /* 0xff800000a7a77808 */ /* 0x000fe40005000000 */
[----:B------:R-:W-:Y:S02]  /*1d240*/  FSEL R170, R170, -INF , !P3 ;  /* 0xff800000aaaa7808 */ /* 0x000fe40005800000 */
[C---:B------:R-:W-:Y:S02]  /*1d250*/  ISETP.GT.AND P2, PT, R184.reuse, 0x28, P1 ;  /* 0x00000028b800780c */ /* 0x040fe40000f44270 */
[C---:B------:R-:W-:Y:S02]  /*1d260*/  ISETP.GT.AND P3, PT, R184.reuse, 0x29, P1 ;  /* 0x00000029b800780c */ /* 0x040fe40000f64270 */
[----:B------:R-:W-:-:S02]  /*1d270*/  ISETP.GT.AND P4, PT, R184, 0x30, P1 ;  /* 0x00000030b800780c */ /* 0x000fc40000f84270 */
[C---:B------:R-:W-:Y:S02]  /*1d280*/  ISETP.GT.AND P5, PT, R184.reuse, 0x31, P1 ;  /* 0x00000031b800780c */ /* 0x040fe40000fa4270 */
[----:B------:R-:W-:Y:S02]  /*1d290*/  ISETP.GT.AND P6, PT, R184, 0x38, P1 ;  /* 0x00000038b800780c */ /* 0x000fe40000fc4270 */
[----:B------:R-:W-:Y:S02]  /*1d2a0*/  LOP3.LUT R16, R16, 0xfffffff7, RZ, 0xc0, !PT ;  /* 0xfffffff710107812 */ /* 0x000fe400078ec0ff */
[----:B------:R-:W-:Y:S02]  /*1d2b0*/  ISETP.GT.AND P1, PT, R184, 0x39, P1 ;  /* 0x00000039b800780c */ /* 0x000fe40000f24270 */
[----:B------:R-:W-:Y:S02]  /*1d2c0*/  @P0 LOP3.LUT R16, R16, 0x8, RZ, 0xfc, !PT ;  /* 0x0000000810100812 */ /* 0x000fe400078efcff */
[----:B0-----:R-:W-:-:S02]  /*1d2d0*/  FMNMX.FTZ R2, R0, R2, !PT ;  /* 0x0000000200027209 */ /* 0x001fc40007810000 */
[C---:B------:R-:W-:Y:S02]  /*1d2e0*/  LOP3.LUT P0, RZ, R16.reuse, 0x8000, RZ, 0xc0, !PT ;  /* 0x0000800010ff7812 */ /* 0x040fe4000780c0ff */
[----:B------:R-:W-:Y:S01]  /*1d2f0*/  LOP3.LUT R16, R16, 0xfffffffd, RZ, 0xc0, !PT ;  /* 0xfffffffd10107812 */ /* 0x000fe200078ec0ff */
[----:B------:R-:W0:Y:S01]  /*1d300*/  SHFL.BFLY PT, R5, R2, 0x1, 0x1f ;  /* 0x0c201f0002057f89 */ /* 0x000e2200000e0000 */
[C---:B------:R-:W-:Y:S02]  /*1d310*/  ISETP.LT.OR P0, PT, R185.reuse, 0x22, P0 ;  /* 0x00000022b900780c */ /* 0x040fe40000701670 */
[C---:B------:R-:W-:Y:S02]  /*1d320*/  ISETP.LT.OR P4, PT, R185.reuse, 0x31, P4 ;  /* 0x00000031b900780c */ /* 0x040fe40002781670 */
[----:B------:R-:W-:Y:S02]  /*1d330*/  @P1 LOP3.LUT R16, R16, 0x2, RZ, 0xfc, !PT ;  /* 0x0000000210101812 */ /* 0x000fe400078efcff */
[----:B------:R-:W-:-:S02]  /*1d340*/  ISETP.LT.OR P5, PT, R185, 0x32, P5 ;  /* 0x00000032b900780c */ /* 0x000fc40002fa1670 */
[C---:B------:R-:W-:Y:S02]  /*1d350*/  LOP3.LUT P1, RZ, R16.reuse, 0x8, RZ, 0xc0, !PT ;  /* 0x0000000810ff7812 */ /* 0x040fe4000782c0ff */
[----:B------:R-:W-:Y:S02]  /*1d360*/  LOP3.LUT R16, R16, 0xffffffef, RZ, 0xc0, !PT ;  /* 0xffffffef10107812 */ /* 0x000fe400078ec0ff */
[C---:B------:R-:W-:Y:S02]  /*1d370*/  ISETP.LT.OR P1, PT, R185.reuse, 0x1, P1 ;  /* 0x00000001b900780c */ /* 0x040fe40000f21670 */
[----:B------:R-:W-:Y:S02]  /*1d380*/  @P0 LOP3.LUT R16, R16, 0x10, RZ, 0xfc, !PT ;  /* 0x0000001010100812 */ /* 0x000fe400078efcff */
[----:B------:R-:W-:Y:S02]  /*1d390*/  FSEL R154, R154, -INF , !P1 ;  /* 0xff8000009a9a7808 */ /* 0x000fe40004800000 */
[----:B------:R-:W-:-:S02]  /*1d3a0*/  ISETP.LT.OR P0, PT, R185, 0x29, P2 ;  /* 0x00000029b900780c */ /* 0x000fc40001701670 */
[----:B------:R-:W-:Y:S02]  /*1d3b0*/  FMNMX.FTZ R4, R154, R228, !PT ;  /* 0x000000e49a047209 */ /* 0x000fe40007810000 */
[C---:B------:R-:W-:Y:S02]  /*1d3c0*/  LOP3.LUT P2, RZ, R16.reuse, 0x2, RZ, 0xc0, !PT ;  /* 0x0000000210ff7812 */ /* 0x040fe4000784c0ff */
[----:B------:R-:W-:Y:S02]  /*1d3d0*/  FMNMX.FTZ R4, R155, R4, !PT ;  /* 0x000000049b047209 */ /* 0x000fe40007810000 */
[----:B------:R-:W-:Y:S02]  /*1d3e0*/  LOP3.LUT R16, R16, 0xfffffffb, RZ, 0xc0, !PT ;  /* 0xfffffffb10107812 */ /* 0x000fe400078ec0ff */
[----:B------:R-:W-:Y:S02]  /*1d3f0*/  FMNMX.FTZ R4, R158, R4, !PT ;  /* 0x000000049e047209 */ /* 0x000fe40007810000 */
[----:B0-----:R-:W-:Y:S01]  /*1d400*/  FMNMX.FTZ R5, R2, R5, !PT ;  /* 0x0000000502057209 */ /* 0x001fe20007810000 */
[----:B------:R-:W-:Y:S01]  /*1d410*/  IMAD.U32 R2, RZ, RZ, UR4 ;  /* 0x00000004ff027e24 */ /* 0x000fe2000f8e00ff */
[----:B------:R-:W-:-:S02]  /*1d420*/  @P0 LOP3.LUT R16, R16, 0x4, RZ, 0xfc, !PT ;  /* 0x0000000410100812 */ /* 0x000fc400078efcff */
[----:B------:R-:W-:Y:S01]  /*1d430*/  ISETP.LT.OR P0, PT, R185, 0x2a, P3 ;  /* 0x0000002ab900780c */ /* 0x000fe20001f01670 */
[----:B------:R-:W-:Y:S01]  /*1d440*/  FMUL.FTZ R3, R5, R2 ;  /* 0x0000000205037220 */ /* 0x000fe20000410000 */
[----:B------:R-:W-:Y:S02]  /*1d450*/  FMNMX.FTZ R4, R159, R4, !PT ;  /* 0x000000049f047209 */ /* 0x000fe40007810000 */
[----:B------:R-:W-:Y:S02]  /*1d460*/  LOP3.LUT R16, R16, 0xffffbfff, RZ, 0xc0, !PT ;  /* 0xffffbfff10107812 */ /* 0x000fe400078ec0ff */
[----:B------:R-:W-:Y:S02]  /*1d470*/  FMNMX.FTZ R4, R162, R4, !PT ;  /* 0x00000004a2047209 */ /* 0x000fe40007810000 */
[----:B------:R-:W-:Y:S02]  /*1d480*/  FSETP.NEU.FTZ.AND P3, PT, R5, -INF , PT ;  /* 0xff8000000500780b */ /* 0x000fe40003f7d000 */
[----:B------:R-:W-:-:S02]  /*1d490*/  FMNMX.FTZ R4, R163, R4, !PT ;  /* 0x00000004a3047209 */ /* 0x000fc40007810000 */
[----:B------:R-:W-:Y:S02]  /*1d4a0*/  FSEL R0, R5, RZ, P3 ;  /* 0x000000ff05007208 */ /* 0x000fe40001800000 */
[----:B------:R-:W-:Y:S02]  /*1d4b0*/  @P0 LOP3.LUT R16, R16, 0x4000, RZ, 0xfc, !PT ;  /* 0x0000400010100812 */ /* 0x000fe400078efcff */
[----:B------:R-:W-:Y:S01]  /*1d4c0*/  FMNMX.FTZ R4, R166, R4, !PT ;  /* 0x00000004a6047209 */ /* 0x000fe20007810000 */
[----:B------:R-:W-:Y:S01]  /*1d4d0*/  FADD.FTZ R0, -R0, R227 ;  /* 0x000000e300007221 */ /* 0x000fe20000010100 */
[----:B------:R-:W-:Y:S02]  /*1d4e0*/  LOP3.LUT P0, RZ, R16, 0x10, RZ, 0xc0, !PT ;  /* 0x0000001010ff7812 */ /* 0x000fe4000780c0ff */
[----:B------:R-:W-:Y:S01]  /*1d4f0*/  FMNMX.FTZ R4, R167, R4, !PT ;  /* 0x00000004a7047209 */ /* 0x000fe20007810000 */
[----:B------:R-:W-:Y:S01]  /*1d500*/  FMUL.FTZ R184, R0, R2 ;  /* 0x0000000200b87220 */ /* 0x000fe20000410000 */
[----:B------:R-:W-:-:S02]  /*1d510*/  FSEL R3, R3, RZ, P3 ;  /* 0x000000ff03037208 */ /* 0x000fc40001800000 */
[----:B------:R-:W-:Y:S02]  /*1d520*/  LOP3.LUT P3, RZ, R16, 0x4, RZ, 0xc0, !PT ;  /* 0x0000000410ff7812 */ /* 0x000fe4000786c0ff */
[----:B------:R-:W-:Y:S01]  /*1d530*/  FSEL R171, R171, -INF , !P0 ;  /* 0xff800000abab7808 */ /* 0x000fe20004000000 */
[--C-:B------:R-:W-:Y:S01]  /*1d540*/  FFMA.FTZ R152, R152, R2, -R3.reuse ;  /* 0x0000000298987223 */ /* 0x100fe20000010803 */
[----:B------:R-:W-:Y:S01]  /*1d550*/  FMNMX.FTZ R4, R170, R4, !PT ;  /* 0x00000004aa047209 */ /* 0x000fe20007810000 */
[-CC-:B------:R-:W-:Y:S01]  /*1d560*/  FFMA.FTZ R153, R153, R2.reuse, -R3.reuse ;  /* 0x0000000299997223 */ /* 0x180fe20000010803 */
[----:B------:R-:W-:Y:S01]  /*1d570*/  LOP3.LUT P0, RZ, R16, 0x4000, RZ, 0xc0, !PT ;  /* 0x0000400010ff7812 */ /* 0x000fe2000780c0ff */
        /* <DEDUP_REMOVED lines=26> */
[----:B------:R-:W-:Y:S01]  /*1d720*/  FFMA.FTZ R3, R181, R2, -R3 ;  /* 0x00000002b5037223 */ /* 0x000fe20000010803 */
[----:B------:R-:W-:Y:S01]  /*1d730*/  FMNMX.FTZ R4, R182, R4, !PT ;  /* 0x00000004b6047209 */ /* 0x000fe20007810000 */
[----:B------:R-:W-:Y:S01]  /*1d740*/  MUFU.EX2 R152, R152 ;  /* 0x0000009800987308 */ /* 0x000fe20000000800 */
[----:B------:R-:W-:-:S02]  /*1d750*/  LOP3.LUT P0, RZ, R16, 0x2000, RZ, 0xc0, !PT ;  /* 0x0000200010ff7812 */ /* 0x000fc4000780c0ff */
[----:B------:R-:W-:-:S05]  /*1d760*/  FMNMX.FTZ R4, R183, R4, !PT ;  /* 0x00000004b7047209 */ /* 0x000fca0007810000 */
[----:B------:R-:W0:Y:S01]  /*1d770*/  SHFL.BFLY PT, R181, R4, 0x2, 0x1f ;  /* 0x0c401f0004b57f89 */ /* 0x000e2200000e0000 */
[----:B------:R2:W-:Y:S08]  /*1d780*/  MUFU.EX2 R186, R3 ;  /* 0x0000000300ba7308 */ /* 0x0005f00000000800 */
        /* <DEDUP_REMOVED lines=9> */
[C---:B------:R-:W-:Y:S01]  /*1d820*/  FSETP.NEU.FTZ.AND P1, PT, R4.reuse, -INF , PT ;  /* 0xff8000000400780b */ /* 0x040fe20003f3d000 */
[C---:B--2---:R-:W-:Y:S02]  /*1d830*/  FMUL.FTZ R3, R4.reuse, R2 ;  /* 0x0000000204037220 */ /* 0x044fe40000410000 */
[----:B------:R-:W-:Y:S01]  /*1d840*/  MUFU.EX2 R165, R165 ;  /* 0x000000a500a57308 */ /* 0x000fe20000000800 */
[----:B------:R-:W-:Y:S02]  /*1d850*/  FSEL R181, R4, RZ, P1 ;  /* 0x000000ff04b57208 */ /* 0x000fe40000800000 */
[----:B------:R-:W-:-:S03]  /*1d860*/  FSEL R0, R3, RZ, P1 ;  /* 0x000000ff03007208 */ /* 0x000fc60000800000 */
[----:B------:R-:W-:Y:S02]  /*1d870*/  FADD.FTZ R181, -R181, R228 ;  /* 0x000000e4b5b57221 */ /* 0x000fe40000010100 */
[----:B------:R-:W0:Y:S01]  /*1d880*/  MUFU.EX2 R3, R184 ;  /* 0x000000b800037308 */ /* 0x000e220000000800 */
[-CC-:B------:R-:W-:Y:S01]  /*1d890*/  FFMA.FTZ R154, R154, R2.reuse, -R0.reuse ;  /* 0x000000029a9a7223 */ /* 0x180fe20000010800 */
[-CC-:B------:R-:W-:Y:S01]  /*1d8a0*/  FFMA.FTZ R155, R155, R2.reuse, -R0.reuse ;  /* 0x000000029b9b7223 */ /* 0x180fe20000010800 */
[-C--:B------:R-:W-:Y:S01]  /*1d8b0*/  FMUL.FTZ R181, R181, R2.reuse ;  /* 0x00000002b5b57220 */ /* 0x080fe20000410000 */
        /* <DEDUP_REMOVED lines=14> */
[----:B------:R-:W-:Y:S01]  /*1d9a0*/  MUFU.EX2 R154, R154 ;  /* 0x0000009a009a7308 */ /* 0x000fe20000000800 */
[----:B0-----:R-:W-:-:S04]  /*1d9b0*/  FFMA.FTZ R221, R3, R221, R152 ;  /* 0x000000dd03dd7223 */ /* 0x001fc80000010098 */
[----:B------:R-:W-:-:S03]  /*1d9c0*/  FADD.FTZ R221, R153, R221 ;  /* 0x000000dd99dd7221 */ /* 0x000fc60000010000 */
[----:B------:R-:W0:Y:S08]  /*1d9d0*/  MUFU.EX2 R0, R181 ;  /* 0x000000b500007308 */ /* 0x000e300000000800 */
[----:B------:R-:W2:Y:S08]  /*1d9e0*/  MUFU.EX2 R155, R155 ;  /* 0x0000009b009b7308 */ /* 0x000eb00000000800 */
[----:B------:R-:W3:Y:S01]  /*1d9f0*/  MUFU.EX2 R158, R158 ;  /* 0x0000009e009e7308 */ /* 0x000ee20000000800 */
[----:B0-----:R-:W-:-:S07]  /*1da00*/  FFMA.FTZ R9, R0, R9, R154 ;  /* 0x0000000900097223 */ /* 0x001fce000001009a */
[----:B------:R-:W0:Y:S01]  /*1da10*/  MUFU.EX2 R159, R159 ;  /* 0x0000009f009f7308 */ /* 0x000e220000000800 */
[----:B--2---:R-:W-:Y:S01]  /*1da20*/  FADD.FTZ R181, R155, R9 ;  /* 0x000000099bb57221 */ /* 0x004fe20000010000 */
[----:B------:R-:W-:-:S04]  /*1da30*/  FADD.FTZ R9, R156, R221 ;  /* 0x000000dd9c097221 */ /* 0x000fc80000010000 */
[----:B------:R-:W-:Y:S02]  /*1da40*/  FADD.FTZ R9, R157, R9 ;  /* 0x000000099d097221 */ /* 0x000fe40000010000 */
[----:B------:R-:W2:Y:S01]  /*1da50*/  MUFU.EX2 R162, R162 ;  /* 0x000000a200a27308 */ /* 0x000ea20000000800 */
[----:B---3--:R-:W-:Y:S01]  /*1da60*/  FADD.FTZ R181, R158, R181 ;  /* 0x000000b59eb57221 */ /* 0x008fe20000010000 */
[----:B------:R-:W-:-:S04]  /*1da70*/  FADD.FTZ R9, R160, R9 ;  /* 0x00000009a0097221 */ /* 0x000fc80000010000 */
[----:B------:R-:W-:Y:S02]  /*1da80*/  FADD.FTZ R9, R161, R9 ;  /* 0x00000009a1097221 */ /* 0x000fe40000010000 */
[----:B------:R-:W3:Y:S01]  /*1da90*/  MUFU.EX2 R163, R163 ;  /* 0x000000a300a37308 */ /* 0x000ee20000000800 */
[----:B0-----:R-:W-:Y:S01]  /*1daa0*/  FADD.FTZ R181, R159, R181 ;  /* 0x000000b59fb57221 */ /* 0x001fe20000010000 */
[----:B------:R-:W-:-:S04]  /*1dab0*/  FADD.FTZ R9, R164, R9 ;  /* 0x00000009a4097221 */ /* 0x000fc80000010000 */
[----:B------:R-:W-:Y:S02]  /*1dac0*/  FADD.FTZ R9, R165, R9 ;  /* 0x00000009a5097221 */ /* 0x000fe40000010000 */
        /* <DEDUP_REMOVED lines=33> */
[----:B---3--:R-:W-:-:S04]  /*1dce0*/  FADD.FTZ R9, R180, R9 ;  /* 0x00000009b4097221 */ /* 0x008fc80000010000 */
[----:B------:R-:W-:Y:S01]  /*1dcf0*/  FADD.FTZ R221, R186, R9 ;  /* 0x00000009badd7221 */ /* 0x000fe20000010000 */
[----:B0-----:R-:W-:-:S04]  /*1dd00*/  FADD.FTZ R181, R182, R181 ;  /* 0x000000b5b6b57221 */ /* 0x001fc80000010000 */
[----:B--2---:R-:W-:Y:S01]  /*1dd10*/  FADD.FTZ R9, R183, R181 ;  /* 0x000000b5b7097221 */ /* 0x004fe20000010000 */
[----:B------:R-:W-:Y:S06]  /*1dd20*/  @!P0 BRA `(.L_x_1817) ;  /* 0x0000000000048947 */ /* 0x000fec0003800000 */
[----:B------:R-:W-:Y:S01]  /*1dd30*/  BPT.TRAP 0x1 ;  /* 0x000000040000795c */ /* 0x000fe20000300000 */
.L_x_1817:
[----:B------:R-:W2:Y:S01]  /*1dd40*/  LDL R181, [R1+0x78] ;  /* 0x0000780001b57983 */ /* 0x000ea20000100800 */
[----:B------:R-:W-:Y:S01]  /*1dd50*/  VIADD R222, R222, 0x30860 ;  /* 0x00030860dede7836 */ /* 0x000fe20000000000 */
[----:B------:R-:W-:Y:S01]  /*1dd60*/  F2FP.F16.F32.PACK_AB R196, R153, R152 ;  /* 0x0000009899c4723e */ /* 0x000fe200000000ff */
[----:B------:R-:W-:Y:S01]  /*1dd70*/  IMAD.MOV.U32 R228, RZ, RZ, R4 ;  /* 0x000000ffffe47224 */ /* 0x000fe200078e0004 */
        /* <DEDUP_REMOVED lines=19> */
[----:B0-----:R-:W-:Y:S02]  /*1deb0*/  MOV R222, R218 ;  /* 0x000000da00de7202 */ /* 0x001fe40000000f00 */
[C---:B--2---:R-:W-:Y:S01]  /*1dec0*/  ISETP.GT.AND P1, PT, R8.reuse, R181, PT ;  /* 0x000000b50800720c */ /* 0x044fe20003f24270 */
[----:B------:R-:W-:-:S12]  /*1ded0*/  VIADD R8, R8, 0xffffffff ;  /* 0xffffffff08087836 */ /* 0x000fd80000000000 */
[----:B------:R-:W-:Y:S05]  /*1dee0*/  @P1 BRA `(.L_x_1818) ;  /* 0xffffffd000941947 */ /* 0x000fea000383ffff */
.L_x_1797:
[----:B------:R-:W-:Y:S05]  /*1def0*/  BSYNC B0 ;  /* 0x0000000000007941 */ /* 0x000fea0003800000 */
.L_x_1796:
        /* <DEDUP_REMOVED lines=131> */
.L_x_1819:
[----:B------:R-:W-:Y:S01]  /*1e730*/  IMAD R3, R202, 0x8, R17 ;  /* 0x00000008ca037824 */ /* 0x000fe200078e0211 */
[----:B------:R-:W-:-:S04]  /*1e740*/  SHF.L.U32 R0, R218, 0x1f, RZ ;  /* 0x0000001fda007819 */ /* 0x000fc800000006ff */
[----:B------:R0:W2:Y:S01]  /*1e750*/  SYNCS.PHASECHK.TRANS64.TRYWAIT P1, [R3+URZ+0x30850], R0 ;  /* 0x03085000030075a7 */ /* 0x0000a2000802017f */
[----:B------:R-:W-:Y:S05]  /*1e760*/  @!P0 BRA `(.L_x_1820) ;  /* 0x0000000000048947 */ /* 0x000fea0003800000 */
[----:B------:R-:W-:Y:S01]  /*1e770*/  BPT.TRAP 0x1 ;  /* 0x000000040000795c */ /* 0x000fe20000300000 */
.L_x_1820:
[----:B------:R-:W-:Y:S04]  /*1e780*/  BSSY B0, `(.L_x_1821) ;  /* 0x0000004000007945 */ /* 0x000fe80003800000 */
[----:B--2---:R-:W-:Y:S05]  /*1e790*/  @P1 BRA `(.L_x_1822) ;  /* 0x0000000000081947 */ /* 0x004fea0003800000 */
[----:B------:R-:W2:Y:S02]  /*1e7a0*/  SYNCS.PHASECHK.TRANS64.TRYWAIT P1, [R3+URZ+0x30850], R0 ;  /* 0x03085000030075a7 */ /* 0x000ea4000802017f */
[----:B--2---:R-:W-:Y:S05]  /*1e7b0*/  @!P1 BRA `(.L_x_1823) ;  /* 0x000000f400109947 */ /* 0x004fea0003800000 */
.L_x_1822:
[----:B------:R-:W-:Y:S05]  /*1e7c0*/  BSYNC B0 ;  /* 0x0000000000007941 */ /* 0x000fea0003800000 */
.L_x_1821:
[----:B------:R-:W-:Y:S01]  /*1e7d0*/  VIADD R17, R17, 0x400 ;  /* 0x0000040011117836 */ /* 0x000fe20000000000 */
[----:B------:R-:W-:Y:S01]  /*1e7e0*/  WARPGROUP.ARRIVE ;  /* 0x00000000000079c5 */ /* 0x000fe20000000000 */
[----:B------:R-:W-:Y:S01]  /*1e7f0*/  IMAD.MOV.U32 R7, RZ, RZ, 0x40000040 ;  /* 0x40000040ff077424 */ /* 0x000fe200078e00ff */
[----:B0-2---:R-:W0:Y:S01]  /*1e800*/  SHFL.BFLY PT, R0, R221, 0x2, 0x1f ;  /* 0x0c401f00dd007f89 */ /* 0x005e2200000e0000 */
[----:B------:R-:W-:Y:S01]  /*1e810*/  IMAD.MOV.U32 R11, RZ, RZ, 0x40000040 ;  /* 0x40000040ff0b7424 */ /* 0x000fe200078e00ff */
[----:B------:R-:W-:Y:S01]  /*1e820*/  SHF.R.U32.HI R17, RZ, 0x4, R17 ;  /* 0x00000004ff117819 */ /* 0x000fe20000011611 */
[----:B------:R-:W-:Y:S01]  /*1e830*/  IMAD.MOV.U32 R154, RZ, RZ, -0x800000 ;  /* 0xff800000ff9a7424 */ /* 0x000fe200078e00ff */
[----:B------:R-:W-:Y:S01]  /*1e840*/  R2UR UR7, R7 ;  /* 0x00000000070772ca */ /* 0x000fe200000e0000 */
[----:B------:R-:W-:Y:S01]  /*1e850*/  IMAD.MOV.U32 R7, RZ, RZ, 0x40000040 ;  /* 0x40000040ff077424 */ /* 0x000fe200078e00ff */
[----:B------:R-:W-:Y:S02]  /*1e860*/  LOP3.LUT R17, R17, 0x3fff, RZ, 0xc0, !PT ;  /* 0x00003fff11117812 */ /* 0x000fe400078ec0ff */
[----:B------:R-:W-:-:S02]  /*1e870*/  MOV R155, 0xff800000 ;  /* 0xff800000009b7802 */ /* 0x000fc40000000f00 */
[----:B------:R-:W-:-:S05]  /*1e880*/  LOP3.LUT R17, R17, 0x2000000, RZ, 0xfc, !PT ;  /* 0x0200000011117812 */ /* 0x000fca00078efcff */
[----:B------:R-:W-:-:S05]  /*1e890*/  IMAD R6, R202, 0x800, R17 ;  /* 0x00000800ca067824 */ /* 0x000fca00078e0211 */
[C---:B------:R-:W-:Y:S02]  /*1e8a0*/  R2UR UR6, R6.reuse ;  /* 0x00000000060672ca */ /* 0x040fe400000e0000 */
[----:B------:R-:W-:Y:S01]  /*1e8b0*/  IADD3 R10, R6, 0x80, RZ ;  /* 0x00000080060a7810 */ /* 0x000fe20007ffe0ff */
[----:B0-----:R-:W-:-:S10]  /*1e8c0*/  FADD.FTZ R0, R0, R221 ;  /* 0x000000dd00007221 */ /* 0x001fd40000010000 */
        /* <DEDUP_REMOVED lines=19> */
[----:B------:R-:W2:Y:S01]  /*1ea00*/  SHFL.BFLY PT, R7, R0, 0x1, 0x1f ;  /* 0x0c201f0000077f89 */ /* 0x000ea200000e0000 */
[----:B0-----:R-:W-:Y:S01]  /*1ea10*/  FADD.FTZ R6, R6, R9 ;  /* 0x0000000906067221 */ /* 0x001fe20000010000 */
[----:B--2---:R-:W-:-:S04]  /*1ea20*/  FADD.FTZ R0, R0, R7 ;  /* 0x0000000700007221 */ /* 0x004fc80000010000 */
[----:B------:R-:W0:Y:S01]  /*1ea30*/  SHFL.BFLY PT, R8, R6, 0x1, 0x1f ;  /* 0x0c201f0006087f89 */ /* 0x000e2200000e0000 */
[----:B------:R-:W-:-:S13]  /*1ea40*/  FSETP.NE.FTZ.AND P1, PT, R0, RZ, PT ;  /* 0x000000ff0000720b */ /* 0x000fda0003f35000 */
[----:B------:R-:W2:Y:S01]  /*1ea50*/  @P1 MUFU.LG2 R7, R0 ;  /* 0x0000000000071308 */ /* 0x000ea20000000c00 */
[----:B0-----:R-:W-:Y:S01]  /*1ea60*/  FADD.FTZ R6, R6, R8 ;  /* 0x0000000806067221 */ /* 0x001fe20000010000 */
[----:B------:R-:W-:-:S04]  /*1ea70*/  @P1 FMUL.FTZ R8, R2, 0.69314718246459960938 ;  /* 0x3f31721802081820 */ /* 0x000fc80000410000 */
[----:B------:R-:W-:Y:S01]  /*1ea80*/  FSETP.NE.FTZ.AND P2, PT, R6, RZ, PT ;  /* 0x000000ff0600720b */ /* 0x000fe20003f55000 */
[----:B--2---:R-:W-:-:S04]  /*1ea90*/  @P1 FMUL.FTZ R7, R7, 0.69314718246459960938 ;  /* 0x3f31721807071820 */ /* 0x004fc80000410000 */
[----:B------:R-:W-:Y:S01]  /*1eaa0*/  @P1 FFMA.FTZ R155, R8, R5, R7 ;  /* 0x00000005089b1223 */ /* 0x000fe20000010007 */
[----:B------:R-:W-:-:S07]  /*1eab0*/  IMAD.MOV.U32 R5, RZ, RZ, RZ ;  /* 0x000000ffff057224 */ /* 0x000fce00078e00ff */
[----:B------:R-:W0:Y:S01]  /*1eac0*/  @P2 MUFU.LG2 R7, R6 ;  /* 0x0000000600072308 */ /* 0x000e220000000c00 */
[----:B------:R-:W-:-:S07]  /*1ead0*/  @P2 FMUL.FTZ R2, R2, 0.69314718246459960938 ;  /* 0x3f31721802022820 */ /* 0x000fce0000410000 */
[----:B------:R2:W3:Y:S02]  /*1eae0*/  @P1 MUFU.RCP R5, R0 ;  /* 0x0000000000051308 */ /* 0x0004e40000001000 */
[----:B--2---:R-:W-:Y:S02]  /*1eaf0*/  IMAD.MOV.U32 R0, RZ, RZ, RZ ;  /* 0x000000ffff007224 */ /* 0x004fe400078e00ff */
[----:B0-----:R-:W-:-:S04]  /*1eb00*/  @P2 FMUL.FTZ R7, R7, 0.69314718246459960938 ;  /* 0x3f31721807072820 */ /* 0x001fc80000410000 */
[----:B------:R-:W-:Y:S01]  /*1eb10*/  @P2 FFMA.FTZ R154, R2, R4, R7 ;  /* 0x00000004029a2223 */ /* 0x000fe20000010007 */
[----:B------:R0:W2:Y:S01]  /*1eb20*/  @P2 MUFU.RCP R0, R6 ;  /* 0x0000000600002308 */ /* 0x0000a20000001000 */
[----:B------:R-:W-:Y:S02]  /*1eb30*/  WARPGROUP.DEPBAR.LE gsb0, 0x0 ;  /* 0x00008000000079c5 */ /* 0x000fe40000010000 */
[----:B------:R-:W-:-:S06]  /*1eb40*/  WARPGROUP.ARRIVE ;  /* 0x00000000000079c5 */ /* 0x000fcc0000000000 */
[----:B------:R-:W-:Y:S03]  /*1eb50*/  HGMMA.64x256x16.F32 R24, R184, gdesc[UR4].tnspB, R24, gsb0 ;  /* 0x43e00004b8187df0 */ /* 0x000fe60008000818 */
[----:B------:R-:W-:Y:S02]  /*1eb60*/  WARPGROUP.DEPBAR.LE gsb0, 0x0 ;  /* 0x00008000000079c5 */ /* 0x000fe40000010000 */
[----:B---3--:R-:W-:Y:S05]  /*1eb70*/  @!P0 BRA `(.L_x_1824) ;  /* 0x0000000000048947 */ /* 0x008fea0003800000 */
[----:B------:R-:W-:Y:S01]  /*1eb80*/  BPT.TRAP 0x1 ;  /* 0x000000040000795c */ /* 0x000fe20000300000 */
.L_x_1824:
[----:B------:R-:W3:Y:S01]  /*1eb90*/  LDL.LU R2, [R1+0x8] ;  /* 0x0000080001027983 */ /* 0x000ee20000300800 */
[----:B------:R-:W-:-:S03]  /*1eba0*/  VIADD R3, R3, 0x30860 ;  /* 0x0003086003037836 */ /* 0x000fc60000000000 */
[----:B0-----:R-:W4:Y:S01]  /*1ebb0*/  LDL.LU R6, [R1+0x8c] ;  /* 0x00008c0001067983 */ /* 0x001f220000300800 */
[----:B------:R-:W-:Y:S02]  /*1ebc0*/  VIADD R202, R202, 0x1 ;  /* 0x00000001caca7836 */ /* 0x000fe40000000000 */
        /* <DEDUP_REMOVED lines=63> */
[-C--:B--2---:R-:W-:Y:S01]  /*1efc0*/  FMUL.FTZ R4, R26, R0.reuse ;  /* 0x000000001a047220 */ /* 0x084fe20000410000 */
        /* <DEDUP_REMOVED lines=64> */
[----:B---3--:R-:W-:Y:S02]  /*1f3d0*/  PRMT R3, R2, 0x654, R3 ;  /* 0x0000065402037816 */ /* 0x008fe40000000003 */
[----:B----4-:R-:W-:Y:S02]  /*1f3e0*/  IADD3 R6, R6, 0x1, RZ ;  /* 0x0000000106067810 */ /* 0x010fe40007ffe0ff */
[----:B------:R0:W-:Y:S03]  /*1f3f0*/  SYNCS.ARRIVE.TRANS64.RED.A1T0 RZ, [R3+URZ], RZ ;  /* 0x000000ff03ff79a7 */ /* 0x0001e6000810043f */
[----:B------:R2:W-:Y:S01]  /*1f400*/  STL [R1+0x8c], R6 ;  /* 0x00008c0601007387 */ /* 0x0005e20000100800 */
[-C--:B------:R-:W-:Y:S01]  /*1f410*/  FMUL.FTZ R2, R92, R5.reuse ;  /* 0x000000055c027220 */ /* 0x080fe20000410000 */
[----:B0-----:R-:W-:Y:S01]  /*1f420*/  FMUL.FTZ R3, R93, R5 ;  /* 0x000000055d037220 */ /* 0x001fe20000410000 */
[----:B------:R-:W-:Y:S01]  /*1f430*/  FMUL.FTZ R5, R27, R0 ;  /* 0x000000001b057220 */ /* 0x000fe20000410000 */
[----:B------:R-:W-:-:S04]  /*1f440*/  SEL R0, RZ, 0x1, P1 ;  /* 0x00000001ff007807 */ /* 0x000fc80000800000 */
[----:B--2---:R-:W-:-:S07]  /*1f450*/  LOP3.LUT R218, R218, R0, RZ, 0x3c, !PT ;  /* 0x00000000dada7212 */ /* 0x004fce00078e3cff */
.L_x_1650:
[----:B------:R-:W0:Y:S08]  /*1f460*/  S2UR UR4, SR_CgaCtaId ;  /* 0x00000000000479c3 */ /* 0x000e300000008800 */
[----:B------:R-:W-:Y:S01]  /*1f470*/  BAR.SYNC.DEFER_BLOCKING 0x5, 0x180 ;  /* 0x0146000000007b1d */ /* 0x000fe20000010000 */
[----:B------:R-:W-:-:S05]  /*1f480*/  MOV R17, 0x400 ;  /* 0x0000040000117802 */ /* 0x000fca0000000f00 */
[----:B------:R-:W-:Y:S01]  /*1f490*/  BSSY B0, `(.L_x_1825) ;  /* 0x0000486000007945 */ /* 0x000fe20003800000 */
[----:B0-----:R-:W-:-:S05]  /*1f4a0*/  IMAD.U32 R0, RZ, RZ, UR4 ;  /* 0x00000004ff007e24 */ /* 0x001fca000f8e00ff */
[----:B------:R0:W-:Y:S01]  /*1f4b0*/  STL [R1+0x8], R0 ;  /* 0x0000080001007387 */ /* 0x0001e20000100800 */
[----:B------:R-:W-:-:S05]  /*1f4c0*/  LEA R17, R0, R17, 0x18 ;  /* 0x0000001100117211 */ /* 0x000fca00078ec0ff */
[----:B------:R0:W2:Y:S01]  /*1f4d0*/  LDS.128 R24, [R17+0x308d0] ;  /* 0x0308d00011187984 */ /* 0x0000a20000000c00 */
[----:B------:R-:W-:Y:S06]  /*1f4e0*/  BAR.ARV 0x4, 0x180 ;  /* 0x0106000000007b1d */ /* 0x000fec0000002000 */
[----:B------:R-:W-:Y:S05]  /*1f4f0*/  @P0 BRA `(.L_x_1826) ;  /* 0x0000003800740947 */ /* 0x000fea0003800000 */
[----:B------:R-:W3:Y:S01]  /*1f500*/  LDL R8, [R1+0xd4] ;  /* 0x0000d40001087983 */ /* 0x000ee20000100800 */
[----:B0-----:R-:W0:Y:S01]  /*1f510*/  S2R R0, SR_SWINHI ;  /* 0x0000000000007919 */ /* 0x001e220000002f00 */
[----:B------:R-:W-:Y:S01]  /*1f520*/  F2FP.F16.F32.PACK_AB R10, R29, R28 ;  /* 0x0000001c1d0a723e */ /* 0x000fe200000000ff */
[----:B------:R-:W-:Y:S01]  /*1f530*/  ULDC.64 UR6, c[0x0][0xc00] ;  /* 0x0003000000067ab9 */ /* 0x000fe20000000a00 */
[----:B------:R-:W-:Y:S01]  /*1f540*/  F2FP.F16.F32.PACK_AB R11, R31, R30 ;  /* 0x0000001e1f0b723e */ /* 0x000fe200000000ff */
[----:B------:R-:W4:Y:S01]  /*1f550*/  LDL.LU R93, [R1+0x84] ;  /* 0x00008400015d7983 */ /* 0x000f220000300800 */
[----:B------:R-:W-:Y:S01]  /*1f560*/  F2FP.F16.F32.PACK_AB R12, R33, R32 ;  /* 0x00000020210c723e */ /* 0x000fe200000000ff */
[----:B------:R-:W-:Y:S01]  /*1f570*/  ULDC.64 UR4, c[0x0][0xc08] ;  /* 0x0003020000047ab9 */ /* 0x000fe20000000a00 */
[----:B------:R-:W-:Y:S01]  /*1f580*/  F2FP.F16.F32.PACK_AB R13, R35, R34 ;  /* 0x00000022230d723e */ /* 0x000fe200000000ff */
[----:B------:R-:W2:Y:S01]  /*1f590*/  LDL R92, [R1+0x88] ;  /* 0x00008800015c7983 */ /* 0x000ea20000100800 */
[----:B------:R-:W-:-:S02]  /*1f5a0*/  MOV R6, R17 ;  /* 0x0000001100067202 */ /* 0x000fc40000000f00 */
[----:B0-----:R-:W-:Y:S02]  /*1f5b0*/  MOV R7, R0 ;  /* 0x0000000000077202 */ /* 0x001fe40000000f00 */
[----:B------:R-:W-:Y:S02]  /*1f5c0*/  F2FP.F16.F32.PACK_AB R14, R37, R36 ;  /* 0x00000024250e723e */ /* 0x000fe400000000ff */
[----:B------:R-:W-:Y:S01]  /*1f5d0*/  F2FP.F16.F32.PACK_AB R15, R39, R38 ;  /* 0x00000026270f723e */ /* 0x000fe200000000ff */
[----:B------:R-:W-:Y:S01]  /*1f5e0*/  BAR.SYNC.DEFER_BLOCKING 0x1, 0x100 ;  /* 0x0044000000007b1d */ /* 0x000fe20000010000 */
[----:B---3--:R-:W-:-:S03]  /*1f5f0*/  IMAD.WIDE R20, R8, 0x2, R6 ;  /* 0x0000000208147825 */ /* 0x008fc600078e0206 */
        /* <DEDUP_REMOVED lines=9> */
[----:B------:R-:W-:Y:S01]  /*1f690*/  LOP3.LUT R0, R8, 0x380, RZ, 0xc0, !PT ;  /* 0x0000038008007812 */ /* 0x000fe200078ec0ff */
[----:B------:R-:W-:-:S03]  /*1f6a0*/  IMAD.X R9, RZ, RZ, R21, P0 ;  /* 0x000000ffff097224 */ /* 0x000fc600000e0615 */
[----:B------:R-:W-:-:S04]  /*1f6b0*/  SHF.R.U64 R0, R0, 0x3, RZ ;  /* 0x0000000300007819 */ /* 0x000fc800000012ff */
        /* <DEDUP_REMOVED lines=146> */
[----:B0-----:R-:W-:Y:S01]  /*1ffe0*/  IADD3 R0, P0, R20, 0xc060, RZ ;  /* 0x0000c06014007810 */ /* 0x001fe20007f1e0ff */
[----:B------:R-:W2:Y:S03]  /*1fff0*/  LDC.64 R10, c[0x0][0xc00] ;  /* 0x00030000ff0a7b82 */ /* 0x000ea60000000a00 */
        /* <DEDUP_REMOVED lines=11> */
[----:B------:R-:W-:-:S04]  /*200b0*/  ISETP.NE.U32.AND P1, PT, RZ, UR6, PT ;  /* 0x00000006ff007c0c */ /* 0x000fc8000bf25070 */
[----:B------:R-:W-:Y:S01]  /*200c0*/  ISETP.NE.AND.EX P1, PT, RZ, UR7, PT, P1 ;  /* 0x00000007ff007c0c */ /* 0x000fe2000bf25310 */
[----:B--2---:R-:W-:Y:S01]  /*200d0*/  IMAD.WIDE R10, R92, 0x4, R10 ;  /* 0x000000045c0a7825 */ /* 0x004fe200078e020a */
[----:B------:R-:W-:-:S11]  /*200e0*/  MOV R0, RZ ;  /* 0x000000ff00007202 */ /* 0x000fd60000000f00 */
[----:B------:R-:W5:Y:S01]  /*200f0*/  @P1 LDG.E R0, desc[UR60][R10.64] ;  /* 0x0000003c0a001981 */ /* 0x000f62000c1e1900 */
[----:B------:R-:W-:-:S04]  /*20100*/  ISETP.NE.U32.AND P0, PT, RZ, UR4, PT ;  /* 0x00000004ff007c0c */ /* 0x000fc8000bf05070 */
[----:B------:R-:W-:-:S13]  /*20110*/  ISETP.NE.AND.EX P0, PT, RZ, UR5, PT, P0 ;  /* 0x00000005ff007c0c */ /* 0x000fda000bf05300 */
[----:B------:R-:W2:Y:S01]  /*20120*/  @P0 LDC.64 R8, c[0x0][0xc08] ;  /* 0x00030200ff080b82 */ /* 0x000ea20000000a00 */
[----:B------:R-:W-:Y:S02]  /*20130*/  ULDC UR4, c[0x0][0xa88] ;  /* 0x0002a20000047ab9 */ /* 0x000fe40000000800 */
[----:B------:R-:W-:Y:S01]  /*20140*/  IMAD.U32 R24, RZ, RZ, UR4 ;  /* 0x00000004ff187e24 */ /* 0x000fe2000f8e00ff */
[----:B----4-:R-:W-:Y:S01]  /*20150*/  ISETP.NE.AND P2, PT, R93, RZ, PT ;  /* 0x000000ff5d00720c */ /* 0x010fe20003f45270 */
[----:B------:R-:W-:Y:S01]  /*20160*/  ULDC UR4, c[0x0][0xad4] ;  /* 0x0002b50000047ab9 */ /* 0x000fe20000000800 */
[----:B0-----:R-:W-:Y:S02]  /*20170*/  IMAD.MOV.U32 R20, RZ, RZ, 0x9b8 ;  /* 0x000009b8ff147424 */ /* 0x001fe400078e00ff */
[----:B--2---:R-:W-:-:S05]  /*20180*/  @P0 IMAD.WIDE R8, R92, 0x4, R8 ;  /* 0x000000045c080825 */ /* 0x004fca00078e0208 */
[----:B------:R0:W5:Y:S02]  /*20190*/  @P0 LDG.E R24, desc[UR60][R8.64] ;  /* 0x0000003c08180981 */ /* 0x000164000c1e1900 */
[----:B0-----:R-:W-:-:S04]  /*201a0*/  SEL R8, R93, UR4, P2 ;  /* 0x000000045d087c07 */ /* 0x001fc80009000000 */
[----:B------:R-:W-:-:S04]  /*201b0*/  ISETP.GT.AND P2, PT, R8, 0x1, PT ;  /* 0x000000010800780c */ /* 0x000fc80003f44270 */
[----:B------:R-:W-:-:S04]  /*201c0*/  SEL R20, R20, 0x978, P2 ;  /* 0x0000097814147807 */ /* 0x000fc80001000000 */
[----:B------:R0:W2:Y:S08]  /*201d0*/  LDC.64 R12, c[0x0][R20+0x220] ;  /* 0x00008800140c7b82 */ /* 0x0000b00000000a00 */
[----:B------:R0:W3:Y:S01]  /*201e0*/  LDC.64 R8, c[0x0][R20+0x218] ;  /* 0x0000860014087b82 */ /* 0x0000e20000000a00 */
[----:B------:R-:W-:Y:S05]  /*201f0*/  @P0 BRA `(.L_x_1827) ;  /* 0x0000000000100947 */ /* 0x000fea0003800000 */
[----:B------:R-:W-:Y:S05]  /*20200*/  @!P1 BRA `(.L_x_1827) ;  /* 0x00000000000c9947 */ /* 0x000fea0003800000 */
[----:B-----5:R-:W4:Y:S04]  /*20210*/  LDG.E R24, desc[UR60][R10.64] ;  /* 0x0000003c0a187981 */ /* 0x020f28000c1e1900 */
[----:B------:R-:W4:Y:S02]  /*20220*/  LDG.E R10, desc[UR60][R10.64+0x4] ;  /* 0x0000043c0a0a7981 */ /* 0x000f24000c1e1900 */
[----:B----4-:R-:W-:-:S07]  /*20230*/  IMAD.IADD R24, R10, 0x1, -R24 ;  /* 0x000000010a187824 */ /* 0x010fce00078e0a18 */
.L_x_1827:
[----:B------:R-:W4:Y:S01]  /*20240*/  LDL R157, [R1+0x90] ;  /* 0x00009000019d7983 */ /* 0x000f220000100800 */
[----:B------:R-:W1:Y:S03]  /*20250*/  LDC R156, c[0x0][0xbe8] ;  /* 0x0002fa00ff9c7b82 */ /* 0x000e660000000800 */
[----:B------:R-:W4:Y:S04]  /*20260*/  LDL R93, [R1+0x74] ;  /* 0x00007400015d7983 */ /* 0x000f280000100800 */
[----:B------:R-:W4:Y:S04]  /*20270*/  LDL R159, [R1+0x58] ;  /* 0x00005800019f7983 */ /* 0x000f280000100800 */
[----:B------:R-:W4:Y:S04]  /*20280*/  LDL R160, [R1+0xd0] ;  /* 0x0000d00001a07983 */ /* 0x000f280000100800 */
[----:B------:R-:W4:Y:S01]  /*20290*/  LDL R158, [R1+0xa4] ;  /* 0x0000a400019e7983 */ /* 0x000f220000100800 */
[----:B------:R-:W0:Y:S01]  /*202a0*/  LDC.64 R14, c[0x0][R20+0x228] ;  /* 0x00008a00140e7b82 */ /* 0x000e220000000a00 */
[----:B------:R-:W-:-:S04]  /*202b0*/  ISETP.NE.U32.AND P0, PT, RZ, UR6, PT ;  /* 0x00000006ff007c0c */ /* 0x000fc8000bf05070 */
[----:B------:R-:W-:Y:S02]  /*202c0*/  ISETP.NE.AND.EX P0, PT, RZ, UR7, PT, P0 ;  /* 0x00000007ff007c0c */ /* 0x000fe4000bf05300 */
[----:B------:R-:W-:Y:S02]  /*202d0*/  SHF.R.S32.HI R11, RZ, 0x1f, R92 ;  /* 0x0000001fff0b7819 */ /* 0x000fe4000001145c */
[----:B------:R-:W-:Y:S02]  /*202e0*/  SEL R10, R92, RZ, !P0 ;  /* 0x000000ff5c0a7207 */ /* 0x000fe40004000000 */
[----:B-1----:R-:W-:Y:S02]  /*202f0*/  ISETP.NE.AND P1, PT, R156, 0x1, PT ;  /* 0x000000019c00780c */ /* 0x002fe40003f25270 */
[----:B------:R-:W-:Y:S01]  /*20300*/  SEL R11, R11, RZ, !P0 ;  /* 0x000000ff0b0b7207 */ /* 0x000fe20004000000 */
[----:B--2---:R-:W-:-:S04]  /*20310*/  IMAD R13, R13, R10, RZ ;  /* 0x0000000a0d0d7224 */ /* 0x004fc800078e02ff */
[C---:B------:R-:W-:Y:S02]  /*20320*/  IMAD R11, R12.reuse, R11, R13 ;  /* 0x0000000b0c0b7224 */ /* 0x040fe400078e020d */
[----:B------:R-:W-:-:S04]  /*20330*/  IMAD.WIDE.U32 R12, R12, R10, RZ ;  /* 0x0000000a0c0c7225 */ /* 0x000fc800078e00ff */
[-C--:B---3--:R-:W-:Y:S02]  /*20340*/  IMAD R21, R9, R226.reuse, RZ ;  /* 0x000000e209157224 */ /* 0x088fe400078e02ff */
[----:B------:R-:W-:-:S04]  /*20350*/  IMAD.WIDE.U32 R8, R8, R226, RZ ;  /* 0x000000e208087225 */ /* 0x000fc800078e00ff */
[----:B------:R-:W-:Y:S02]  /*20360*/  IMAD.IADD R11, R13, 0x1, R11 ;  /* 0x000000010d0b7824 */ /* 0x000fe400078e020b */
[----:B------:R-:W1:Y:S01]  /*20370*/  @P1 LDC R13, c[0x0][0xbec] ;  /* 0x0002fb00ff0d1b82 */ /* 0x000e620000000800 */
[----:B-----5:R-:W-:Y:S01]  /*20380*/  IADD3 R8, P0, P3, R12, R8, R0 ;  /* 0x000000080c087210 */ /* 0x020fe20007b1e000 */
[----:B------:R-:W-:-:S06]  /*20390*/  IMAD.IADD R92, R9, 0x1, R21 ;  /* 0x00000001095c7824 */ /* 0x000fcc00078e0215 */
[----:B------:R-:W2:Y:S01]  /*203a0*/  @P1 LDC R12, c[0x0][0xbf0] ;  /* 0x0002fc00ff0c1b82 */ /* 0x000ea20000000800 */
[----:B----4-:R-:W-:-:S05]  /*203b0*/  SEL R9, R157, RZ, P2 ;  /* 0x000000ff9d097207 */ /* 0x010fca0001000000 */
[-C--:B0-----:R-:W-:Y:S02]  /*203c0*/  IMAD R21, R15, R9.reuse, RZ ;  /* 0x000000090f157224 */ /* 0x081fe400078e02ff */
[----:B------:R-:W-:Y:S01]  /*203d0*/  IMAD.WIDE.U32 R14, R14, R9, RZ ;  /* 0x000000090e0e7225 */ /* 0x000fe200078e00ff */
[----:B------:R-:W-:-:S04]  /*203e0*/  SHF.R.S32.HI R9, RZ, 0x1f, R0 ;  /* 0x0000001fff097819 */ /* 0x000fc80000011400 */
[----:B------:R-:W-:Y:S02]  /*203f0*/  IADD3.X R11, R11, R92, R9, P0, P3 ;  /* 0x0000005c0b0b7210 */ /* 0x000fe400007e6409 */
[----:B------:R-:W-:-:S05]  /*20400*/  IADD3 R92, R93, R159, RZ ;  /* 0x0000009f5d5c7210 */ /* 0x000fca0007ffe0ff */
[----:B-1----:R-:W-:-:S04]  /*20410*/  @P1 IMAD.HI.U32 R13, R92, R13, RZ ;  /* 0x0000000d5c0d1227 */ /* 0x002fc800078e00ff */
[----:B------:R-:W-:Y:S01]  /*20420*/  IMAD.MOV.U32 R93, RZ, RZ, R92 ;  /* 0x000000ffff5d7224 */ /* 0x000fe200078e005c */
[----:B--2---:R-:W-:Y:S02]  /*20430*/  @P1 SHF.R.U32.HI R93, RZ, R12, R13 ;  /* 0x0000000cff5d1219 */ /* 0x004fe4000001160d */
[----:B------:R0:W1:Y:S01]  /*20440*/  LDC.64 R12, c[0x0][R20+0x210] ;  /* 0x00008400140c7b82 */ /* 0x0000620000000a00 */
[----:B------:R-:W-:Y:S01]  /*20450*/  IMAD.IADD R21, R15, 0x1, R21 ;  /* 0x000000010f157824 */ /* 0x000fe200078e0215 */
[----:B------:R-:W-:Y:S02]  /*20460*/  IADD3 R14, P0, P3, R93, R8, R14 ;  /* 0x000000085d0e7210 */ /* 0x000fe40007b1e00e */
[----:B------:R-:W-:-:S04]  /*20470*/  SHF.R.S32.HI R8, RZ, 0x1f, R93 ;  /* 0x0000001fff087819 */ /* 0x000fc8000001145d */
[----:B------:R-:W-:Y:S02]  /*20480*/  IADD3.X R15, R8, R11, R21, P0, P3 ;  /* 0x0000000b080f7210 */ /* 0x000fe400007e6415 */
[----:B0-----:R-:W0:Y:S01]  /*20490*/  LDC.64 R20, c[0x0][0xba8] ;  /* 0x0002ea00ff147b82 */ /* 0x001e220000000a00 */
[----:B------:R-:W-:-:S04]  /*204a0*/  IMAD.MOV R11, RZ, RZ, -R93 ;  /* 0x000000ffff0b7224 */ /* 0x000fc800078e0a5d */
[----:B------:R-:W-:-:S05]  /*204b0*/  IMAD R11, R156, R11, R92 ;  /* 0x0000000b9c0b7224 */ /* 0x000fca00078e025c */
[----:B------:R-:W-:Y:S01]  /*204c0*/  SHF.R.S32.HI R8, RZ, 0x1f, R11 ;  /* 0x0000001fff087819 */ /* 0x000fe2000001140b */
[----:B0-----:R-:W0:Y:S08]  /*204d0*/  @!P2 LDC R20, c[0x0][0xb50] ;  /* 0x0002d400ff14ab82 */ /* 0x001e300000000800 */
[----:B------:R-:W2:Y:S01]  /*204e0*/  @!P2 LDC R21, c[0x0][0xb54] ;  /* 0x0002d500ff15ab82 */ /* 0x000ea20000000800 */
[----:B-1----:R-:W-:-:S02]  /*204f0*/  IMAD R13, R13, R11, RZ ;  /* 0x0000000b0d0d7224 */ /* 0x002fc400078e02ff */
[----:B------:R-:W-:-:S04]  /*20500*/  IMAD.WIDE.U32 R14, R12, R11, R14 ;  /* 0x0000000b0c0e7225 */ /* 0x000fc800078e000e */
[----:B------:R-:W-:-:S04]  /*20510*/  IMAD R8, R12, R8, R13 ;  /* 0x000000080c087224 */ /* 0x000fc800078e020d */
[----:B------:R-:W-:Y:S01]  /*20520*/  IMAD.IADD R8, R15, 0x1, R8 ;  /* 0x000000010f087824 */ /* 0x000fe200078e0208 */
[----:B0-----:R-:W-:-:S04]  /*20530*/  LEA R20, P0, R14, R20, 0x2 ;  /* 0x000000140e147211 */ /* 0x001fc800078010ff */
[----:B--2---:R-:W-:Y:S01]  /*20540*/  LEA.HI.X R8, R14, R21, R8, 0x2, P0 ;  /* 0x000000150e087211 */ /* 0x004fe200000f1408 */
[----:B------:R-:W-:Y:S04]  /*20550*/  SHFL.IDX PT, R12, R20, RZ, 0x1c1f ;  /* 0x001c1fff140c7589 */ /* 0x000fe800000e0000 */
[----:B------:R-:W0:Y:S04]  /*20560*/  SHFL.IDX PT, R13, R8, RZ, 0x1c1f ;  /* 0x001c1fff080d7589 */ /* 0x000e2800000e0000 */
[----:B------:R1:W-:Y:S04]  /*20570*/  SHFL.IDX PT, R14, R20, 0x1, 0x1c1f ;  /* 0x003c1f00140e7f89 */ /* 0x0003e800000e0000 */
[----:B------:R2:W3:Y:S01]  /*20580*/  SHFL.IDX PT, R15, R8, 0x1, 0x1c1f ;  /* 0x003c1f00080f7f89 */ /* 0x0004e200000e0000 */
[----:B-1----:R-:W-:Y:S01]  /*20590*/  IMAD.IADD R20, R160, 0x1, R159 ;  /* 0x00000001a0147824 */ /* 0x002fe200078e029f */
[----:B------:R-:W-:Y:S01]  /*205a0*/  LOP3.LUT P0, RZ, R158, 0x3, RZ, 0xc0, !PT ;  /* 0x000000039eff7812 */ /* 0x000fe2000780c0ff */
[----:B--2---:R-:W-:-:S03]  /*205b0*/  IMAD R8, R24, R156, RZ ;  /* 0x0000009c18087224 */ /* 0x004fc600078e02ff */
[C---:B------:R-:W-:Y:S02]  /*205c0*/  IADD3 R11, R20.reuse, 0x8, RZ ;  /* 0x00000008140b7810 */ /* 0x040fe40007ffe0ff */
[-C--:B------:R-:W-:Y:S02]  /*205d0*/  ISETP.GE.OR P3, PT, R20, R8.reuse, P0 ;  /* 0x000000081400720c */ /* 0x080fe40000766670 */
[----:B------:R-:W-:-:S11]  /*205e0*/  ISETP.GE.OR P0, PT, R11, R8, P0 ;  /* 0x000000080b00720c */ /* 0x000fd60000706670 */
[----:B0-----:R0:W-:Y:S04]  /*205f0*/  @!P3 ST.E desc[UR60][R12.64], R155 ;  /* 0x0000009b0c00b985 */ /* 0x0011e8000c10193c */
[----:B---3--:R0:W-:Y:S01]  /*20600*/  @!P0 ST.E desc[UR60][R14.64], R154 ;  /* 0x0000009a0e008985 */ /* 0x0081e2000c10193c */
[----:B------:R-:W-:Y:S05]  /*20610*/  @P2 BRA `(.L_x_1828) ;  /* 0x0000000c00d42947 */ /* 0x000fea0003800000 */
[----:B------:R-:W2:Y:S01]  /*20620*/  LDL R160, [R1+0x80] ;  /* 0x0000800001a07983 */ /* 0x000ea20000100800 */
[----:B------:R-:W1:Y:S01]  /*20630*/  @P1 LDC R21, c[0x0][0xbec] ;  /* 0x0002fb00ff151b82 */ /* 0x000e620000000800 */
[----:B------:R-:W-:Y:S02]  /*20640*/  ULDC.64 UR4, c[0x0][0xaa0] ;  /* 0x0002a80000047ab9 */ /* 0x000fe40000000a00 */
[----:B------:R-:W2:Y:S04]  /*20650*/  LDL R158, [R1+0xc] ;  /* 0x00000c00019e7983 */ /* 0x000ea80000100800 */
[----:B------:R3:W5:Y:S01]  /*20660*/  LDL R88, [R1+0x4] ;  /* 0x0000040001587983 */ /* 0x0007620000100800 */
[----:B------:R-:W4:Y:S03]  /*20670*/  @P1 LDC R85, c[0x0][0xbf0] ;  /* 0x0002fc00ff551b82 */ /* 0x000f260000000800 */
[----:B------:R3:W5:Y:S01]  /*20680*/  LDL R87, [R1] ;  /* 0x0000000001577983 */ /* 0x0007620000100800 */
[----:B------:R-:W-:-:S04]  /*20690*/  IMAD R9, R9, UR4, RZ ;  /* 0x0000000409097c24 */ /* 0x000fc8000f8e02ff */
[----:B------:R-:W-:Y:S01]  /*206a0*/  IMAD R9, R0, UR5, R9 ;  /* 0x0000000500097c24 */ /* 0x000fe2000f8e0209 */
[----:B------:R-:W-:Y:S01]  /*206b0*/  SHF.R.S32.HI R11, RZ, 0x1f, R10 ;  /* 0x0000001fff0b7819 */ /* 0x000fe2000001140a */
[----:B------:R-:W-:Y:S01]  /*206c0*/  BSSY B1, `(.L_x_1829) ;  /* 0x00000a6000017945 */ /* 0x000fe20003800000 */
[----:B--2---:R-:W-:-:S04]  /*206d0*/  IMAD R3, R158, 0x8, R160 ;  /* 0x000000089e037824 */ /* 0x004fc800078e02a0 */
[----:B------:R-:W-:-:S04]  /*206e0*/  IMAD.SHL.U32 R3, R3, 0x8, RZ ;  /* 0x0000000803037824 */ /* 0x000fc800078e00ff */
[----:B------:R-:W-:-:S03]  /*206f0*/  IMAD.WIDE R6, R3, 0x2, R6 ;  /* 0x0000000203067825 */ /* 0x000fc600078e0206 */
[C---:B------:R-:W-:Y:S02]  /*20700*/  IADD3 R33, P2, R6.reuse, 0x3000, RZ ;  /* 0x0000300006217810 */ /* 0x040fe40007f5e0ff */
[C---:B0-----:R-:W-:Y:S02]  /*20710*/  IADD3 R13, P4, R6.reuse, 0x1000, RZ ;  /* 0x00001000060d7810 */ /* 0x041fe40007f9e0ff */
[----:B------:R-:W-:Y:S02]  /*20720*/  LOP3.LUT R32, R33, 0x380, RZ, 0xc0, !PT ;  /* 0x0000038021207812 */ /* 0x000fe400078ec0ff */
[----:B------:R-:W-:Y:S02]  /*20730*/  IADD3 R29, P3, R6, 0x2000, RZ ;  /* 0x00002000061d7810 */ /* 0x000fe40007f7e0ff */
[----:B------:R-:W-:Y:S02]  /*20740*/  SHF.R.U64 R32, R32, 0x3, RZ ;  /* 0x0000000320207819 */ /* 0x000fe400000012ff */
[----:B------:R-:W-:-:S02]  /*20750*/  LOP3.LUT R12, R13, 0x380, RZ, 0xc0, !PT ;  /* 0x000003800d0c7812 */ /* 0x000fc400078ec0ff */
[----:B------:R-:W-:Y:S01]  /*20760*/  LOP3.LUT R32, R32, R33, RZ, 0x3c, !PT ;  /* 0x0000002120207212 */ /* 0x000fe200078e3cff */
[----:B------:R-:W-:Y:S01]  /*20770*/  IMAD.X R33, RZ, RZ, R7, P2 ;  /* 0x000000ffff217224 */ /* 0x000fe200010e0607 */
[----:B------:R-:W-:Y:S02]  /*20780*/  IADD3 R57, P2, R6, 0x9000, RZ ;  /* 0x0000900006397810 */ /* 0x000fe40007f5e0ff */
[----:B------:R-:W-:Y:S02]  /*20790*/  LOP3.LUT R28, R29, 0x380, RZ, 0xc0, !PT ;  /* 0x000003801d1c7812 */ /* 0x000fe400078ec0ff */
[----:B------:R-:W-:Y:S01]  /*207a0*/  LOP3.LUT R56, R57, 0x380, RZ, 0xc0, !PT ;  /* 0x0000038039387812 */ /* 0x000fe200078ec0ff */
[----:B------:R-:W-:Y:S01]  /*207b0*/  IMAD R20, R160, 0x20, R158 ;  /* 0x00000020a0147824 */ /* 0x000fe200078e029e */
[----:B------:R-:W-:Y:S01]  /*207c0*/  SHF.R.U64 R12, R12, 0x3, RZ ;  /* 0x000000030c0c7819 */ /* 0x000fe200000012ff */
[----:B------:R-:W5:Y:S01]  /*207d0*/  LD.E.128 R32, desc[UR60][R32.64] ;  /* 0x0000003c20207980 */ /* 0x000f62000c101d00 */
[----:B------:R-:W-:-:S02]  /*207e0*/  SHF.R.U64 R56, R56, 0x3, RZ ;  /* 0x0000000338387819 */ /* 0x000fc400000012ff */
[----:B------:R-:W-:Y:S02]  /*207f0*/  SHF.R.U64 R28, R28, 0x3, RZ ;  /* 0x000000031c1c7819 */ /* 0x000fe400000012ff */
[----:B------:R-:W-:Y:S01]  /*20800*/  LOP3.LUT R56, R56, R57, RZ, 0x3c, !PT ;  /* 0x0000003938387212 */ /* 0x000fe200078e3cff */
[--C-:B------:R-:W-:Y:S01]  /*20810*/  IMAD.X R57, RZ, RZ, R7.reuse, P2 ;  /* 0x000000ffff397224 */ /* 0x100fe200010e0607 */
[----:B------:R-:W-:Y:S02]  /*20820*/  IADD3 R3, P2, R6, 0xf000, RZ ;  /* 0x0000f00006037810 */ /* 0x000fe40007f5e0ff */
[----:B------:R-:W-:Y:S01]  /*20830*/  LOP3.LUT R12, R12, R13, RZ, 0x3c, !PT ;  /* 0x0000000d0c0c7212 */ /* 0x000fe200078e3cff */
[----:B------:R-:W-:Y:S01]  /*20840*/  IMAD.X R13, RZ, RZ, R7, P4 ;  /* 0x000000ffff0d7224 */ /* 0x000fe200020e0607 */
[----:B------:R-:W-:Y:S02]  /*20850*/  LOP3.LUT R2, R3, 0x380, RZ, 0xc0, !PT ;  /* 0x0000038003027812 */ /* 0x000fe400078ec0ff */
[----:B------:R-:W-:-:S02]  /*20860*/  IADD3 R37, P0, R6, 0x4000, RZ ;  /* 0x0000400006257810 */ /* 0x000fc40007f1e0ff */
[C---:B------:R-:W-:Y:S02]  /*20870*/  IADD3 R41, P6, R6.reuse, 0x5000, RZ ;  /* 0x0000500006297810 */ /* 0x040fe40007fde0ff */
[----:B------:R-:W-:Y:S01]  /*20880*/  IADD3 R45, P5, R6, 0x6000, RZ ;  /* 0x00006000062d7810 */ /* 0x000fe20007fbe0ff */
[----:B------:R-:W-:Y:S01]  /*20890*/  IMAD.IADD R20, R159, 0x1, R20 ;  /* 0x000000019f147824 */ /* 0x000fe200078e0214 */
[----:B------:R-:W-:Y:S01]  /*208a0*/  LOP3.LUT R28, R28, R29, RZ, 0x3c, !PT ;  /* 0x0000001d1c1c7212 */ /* 0x000fe200078e3cff */
[--C-:B------:R-:W-:Y:S01]  /*208b0*/  IMAD.X R29, RZ, RZ, R7.reuse, P3 ;  /* 0x000000ffff1d7224 */ /* 0x100fe200018e0607 */
[C---:B------:R-:W-:Y:S01]  /*208c0*/  IADD3 R49, P4, R6.reuse, 0x7000, RZ ;  /* 0x0000700006317810 */ /* 0x040fe20007f9e0ff */
[----:B------:R-:W-:Y:S01]  /*208d0*/  IMAD.X R81, RZ, RZ, R7, P2 ;  /* 0x000000ffff517224 */ /* 0x000fe200010e0607 */
[----:B------:R-:W-:Y:S01]  /*208e0*/  IADD3 R53, P3, R6, 0x8000, RZ ;  /* 0x0000800006357810 */ /* 0x000fe20007f7e0ff */
[----:B------:R-:W5:Y:S01]  /*208f0*/  LD.E.128 R12, desc[UR60][R12.64] ;  /* 0x0000003c0c0c7980 */ /* 0x000f62000c101d00 */
[----:B------:R-:W-:-:S02]  /*20900*/  SHF.R.U64 R2, R2, 0x3, RZ ;  /* 0x0000000302027819 */ /* 0x000fc400000012ff */
[----:B------:R-:W-:Y:S01]  /*20910*/  LOP3.LUT R36, R37, 0x380, RZ, 0xc0, !PT ;  /* 0x0000038025247812 */ /* 0x000fe200078ec0ff */
[----:B------:R-:W5:Y:S01]  /*20920*/  LD.E.128 R28, desc[UR60][R28.64] ;  /* 0x0000003c1c1c7980 */ /* 0x000f62000c101d00 */
[----:B------:R-:W-:Y:S02]  /*20930*/  LOP3.LUT R40, R41, 0x380, RZ, 0xc0, !PT ;  /* 0x0000038029287812 */ /* 0x000fe400078ec0ff */
[----:B------:R-:W-:Y:S01]  /*20940*/  LOP3.LUT R44, R45, 0x380, RZ, 0xc0, !PT ;  /* 0x000003802d2c7812 */ /* 0x000fe200078ec0ff */
[----:B------:R-:W5:Y:S01]  /*20950*/  LD.E.128 R56, desc[UR60][R56.64] ;  /* 0x0000003c38387980 */ /* 0x000f62000c101d00 */
[----:B------:R-:W-:Y:S02]  /*20960*/  LOP3.LUT R48, R49, 0x380, RZ, 0xc0, !PT ;  /* 0x0000038031307812 */ /* 0x000fe400078ec0ff */
[----:B------:R-:W-:Y:S02]  /*20970*/  LOP3.LUT R52, R53, 0x380, RZ, 0xc0, !PT ;  /* 0x0000038035347812 */ /* 0x000fe400078ec0ff */
[----:B------:R-:W-:Y:S01]  /*20980*/  LOP3.LUT R80, R2, R3, RZ, 0x3c, !PT ;  /* 0x0000000302507212 */ /* 0x000fe200078e3cff */
[----:B------:R-:W-:Y:S01]  /*20990*/  IMAD.WIDE.U32 R2, R0, UR4, RZ ;  /* 0x0000000400027c25 */ /* 0x000fe2000f8e00ff */
[----:B------:R-:W-:Y:S01]  /*209a0*/  SHF.R.U64 R36, R36, 0x3, RZ ;  /* 0x0000000324247819 */ /* 0x000fe200000012ff */
[----:B------:R-:W-:Y:S01]  /*209b0*/  ULDC.64 UR4, c[0x0][0xae8] ;  /* 0x0002ba0000047ab9 */ /* 0x000fe20000000a00 */
[----:B------:R-:W-:Y:S01]  /*209c0*/  SHF.R.U64 R40, R40, 0x3, RZ ;  /* 0x0000000328287819 */ /* 0x000fe200000012ff */
[----:B------:R-:W-:Y:S01]  /*209d0*/  IMAD.IADD R3, R3, 0x1, R9 ;  /* 0x0000000103037824 */ /* 0x000fe200078e0209 */
[----:B------:R-:W-:Y:S01]  /*209e0*/  SHF.R.U64 R44, R44, 0x3, RZ ;  /* 0x000000032c2c7819 */ /* 0x000fe200000012ff */
[----:B------:R-:W5:Y:S01]  /*209f0*/  LD.E.128 R80, desc[UR60][R80.64] ;  /* 0x0000003c50507980 */ /* 0x000f62000c101d00 */
[----:B------:R-:W-:-:S02]  /*20a00*/  SHF.R.U64 R48, R48, 0x3, RZ ;  /* 0x0000000330307819 */ /* 0x000fc400000012ff */
[----:B------:R-:W-:Y:S01]  /*20a10*/  SHF.R.U64 R52, R52, 0x3, RZ ;  /* 0x0000000334347819 */ /* 0x000fe200000012ff */
[----:B------:R-:W-:Y:S01]  /*20a20*/  IMAD.WIDE.U32 R2, R226, UR4, R2 ;  /* 0x00000004e2027c25 */ /* 0x000fe2000f8e0002 */
[----:B------:R-:W-:Y:S02]  /*20a30*/  LOP3.LUT R36, R36, R37, RZ, 0x3c, !PT ;  /* 0x0000002524247212 */ /* 0x000fe400078e3cff */
        /* <DEDUP_REMOVED lines=8> */
[----:B------:R-:W-:Y:S01]  /*20ac0*/  IADD3.X R37, RZ, R7, RZ, P0, !PT ;  /* 0x00000007ff257210 */ /* 0x000fe200007fe4ff */
[----:B-1----:R-:W-:Y:S01]  /*20ad0*/  @P1 IMAD.HI.U32 R0, R20, R21, RZ ;  /* 0x0000001514001227 */ /* 0x002fe200078e00ff */
[C---:B------:R-:W-:Y:S01]  /*20ae0*/  IADD3 R61, P0, R6.reuse, 0xa000, RZ ;  /* 0x0000a000063d7810 */ /* 0x040fe20007f1e0ff */
[----:B------:R-:W5:Y:S01]  /*20af0*/  LD.E.128 R40, desc[UR60][R40.64] ;  /* 0x0000003c28287980 */ /* 0x000f62000c101d00 */
[----:B------:R-:W-:-:S02]  /*20b00*/  IADD3 R65, P6, R6, 0xb000, RZ ;  /* 0x0000b00006417810 */ /* 0x000fc40007fde0ff */
[----:B------:R-:W-:Y:S01]  /*20b10*/  IADD3 R69, P5, R6, 0xc000, RZ ;  /* 0x0000c00006457810 */ /* 0x000fe20007fbe0ff */
[----:B------:R-:W-:Y:S01]  /*20b20*/  IMAD R3, R226, UR5, R3 ;  /* 0x00000005e2037c24 */ /* 0x000fe2000f8e0203 */
[C---:B------:R-:W-:Y:S01]  /*20b30*/  IADD3 R73, P4, R6.reuse, 0xd000, RZ ;  /* 0x0000d00006497810 */ /* 0x040fe20007f9e0ff */
[----:B------:R-:W-:Y:S01]  /*20b40*/  ULDC.64 UR4, c[0x0][0xaf0] ;  /* 0x0002bc0000047ab9 */ /* 0x000fe20000000a00 */
[C---:B------:R-:W-:Y:S02]  /*20b50*/  IADD3 R77, P3, R6.reuse, 0xe000, RZ ;  /* 0x0000e000064d7810 */ /* 0x040fe40007f7e0ff */
[----:B------:R-:W-:Y:S01]  /*20b60*/  LOP3.LUT R5, R6, 0x380, RZ, 0xc0, !PT ;  /* 0x0000038006057812 */ /* 0x000fe200078ec0ff */
[----:B------:R-:W-:Y:S01]  /*20b70*/  IMAD.MOV.U32 R9, RZ, RZ, R20 ;  /* 0x000000ffff097224 */ /* 0x000fe200078e0014 */
[----:B------:R-:W-:Y:S01]  /*20b80*/  LOP3.LUT R60, R61, 0x380, RZ, 0xc0, !PT ;  /* 0x000003803d3c7812 */ /* 0x000fe200078ec0ff */
[----:B------:R-:W5:Y:S01]  /*20b90*/  LD.E.128 R36, desc[UR60][R36.64] ;  /* 0x0000003c24247980 */ /* 0x000f62000c101d00 */
[----:B------:R-:W-:-:S02]  /*20ba0*/  LOP3.LUT R64, R65, 0x380, RZ, 0xc0, !PT ;  /* 0x0000038041407812 */ /* 0x000fc400078ec0ff */
[----:B------:R-:W-:Y:S01]  /*20bb0*/  LOP3.LUT R68, R69, 0x380, RZ, 0xc0, !PT ;  /* 0x0000038045447812 */ /* 0x000fe200078ec0ff */
[----:B------:R-:W5:Y:S01]  /*20bc0*/  LD.E.128 R44, desc[UR60][R44.64] ;  /* 0x0000003c2c2c7980 */ /* 0x000f62000c101d00 */
[----:B------:R-:W-:Y:S02]  /*20bd0*/  LOP3.LUT R72, R73, 0x380, RZ, 0xc0, !PT ;  /* 0x0000038049487812 */ /* 0x000fe400078ec0ff */
[----:B------:R-:W-:Y:S01]  /*20be0*/  LOP3.LUT R76, R77, 0x380, RZ, 0xc0, !PT ;  /* 0x000003804d4c7812 */ /* 0x000fe200078ec0ff */
[----:B------:R-:W-:Y:S01]  /*20bf0*/  IMAD R11, R11, UR4, RZ ;  /* 0x000000040b0b7c24 */ /* 0x000fe2000f8e02ff */
[----:B----4-:R-:W-:Y:S01]  /*20c00*/  @P1 SHF.R.U32.HI R9, RZ, R85, R0 ;  /* 0x00000055ff091219 */ /* 0x010fe20000011600 */
[----:B------:R-:W5:Y:S01]  /*20c10*/  LD.E.128 R48, desc[UR60][R48.64] ;  /* 0x0000003c30307980 */ /* 0x000f62000c101d00 */
[----:B------:R-:W-:Y:S02]  /*20c20*/  SHF.R.U64 R60, R60, 0x3, RZ ;  /* 0x000000033c3c7819 */ /* 0x000fe400000012ff */
[----:B------:R-:W-:Y:S01]  /*20c30*/  SHF.R.U64 R64, R64, 0x3, RZ ;  /* 0x0000000340407819 */ /* 0x000fe200000012ff */
[----:B------:R-:W5:Y:S01]  /*20c40*/  LD.E.128 R52, desc[UR60][R52.64] ;  /* 0x0000003c34347980 */ /* 0x000f62000c101d00 */
[----:B------:R-:W-:-:S02]  /*20c50*/  SHF.R.U64 R68, R68, 0x3, RZ ;  /* 0x0000000344447819 */ /* 0x000fc400000012ff */
[----:B------:R-:W-:Y:S02]  /*20c60*/  SHF.R.U64 R72, R72, 0x3, RZ ;  /* 0x0000000348487819 */ /* 0x000fe400000012ff */
[----:B------:R-:W-:Y:S02]  /*20c70*/  SHF.R.U64 R76, R76, 0x3, RZ ;  /* 0x000000034c4c7819 */ /* 0x000fe400000012ff */
[----:B------:R-:W-:Y:S01]  /*20c80*/  SHF.R.U64 R5, R5, 0x3, RZ ;  /* 0x0000000305057819 */ /* 0x000fe200000012ff */
[C---:B------:R-:W-:Y:S01]  /*20c90*/  IMAD R11, R10.reuse, UR5, R11 ;  /* 0x000000050a0b7c24 */ /* 0x040fe2000f8e020b */
[----:B------:R-:W-:Y:S01]  /*20ca0*/  SHF.R.S32.HI R0, RZ, 0x1f, R9 ;  /* 0x0000001fff007819 */ /* 0x000fe20000011409 */
[----:B------:R-:W-:Y:S01]  /*20cb0*/  IMAD.WIDE.U32 R2, R10, UR4, R2 ;  /* 0x000000040a027c25 */ /* 0x000fe2000f8e0002 */
[----:B------:R-:W-:Y:S01]  /*20cc0*/  LOP3.LUT R60, R60, R61, RZ, 0x3c, !PT ;  /* 0x0000003d3c3c7212 */ /* 0x000fe200078e3cff */
[----:B------:R-:W-:Y:S01]  /*20cd0*/  ULDC.64 UR4, c[0x0][0xae0] ;  /* 0x0002b80000047ab9 */ /* 0x000fe20000000a00 */
[----:B------:R-:W-:Y:S01]  /*20ce0*/  LOP3.LUT R64, R64, R65, RZ, 0x3c, !PT ;  /* 0x0000004140407212 */ /* 0x000fe200078e3cff */
[----:B------:R-:W-:Y:S01]  /*20cf0*/  IMAD.MOV R21, RZ, RZ, -R9 ;  /* 0x000000ffff157224 */ /* 0x000fe200078e0a09 */
        /* <DEDUP_REMOVED lines=8> */
[-C--:B------:R-:W-:Y:S01]  /*20d80*/  IADD3.X R61, RZ, R7.reuse, RZ, P0, !PT ;  /* 0x00000007ff3d7210 */ /* 0x080fe200007fe4ff */
[----:B------:R-:W-:Y:S01]  /*20d90*/  IMAD R0, R0, UR4, RZ ;  /* 0x0000000400007c24 */ /* 0x000fe2000f8e02ff */
[----:B------:R-:W-:Y:S01]  /*20da0*/  MOV R5, R7 ;  /* 0x0000000700057202 */ /* 0x000fe20000000f00 */
[----:B------:R-:W5:Y:S01]  /*20db0*/  LD.E.128 R64, desc[UR60][R64.64] ;  /* 0x0000003c40407980 */ /* 0x000f62000c101d00 */
[----:B------:R-:W-:Y:S01]  /*20dc0*/  IADD3 R3, R3, R11, RZ ;  /* 0x0000000b03037210 */ /* 0x000fe20007ffe0ff */
[----:B------:R-:W-:-:S02]  /*20dd0*/  IMAD R11, R156, R21, R20 ;  /* 0x000000159c0b7224 */ /* 0x000fc400078e0214 */
[----:B------:R-:W5:Y:S01]  /*20de0*/  LD.E.128 R60, desc[UR60][R60.64] ;  /* 0x0000003c3c3c7980 */ /* 0x000f62000c101d00 */
[----:B------:R-:W-:-:S03]  /*20df0*/  IMAD R21, R9, UR5, R0 ;  /* 0x0000000509157c24 */ /* 0x000fc6000f8e0200 */
[----:B------:R-:W5:Y:S01]  /*20e00*/  LD.E.128 R4, desc[UR60][R4.64] ;  /* 0x0000003c04047980 */ /* 0x000f62000c101d00 */
[----:B------:R-:W-:-:S03]  /*20e10*/  SHF.R.S32.HI R0, RZ, 0x1f, R11 ;  /* 0x0000001fff007819 */ /* 0x000fc6000001140b */
[----:B------:R-:W5:Y:S01]  /*20e20*/  LD.E.128 R68, desc[UR60][R68.64] ;  /* 0x0000003c44447980 */ /* 0x000f62000c101d00 */
[----:B------:R-:W-:Y:S01]  /*20e30*/  IMAD.WIDE.U32 R2, R9, UR4, R2 ;  /* 0x0000000409027c25 */ /* 0x000fe2000f8e0002 */
[----:B------:R-:W-:Y:S02]  /*20e40*/  ULDC.64 UR4, c[0x0][0xad8] ;  /* 0x0002b60000047ab9 */ /* 0x000fe40000000a00 */
[----:B------:R-:W5:Y:S04]  /*20e50*/  LD.E.128 R72, desc[UR60][R72.64] ;  /* 0x0000003c48487980 */ /* 0x000f68000c101d00 */
[----:B------:R-:W5:Y:S01]  /*20e60*/  LD.E.128 R76, desc[UR60][R76.64] ;  /* 0x0000003c4c4c7980 */ /* 0x000f62000c101d00 */
[----:B------:R-:W-:Y:S01]  /*20e70*/  @!PT LDS RZ, [RZ] ;  /* 0x00000000fffff984 */ /* 0x000fe20000000800 */
[----:B------:R-:W-:Y:S01]  /*20e80*/  @!PT LDS RZ, [RZ] ;  /* 0x00000000fffff984 */ /* 0x000fe20000000800 */
[----:B------:R-:W-:Y:S01]  /*20e90*/  @!PT LDS RZ, [RZ] ;  /* 0x00000000fffff984 */ /* 0x000fe20000000800 */
[----:B------:R-:W-:Y:S01]  /*20ea0*/  @!PT LDS RZ, [RZ] ;  /* 0x00000000fffff984 */ /* 0x000fe20000000800 */
[----:B------:R0:W-:Y:S06]  /*20eb0*/  MEMBAR.ALL.CTA ;  /* 0x0000000000007992 */ /* 0x0001ec0000008000 */
[----:B0-----:R-:W0:Y:S01]  /*20ec0*/  FENCE.VIEW.ASYNC.S ;  /* 0x00000000000073c6 */ /* 0x001e220000000000 */
[----:B------:R-:W-:-:S02]  /*20ed0*/  IMAD.IADD R3, R3, 0x1, R21 ;  /* 0x0000000103037824 */ /* 0x000fc400078e0215 */
[----:B------:R-:W-:Y:S02]  /*20ee0*/  IMAD R0, R0, UR4, RZ ;  /* 0x0000000400007c24 */ /* 0x000fe4000f8e02ff */
[----:B------:R-:W-:Y:S02]  /*20ef0*/  IMAD.IADD R9, R158, 0x1, R159 ;  /* 0x000000019e097824 */ /* 0x000fe400078e029f */
[C---:B------:R-:W-:Y:S02]  /*20f00*/  IMAD R85, R11.reuse, UR5, R0 ;  /* 0x000000050b557c24 */ /* 0x040fe4000f8e0200 */
[----:B------:R-:W-:Y:S01]  /*20f10*/  IMAD.WIDE.U32 R2, R11, UR4, R2 ;  /* 0x000000040b027c25 */ /* 0x000fe2000f8e0002 */
[----:B------:R-:W-:Y:S01]  /*20f20*/  ISETP.GE.AND P2, PT, R9, R8, PT ;  /* 0x000000080900720c */ /* 0x000fe20003f46270 */
[----:B------:R-:W-:Y:S02]  /*20f30*/  ULDC.64 UR4, c[0x0][0xa80] ;  /* 0x0002a00000047ab9 */ /* 0x000fe40000000a00 */
[----:B------:R-:W-:Y:S01]  /*20f40*/  VIADD R0, R17, 0x30820 ;  /* 0x0003082011007836 */ /* 0x000fe20000000000 */
[----:B------:R-:W-:-:S02]  /*20f50*/  IADD3 R3, R3, R85, RZ ;  /* 0x0000005503037210 */ /* 0x000fc40007ffe0ff */
[C---:B------:R-:W-:Y:S02]  /*20f60*/  LEA R24, P3, R2.reuse, UR4, 0x1 ;  /* 0x0000000402187c11 */ /* 0x040fe4000f8608ff */
[----:B------:R-:W-:Y:S02]  /*20f70*/  PRMT R0, RZ, 0x654, R0 ;  /* 0x00000654ff007816 */ /* 0x000fe40000000000 */
[----:B------:R-:W-:Y:S01]  /*20f80*/  LEA.HI.X R86, R2, UR5, R3, 0x1, P3 ;  /* 0x0000000502567c11 */ /* 0x000fe200098f0c03 */
[C---:B------:R-:W-:Y:S02]  /*20f90*/  VIADD R21, R9.reuse, 0x20 ;  /* 0x0000002009157836 */ /* 0x040fe40000000000 */
[----:B------:R-:W-:Y:S01]  /*20fa0*/  VIADD R11, R9, 0x40 ;  /* 0x00000040090b7836 */ /* 0x000fe20000000000 */
[----:B0-----:R3:W-:Y:S01]  /*20fb0*/  SYNCS.ARRIVE.TRANS64.RED.A1T0 RZ, [R0+URZ], RZ ;  /* 0x000000ff00ff79a7 */ /* 0x0017e2000810043f */
[----:B------:R3:W0:Y:S01]  /*20fc0*/  SHFL.IDX PT, R84, R24, RZ, 0x181f ;  /* 0x00181fff18547589 */ /* 0x00062200000e0000 */
[----:B------:R-:W-:-:S03]  /*20fd0*/  ISETP.GE.AND P1, PT, R21, R8, PT ;  /* 0x000000081500720c */ /* 0x000fc60003f26270 */
[----:B------:R3:W1:Y:S01]  /*20fe0*/  SHFL.IDX PT, R85, R86, RZ, 0x181f ;  /* 0x00181fff56557589 */ /* 0x00066200000e0000 */
[----:B------:R-:W-:Y:S01]  /*20ff0*/  ISETP.GE.AND P0, PT, R11, R8, PT ;  /* 0x000000080b00720c */ /* 0x000fe20003f06270 */
[----:B------:R-:W-:-:S12]  /*21000*/  @P2 BRA `(.L_x_1830) ;  /* 0x0000000000442947 */ /* 0x000fd80003800000 */
[----:B------:R-:W-:Y:S02]  /*21010*/  ULDC UR4, c[0x0][0xac8] ;  /* 0x0002b20000047ab9 */ /* 0x000fe40000000800 */
[----:B------:R-:W-:Y:S02]  /*21020*/  ISETP.GE.AND P5, PT, R18, UR4, PT ;  /* 0x0000000412007c0c */ /* 0x000fe4000bfa6270 */
[----:B------:R-:W-:Y:S02]  /*21030*/  ISETP.GE.AND P4, PT, R203, UR4, PT ;  /* 0x00000004cb007c0c */ /* 0x000fe4000bf86270 */
[----:B------:R-:W-:Y:S02]  /*21040*/  ISETP.GE.AND P3, PT, R22, UR4, PT ;  /* 0x0000000416007c0c */ /* 0x000fe4000bf66270 */
[----:B------:R-:W-:-:S07]  /*21050*/  ISETP.GE.AND P2, PT, R23, UR4, PT ;  /* 0x0000000417007c0c */ /* 0x000fce000bf46270 */
[----:B0-----:R-:W-:-:S04]  /*21060*/  @!P5 LEA R2, P6, R18, R84, 0x1 ;  /* 0x000000541202d211 */ /* 0x001fc800078c08ff */
[----:B-1----:R-:W-:Y:S02]  /*21070*/  @!P5 LEA.HI.X R3, R18, R85, R19, 0x1, P6 ;  /* 0x000000551203d211 */ /* 0x002fe400030f0c13 */
        /* <DEDUP_REMOVED lines=10> */
.L_x_1830:
[----:B------:R-:W-:Y:S05]  /*21120*/  BSYNC B1 ;  /* 0x0000000000017941 */ /* 0x000fea0003800000 */
.L_x_1829:
[----:B--2---:R2:W4:Y:S01]  /*21130*/  SHFL.IDX PT, R11, R86, 0x1, 0x181f ;  /* 0x00381f00560b7f89 */ /* 0x00452200000e0000 */
        /* <DEDUP_REMOVED lines=8> */
[CC--:B0-----:R-:W-:Y:S02]  /*211c0*/  @!P4 LEA R2, P6, R18.reuse, R10.reuse, 0x1 ;  /* 0x0000000a1202c211 */ /* 0x0c1fe400078c08ff */
[CC--:B-----5:R-:W-:Y:S02]  /*211d0*/  @!P3 LEA R4, P5, R201.reuse, R10.reuse, 0x1 ;  /* 0x0000000ac904b211 */ /* 0x0e0fe400078a08ff */
[-C--:B----4-:R-:W-:Y:S02]  /*211e0*/  @!P4 LEA.HI.X R3, R18, R11.reuse, R19, 0x1, P6 ;  /* 0x0000000b1203c211 */ /* 0x090fe400030f0c13 */
[-C--:B------:R-:W-:Y:S02]  /*211f0*/  @!P2 LEA R6, P6, R22, R10.reuse, 0x1 ;  /* 0x0000000a1606a211 */ /* 0x080fe400078c08ff */
        /* <DEDUP_REMOVED lines=8> */
.L_x_1832:
[----:B------:R-:W-:Y:S05]  /*21280*/  BSYNC B1 ;  /* 0x0000000000017941 */ /* 0x000fea0003800000 */
.L_x_1831:
[----:B0---4-:R0:W4:Y:S01]  /*21290*/  SHFL.IDX PT, R11, R86, 0x2, 0x181f ;  /* 0x00581f00560b7f89 */ /* 0x01112200000e0000 */
        /* <DEDUP_REMOVED lines=9> */
[-C--:B-----5:R-:W-:Y:S02]  /*21330*/  @!P2 LEA R4, P5, R201, R10.reuse, 0x1 ;  /* 0x0000000ac904a211 */ /* 0x0a0fe400078a08ff */
[-C--:B------:R-:W-:Y:S02]  /*21340*/  @!P1 LEA R6, P4, R22, R10.reuse, 0x1 ;  /* 0x0000000a16069211 */ /* 0x080fe400078808ff */
[-C--:B----4-:R-:W-:Y:S02]  /*21350*/  @!P3 LEA.HI.X R3, R18, R11.reuse, R19, 0x1, P6 ;  /* 0x0000000b1203b211 */ /* 0x090fe400030f0c13 */
        /* <DEDUP_REMOVED lines=8> */
.L_x_1834:
[----:B------:R-:W-:Y:S05]  /*213e0*/  BSYNC B1 ;  /* 0x0000000000017941 */ /* 0x000fea0003800000 */
.L_x_1833:
[----:B------:R-:W-:Y:S01]  /*213f0*/  VIADD R9, R9, 0x60 ;  /* 0x0000006009097836 */ /* 0x000fe20000000000 */
[----:B0---4-:R0:W4:Y:S04]  /*21400*/  SHFL.IDX PT, R11, R86, 0x3, 0x181f ;  /* 0x00781f00560b7f89 */ /* 0x01112800000e0000 */
[----:B------:R-:W-:Y:S01]  /*21410*/  ISETP.GE.AND P0, PT, R9, R8, PT ;  /* 0x000000080900720c */ /* 0x000fe20003f06270 */
[----:B--23--:R-:W2:-:S12]  /*21420*/  SHFL.IDX PT, R24, R24, 0x3, 0x181f ;  /* 0x00781f0018187f89 */ /* 0x00ce9800000e0000 */
[----:B0-----:R-:W-:Y:S05]  /*21430*/  @P0 BRA `(.L_x_1835) ;  /* 0x00000028002c0947 */ /* 0x001fea0003800000 */
[----:B------:R-:W-:Y:S02]  /*21440*/  ULDC UR4, c[0x0][0xac8] ;  /* 0x0002b20000047ab9 */ /* 0x000fe40000000800 */
[----:B------:R-:W-:Y:S02]  /*21450*/  ISETP.GE.AND P3, PT, R18, UR4, PT ;  /* 0x0000000412007c0c */ /* 0x000fe4000bf66270 */
[----:B------:R-:W-:Y:S02]  /*21460*/  ISETP.GE.AND P4, PT, R203, UR4, PT ;  /* 0x00000004cb007c0c */ /* 0x000fe4000bf86270 */
[----:B------:R-:W-:-:S09]  /*21470*/  ISETP.GE.AND P5, PT, R22, UR4, PT ;  /* 0x0000000416007c0c */ /* 0x000fd2000bfa6270 */
[-C--:B--2---:R-:W-:Y:S02]  /*21480*/  @!P3 LEA R2, P0, R18, R24.reuse, 0x1 ;  /* 0x000000181202b211 */ /* 0x084fe400078008ff */
[CC--:B-----5:R-:W-:Y:S02]  /*21490*/  @!P4 LEA R4, P1, R201.reuse, R24.reuse, 0x1 ;  /* 0x00000018c904c211 */ /* 0x0e0fe400078208ff */
[----:B------:R-:W-:Y:S02]  /*214a0*/  @!P5 LEA R6, P2, R22, R24, 0x1 ;  /* 0x000000181606d211 */ /* 0x000fe400078408ff */
[-C--:B----4-:R-:W-:Y:S02]  /*214b0*/  @!P3 LEA.HI.X R3, R18, R11.reuse, R19, 0x1, P0 ;  /* 0x0000000b1203b211 */ /* 0x090fe400000f0c13 */
        /* <DEDUP_REMOVED lines=11> */
.L_x_1828:
[----:B------:R-:W1:Y:S01]  /*21570*/  @P1 LDC R7, c[0x0][0xbec] ;  /* 0x0002fb00ff071b82 */ /* 0x000e620000000800 */
[----:B------:R-:W-:Y:S01]  /*21580*/  ULDC.64 UR4, c[0x0][0xb08] ;  /* 0x0002c20000047ab9 */ /* 0x000fe20000000a00 */
[----:B0-----:R-:W-:Y:S01]  /*21590*/  IMAD.MOV.U32 R12, RZ, RZ, R92 ;  /* 0x000000ffff0c7224 */ /* 0x001fe200078e005c */
[----:B------:R-:W-:Y:S01]  /*215a0*/  IADD3 R154, R225, 0xf0, RZ ;  /* 0x000000f0e19a7810 */ /* 0x000fe20007ffe0ff */
[----:B------:R-:W-:Y:S01]  /*215b0*/  IMAD R9, R9, UR4, RZ ;  /* 0x0000000409097c24 */ /* 0x000fe2000f8e02ff */
[C---:B------:R-:W-:Y:S01]  /*215c0*/  IADD3 R160, R225.reuse, 0xd8, RZ ;  /* 0x000000d8e1a07810 */ /* 0x040fe20007ffe0ff */
[C---:B------:R-:W-:Y:S01]  /*215d0*/  VIADD R158, R225.reuse, 0xe0 ;  /* 0x000000e0e19e7836 */ /* 0x040fe20000000000 */
[C---:B------:R-:W-:Y:S01]  /*215e0*/  IADD3 R166, R225.reuse, 0xc0, RZ ;  /* 0x000000c0e1a67810 */ /* 0x040fe20007ffe0ff */
[----:B------:R-:W0:Y:S01]  /*215f0*/  @P1 LDC R6, c[0x0][0xbf0] ;  /* 0x0002fc00ff061b82 */ /* 0x000e220000000800 */
[----:B------:R-:W-:Y:S01]  /*21600*/  IMAD R9, R0, UR5, R9 ;  /* 0x0000000500097c24 */ /* 0x000fe2000f8e0209 */
[C---:B------:R-:W-:Y:S01]  /*21610*/  IADD3 R172, R225.reuse, 0xa8, RZ ;  /* 0x000000a8e1ac7810 */ /* 0x040fe20007ffe0ff */
[C---:B------:R-:W-:Y:S01]  /*21620*/  VIADD R162, R225.reuse, 0xd0 ;  /* 0x000000d0e1a27836 */ /* 0x040fe20000000000 */
        /* <DEDUP_REMOVED lines=11> */
[----:B------:R-:W-:Y:S01]  /*216e0*/  VIADD R180, R225, 0x88 ;  /* 0x00000088e1b47836 */ /* 0x000fe20000000000 */
[----:B------:R-:W-:Y:S01]  /*216f0*/  BSSY B1, `(.L_x_1836) ;  /* 0x00000f6000017945 */ /* 0x000fe20003800000 */
[----:B-1----:R-:W-:Y:S01]  /*21700*/  @P1 IMAD.HI.U32 R7, R92, R7, RZ ;  /* 0x000000075c071227 */ /* 0x002fe200078e00ff */
[----:B------:R-:W-:-:S02]  /*21710*/  SHF.R.S32.HI R154, RZ, 0x1f, R154 ;  /* 0x0000001fff9a7819 */ /* 0x000fc4000001149a */
[----:B------:R-:W-:Y:S01]  /*21720*/  SHF.R.S32.HI R158, RZ, 0x1f, R158 ;  /* 0x0000001fff9e7819 */ /* 0x000fe2000001149e */
[C---:B------:R-:W-:Y:S01]  /*21730*/  VIADD R182, R225.reuse, 0x80 ;  /* 0x00000080e1b67836 */ /* 0x040fe20000000000 */
[----:B------:R-:W-:Y:S01]  /*21740*/  SHF.R.S32.HI R160, RZ, 0x1f, R160 ;  /* 0x0000001fffa07819 */ /* 0x000fe200000114a0 */
[----:B------:R-:W-:Y:S01]  /*21750*/  VIADD R186, R225, 0x70 ;  /* 0x00000070e1ba7836 */ /* 0x000fe20000000000 */
[----:B0-----:R-:W-:Y:S01]  /*21760*/  @P1 SHF.R.U32.HI R12, RZ, R6, R7 ;  /* 0x00000006ff0c1219 */ /* 0x001fe20000011607 */
[----:B------:R-:W-:Y:S01]  /*21770*/  IMAD.WIDE.U32 R6, R0, UR4, RZ ;  /* 0x0000000400067c25 */ /* 0x000fe2000f8e00ff */
[----:B------:R-:W-:Y:S01]  /*21780*/  ULDC.64 UR4, c[0x0][0xb38] ;  /* 0x0002ce0000047ab9 */ /* 0x000fe20000000a00 */
[----:B------:R-:W-:Y:S02]  /*21790*/  SHF.R.S32.HI R0, RZ, 0x1f, R10 ;  /* 0x0000001fff007819 */ /* 0x000fe4000001140a */
[----:B------:R-:W-:Y:S01]  /*217a0*/  IMAD.IADD R7, R7, 0x1, R9 ;  /* 0x0000000107077824 */ /* 0x000fe200078e0209 */
[----:B------:R-:W-:Y:S01]  /*217b0*/  SHF.R.S32.HI R9, RZ, 0x1f, R12 ;  /* 0x0000001fff097819 */ /* 0x000fe2000001140c */
[----:B------:R-:W-:Y:S01]  /*217c0*/  VIADD R188, R225, 0x68 ;  /* 0x00000068e1bc7836 */ /* 0x000fe20000000000 */
[----:B------:R-:W-:Y:S01]  /*217d0*/  SHF.R.S32.HI R162, RZ, 0x1f, R162 ;  /* 0x0000001fffa27819 */ /* 0x000fe200000114a2 */
[----:B------:R-:W-:Y:S01]  /*217e0*/  IMAD.WIDE.U32 R6, R226, UR4, R6 ;  /* 0x00000004e2067c25 */ /* 0x000fe2000f8e0006 */
[----:B------:R-:W-:-:S02]  /*217f0*/  SHF.R.S32.HI R164, RZ, 0x1f, R164 ;  /* 0x0000001fffa47819 */ /* 0x000fc400000114a4 */
[----:B------:R-:W-:Y:S01]  /*21800*/  SHF.R.S32.HI R166, RZ, 0x1f, R166 ;  /* 0x0000001fffa67819 */ /* 0x000fe200000114a6 */
[----:B------:R-:W-:Y:S01]  /*21810*/  IMAD R7, R226, UR5, R7 ;  /* 0x00000005e2077c24 */ /* 0x000fe2000f8e0207 */
[----:B------:R-:W-:Y:S01]  /*21820*/  ULDC.64 UR4, c[0x0][0xb40] ;  /* 0x0002d00000047ab9 */ /* 0x000fe20000000a00 */
[C---:B------:R-:W-:Y:S01]  /*21830*/  VIADD R192, R225.reuse, 0x58 ;  /* 0x00000058e1c07836 */ /* 0x040fe20000000000 */
[----:B------:R-:W-:Y:S01]  /*21840*/  SHF.R.S32.HI R168, RZ, 0x1f, R168 ;  /* 0x0000001fffa87819 */ /* 0x000fe200000114a8 */
[----:B------:R-:W-:Y:S01]  /*21850*/  IMAD R0, R0, UR4, RZ ;  /* 0x0000000400007c24 */ /* 0x000fe2000f8e02ff */
[----:B------:R-:W-:Y:S01]  /*21860*/  SHF.R.S32.HI R170, RZ, 0x1f, R170 ;  /* 0x0000001fffaa7819 */ /* 0x000fe200000114aa */
[C---:B------:R-:W-:Y:S01]  /*21870*/  IMAD.WIDE.U32 R6, R10.reuse, UR4, R6 ;  /* 0x000000040a067c25 */ /* 0x040fe2000f8e0006 */
[----:B------:R-:W-:Y:S02]  /*21880*/  SHF.R.S32.HI R172, RZ, 0x1f, R172 ;  /* 0x0000001fffac7819 */ /* 0x000fe400000114ac */
[----:B------:R-:W-:Y:S01]  /*21890*/  SHF.R.S32.HI R174, RZ, 0x1f, R174 ;  /* 0x0000001fffae7819 */ /* 0x000fe200000114ae */
[----:B------:R-:W-:Y:S01]  /*218a0*/  IMAD R0, R10, UR5, R0 ;  /* 0x000000050a007c24 */ /* 0x000fe2000f8e0200 */
[----:B------:R-:W-:Y:S01]  /*218b0*/  ULDC.64 UR4, c[0x0][0xb48] ;  /* 0x0002d20000047ab9 */ /* 0x000fe20000000a00 */
[----:B------:R-:W-:Y:S01]  /*218c0*/  VIADD R194, R225, 0x50 ;  /* 0x00000050e1c27836 */ /* 0x000fe20000000000 */
[----:B------:R-:W-:Y:S01]  /*218d0*/  SHF.R.S32.HI R176, RZ, 0x1f, R176 ;  /* 0x0000001fffb07819 */ /* 0x000fe200000114b0 */
[----:B------:R-:W-:Y:S01]  /*218e0*/  IMAD.IADD R7, R7, 0x1, R0 ;  /* 0x0000000107077824 */ /* 0x000fe200078e0200 */
[----:B------:R-:W-:Y:S01]  /*218f0*/  SHF.R.S32.HI R178, RZ, 0x1f, R178 ;  /* 0x0000001fffb27819 */ /* 0x000fe200000114b2 */
[----:B------:R-:W-:Y:S01]  /*21900*/  IMAD.MOV R0, RZ, RZ, -R12 ;  /* 0x000000ffff007224 */ /* 0x000fe200078e0a0c */
[----:B------:R-:W-:Y:S01]  /*21910*/  SHF.R.S32.HI R180, RZ, 0x1f, R180 ;  /* 0x0000001fffb47819 */ /* 0x000fe200000114b4 */
[----:B------:R-:W-:Y:S01]  /*21920*/  IMAD.WIDE.U32 R6, R157, UR4, R6 ;  /* 0x000000049d067c25 */ /* 0x000fe2000f8e0006 */
[----:B------:R-:W-:-:S02]  /*21930*/  SHF.R.S32.HI R182, RZ, 0x1f, R182 ;  /* 0x0000001fffb67819 */ /* 0x000fc400000114b6 */
[----:B------:R-:W-:Y:S01]  /*21940*/  SHF.R.S32.HI R184, RZ, 0x1f, R184 ;  /* 0x0000001fffb87819 */ /* 0x000fe200000114b8 */
[----:B------:R-:W-:Y:S01]  /*21950*/  IMAD R7, R157, UR5, R7 ;  /* 0x000000059d077c24 */ /* 0x000fe2000f8e0207 */
[----:B------:R-:W-:Y:S01]  /*21960*/  ULDC.64 UR4, c[0x0][0xb30] ;  /* 0x0002cc0000047ab9 */ /* 0x000fe20000000a00 */
[----:B------:R-:W-:Y:S01]  /*21970*/  IMAD R0, R156, R0, R92 ;  /* 0x000000009c007224 */ /* 0x000fe200078e025c */
        /* <DEDUP_REMOVED lines=10> */
[----:B------:R-:W-:Y:S01]  /*21a20*/  IMAD R10, R10, UR4, RZ ;  /* 0x000000040a0a7c24 */ /* 0x000fe2000f8e02ff */
[----:B------:R-:W-:Y:S01]  /*21a30*/  IADD3 R7, R7, R9, RZ ;  /* 0x0000000907077210 */ /* 0x000fe20007ffe0ff */
[----:B------:R-:W-:Y:S01]  /*21a40*/  VIADD R156, R225, 0xe8 ;  /* 0x000000e8e19c7836 */ /* 0x000fe20000000000 */
[----:B------:R-:W-:Y:S01]  /*21a50*/  SHF.R.S32.HI R92, RZ, 0x1f, R92 ;  /* 0x0000001fff5c7819 */ /* 0x000fe2000001145c */
[C---:B------:R-:W-:Y:S01]  /*21a60*/  IMAD R10, R0.reuse, UR5, R10 ;  /* 0x00000005000a7c24 */ /* 0x040fe2000f8e020a */
[----:B------:R-:W-:Y:S01]  /*21a70*/  SHF.R.S32.HI R194, RZ, 0x1f, R194 ;  /* 0x0000001fffc27819 */ /* 0x000fe200000114c2 */
[----:B------:R-:W-:Y:S01]  /*21a80*/  IMAD.WIDE.U32 R6, R0, UR4, R6 ;  /* 0x0000000400067c25 */ /* 0x000fe2000f8e0006 */
[----:B------:R-:W-:Y:S01]  /*21a90*/  ULDC.64 UR4, c[0x0][0xb00] ;  /* 0x0002c00000047ab9 */ /* 0x000fe20000000a00 */
[----:B------:R-:W-:-:S02]  /*21aa0*/  SHF.R.S32.HI R156, RZ, 0x1f, R156 ;  /* 0x0000001fff9c7819 */ /* 0x000fc4000001149c */
[----:B------:R-:W-:Y:S01]  /*21ab0*/  IMAD.IADD R9, R7, 0x1, R10 ;  /* 0x0000000107097824 */ /* 0x000fe200078e020a */
[C---:B------:R-:W-:Y:S01]  /*21ac0*/  LEA R0, P0, R6.reuse, UR4, 0x2 ;  /* 0x0000000406007c11 */ /* 0x040fe2000f8010ff */
[C---:B------:R-:W-:Y:S01]  /*21ad0*/  VIADD R198, R225.reuse, 0x40 ;  /* 0x00000040e1c67836 */ /* 0x040fe20000000000 */
[----:B------:R-:W-:Y:S01]  /*21ae0*/  SHF.R.S32.HI R196, RZ, 0x1f, R196 ;  /* 0x0000001fffc47819 */ /* 0x000fe200000114c4 */
[----:B------:R-:W-:Y:S01]  /*21af0*/  VIADD R206, R225, 0x38 ;  /* 0x00000038e1ce7836 */ /* 0x000fe20000000000 */
[----:B------:R-:W-:Y:S01]  /*21b00*/  LEA.HI.X R9, R6, UR5, R9, 0x2, P0 ;  /* 0x0000000506097c11 */ /* 0x000fe200080f1409 */
[----:B------:R-:W-:Y:S01]  /*21b10*/  VIADD R6, R17, 0x30820 ;  /* 0x0003082011067836 */ /* 0x000fe20000000000 */
[----:B------:R-:W-:Y:S01]  /*21b20*/  ISETP.GE.AND P0, PT, R20, R8, PT ;  /* 0x000000081400720c */ /* 0x000fe20003f06270 */
[C---:B------:R-:W-:Y:S01]  /*21b30*/  VIADD R210, R225.reuse, 0x28 ;  /* 0x00000028e1d27836 */ /* 0x040fe20000000000 */
[----:B------:R0:W1:Y:S01]  /*21b40*/  SHFL.IDX PT, R20, R0, RZ, 0x1c1f ;  /* 0x001c1fff00147589 */ /* 0x00006200000e0000 */
[C---:B------:R-:W-:Y:S01]  /*21b50*/  VIADD R212, R225.reuse, 0x20 ;  /* 0x00000020e1d47836 */ /* 0x040fe20000000000 */
[----:B------:R-:W-:Y:S01]  /*21b60*/  PRMT R6, RZ, 0x654, R6 ;  /* 0x00000654ff067816 */ /* 0x000fe20000000006 */
[C---:B------:R-:W-:Y:S01]  /*21b70*/  VIADD R216, R225.reuse, 0x10 ;  /* 0x00000010e1d87836 */ /* 0x040fe20000000000 */
[----:B------:R0:W2:Y:S01]  /*21b80*/  SHFL.IDX PT, R10, R9, RZ, 0x1c1f ;  /* 0x001c1fff090a7589 */ /* 0x0000a200000e0000 */
[C---:B------:R-:W-:Y:S01]  /*21b90*/  VIADD R219, R225.reuse, 0x8 ;  /* 0x00000008e1db7836 */ /* 0x040fe20000000000 */
[----:B------:R0:W-:Y:S01]  /*21ba0*/  SYNCS.ARRIVE.TRANS64.RED.A1T0 RZ, [R6+URZ], RZ ;  /* 0x000000ff06ff79a7 */ /* 0x0001e2000810043f */
        /* <DEDUP_REMOVED lines=18> */
[----:B------:R-:W-:-:S02]  /*21cd0*/  VIADD R169, R225, 0xb0 ;  /* 0x000000b0e1a97836 */ /* 0x000fc40000000000 */
[C---:B------:R-:W-:Y:S02]  /*21ce0*/  VIADD R171, R225.reuse, 0xa8 ;  /* 0x000000a8e1ab7836 */ /* 0x040fe40000000000 */
[C---:B------:R-:W-:Y:S02]  /*21cf0*/  VIADD R173, R225.reuse, 0xa0 ;  /* 0x000000a0e1ad7836 */ /* 0x040fe40000000000 */
[C---:B------:R-:W-:Y:S02]  /*21d00*/  VIADD R175, R225.reuse, 0x98 ;  /* 0x00000098e1af7836 */ /* 0x040fe40000000000 */
[C---:B------:R-:W-:Y:S02]  /*21d10*/  VIADD R177, R225.reuse, 0x90 ;  /* 0x00000090e1b17836 */ /* 0x040fe40000000000 */
[C---:B------:R-:W-:Y:S02]  /*21d20*/  VIADD R179, R225.reuse, 0x88 ;  /* 0x00000088e1b37836 */ /* 0x040fe40000000000 */
        /* <DEDUP_REMOVED lines=15> */
[----:B------:R-:W-:Y:S01]  /*21e20*/  VIADD R217, R225, 0x8 ;  /* 0x00000008e1d97836 */ /* 0x000fe20000000000 */
[----:B012---:R-:W-:Y:S06]  /*21e30*/  @P0 BRA `(.L_x_1837) ;  /* 0x0000000800040947 */ /* 0x007fec0003800000 */
[----:B------:R-:W-:Y:S02]  /*21e40*/  ULDC UR4, c[0x0][0xac8] ;  /* 0x0002b20000047ab9 */ /* 0x000fe40000000800 */
[----:B------:R-:W-:Y:S02]  /*21e50*/  ISETP.GE.AND P0, PT, R225, UR4, PT ;  /* 0x00000004e1007c0c */ /* 0x000fe4000bf06270 */
[----:B------:R-:W-:Y:S02]  /*21e60*/  ISETP.GE.AND P5, PT, R191, UR4, PT ;  /* 0x00000004bf007c0c */ /* 0x000fe4000bfa6270 */
[----:B------:R-:W-:Y:S02]  /*21e70*/  ISETP.GE.AND P4, PT, R189, UR4, PT ;  /* 0x00000004bd007c0c */ /* 0x000fe4000bf86270 */
[----:B------:R-:W-:-:S07]  /*21e80*/  ISETP.GE.AND P3, PT, R187, UR4, PT ;  /* 0x00000004bb007c0c */ /* 0x000fce000bf66270 */
[----:B------:R-:W-:-:S04]  /*21e90*/  @!P0 LEA R6, P1, R225, R20, 0x2 ;  /* 0x00000014e1068211 */ /* 0x000fc800078210ff */
[----:B------:R-:W-:-:S05]  /*21ea0*/  @!P0 LEA.HI.X R7, R225, R10, R220, 0x2, P1 ;  /* 0x0000000ae1078211 */ /* 0x000fca00008f14dc */
        /* <DEDUP_REMOVED lines=55> */
[----:B------:R-:W-:Y:S02]  /*22220*/  @!P0 LEA.HI.X R7, R185, R10, R186, 0x2, P4 ;  /* 0x0000000ab9078211 */ /* 0x000fe400020f14ba */
[----:B------:R-:W-:Y:S02]  /*22230*/  ISETP.GE.AND P4, PT, R177, UR4, PT ;  /* 0x00000004b1007c0c */ /* 0x000fe4000bf86270 */
[-C--:B-1----:R-:W-:Y:S01]  /*22240*/  @!P1 LEA R12, P5, R183, R20.reuse, 0x2 ;  /* 0x00000014b70c9211 */ /* 0x082fe200078a10ff */
[----:B------:R0:W-:Y:S01]  /*22250*/  @!P0 ST.E.64 desc[UR60][R6.64], R80 ;  /* 0x0000005006008985 */ /* 0x0001e2000c101b3c */
[----:B--2---:R-:W-:Y:S02]  /*22260*/  @!P2 LEA R14, P6, R181, R20, 0x2 ;  /* 0x00000014b50ea211 */ /* 0x004fe400078c10ff */
        /* <DEDUP_REMOVED lines=12> */
[----:B------:R-:W-:Y:S02]  /*22330*/  ISETP.GE.AND P0, PT, R169, UR4, PT ;  /* 0x00000004a9007c0c */ /* 0x000fe4000bf06270 */
[----:B--2---:R-:W-:Y:S01]  /*22340*/  @!P5 LEA R14, P6, R175, R20, 0x2 ;  /* 0x00000014af0ed211 */ /* 0x004fe200078c10ff */
[----:B------:R1:W-:Y:S01]  /*22350*/  @!P4 ST.E.64 desc[UR60][R12.64], R96 ;  /* 0x000000600c00c985 */ /* 0x0003e2000c101b3c */
[----:B------:R-:W-:Y:S02]  /*22360*/  ISETP.GE.AND P4, PT, R165, UR4, PT ;  /* 0x00000004a5007c0c */ /* 0x000fe4000bf86270 */
[----:B------:R-:W-:Y:S02]  /*22370*/  @!P5 LEA.HI.X R15, R175, R10, R176, 0x2, P6 ;  /* 0x0000000aaf0fd211 */ /* 0x000fe400030f14b0 */
[----:B0-----:R-:W-:-:S03]  /*22380*/  @!P2 LEA R2, P6, R173, R20, 0x2 ;  /* 0x00000014ad02a211 */ /* 0x001fc600078c10ff */
[----:B------:R-:W-:Y:S01]  /*22390*/  @!P5 ST.E.64 desc[UR60][R14.64], R100 ;  /* 0x000000640e00d985 */ /* 0x000fe2000c101b3c */
[----:B------:R-:W-:Y:S02]  /*223a0*/  @!P1 LEA R6, P3, R171, R20, 0x2 ;  /* 0x00000014ab069211 */ /* 0x000fe400078610ff */
[----:B------:R-:W-:Y:S02]  /*223b0*/  ISETP.GE.AND P5, PT, R167, UR4, PT ;  /* 0x00000004a7007c0c */ /* 0x000fe4000bfa6270 */
[----:B------:R-:W-:Y:S02]  /*223c0*/  @!P2 LEA.HI.X R3, R173, R10, R174, 0x2, P6 ;  /* 0x0000000aad03a211 */ /* 0x000fe400030f14ae */
[----:B-1----:R-:W-:Y:S02]  /*223d0*/  @!P0 LEA R12, P6, R169, R20, 0x2 ;  /* 0x00000014a90c8211 */ /* 0x002fe400078c10ff */
        /* <DEDUP_REMOVED lines=8> */
[----:B-1----:R-:W-:-:S02]  /*22460*/  @!P4 LEA R6, P2, R165, R20, 0x2 ;  /* 0x00000014a506c211 */ /* 0x002fc400078410ff */
[----:B------:R-:W-:Y:S02]  /*22470*/  @!P5 LEA.HI.X R3, R167, R10, R168, 0x2, P1 ;  /* 0x0000000aa703d211 */ /* 0x000fe400008f14a8 */
[----:B--2---:R-:W-:Y:S02]  /*22480*/  @!P3 LEA R12, P6, R163, R20, 0x2 ;  /* 0x00000014a30cb211 */ /* 0x004fe400078c10ff */
        /* <DEDUP_REMOVED lines=10> */
[----:B------:R-:W-:Y:S02]  /*22530*/  @!P0 LEA.HI.X R3, R161, R10, R162, 0x2, P5 ;  /* 0x0000000aa1038211 */ /* 0x000fe400028f14a2 */
[----:B------:R-:W-:Y:S02]  /*22540*/  ISETP.GE.AND P5, PT, R24, UR4, PT ;  /* 0x0000000418007c0c */ /* 0x000fe4000bfa6270 */
[C---:B-1----:R-:W-:Y:S01]  /*22550*/  @!P1 LEA R6, P6, R159.reuse, R20, 0x2 ;  /* 0x000000149f069211 */ /* 0x042fe200078c10ff */
[----:B------:R0:W-:Y:S03]  /*22560*/  @!P0 ST.E.64 desc[UR60][R2.64], R128 ;  /* 0x0000008002008985 */ /* 0x0001e6000c101b3c */
[----:B------:R-:W-:Y:S02]  /*22570*/  @!P1 LEA.HI.X R7, R159, R10, R160, 0x2, P6 ;  /* 0x0000000a9f079211 */ /* 0x000fe400030f14a0 */
[----:B--2---:R-:W-:-:S03]  /*22580*/  @!P3 LEA R12, P6, R155, R20, 0x2 ;  /* 0x000000149b0cb211 */ /* 0x004fc600078c10ff */
[----:B------:R1:W-:Y:S01]  /*22590*/  @!P1 ST.E.64 desc[UR60][R6.64], R132 ;  /* 0x0000008406009985 */ /* 0x0003e2000c101b3c */
[----:B------:R-:W-:Y:S02]  /*225a0*/  @!P3 LEA.HI.X R13, R155, R10, R156, 0x2, P6 ;  /* 0x0000000a9b0db211 */ /* 0x000fe400030f149c */
[----:B0-----:R-:W-:-:S04]  /*225b0*/  @!P4 LEA R2, P0, R157, R20, 0x2 ;  /* 0x000000149d02c211 */ /* 0x001fc800078010ff */
[----:B------:R-:W-:Y:S02]  /*225c0*/  @!P4 LEA.HI.X R3, R157, R10, R158, 0x2, P0 ;  /* 0x0000000a9d03c211 */ /* 0x000fe400000f149e */
[----:B-1----:R-:W-:-:S03]  /*225d0*/  @!P2 LEA R6, P1, R93, R20, 0x2 ;  /* 0x000000145d06a211 */ /* 0x002fc600078210ff */
[----:B------:R0:W-:Y:S01]  /*225e0*/  @!P4 ST.E.64 desc[UR60][R2.64], R136 ;  /* 0x000000880200c985 */ /* 0x0001e2000c101b3c */
[C---:B------:R-:W-:Y:S02]  /*225f0*/  @!P5 LEA R20, P0, R24.reuse, R20, 0x2 ;  /* 0x000000141814d211 */ /* 0x040fe400078010ff */
[-C--:B------:R-:W-:Y:S01]  /*22600*/  @!P2 LEA.HI.X R7, R93, R10.reuse, R154, 0x2, P1 ;  /* 0x0000000a5d07a211 */ /* 0x080fe200008f149a */
[----:B------:R0:W-:Y:S01]  /*22610*/  @!P3 ST.E.64 desc[UR60][R12.64], R140 ;  /* 0x0000008c0c00b985 */ /* 0x0001e2000c101b3c */
[----:B------:R-:W-:-:S03]  /*22620*/  @!P5 LEA.HI.X R21, R24, R10, R92, 0x2, P0 ;  /* 0x0000000a1815d211 */ /* 0x000fc600000f145c */
[----:B------:R0:W-:Y:S04]  /*22630*/  @!P2 ST.E.64 desc[UR60][R6.64], R144 ;  /* 0x000000900600a985 */ /* 0x0001e8000c101b3c */
[----:B------:R0:W-:Y:S02]  /*22640*/  @!P5 ST.E.64 desc[UR60][R20.64], R148 ;  /* 0x000000941400d985 */ /* 0x0001e4000c101b3c */
.L_x_1837:
[----:B------:R-:W-:Y:S05]  /*22650*/  BSYNC B1 ;  /* 0x0000000000017941 */ /* 0x000fea0003800000 */
.L_x_1836:
[----:B------:R-:W-:Y:S01]  /*22660*/  ISETP.GE.AND P0, PT, R11, R8, PT ;  /* 0x000000080b00720c */ /* 0x000fe20003f06270 */
[----:B------:R-:W1:Y:S04]  /*22670*/  SHFL.IDX PT, R9, R9, 0x1, 0x1c1f ;  /* 0x003c1f0009097f89 */ /* 0x000e6800000e0000 */
[----:B------:R-:W2:Y:S08]  /*22680*/  SHFL.IDX PT, R0, R0, 0x1, 0x1c1f ;  /* 0x003c1f0000007f89 */ /* 0x000eb000000e0000 */
[----:B------:R-:W-:Y:S05]  /*22690*/  @P0 BRA `(.L_x_1835) ;  /* 0x0000001400940947 */ /* 0x000fea0003800000 */
[----:B------:R-:W-:Y:S02]  /*226a0*/  ULDC UR4, c[0x0][0xac8] ;  /* 0x0002b20000047ab9 */ /* 0x000fe40000000800 */
[----:B------:R-:W-:Y:S02]  /*226b0*/  ISETP.GE.AND P4, PT, R225, UR4, PT ;  /* 0x00000004e1007c0c */ /* 0x000fe4000bf86270 */
[----:B------:R-:W-:Y:S02]  /*226c0*/  ISETP.GE.AND P2, PT, R217, UR4, PT ;  /* 0x00000004d9007c0c */ /* 0x000fe4000bf46270 */
[----:B------:R-:W-:Y:S02]  /*226d0*/  ISETP.GE.AND P1, PT, R215, UR4, PT ;  /* 0x00000004d7007c0c */ /* 0x000fe4000bf26270 */
[----:B------:R-:W-:-:S07]  /*226e0*/  ISETP.GE.AND P0, PT, R213, UR4, PT ;  /* 0x00000004d5007c0c */ /* 0x000fce000bf06270 */
[----:B0-2---:R-:W-:-:S04]  /*226f0*/  @!P4 LEA R2, P3, R225, R0, 0x2 ;  /* 0x00000000e102c211 */ /* 0x005fc800078610ff */
[----:B-1----:R-:W-:Y:S02]  /*22700*/  @!P4 LEA.HI.X R3, R225, R9, R220, 0x2, P3 ;  /* 0x00000009e103c211 */ /* 0x002fe400018f14dc */
[----:B------:R-:W-:-:S03]  /*22710*/  ISETP.GE.AND P3, PT, R211, UR4, PT ;  /* 0x00000004d3007c0c */ /* 0x000fc6000bf66270 */
[----:B------:R0:W-:Y:S01]  /*22720*/  @!P4 ST.E.64 desc[UR60][R2.64], R4 ;  /* 0x000000040200c985 */ /* 0x0001e2000c101b3c */
[----:B------:R-:W-:Y:S02]  /*22730*/  ISETP.GE.AND P4, PT, R209, UR4, PT ;  /* 0x00000004d1007c0c */ /* 0x000fe4000bf86270 */
[-C--:B0-----:R-:W-:Y:S02]  /*22740*/  @!P2 LEA R2, P6, R217, R0.reuse, 0x2 ;  /* 0x00000000d902a211 */ /* 0x081fe400078c10ff */
[-C--:B------:R-:W-:Y:S02]  /*22750*/  @!P1 LEA R4, P5, R215, R0.reuse, 0x2 ;  /* 0x00000000d7049211 */ /* 0x080fe400078a10ff */
[-C--:B------:R-:W-:Y:S02]  /*22760*/  @!P2 LEA.HI.X R3, R217, R9.reuse, R219, 0x2, P6 ;  /* 0x00000009d903a211 */ /* 0x080fe400030f14db */
[----:B------:R-:W-:Y:S02]  /*22770*/  @!P0 LEA R6, P6, R213, R0, 0x2 ;  /* 0x00000000d5068211 */ /* 0x000fe400078c10ff */
        /* <DEDUP_REMOVED lines=9> */
[-C--:B------:R-:W-:Y:S02]  /*22810*/  @!P3 LEA.HI.X R3, R211, R9.reuse, R212, 0x2, P1 ;  /* 0x00000009d303b211 */ /* 0x080fe400008f14d4 */
[----:B------:R-:W-:Y:S02]  /*22820*/  ISETP.GE.AND P1, PT, R197, UR4, PT ;  /* 0x00000004c5007c0c */ /* 0x000fe4000bf26270 */
[----:B------:R-:W-:Y:S01]  /*22830*/  @!P4 LEA.HI.X R5, R209, R9, R210, 0x2, P2 ;  /* 0x00000009d105c211 */ /* 0x000fe200010f14d2 */
[----:B------:R0:W-:Y:S01]  /*22840*/  @!P3 ST.E.64 desc[UR60][R2.64], R42 ;  /* 0x0000002a0200b985 */ /* 0x0001e2000c101b3c */
[----:B------:R-:W-:Y:S02]  /*22850*/  ISETP.GE.AND P2, PT, R195, UR4, PT ;  /* 0x00000004c3007c0c */ /* 0x000fe4000bf46270 */
[----:B--2---:R-:W-:Y:S01]  /*22860*/  @!P5 LEA R6, P6, R207, R0, 0x2 ;  /* 0x00000000cf06d211 */ /* 0x004fe200078c10ff */
[----:B------:R1:W-:Y:S01]  /*22870*/  @!P4 ST.E.64 desc[UR60][R4.64], R46 ;  /* 0x0000002e0400c985 */ /* 0x0003e2000c101b3c */
[----:B------:R-:W-:-:S02]  /*22880*/  ISETP.GE.AND P3, PT, R193, UR4, PT ;  /* 0x00000004c1007c0c */ /* 0x000fc4000bf66270 */
[----:B------:R-:W-:Y:S02]  /*22890*/  @!P5 LEA.HI.X R7, R207, R9, R208, 0x2, P6 ;  /* 0x00000009cf07d211 */ /* 0x000fe400030f14d0 */
[----:B------:R-:W-:-:S03]  /*228a0*/  ISETP.GE.AND P4, PT, R191, UR4, PT ;  /* 0x00000004bf007c0c */ /* 0x000fc6000bf86270 */
[----:B------:R2:W-:Y:S01]  /*228b0*/  @!P5 ST.E.64 desc[UR60][R6.64], R50 ;  /* 0x000000320600d985 */ /* 0x0005e2000c101b3c */
[-C--:B0-----:R-:W-:Y:S02]  /*228c0*/  @!P0 LEA R2, P6, R199, R0.reuse, 0x2 ;  /* 0x00000000c7028211 */ /* 0x081fe400078c10ff */
[-C--:B-1----:R-:W-:Y:S02]  /*228d0*/  @!P1 LEA R4, P5, R197, R0.reuse, 0x2 ;  /* 0x00000000c5049211 */ /* 0x082fe400078a10ff */
[-C--:B------:R-:W-:Y:S02]  /*228e0*/  @!P0 LEA.HI.X R3, R199, R9.reuse, R206, 0x2, P6 ;  /* 0x00000009c7038211 */ /* 0x080fe400030f14ce */
[----:B------:R-:W-:Y:S02]  /*228f0*/  @!P1 LEA.HI.X R5, R197, R9, R198, 0x2, P5 ;  /* 0x00000009c5059211 */ /* 0x000fe400028f14c6 */
[----:B------:R-:W-:Y:S01]  /*22900*/  ISETP.GE.AND P5, PT, R189, UR4, PT ;  /* 0x00000004bd007c0c */ /* 0x000fe2000bfa6270 */
[----:B------:R0:W-:Y:S01]  /*22910*/  @!P0 ST.E.64 desc[UR60][R2.64], R54 ;  /* 0x0000003602008985 */ /* 0x0001e2000c101b3c */
[----:B--2---:R-:W-:-:S02]  /*22920*/  @!P2 LEA R6, P6, R195, R0, 0x2 ;  /* 0x00000000c306a211 */ /* 0x004fc400078c10ff */
[----:B------:R-:W-:Y:S01]  /*22930*/  ISETP.GE.AND P0, PT, R187, UR4, PT ;  /* 0x00000004bb007c0c */ /* 0x000fe2000bf06270 */
[----:B------:R1:W-:Y:S01]  /*22940*/  @!P1 ST.E.64 desc[UR60][R4.64], R58 ;  /* 0x0000003a04009985 */ /* 0x0003e2000c101b3c */
        /* <DEDUP_REMOVED lines=9> */
[----:B--2---:R-:W-:-:S03]  /*229e0*/  @!P5 LEA R6, P6, R189, R0, 0x2 ;  /* 0x00000000bd06d211 */ /* 0x004fc600078c10ff */
[----:B------:R1:W-:Y:S01]  /*229f0*/  @!P4 ST.E.64 desc[UR60][R4.64], R70 ;  /* 0x000000460400c985 */ /* 0x0003e2000c101b3c */
[----:B------:R-:W-:-:S05]  /*22a00*/  @!P5 LEA.HI.X R7, R189, R9, R190, 0x2, P6 ;  /* 0x00000009bd07d211 */ /* 0x000fca00030f14be */
[----:B------:R2:W-:Y:S01]  /*22a10*/  @!P5 ST.E.64 desc[UR60][R6.64], R74 ;  /* 0x0000004a0600d985 */ /* 0x0005e2000c101b3c */
[----:B------:R-:W-:Y:S02]  /*22a20*/  ISETP.GE.AND P5, PT, R181, UR4, PT ;  /* 0x00000004b5007c0c */ /* 0x000fe4000bfa6270 */
[----:B0-----:R-:W-:-:S04]  /*22a30*/  @!P0 LEA R2, P4, R187, R0, 0x2 ;  /* 0x00000000bb028211 */ /* 0x001fc800078810ff */
[-C--:B------:R-:W-:Y:S02]  /*22a40*/  @!P0 LEA.HI.X R3, R187, R9.reuse, R188, 0x2, P4 ;  /* 0x00000009bb038211 */ /* 0x080fe400020f14bc */
        /* <DEDUP_REMOVED lines=16> */
[-C--:B------:R-:W-:Y:S02]  /*22b50*/  @!P4 LEA.HI.X R5, R179, R9.reuse, R180, 0x2, P0 ;  /* 0x00000009b305c211 */ /* 0x080fe400000f14b4 */
[----:B------:R-:W-:Y:S02]  /*22b60*/  ISETP.GE.AND P0, PT, R171, UR4, PT ;  /* 0x00000004ab007c0c */ /* 0x000fe4000bf06270 */
[----:B--2---:R-:W-:Y:S01]  /*22b70*/  @!P3 LEA R6, P6, R177, R0, 0x2 ;  /* 0x00000000b106b211 */ /* 0x004fe200078c10ff */
[----:B------:R1:W-:Y:S01]  /*22b80*/  @!P4 ST.E.64 desc[UR60][R4.64], R94 ;  /* 0x0000005e0400c985 */ /* 0x0003e2000c101b3c */
[----:B------:R-:W-:Y:S02]  /*22b90*/  ISETP.GE.AND P4, PT, R167, UR4, PT ;  /* 0x00000004a7007c0c */ /* 0x000fe4000bf86270 */
[----:B------:R-:W-:-:S02]  /*22ba0*/  @!P3 LEA.HI.X R7, R177, R9, R178, 0x2, P6 ;  /* 0x00000009b107b211 */ /* 0x000fc400030f14b2 */
[----:B0-----:R-:W-:-:S03]  /*22bb0*/  @!P2 LEA R2, P6, R175, R0, 0x2 ;  /* 0x00000000af02a211 */ /* 0x001fc600078c10ff */
[----:B------:R0:W-:Y:S01]  /*22bc0*/  @!P3 ST.E.64 desc[UR60][R6.64], R98 ;  /* 0x000000620600b985 */ /* 0x0001e2000c101b3c */
[----:B------:R-:W-:Y:S02]  /*22bd0*/  @!P2 LEA.HI.X R3, R175, R9, R176, 0x2, P6 ;  /* 0x00000009af03a211 */ /* 0x000fe400030f14b0 */
[----:B-1----:R-:W-:-:S03]  /*22be0*/  @!P1 LEA R4, P3, R173, R0, 0x2 ;  /* 0x00000000ad049211 */ /* 0x002fc600078610ff */
[----:B------:R1:W-:Y:S01]  /*22bf0*/  @!P2 ST.E.64 desc[UR60][R2.64], R102 ;  /* 0x000000660200a985 */ /* 0x0003e2000c101b3c */
[-C--:B------:R-:W-:Y:S02]  /*22c00*/  @!P1 LEA.HI.X R5, R173, R9.reuse, R174, 0x2, P3 ;  /* 0x00000009ad059211 */ /* 0x080fe400018f14ae */
[----:B------:R-:W-:Y:S02]  /*22c10*/  ISETP.GE.AND P3, PT, R165, UR4, PT ;  /* 0x00000004a5007c0c */ /* 0x000fe4000bf66270 */
[CC--:B0-----:R-:W-:Y:S01]  /*22c20*/  @!P0 LEA R6, P6, R171.reuse, R0.reuse, 0x2 ;  /* 0x00000000ab068211 */ /* 0x0c1fe200078c10ff */
[----:B------:R0:W-:Y:S03]  /*22c30*/  @!P1 ST.E.64 desc[UR60][R4.64], R106 ;  /* 0x0000006a04009985 */ /* 0x0001e6000c101b3c */
[----:B------:R-:W-:Y:S02]  /*22c40*/  @!P0 LEA.HI.X R7, R171, R9, R172, 0x2, P6 ;  /* 0x00000009ab078211 */ /* 0x000fe400030f14ac */
[----:B-1----:R-:W-:-:S03]  /*22c50*/  @!P5 LEA R2, P1, R169, R0, 0x2 ;  /* 0x00000000a902d211 */ /* 0x002fc600078210ff */
        /* <DEDUP_REMOVED lines=8> */
[-C--:B-1----:R-:W-:Y:S01]  /*22ce0*/  @!P3 LEA R6, P6, R165, R0.reuse, 0x2 ;  /* 0x00000000a506b211 */ /* 0x082fe200078c10ff */
[----:B------:R1:W-:Y:S01]  /*22cf0*/  @!P4 ST.E.64 desc[UR60][R4.64], R118 ;  /* 0x000000760400c985 */ /* 0x0003e2000c101b3c */
[----:B------:R-:W-:Y:S02]  /*22d00*/  ISETP.GE.AND P4, PT, R159, UR4, PT ;  /* 0x000000049f007c0c */ /* 0x000fe4000bf86270 */
[----:B------:R-:W-:Y:S02]  /*22d10*/  @!P3 LEA.HI.X R7, R165, R9, R166, 0x2, P6 ;  /* 0x00000009a507b211 */ /* 0x000fe400030f14a6 */
[----:B0-----:R-:W-:-:S03]  /*22d20*/  @!P1 LEA R2, P6, R161, R0, 0x2 ;  /* 0x00000000a1029211 */ /* 0x001fc600078c10ff */
[----:B------:R0:W-:Y:S01]  /*22d30*/  @!P3 ST.E.64 desc[UR60][R6.64], R122 ;  /* 0x0000007a0600b985 */ /* 0x0001e2000c101b3c */
[----:B------:R-:W-:Y:S02]  /*22d40*/  ISETP.GE.AND P3, PT, R157, UR4, PT ;  /* 0x000000049d007c0c */ /* 0x000fe4000bf66270 */
[----:B------:R-:W-:Y:S02]  /*22d50*/  @!P1 LEA.HI.X R3, R161, R9, R162, 0x2, P6 ;  /* 0x00000009a1039211 */ /* 0x000fe400030f14a2 */
[----:B-1----:R-:W-:-:S04]  /*22d60*/  @!P0 LEA R4, P5, R163, R0, 0x2 ;  /* 0x00000000a3048211 */ /* 0x002fc800078a10ff */
[----:B------:R-:W-:Y:S02]  /*22d70*/  @!P0 LEA.HI.X R5, R163, R9, R164, 0x2, P5 ;  /* 0x00000009a3058211 */ /* 0x000fe400028f14a4 */
[----:B------:R-:W-:-:S03]  /*22d80*/  ISETP.GE.AND P5, PT, R93, UR4, PT ;  /* 0x000000045d007c0c */ /* 0x000fc6000bfa6270 */
[----:B------:R1:W-:Y:S04]  /*22d90*/  @!P0 ST.E.64 desc[UR60][R4.64], R126 ;  /* 0x0000007e04008985 */ /* 0x0003e8000c101b3c */
[----:B------:R2:W-:Y:S01]  /*22da0*/  @!P1 ST.E.64 desc[UR60][R2.64], R130 ;  /* 0x0000008202009985 */ /* 0x0005e2000c101b3c */
[----:B0-----:R-:W-:-:S04]  /*22db0*/  @!P2 LEA R6, P1, R155, R0, 0x2 ;  /* 0x000000009b06a211 */ /* 0x001fc800078210ff */
[-C--:B------:R-:W-:Y:S02]  /*22dc0*/  @!P2 LEA.HI.X R7, R155, R9.reuse, R156, 0x2, P1 ;  /* 0x000000099b07a211 */ /* 0x080fe400008f149c */
[-C--:B-1----:R-:W-:Y:S02]  /*22dd0*/  @!P4 LEA R4, P0, R159, R0.reuse, 0x2 ;  /* 0x000000009f04c211 */ /* 0x082fe400078010ff */
[-C--:B--2---:R-:W-:Y:S02]  /*22de0*/  @!P3 LEA R2, P6, R157, R0.reuse, 0x2 ;  /* 0x000000009d02b211 */ /* 0x084fe400078c10ff */
[-C--:B------:R-:W-:Y:S02]  /*22df0*/  @!P4 LEA.HI.X R5, R159, R9.reuse, R160, 0x2, P0 ;  /* 0x000000099f05c211 */ /* 0x080fe400000f14a0 */
[----:B------:R-:W-:Y:S02]  /*22e00*/  @!P5 LEA R10, P0, R93, R0, 0x2 ;  /* 0x000000005d0ad211 */ /* 0x000fe400078010ff */
[-C--:B------:R-:W-:Y:S01]  /*22e10*/  @!P3 LEA.HI.X R3, R157, R9.reuse, R158, 0x2, P6 ;  /* 0x000000099d03b211 */ /* 0x080fe200030f149e */
[----:B------:R0:W-:Y:S01]  /*22e20*/  @!P4 ST.E.64 desc[UR60][R4.64], R134 ;  /* 0x000000860400c985 */ /* 0x0001e2000c101b3c */
[----:B------:R-:W-:-:S02]  /*22e30*/  @!P5 LEA.HI.X R11, R93, R9, R154, 0x2, P0 ;  /* 0x000000095d0bd211 */ /* 0x000fc400000f149a */
[----:B------:R-:W-:Y:S01]  /*22e40*/  ISETP.GE.AND P0, PT, R24, UR4, PT ;  /* 0x0000000418007c0c */ /* 0x000fe2000bf06270 */
[----:B------:R0:W-:Y:S04]  /*22e50*/  @!P3 ST.E.64 desc[UR60][R2.64], R138 ;  /* 0x0000008a0200b985 */ /* 0x0001e8000c101b3c */
[----:B------:R0:W-:Y:S04]  /*22e60*/  @!P2 ST.E.64 desc[UR60][R6.64], R142 ;  /* 0x0000008e0600a985 */ /* 0x0001e8000c101b3c */
[----:B------:R0:W-:Y:S04]  /*22e70*/  @!P5 ST.E.64 desc[UR60][R10.64], R146 ;  /* 0x000000920a00d985 */ /* 0x0001e8000c101b3c */
[----:B------:R-:W-:Y:S05]  /*22e80*/  @P0 BRA `(.L_x_1835) ;  /* 0x0000000c00980947 */ /* 0x000fea0003800000 */
[----:B0-----:R-:W-:-:S04]  /*22e90*/  LEA R2, P0, R24, R0, 0x2 ;  /* 0x0000000018027211 */ /* 0x001fc800078010ff */
[----:B------:R-:W-:-:S05]  /*22ea0*/  LEA.HI.X R3, R24, R9, R92, 0x2, P0 ;  /* 0x0000000918037211 */ /* 0x000fca00000f145c */
[----:B------:R0:W-:Y:S01]  /*22eb0*/  ST.E.64 desc[UR60][R2.64], R150 ;  /* 0x0000009602007985 */ /* 0x0001e2000c101b3c */
[----:B------:R-:W-:Y:S05]  /*22ec0*/  BRA `(.L_x_1835) ;  /* 0x0000000c00887947 */ /* 0x000fea0003800000 */
.L_x_1826:
[----:B------:R-:W3:Y:S01]  /*22ed0*/  LDL R8, [R1+0x88] ;  /* 0x0000880001087983 */ /* 0x000ee20000100800 */
[----:B------:R-:W-:Y:S01]  /*22ee0*/  ULDC.64 UR4, c[0x0][0xc08] ;  /* 0x0003020000047ab9 */ /* 0x000fe20000000a00 */
[----:B------:R-:W3:Y:S01]  /*22ef0*/  LDC.64 R2, c[0x0][0xc00] ;  /* 0x00030000ff027b82 */ /* 0x000ee20000000a00 */
[----:B------:R-:W-:Y:S01]  /*22f00*/  ISETP.NE.U32.AND P0, PT, RZ, UR4, PT ;  /* 0x00000004ff007c0c */ /* 0x000fe2000bf05070 */
[----:B------:R-:W4:Y:S01]  /*22f10*/  LDL R7, [R1+0x84] ;  /* 0x0000840001077983 */ /* 0x000f220000100800 */
[----:B------:R-:W-:Y:S02]  /*22f20*/  IMAD.MOV.U32 R15, RZ, RZ, RZ ;  /* 0x000000ffff0f7224 */ /* 0x000fe400078e00ff */
[----:B------:R-:W-:Y:S01]  /*22f30*/  ISETP.NE.AND.EX P1, PT, RZ, UR5, PT, P0 ;  /* 0x00000005ff007c0c */ /* 0x000fe2000bf25300 */
[----:B------:R-:W-:Y:S02]  /*22f40*/  ULDC.64 UR4, c[0x0][0xc00] ;  /* 0x0003000000047ab9 */ /* 0x000fe40000000a00 */
[----:B------:R-:W-:-:S04]  /*22f50*/  ISETP.NE.U32.AND P0, PT, RZ, UR4, PT ;  /* 0x00000004ff007c0c */ /* 0x000fc8000bf05070 */
[----:B------:R-:W-:-:S06]  /*22f60*/  ISETP.NE.AND.EX P0, PT, RZ, UR5, PT, P0 ;  /* 0x00000005ff007c0c */ /* 0x000fcc000bf05300 */
[----:B------:R-:W1:Y:S01]  /*22f70*/  @P1 LDC.64 R4, c[0x0][0xc08] ;  /* 0x00030200ff041b82 */ /* 0x000e620000000a00 */
[----:B------:R-:W-:Y:S02]  /*22f80*/  ULDC UR4, c[0x0][0xa88] ;  /* 0x0002a20000047ab9 */ /* 0x000fe40000000800 */
[----:B0-----:R-:W-:Y:S01]  /*22f90*/  MOV R0, UR4 ;  /* 0x0000000400007c02 */ /* 0x001fe20008000f00 */
[----:B------:R-:W0:Y:S01]  /*22fa0*/  S2R R35, SR_TID.X ;  /* 0x0000000000237919 */ /* 0x000e220000002100 */
[----:B---3--:R-:W-:-:S04]  /*22fb0*/  IMAD.WIDE R2, R8, 0x4, R2 ;  /* 0x0000000408027825 */ /* 0x008fc800078e0202 */
[----:B-1----:R-:W-:Y:S01]  /*22fc0*/  @P1 IMAD.WIDE R4, R8, 0x4, R4 ;  /* 0x0000000408041825 */ /* 0x002fe200078e0204 */
[----:B------:R1:W5:Y:S04]  /*22fd0*/  @P0 LDG.E R15, desc[UR60][R2.64] ;  /* 0x0000003c020f0981 */ /* 0x000368000c1e1900 */
[----:B------:R1:W5:Y:S01]  /*22fe0*/  @P1 LDG.E R0, desc[UR60][R4.64] ;  /* 0x0000003c04001981 */ /* 0x000362000c1e1900 */
[----:B----4-:R-:W-:Y:S01]  /*22ff0*/  ISETP.NE.AND P2, PT, R7, RZ, PT ;  /* 0x000000ff0700720c */ /* 0x010fe20003f45270 */
[----:B0-----:R-:W-:Y:S01]  /*23000*/  VIADD R6, R35, 0xffffff80 ;  /* 0xffffff8023067836 */ /* 0x001fe20000000000 */
[----:B------:R-:W-:-:S04]  /*23010*/  SHF.R.S32.HI R28, RZ, 0x1f, R8 ;  /* 0x0000001fff1c7819 */ /* 0x000fc80000011408 */
[----:B------:R-:W-:-:S07]  /*23020*/  ISETP.GT.AND P3, PT, R6, 0x7f, PT ;  /* 0x0000007f0600780c */ /* 0x000fce0003f64270 */
[----:B------:R-:W0:Y:S02]  /*23030*/  @!P2 LDC R7, c[0x0][0xad4] ;  /* 0x0002b500ff07ab82 */ /* 0x000e240000000800 */
[----:B0-----:R1:W-:Y:S01]  /*23040*/  @!P2 STL [R1+0x84], R7 ;  /* 0x000084070100a387 */ /* 0x0013e20000100800 */
[----:B------:R-:W-:Y:S01]  /*23050*/  ISETP.GT.AND P2, PT, R7, 0x1, PT ;  /* 0x000000010700780c */ /* 0x000fe20003f44270 */
[----:B------:R-:W-:-:S12]  /*23060*/  @P1 BRA `(.L_x_1838) ;  /* 0x0000000000101947 */ /* 0x000fd80003800000 */
[----:B------:R-:W-:Y:S05]  /*23070*/  @!P0 BRA `(.L_x_1838) ;  /* 0x00000000000c8947 */ /* 0x000fea0003800000 */
[----:B-1----:R-:W3:Y:S04]  /*23080*/  LDG.E R5, desc[UR60][R2.64] ;  /* 0x0000003c02057981 */ /* 0x002ee8000c1e1900 */
[----:B-----5:R-:W3:Y:S02]  /*23090*/  LDG.E R0, desc[UR60][R2.64+0x4] ;  /* 0x0000043c02007981 */ /* 0x020ee4000c1e1900 */
[----:B---3--:R-:W-:-:S07]  /*230a0*/  IMAD.IADD R0, R0, 0x1, -R5 ;  /* 0x0000000100007824 */ /* 0x008fce00078e0a05 */
.L_x_1838:
[----:B------:R-:W-:Y:S01]  /*230b0*/  BSSY B1, `(.L_x_1839) ;  /* 0x0000037000017945 */ /* 0x000fe20003800000 */
[----:B------:R-:W-:Y:S02]  /*230c0*/  SEL R33, R8, RZ, !P0 ;  /* 0x000000ff08217207 */ /* 0x000fe40004000000 */
[----:B------:R-:W-:Y:S02]  /*230d0*/  SEL R28, R28, RZ, !P0 ;  /* 0x000000ff1c1c7207 */ /* 0x000fe40004000000 */
[----:B--2--5:R-:W-:Y:S01]  /*230e0*/  SHF.R.S32.HI R24, RZ, 0x1f, R15 ;  /* 0x0000001fff187819 */ /* 0x024fe2000001140f */
[----:B------:R-:W-:Y:S06]  /*230f0*/  @P3 BRA `(.L_x_1840) ;  /* 0x0000000000c83947 */ /* 0x000fec0003800000 */
[----:B-1----:R-:W2:Y:S01]  /*23100*/  LDL R3, [R1+0x58] ;  /* 0x0000580001037983 */ /* 0x002ea20000100800 */
[----:B------:R-:W0:Y:S02]  /*23110*/  LDC R37, c[0x0][0xbe8] ;  /* 0x0002fa00ff257b82 */ /* 0x000e240000000800 */
[----:B0-----:R-:W-:Y:S01]  /*23120*/  IMAD R2, R0, R37, RZ ;  /* 0x0000002500027224 */ /* 0x001fe200078e02ff */
[----:B--2---:R-:W-:-:S04]  /*23130*/  IADD3 R35, R3, -0x80, R35 ;  /* 0xffffff8003237810 */ /* 0x004fc80007ffe023 */
[----:B------:R-:W-:-:S13]  /*23140*/  ISETP.GE.AND P0, PT, R35, R2, PT ;  /* 0x000000022300720c */ /* 0x000fda0003f06270 */
[----:B------:R-:W-:Y:S05]  /*23150*/  @P0 BRA `(.L_x_1840) ;  /* 0x0000000000b00947 */ /* 0x000fea0003800000 */
[----:B------:R-:W2:Y:S01]  /*23160*/  LDL.LU R30, [R1+0x90] ;  /* 0x00009000011e7983 */ /* 0x000ea20000300800 */
[----:B------:R-:W-:Y:S01]  /*23170*/  IMAD.MOV.U32 R20, RZ, RZ, 0x9b8 ;  /* 0x000009b8ff147424 */ /* 0x000fe200078e00ff */
[----:B------:R-:W-:Y:S01]  /*23180*/  ISETP.GT.AND P0, PT, R7, 0x1, PT ;  /* 0x000000010700780c */ /* 0x000fe20003f04270 */
[----:B------:R-:W0:Y:S01]  /*23190*/  LDC.64 R8, c[0x0][0xba8] ;  /* 0x0002ea00ff087b82 */ /* 0x000e220000000a00 */
[----:B------:R-:W-:Y:S01]  /*231a0*/  ISETP.NE.AND P1, PT, R37, 0x1, PT ;  /* 0x000000012500780c */ /* 0x000fe20003f25270 */
[----:B------:R-:W-:Y:S01]  /*231b0*/  IMAD.MOV.U32 R21, RZ, RZ, R35 ;  /* 0x000000ffff157224 */ /* 0x000fe200078e0023 */
[----:B------:R-:W-:-:S05]  /*231c0*/  SEL R20, R20, 0x978, P0 ;  /* 0x0000097814147807 */ /* 0x000fca0000000000 */
[----:B------:R-:W1:Y:S08]  /*231d0*/  LDC.64 R2, c[0x0][R20+0x220] ;  /* 0x0000880014027b82 */ /* 0x000e700000000a00 */
[----:B------:R-:W3:Y:S08]  /*231e0*/  LDC.64 R10, c[0x0][R20+0x218] ;  /* 0x00008600140a7b82 */ /* 0x000ef00000000a00 */
[----:B------:R-:W4:Y:S08]  /*231f0*/  LDC.64 R4, c[0x0][R20+0x228] ;  /* 0x00008a0014047b82 */ /* 0x000f300000000a00 */
[----:B------:R-:W5:Y:S08]  /*23200*/  @P1 LDC R14, c[0x0][0xbec] ;  /* 0x0002fb00ff0e1b82 */ /* 0x000f700000000800 */
[----:B------:R-:W4:Y:S08]  /*23210*/  LDC.64 R6, c[0x0][R20+0x210] ;  /* 0x0000840014067b82 */ /* 0x000f300000000a00 */
[----:B------:R-:W4:Y:S01]  /*23220*/  @P1 LDC R31, c[0x0][0xbf0] ;  /* 0x0002fc00ff1f1b82 */ /* 0x000f220000000800 */
[----:B-----5:R-:W-:-:S07]  /*23230*/  @P1 IMAD.HI.U32 R14, R35, R14, RZ ;  /* 0x0000000e230e1227 */ /* 0x020fce00078e00ff */
[----:B0-----:R-:W0:Y:S01]  /*23240*/  @!P0 LDC R8, c[0x0][0xb50] ;  /* 0x0002d400ff088b82 */ /* 0x001e220000000800 */
[-C--:B-1----:R-:W-:Y:S02]  /*23250*/  IMAD R3, R3, R33.reuse, RZ ;  /* 0x0000002103037224 */ /* 0x082fe400078e02ff */
[----:B------:R-:W-:-:S05]  /*23260*/  IMAD.WIDE.U32 R12, R2, R33, RZ ;  /* 0x00000021020c7225 */ /* 0x000fca00078e00ff */
[----:B------:R-:W1:Y:S01]  /*23270*/  @!P0 LDC R9, c[0x0][0xb54] ;  /* 0x0002d500ff098b82 */ /* 0x000e620000000800 */
[-C--:B---3--:R-:W-:Y:S02]  /*23280*/  IMAD R29, R11, R226.reuse, RZ ;  /* 0x000000e20b1d7224 */ /* 0x088fe400078e02ff */
[----:B------:R-:W-:Y:S01]  /*23290*/  IMAD.WIDE.U32 R10, R10, R226, RZ ;  /* 0x000000e20a0a7225 */ /* 0x000fe200078e00ff */
[----:B----4-:R-:W-:-:S03]  /*232a0*/  @P1 SHF.R.U32.HI R21, RZ, R31, R14 ;  /* 0x0000001fff151219 */ /* 0x010fc6000001160e */
        /* <DEDUP_REMOVED lines=19> */
[----:B------:R-:W-:Y:S02]  /*233e0*/  IMAD.MOV.U32 R3, RZ, RZ, -0x800000 ;  /* 0xff800000ff037424 */ /* 0x000fe400078e00ff */
[----:B------:R-:W-:-:S05]  /*233f0*/  IMAD.IADD R2, R5, 0x1, R11 ;  /* 0x0000000105027824 */ /* 0x000fca00078e020b */
[----:B-1----:R-:W-:-:S05]  /*23400*/  LEA.HI.X R9, R4, R9, R2, 0x2, P0 ;  /* 0x0000000904097211 */ /* 0x002fca00000f1402 */
[----:B------:R0:W-:Y:S02]  /*23410*/  STG.E desc[UR60][R8.64], R3 ;  /* 0x0000000308007986 */ /* 0x0001e4000c10193c */
.L_x_1840:
[----:B------:R-:W-:Y:S05]  /*23420*/  BSYNC B1 ;  /* 0x0000000000017941 */ /* 0x000fea0003800000 */
.L_x_1839:
[----:B------:R-:W-:Y:S05]  /*23430*/  @P2 BRA `(.L_x_1835) ;  /* 0x00000008002c2947 */ /* 0x000fea0003800000 */
[----:B-1----:R-:W2:Y:S01]  /*23440*/  LDL R4, [R1+0x80] ;  /* 0x0000800001047983 */ /* 0x002ea20000100800 */
[----:B------:R-:W1:Y:S01]  /*23450*/  LDC R11, c[0x0][0xbe8] ;  /* 0x0002fa00ff0b7b82 */ /* 0x000e620000000800 */
[----:B------:R-:W-:Y:S01]  /*23460*/  ULDC.64 UR4, c[0x0][0xaa0] ;  /* 0x0002a80000047ab9 */ /* 0x000fe20000000a00 */
[----:B------:R-:W-:Y:S01]  /*23470*/  ULDC.64 UR6, c[0x0][0xaf0] ;  /* 0x0002bc0000067ab9 */ /* 0x000fe20000000a00 */
[----:B------:R-:W3:Y:S04]  /*23480*/  LDL.LU R10, [R1+0x58] ;  /* 0x00005800010a7983 */ /* 0x000ee80000300800 */
[----:B0-----:R-:W2:Y:S01]  /*23490*/  LDL R8, [R1+0xc] ;  /* 0x00000c0001087983 */ /* 0x001ea20000100800 */
[----:B------:R-:W-:-:S03]  /*234a0*/  IMAD R2, R24, UR4, RZ ;  /* 0x0000000418027c24 */ /* 0x000fc6000f8e02ff */
[----:B------:R0:W5:Y:S01]  /*234b0*/  LDL R20, [R1+0x4] ;  /* 0x0000040001147983 */ /* 0x0001620000100800 */
[C---:B------:R-:W-:Y:S02]  /*234c0*/  IMAD R5, R15.reuse, UR5, R2 ;  /* 0x000000050f057c24 */ /* 0x040fe4000f8e0202 */
[----:B------:R-:W-:Y:S01]  /*234d0*/  IMAD.WIDE.U32 R2, R15, UR4, RZ ;  /* 0x000000040f027c25 */ /* 0x000fe2000f8e00ff */
[----:B------:R0:W5:Y:S01]  /*234e0*/  LDL R14, [R1] ;  /* 0x00000000010e7983 */ /* 0x0001620000100800 */
[----:B------:R-:W-:Y:S01]  /*234f0*/  ULDC.64 UR4, c[0x0][0xae8] ;  /* 0x0002ba0000047ab9 */ /* 0x000fe20000000a00 */
[----:B-1----:R-:W-:-:S13]  /*23500*/  ISETP.NE.AND P0, PT, R11, 0x1, PT ;  /* 0x000000010b00780c */ /* 0x002fda0003f05270 */
[----:B------:R-:W1:Y:S08]  /*23510*/  @P0 LDC R6, c[0x0][0xbec] ;  /* 0x0002fb00ff060b82 */ /* 0x000e700000000800 */
[----:B------:R-:W4:Y:S01]  /*23520*/  @P0 LDC R7, c[0x0][0xbf0] ;  /* 0x0002fc00ff070b82 */ /* 0x000f220000000800 */
[----:B------:R-:W-:-:S03]  /*23530*/  IADD3 R3, R3, R5, RZ ;  /* 0x0000000503037210 */ /* 0x000fc60007ffe0ff */
[----:B------:R-:W-:-:S04]  /*23540*/  IMAD.WIDE.U32 R2, R226, UR4, R2 ;  /* 0x00000004e2027c25 */ /* 0x000fc8000f8e0002 */
[----:B------:R-:W-:Y:S01]  /*23550*/  IMAD R3, R226, UR5, R3 ;  /* 0x00000005e2037c24 */ /* 0x000fe2000f8e0203 */
[----:B------:R-:W-:Y:S01]  /*23560*/  ULDC.64 UR4, c[0x0][0xae0] ;  /* 0x0002b80000047ab9 */ /* 0x000fe20000000a00 */
[----:B------:R-:W-:-:S04]  /*23570*/  IMAD.WIDE.U32 R2, R33, UR6, R2 ;  /* 0x0000000621027c25 */ /* 0x000fc8000f8e0002 */
[----:B------:R-:W-:Y:S01]  /*23580*/  IMAD R13, R0, R11, RZ ;  /* 0x0000000b000d7224 */ /* 0x000fe200078e02ff */
[----:B------:R-:W-:Y:S01]  /*23590*/  BSSY B1, `(.L_x_1841) ;  /* 0x0000033000017945 */ /* 0x000fe20003800000 */
[----:B--2---:R-:W-:-:S04]  /*235a0*/  IMAD R4, R4, 0x20, R8 ;  /* 0x0000002004047824 */ /* 0x004fc800078e0208 */
[----:B---3--:R-:W-:-:S04]  /*235b0*/  IMAD.IADD R9, R10, 0x1, R4 ;  /* 0x000000010a097824 */ /* 0x008fc800078e0204 */
[----:B-1----:R-:W-:-:S04]  /*235c0*/  @P0 IMAD.HI.U32 R4, R9, R6, RZ ;  /* 0x0000000609040227 */ /* 0x002fc800078e00ff */
[----:B------:R-:W-:Y:S01]  /*235d0*/  IMAD.MOV.U32 R5, RZ, RZ, R9 ;  /* 0x000000ffff057224 */ /* 0x000fe200078e0009 */
[----:B----4-:R-:W-:Y:S01]  /*235e0*/  @P0 SHF.R.U32.HI R5, RZ, R7, R4 ;  /* 0x00000007ff050219 */ /* 0x010fe20000011604 */
[----:B------:R-:W-:-:S03]  /*235f0*/  IMAD R6, R28, UR6, RZ ;  /* 0x000000061c067c24 */ /* 0x000fc6000f8e02ff */
[--C-:B------:R-:W-:Y:S01]  /*23600*/  SHF.R.S32.HI R4, RZ, 0x1f, R5.reuse ;  /* 0x0000001fff047819 */ /* 0x100fe20000011405 */
[----:B------:R-:W-:Y:S02]  /*23610*/  IMAD R7, R33, UR7, R6 ;  /* 0x0000000721077c24 */ /* 0x000fe4000f8e0206 */
[----:B------:R-:W-:Y:S02]  /*23620*/  IMAD.MOV R6, RZ, RZ, -R5 ;  /* 0x000000ffff067224 */ /* 0x000fe400078e0a05 */
[----:B------:R-:W-:Y:S02]  /*23630*/  IMAD.IADD R3, R3, 0x1, R7 ;  /* 0x0000000103037824 */ /* 0x000fe400078e0207 */
[----:B------:R-:W-:Y:S02]  /*23640*/  IMAD R4, R4, UR4, RZ ;  /* 0x0000000404047c24 */ /* 0x000fe4000f8e02ff */
[----:B------:R-:W-:Y:S02]  /*23650*/  IMAD R7, R11, R6, R9 ;  /* 0x000000060b077224 */ /* 0x000fe400078e0209 */
[----:B------:R-:W-:-:S02]  /*23660*/  IMAD R9, R5, UR5, R4 ;  /* 0x0000000505097c24 */ /* 0x000fc4000f8e0204 */
[----:B------:R-:W-:Y:S01]  /*23670*/  IMAD.WIDE.U32 R2, R5, UR4, R2 ;  /* 0x0000000405027c25 */ /* 0x000fe2000f8e0002 */
[----:B------:R-:W-:Y:S01]  /*23680*/  SHF.R.S32.HI R4, RZ, 0x1f, R7 ;  /* 0x0000001fff047819 */ /* 0x000fe20000011407 */
[----:B------:R-:W-:Y:S02]  /*23690*/  ULDC.64 UR4, c[0x0][0xad8] ;  /* 0x0002b60000047ab9 */ /* 0x000fe40000000a00 */
[----:B------:R-:W-:Y:S02]  /*236a0*/  IMAD.IADD R3, R3, 0x1, R9 ;  /* 0x0000000103037824 */ /* 0x000fe400078e0209 */
[----:B------:R-:W-:Y:S01]  /*236b0*/  IMAD R4, R4, UR4, RZ ;  /* 0x0000000404047c24 */ /* 0x000fe2000f8e02ff */
[----:B------:R-:W-:Y:S01]  /*236c0*/  IADD3 R12, R8, R10, RZ ;  /* 0x0000000a080c7210 */ /* 0x000fe20007ffe0ff */
[----:B------:R-:W-:-:S04]  /*236d0*/  IMAD.WIDE.U32 R2, R7, UR4, R2 ;  /* 0x0000000407027c25 */ /* 0x000fc8000f8e0002 */
[----:B------:R-:W-:Y:S01]  /*236e0*/  IMAD R5, R7, UR5, R4 ;  /* 0x0000000507057c24 */ /* 0x000fe2000f8e0204 */
[----:B------:R-:W-:Y:S01]  /*236f0*/  ISETP.GE.AND P2, PT, R12, R13, PT ;  /* 0x0000000d0c00720c */ /* 0x000fe20003f46270 */
[----:B------:R-:W-:Y:S02]  /*23700*/  ULDC.64 UR4, c[0x0][0xa80] ;  /* 0x0002a00000047ab9 */ /* 0x000fe40000000a00 */
[----:B------:R-:W-:Y:S01]  /*23710*/  IMAD.IADD R3, R3, 0x1, R5 ;  /* 0x0000000103037824 */ /* 0x000fe200078e0205 */
[----:B------:R-:W-:Y:S01]  /*23720*/  LEA R10, P3, R2, UR4, 0x1 ;  /* 0x00000004020a7c11 */ /* 0x000fe2000f8608ff */
[----:B------:R-:W-:-:S03]  /*23730*/  VIADD R0, R12, 0x20 ;  /* 0x000000200c007836 */ /* 0x000fc60000000000 */
[----:B------:R-:W-:Y:S02]  /*23740*/  LEA.HI.X R11, R2, UR5, R3, 0x1, P3 ;  /* 0x00000005020b7c11 */ /* 0x000fe400098f0c03 */
[-C--:B------:R-:W-:Y:S01]  /*23750*/  ISETP.GE.AND P1, PT, R0, R13.reuse, PT ;  /* 0x0000000d0000720c */ /* 0x080fe20003f26270 */
[----:B------:R-:W-:Y:S01]  /*23760*/  VIADD R0, R12, 0x40 ;  /* 0x000000400c007836 */ /* 0x000fe20000000000 */
[----:B------:R0:W1:Y:S04]  /*23770*/  SHFL.IDX PT, R8, R10, RZ, 0x181f ;  /* 0x00181fff0a087589 */ /* 0x00006800000e0000 */
[----:B------:R0:W2:Y:S01]  /*23780*/  SHFL.IDX PT, R9, R11, RZ, 0x181f ;  /* 0x00181fff0b097589 */ /* 0x0000a200000e0000 */
[----:B------:R-:W-:Y:S01]  /*23790*/  ISETP.GE.AND P0, PT, R0, R13, PT ;  /* 0x0000000d0000720c */ /* 0x000fe20003f06270 */
        /* <DEDUP_REMOVED lines=13> */
[----:B-----5:R-:W-:Y:S02]  /*23870*/  @!P3 LEA.HI.X R7, R22, R9, R20, 0x1, P6 ;  /* 0x000000091607b211 */ /* 0x020fe400030f0c14 */
[----:B------:R-:W-:-:S03]  /*23880*/  @!P2 LEA R8, P6, R23, R8, 0x1 ;  /* 0x000000081708a211 */ /* 0x000fc600078c08ff */
[----:B------:R3:W-:Y:S01]  /*23890*/  @!P3 ST.E.128 desc[UR60][R6.64], RZ ;  /* 0x000000ff0600b985 */ /* 0x0007e2000c101d3c */
[----:B------:R-:W-:-:S05]  /*238a0*/  @!P2 LEA.HI.X R9, R23, R9, R14, 0x1, P6 ;  /* 0x000000091709a211 */ /* 0x000fca00030f0c0e */
[----:B------:R3:W-:Y:S04]  /*238b0*/  @!P2 ST.E.128 desc[UR60][R8.64], RZ ;  /* 0x000000ff0800a985 */ /* 0x0007e8000c101d3c */
.L_x_1842:
[----:B------:R-:W-:Y:S05]  /*238c0*/  BSYNC B1 ;  /* 0x0000000000017941 */ /* 0x000fea0003800000 */
.L_x_1841:
[----:B--23--:R2:W3:Y:S01]  /*238d0*/  SHFL.IDX PT, R9, R11, 0x1, 0x181f ;  /* 0x00381f000b097f89 */ /* 0x00c4e200000e0000 */
[----:B------:R-:W-:Y:S03]  /*238e0*/  BSSY B1, `(.L_x_1843) ;  /* 0x0000014000017945 */ /* 0x000fe60003800000 */
[----:B-1----:R2:W1:Y:S01]  /*238f0*/  SHFL.IDX PT, R8, R10, 0x1, 0x181f ;  /* 0x00381f000a087f89 */ /* 0x00246200000e0000 */
[----:B------:R-:W-:Y:S05]  /*23900*/  @P1 BRA `(.L_x_1844) ;  /* 0x0000000000441947 */ /* 0x000fea0003800000 */
[----:B------:R-:W-:Y:S02]  /*23910*/  ULDC UR4, c[0x0][0xac8] ;  /* 0x0002b20000047ab9 */ /* 0x000fe40000000800 */
[----:B------:R-:W-:Y:S02]  /*23920*/  ISETP.GE.AND P4, PT, R18, UR4, PT ;  /* 0x0000000412007c0c */ /* 0x000fe4000bf86270 */
[----:B------:R-:W-:Y:S02]  /*23930*/  ISETP.GE.AND P3, PT, R203, UR4, PT ;  /* 0x00000004cb007c0c */ /* 0x000fe4000bf66270 */
[----:B------:R-:W-:Y:S02]  /*23940*/  ISETP.GE.AND P2, PT, R22, UR4, PT ;  /* 0x0000000416007c0c */ /* 0x000fe4000bf46270 */
[----:B------:R-:W-:-:S07]  /*23950*/  ISETP.GE.AND P1, PT, R23, UR4, PT ;  /* 0x0000000417007c0c */ /* 0x000fce000bf26270 */
[CC--:B-1----:R-:W-:Y:S02]  /*23960*/  @!P4 LEA R2, P6, R18.reuse, R8.reuse, 0x1 ;  /* 0x000000081202c211 */ /* 0x0c2fe400078c08ff */
[CC--:B------:R-:W-:Y:S02]  /*23970*/  @!P3 LEA R4, P5, R201.reuse, R8.reuse, 0x1 ;  /* 0x00000008c904b211 */ /* 0x0c0fe400078a08ff */
[-C--:B---3--:R-:W-:Y:S02]  /*23980*/  @!P4 LEA.HI.X R3, R18, R9.reuse, R19, 0x1, P6 ;  /* 0x000000091203c211 */ /* 0x088fe400030f0c13 */
[-C--:B------:R-:W-:Y:S02]  /*23990*/  @!P2 LEA R6, P6, R22, R8.reuse, 0x1 ;  /* 0x000000081606a211 */ /* 0x080fe400078c08ff */
[----:B------:R-:W-:Y:S01]  /*239a0*/  @!P3 LEA.HI.X R5, R201, R9, R224, 0x1, P5 ;  /* 0x00000009c905b211 */ /* 0x000fe200028f0ce0 */
[----:B------:R4:W-:Y:S01]  /*239b0*/  @!P4 ST.E.128 desc[UR60][R2.64], RZ ;  /* 0x000000ff0200c985 */ /* 0x0009e2000c101d3c */
[----:B------:R-:W-:-:S02]  /*239c0*/  @!P1 LEA R8, P5, R23, R8, 0x1 ;  /* 0x0000000817089211 */ /* 0x000fc400078a08ff */
[-C--:B-----5:R-:W-:Y:S01]  /*239d0*/  @!P2 LEA.HI.X R7, R22, R9.reuse, R20, 0x1, P6 ;  /* 0x000000091607a211 */ /* 0x0a0fe200030f0c14 */
[----:B------:R4:W-:Y:S01]  /*239e0*/  @!P3 ST.E.128 desc[UR60][R4.64], RZ ;  /* 0x000000ff0400b985 */ /* 0x0009e2000c101d3c */
[----:B------:R-:W-:-:S03]  /*239f0*/  @!P1 LEA.HI.X R9, R23, R9, R14, 0x1, P5 ;  /* 0x0000000917099211 */ /* 0x000fc600028f0c0e */
[----:B------:R4:W-:Y:S04]  /*23a00*/  @!P2 ST.E.128 desc[UR60][R6.64], RZ ;  /* 0x000000ff0600a985 */ /* 0x0009e8000c101d3c */
[----:B------:R4:W-:Y:S02]  /*23a10*/  @!P1 ST.E.128 desc[UR60][R8.64], RZ ;  /* 0x000000ff08009985 */ /* 0x0009e4000c101d3c */
.L_x_1844:
[----:B------:R-:W-:Y:S05]  /*23a20*/  BSYNC B1 ;  /* 0x0000000000017941 */ /* 0x000fea0003800000 */
.L_x_1843:
[----:B---34-:R3:W4:Y:S01]  /*23a30*/  SHFL.IDX PT, R9, R11, 0x2, 0x181f ;  /* 0x00581f000b097f89 */ /* 0x01872200000e0000 */
        /* <DEDUP_REMOVED lines=10> */
[-C--:B------:R-:W-:Y:S02]  /*23ae0*/  @!P1 LEA R6, P4, R22, R8.reuse, 0x1 ;  /* 0x0000000816069211 */ /* 0x080fe400078808ff */
[-C--:B----4-:R-:W-:Y:S02]  /*23af0*/  @!P3 LEA.HI.X R3, R18, R9.reuse, R19, 0x1, P6 ;  /* 0x000000091203b211 */ /* 0x090fe400030f0c13 */
[----:B------:R-:W-:Y:S02]  /*23b00*/  @!P0 LEA R8, P6, R23, R8, 0x1 ;  /* 0x0000000817088211 */ /* 0x000fe400078c08ff */
[-C--:B------:R-:W-:Y:S01]  /*23b10*/  @!P2 LEA.HI.X R5, R201, R9.reuse, R224, 0x1, P5 ;  /* 0x00000009c905a211 */ /* 0x080fe200028f0ce0 */
[----:B------:R1:W-:Y:S01]  /*23b20*/  @!P3 ST.E.128 desc[UR60][R2.64], RZ ;  /* 0x000000ff0200b985 */ /* 0x0003e2000c101d3c */
[----:B-----5:R-:W-:-:S02]  /*23b30*/  @!P1 LEA.HI.X R7, R22, R9, R20, 0x1, P4 ;  /* 0x0000000916079211 */ /* 0x020fc400020f0c14 */
[----:B------:R-:W-:Y:S01]  /*23b40*/  @!P0 LEA.HI.X R9, R23, R9, R14, 0x1, P6 ;  /* 0x0000000917098211 */ /* 0x000fe200030f0c0e */
[----:B------:R1:W-:Y:S04]  /*23b50*/  @!P2 ST.E.128 desc[UR60][R4.64], RZ ;  /* 0x000000ff0400a985 */ /* 0x0003e8000c101d3c */
[----:B------:R1:W-:Y:S04]  /*23b60*/  @!P1 ST.E.128 desc[UR60][R6.64], RZ ;  /* 0x000000ff06009985 */ /* 0x0003e8000c101d3c */
[----:B------:R1:W-:Y:S02]  /*23b70*/  @!P0 ST.E.128 desc[UR60][R8.64], RZ ;  /* 0x000000ff08008985 */ /* 0x0003e4000c101d3c */
.L_x_1846:
[----:B------:R-:W-:Y:S05]  /*23b80*/  BSYNC B1 ;  /* 0x0000000000017941 */ /* 0x000fea0003800000 */
.L_x_1845:
[----:B------:R-:W-:Y:S01]  /*23b90*/  VIADD R0, R12, 0x60 ;  /* 0x000000600c007836 */ /* 0x000fe20000000000 */
[----:B0-23--:R-:W0:Y:S04]  /*23ba0*/  SHFL.IDX PT, R11, R11, 0x3, 0x181f ;  /* 0x00781f000b0b7f89 */ /* 0x00de2800000e0000 */
[----:B------:R-:W-:Y:S01]  /*23bb0*/  ISETP.GE.AND P0, PT, R0, R13, PT ;  /* 0x0000000d0000720c */ /* 0x000fe20003f06270 */
[----:B-1----:R1:W2:-:S12]  /*23bc0*/  SHFL.IDX PT, R8, R10, 0x3, 0x181f ;  /* 0x00781f000a087f89 */ /* 0x00229800000e0000 */
[----:B-1----:R-:W-:Y:S05]  /*23bd0*/  @P0 BRA `(.L_x_1835) ;  /* 0x0000000000440947 */ /* 0x002fea0003800000 */
[----:B------:R-:W-:Y:S02]  /*23be0*/  ULDC UR4, c[0x0][0xac8] ;  /* 0x0002b20000047ab9 */ /* 0x000fe40000000800 */
[----:B------:R-:W-:Y:S02]  /*23bf0*/  ISETP.GE.AND P3, PT, R18, UR4, PT ;  /* 0x0000000412007c0c */ /* 0x000fe4000bf66270 */
[----:B------:R-:W-:Y:S02]  /*23c00*/  ISETP.GE.AND P2, PT, R203, UR4, PT ;  /* 0x00000004cb007c0c */ /* 0x000fe4000bf46270 */
[----:B------:R-:W-:Y:S02]  /*23c10*/  ISETP.GE.AND P1, PT, R22, UR4, PT ;  /* 0x0000000416007c0c */ /* 0x000fe4000bf26270 */
[----:B------:R-:W-:-:S07]  /*23c20*/  ISETP.GE.AND P0, PT, R23, UR4, PT ;  /* 0x0000000417007c0c */ /* 0x000fce000bf06270 */
[-C--:B--2---:R-:W-:Y:S02]  /*23c30*/  @!P3 LEA R2, P6, R18, R8.reuse, 0x1 ;  /* 0x000000081202b211 */ /* 0x084fe400078c08ff */
[-C--:B------:R-:W-:Y:S02]  /*23c40*/  @!P2 LEA R4, P5, R201, R8.reuse, 0x1 ;  /* 0x00000008c904a211 */ /* 0x080fe400078a08ff */
[-C--:B------:R-:W-:Y:S02]  /*23c50*/  @!P1 LEA R6, P4, R22, R8.reuse, 0x1 ;  /* 0x0000000816069211 */ /* 0x080fe400078808ff */
[-C--:B0-----:R-:W-:Y:S02]  /*23c60*/  @!P3 LEA.HI.X R3, R18, R11.reuse, R19, 0x1, P6 ;  /* 0x0000000b1203b211 */ /* 0x081fe400030f0c13 */
[----:B------:R-:W-:Y:S02]  /*23c70*/  @!P0 LEA R8, P6, R23, R8, 0x1 ;  /* 0x0000000817088211 */ /* 0x000fe400078c08ff */
[-C--:B------:R-:W-:Y:S01]  /*23c80*/  @!P2 LEA.HI.X R5, R201, R11.reuse, R224, 0x1, P5 ;  /* 0x0000000bc905a211 */ /* 0x080fe200028f0ce0 */
[----:B------:R0:W-:Y:S01]  /*23c90*/  @!P3 ST.E.128 desc[UR60][R2.64], RZ ;  /* 0x000000ff0200b985 */ /* 0x0001e2000c101d3c */
[----:B-----5:R-:W-:-:S02]  /*23ca0*/  @!P1 LEA.HI.X R7, R22, R11, R20, 0x1, P4 ;  /* 0x0000000b16079211 */ /* 0x020fc400020f0c14 */
[----:B----4-:R-:W-:Y:S01]  /*23cb0*/  @!P0 LEA.HI.X R9, R23, R11, R14, 0x1, P6 ;  /* 0x0000000b17098211 */ /* 0x010fe200030f0c0e */
[----:B------:R0:W-:Y:S04]  /*23cc0*/  @!P2 ST.E.128 desc[UR60][R4.64], RZ ;  /* 0x000000ff0400a985 */ /* 0x0001e8000c101d3c */
[----:B------:R0:W-:Y:S04]  /*23cd0*/  @!P1 ST.E.128 desc[UR60][R6.64], RZ ;  /* 0x000000ff06009985 */ /* 0x0001e8000c101d3c */
[----:B------:R0:W-:Y:S02]  /*23ce0*/  @!P0 ST.E.128 desc[UR60][R8.64], RZ ;  /* 0x000000ff08008985 */ /* 0x0001e4000c101d3c */
.L_x_1835:
[----:B------:R-:W-:Y:S05]  /*23cf0*/  BSYNC B0 ;  /* 0x0000000000007941 */ /* 0x000fea0003800000 */
.L_x_1825:
[----:B------:R-:W-:Y:S02]  /*23d00*/  ULDC UR4, c[0x0][0xc3c] ;  /* 0x00030f0000047ab9 */ /* 0x000fe40000000800 */
[----:B------:R-:W-:-:S13]  /*23d10*/  ISETP.GE.AND P0, PT, R27, UR4, PT ;  /* 0x000000041b007c0c */ /* 0x000fda000bf06270 */
[----:B------:R-:W-:Y:S05]  /*23d20*/  @!P0 BRA `(.L_x_1847) ;  /* 0xfffffdd800f88947 */ /* 0x000fea000383ffff */
[----:B------:R-:W-:Y:S05]  /*23d30*/  BRA `(.L_x_1537) ;  /* 0x0000008400487947 */ /* 0x000fea0003800000 */
.L_x_1535:
        /* <DEDUP_REMOVED lines=16> */
.L_x_1848:
[----:B------:R-:W-:Y:S01]  /*23e40*/  LOP3.LUT R6, R0, 0x1f, RZ, 0xc0, !PT ;  /* 0x0000001f00067812 */ /* 0x000fe200078ec0ff */
[----:B------:R-:W-:Y:S01]  /*23e50*/  ULDC UR4, c[0x0][0xc3c] ;  /* 0x00030f0000047ab9 */ /* 0x000fe20000000800 */
[----:B------:R-:W-:Y:S01]  /*23e60*/  MOV R8, RZ ;  /* 0x000000ff00087202 */ /* 0x000fe20000000f00 */
        /* <DEDUP_REMOVED lines=34> */
[----:B0-----:R-:W-:Y:S02]  /*24090*/  ISETP.GT.AND P6, PT, R9, UR6, PT ;  /* 0x0000000609007c0c */ /* 0x001fe4000bfc4270 */
[----:B------:R-:W-:-:S11]  /*240a0*/  MOV R4, R9 ;  /* 0x0000000900047202 */ /* 0x000fd60000000f00 */
[----:B------:R-:W-:Y:S05]  /*240b0*/  @P6 BRA `(.L_x_1850) ;  /* 0x0000000000a06947 */ /* 0x000fea0003800000 */
[----:B------:R-:W-:Y:S01]  /*240c0*/  IMAD.MOV.U32 R9, RZ, RZ, R4 ;  /* 0x000000ffff097224 */ /* 0x000fe200078e0004 */
[----:B------:R-:W-:Y:S01]  /*240d0*/  UMOV UR4, URZ ;  /* 0x0000003f00047c82 */ /* 0x000fe20008000000 */
[----:B------:R-:W-:-:S05]  /*240e0*/  ULDC UR5, c[0x0][0xc38] ;  /* 0x00030e0000057ab9 */ /* 0x000fca0000000800 */
.L_x_1852:
[----:B------:R-:W0:Y:S01]  /*240f0*/  LDC R2, c[0x0][0xc3c] ;  /* 0x00030f00ff027b82 */ /* 0x000e220000000800 */
[----:B------:R-:W-:Y:S01]  /*24100*/  UIADD3 UR4, UR4, 0x1f, URZ ;  /* 0x0000001f04047890 */ /* 0x000fe2000fffe03f */
[----:B------:R-:W-:Y:S02]  /*24110*/  ULDC UR7, c[0x0][0xc3c] ;  /* 0x00030f0000077ab9 */ /* 0x000fe40000000800 */
[----:B------:R-:W-:-:S03]  /*24120*/  IMAD.U32 R27, RZ, RZ, UR7 ;  /* 0x00000007ff1b7e24 */ /* 0x000fc6000f8e00ff */
[----:B0-----:R-:W-:-:S13]  /*24130*/  ISETP.LE.AND P6, PT, R2, UR4, PT ;  /* 0x0000000402007c0c */ /* 0x001fda000bfc3270 */
[----:B------:R-:W-:Y:S05]  /*24140*/  @P6 BRA `(.L_x_1851) ;  /* 0x0000000800a86947 */ /* 0x000fea0003800000 */
[----:B------:R-:W-:Y:S02]  /*24150*/  VIADD R11, R6, UR4 ;  /* 0x00000004060b7c36 */ /* 0x000fe40008000000 */
[----:B------:R-:W-:Y:S02]  /*24160*/  IMAD.MOV.U32 R7, RZ, RZ, RZ ;  /* 0x000000ffff077224 */ /* 0x000fe400078e00ff */
[----:B------:R-:W-:Y:S01]  /*24170*/  IMAD.MOV.U32 R8, RZ, RZ, RZ ;  /* 0x000000ffff087224 */ /* 0x000fe200078e00ff */
[----:B------:R-:W-:-:S13]  /*24180*/  ISETP.GE.OR P6, PT, R11, R2, !P0 ;  /* 0x000000020b00720c */ /* 0x000fda00047c6670 */
[----:B------:R-:W0:Y:S08]  /*24190*/  @!P6 LDC.64 R4, c[0x0][0xc80] ;  /* 0x00032000ff04eb82 */ /* 0x000e300000000a00 */
[----:B------:R-:W1:Y:S01]  /*241a0*/  @!P6 LDC.64 R2, c[0x0][0xc78] ;  /* 0x00031e00ff02eb82 */ /* 0x000e620000000a00 */
[----:B0-----:R-:W-:-:S05]  /*241b0*/  @!P6 IMAD.WIDE R4, R11, 0x4, R4 ;  /* 0x000000040b04e825 */ /* 0x001fca00078e0204 */
[----:B------:R-:W2:Y:S01]  /*241c0*/  @!P6 LDG.E R7, desc[UR60][R4.64] ;  /* 0x0000003c0407e981 */ /* 0x000ea2000c1e1900 */
[----:B-1----:R-:W-:-:S05]  /*241d0*/  @!P6 IMAD.WIDE R2, R11, 0x4, R2 ;  /* 0x000000040b02e825 */ /* 0x002fca00078e0202 */
[----:B------:R-:W2:Y:S02]  /*241e0*/  @!P6 LDG.E R8, desc[UR60][R2.64] ;  /* 0x0000003c0208e981 */ /* 0x000ea4000c1e1900 */
[----:B--2---:R-:W-:-:S05]  /*241f0*/  IMAD R13, R7, R8, RZ ;  /* 0x00000008070d7224 */ /* 0x004fca00078e02ff */
        /* <DEDUP_REMOVED lines=20> */
.L_x_1850:
[----:B------:R-:W-:Y:S01]  /*24340*/  IADD3 R5, -R4, R9, RZ ;  /* 0x0000000904057210 */ /* 0x000fe20007ffe1ff */
[----:B------:R-:W-:-:S04]  /*24350*/  IMAD.MOV.U32 R24, RZ, RZ, RZ ;  /* 0x000000ffff187224 */ /* 0x000fc800078e00ff */
        /* <DEDUP_REMOVED lines=9> */
[----:B------:R-:W-:-:S05]  /*243f0*/  VIADD R3, R27, 0xffffffff ;  /* 0xffffffff1b037836 */ /* 0x000fca0000000000 */
[----:B------:R0:W1:Y:S02]  /*24400*/  SHFL.IDX PT, R24, R2, R3, 0x1f ;  /* 0x00001f0302187589 */ /* 0x00006400000e0000 */
.L_x_1853:
[----:B-1----:R-:W-:Y:S02]  /*24410*/  IMAD R24, R24, UR5, R5 ;  /* 0x0000000518187c24 */ /* 0x002fe4000f8e0205 */
[----:B------:R-:W-:-:S03]  /*24420*/  VIADD R27, R27, UR4 ;  /* 0x000000041b1b7c36 */ /* 0x000fc60008000000 */
[----:B------:R-:W-:Y:S01]  /*24430*/  IADD3 R4, -R24, UR6, RZ ;  /* 0x0000000618047c10 */ /* 0x000fe2000fffe1ff */
[----:B------:R-:W-:Y:S06]  /*24440*/  @!P1 BRA `(.L_x_1854) ;  /* 0x0000000000e89947 */ /* 0x000fec0003800000 */
[-C--:B--2---:R-:W-:Y:S02]  /*24450*/  IABS R12, R7.reuse ;  /* 0x00000007000c7213 */ /* 0x084fe40000000000 */
[----:B------:R-:W-:Y:S02]  /*24460*/  IABS R5, R8 ;  /* 0x0000000800057213 */ /* 0x000fe40000000000 */
[----:B------:R-:W1:Y:S01]  /*24470*/  I2F.RP R9, R12 ;  /* 0x0000000c00097306 */ /* 0x000e620000209400 */
[----:B------:R-:W-:-:S07]  /*24480*/  IABS R13, R7 ;  /* 0x00000007000d7213 */ /* 0x000fce0000000000 */
[----:B------:R-:W2:Y:S08]  /*24490*/  I2F.RP R10, R5 ;  /* 0x00000005000a7306 */ /* 0x000eb00000209400 */
[----:B-1----:R-:W0:Y:S08]  /*244a0*/  MUFU.RCP R9, R9 ;  /* 0x0000000900097308 */ /* 0x002e300000001000 */
[----:B--2---:R-:W-:Y:S01]  /*244b0*/  MUFU.RCP R10, R10 ;  /* 0x0000000a000a7308 */ /* 0x004fe20000001000 */
[----:B0-----:R-:W-:Y:S01]  /*244c0*/  VIADD R2, R9, 0xffffffe ;  /* 0x0ffffffe09027836 */ /* 0x001fe20000000000 */
[----:B------:R-:W-:-:S06]  /*244d0*/  IABS R9, R4 ;  /* 0x0000000400097213 */ /* 0x000fcc0000000000 */
[----:B------:R0:W1:Y:S02]  /*244e0*/  F2I.FTZ.U32.TRUNC.NTZ R3, R2 ;  /* 0x0000000200037305 */ /* 0x000064000021f000 */
[----:B0-----:R-:W-:Y:S01]  /*244f0*/  MOV R2, RZ ;  /* 0x000000ff00027202 */ /* 0x001fe20000000f00 */
        /* <DEDUP_REMOVED lines=14> */
[----:B------:R-:W0:Y:S01]  /*245e0*/  F2I.FTZ.U32.TRUNC.NTZ R3, R11 ;  /* 0x0000000b00037305 */ /* 0x000e22000021f000 */
[----:B------:R-:W-:-:S05]  /*245f0*/  IABS R12, R8 ;  /* 0x00000008000c7213 */ /* 0x000fca0000000000 */
[----:B------:R-:W-:-:S05]  /*24600*/  IMAD.MOV R12, RZ, RZ, -R12 ;  /* 0x000000ffff0c7224 */ /* 0x000fca00078e0a0c */
[----:B------:R-:W-:-:S05]  /*24610*/  @P0 VIADD R2, R2, 0x1 ;  /* 0x0000000102020836 */ /* 0x000fca0000000000 */
[----:B------:R-:W-:Y:S01]  /*24620*/  MOV R13, R2 ;  /* 0x00000002000d7202 */ /* 0x000fe20000000f00 */
[----:B0-----:R-:W-:-:S04]  /*24630*/  IMAD.MOV R2, RZ, RZ, -R3 ;  /* 0x000000ffff027224 */ /* 0x001fc800078e0a03 */
[----:B------:R-:W-:Y:S01]  /*24640*/  @!P2 IMAD.MOV R13, RZ, RZ, -R13 ;  /* 0x000000ffff0da224 */ /* 0x000fe200078e0a0d */
[----:B------:R-:W-:Y:S01]  /*24650*/  @!P1 LOP3.LUT R13, RZ, R7, RZ, 0x33, !PT ;  /* 0x00000007ff0d9212 */ /* 0x000fe200078e33ff */
[----:B------:R-:W-:Y:S02]  /*24660*/  IMAD R9, R2, R5, RZ ;  /* 0x0000000502097224 */ /* 0x000fe400078e02ff */
[----:B------:R-:W-:Y:S01]  /*24670*/  IMAD.MOV.U32 R2, RZ, RZ, RZ ;  /* 0x000000ffff027224 */ /* 0x000fe200078e00ff */
[----:B------:R-:W-:-:S03]  /*24680*/  IABS R10, R13 ;  /* 0x0000000d000a7213 */ /* 0x000fc60000000000 */
[----:B------:R-:W-:-:S04]  /*24690*/  IMAD.HI.U32 R2, R3, R9, R2 ;  /* 0x0000000903027227 */ /* 0x000fc800078e0002 */
[----:B------:R-:W-:Y:S01]  /*246a0*/  IMAD.MOV.U32 R3, RZ, RZ, R10 ;  /* 0x000000ffff037224 */ /* 0x000fe200078e000a */
[----:B------:R-:W-:-:S03]  /*246b0*/  MOV R10, R12 ;  /* 0x0000000c000a7202 */ /* 0x000fc60000000f00 */
        /* <DEDUP_REMOVED lines=8> */
[----:B------:R-:W-:Y:S02]  /*24740*/  ISETP.GE.U32.AND P0, PT, R10, R5, PT ;  /* 0x000000050a00720c */ /* 0x000fe40003f06070 */
[----:B------:R-:W-:-:S11]  /*24750*/  IADD3 R5, -R13, RZ, RZ ;  /* 0x000000ff0d057210 */ /* 0x000fd60007ffe1ff */
[----:B------:R-:W-:-:S04]  /*24760*/  @P0 VIADD R2, R2, 0x1 ;  /* 0x0000000102020836 */ /* 0x000fc80000000000 */
        /* <DEDUP_REMOVED lines=8> */
.L_x_1854:
[----:B0-----:R-:W0:Y:S02]  /*247f0*/  LDC.64 R2, c[0x0][0xc90] ;  /* 0x00032400ff027b82 */ /* 0x001e240000000a00 */
        /* <DEDUP_REMOVED lines=13> */
[----:B------:R-:W-:Y:S01]  /*248d0*/  IMAD.HI.U32 R2, R3, R11, R2 ;  /* 0x0000000b03027227 */ /* 0x000fe200078e0002 */
[----:B------:R-:W-:-:S05]  /*248e0*/  IADD3 R3, RZ, -R12, RZ ;  /* 0x8000000cff037210 */ /* 0x000fca0007ffe0ff */
        /* <DEDUP_REMOVED lines=17> */
[----:B------:R-:W-:Y:S02]  /*24a00*/  VIADDMNMX R8, R8, UR5, R13, PT ;  /* 0x0000000508087c46 */ /* 0x000fe4000b80010d */
[----:B------:R-:W-:-:S02]  /*24a10*/  IADD3 R9, R9, 0x1000000, R4 ;  /* 0x0100000009097810 */ /* 0x000fc40007ffe004 */
[-C--:B------:R-:W-:Y:S01]  /*24a20*/  IABS R12, R8.reuse ;  /* 0x00000008000c7213 */ /* 0x080fe20000000000 */
[----:B------:R-:W-:Y:S01]  /*24a30*/  IMAD.MOV R26, RZ, RZ, -R8 ;  /* 0x000000ffff1a7224 */ /* 0x000fe200078e0a08 */
[----:B------:R-:W-:Y:S02]  /*24a40*/  IABS R13, R8 ;  /* 0x00000008000d7213 */ /* 0x000fe40000000000 */
[----:B------:R-:W0:Y:S08]  /*24a50*/  I2F.RP R10, R12 ;  /* 0x0000000c000a7306 */ /* 0x000e300000209400 */
[----:B0-----:R-:W0:Y:S02]  /*24a60*/  MUFU.RCP R10, R10 ;  /* 0x0000000a000a7308 */ /* 0x001e240000001000 */
[----:B0-----:R-:W-:-:S06]  /*24a70*/  IADD3 R3, R10, 0xffffffe, RZ ;  /* 0x0ffffffe0a037810 */ /* 0x001fcc0007ffe0ff */
        /* <DEDUP_REMOVED lines=19> */
[----:B------:R-:W-:-:S07]  /*24bb0*/  IMAD R26, R2, R26, R9 ;  /* 0x0000001a021a7224 */ /* 0x000fce00078e0209 */
.L_x_1855:
[----:B------:R-:W-:-:S05]  /*24bc0*/  LOP3.LUT R2, RZ, R2, RZ, 0x33, !PT ;  /* 0x00000002ff027212 */ /* 0x000fca00078e33ff */
[----:B------:R-:W-:Y:S01]  /*24bd0*/  IMAD.IADD R25, R7, 0x1, R2 ;  /* 0x0000000107197824 */ /* 0x000fe200078e0202 */
[----:B------:R-:W-:Y:S06]  /*24be0*/  BRA `(.L_x_1856) ;  /* 0x00000000000c7947 */ /* 0x000fec0003800000 */
.L_x_1851:
[----:B------:R-:W-:Y:S01]  /*24bf0*/  MOV R25, RZ ;  /* 0x000000ff00197202 */ /* 0x000fe20000000f00 */
[----:B------:R-:W-:Y:S02]  /*24c00*/  IMAD.U32 R24, RZ, RZ, UR6 ;  /* 0x00000006ff187e24 */ /* 0x000fe4000f8e00ff */
[----:B------:R-:W-:-:S07]  /*24c10*/  IMAD.MOV.U32 R26, RZ, RZ, RZ ;  /* 0x000000ffff1a7224 */ /* 0x000fce00078e00ff */
.L_x_1856:
[----:B------:R-:W-:-:S13]  /*24c20*/  ISETP.NE.AND P0, PT, R6, RZ, PT ;  /* 0x000000ff0600720c */ /* 0x000fda0003f05270 */
[----:B------:R-:W0:Y:S01]  /*24c30*/  @!P0 S2R R3, SR_CgaCtaId ;  /* 0x0000000000038919 */ /* 0x000e220000008800 */
[----:B------:R-:W-:-:S04]  /*24c40*/  @!P0 MOV R2, 0x400 ;  /* 0x0000040000028802 */ /* 0x000fc80000000f00 */
[----:B0-----:R-:W-:-:S05]  /*24c50*/  @!P0 LEA R2, R3, R2, 0x18 ;  /* 0x0000000203028211 */ /* 0x001fca00078ec0ff */
[----:B------:R1:W-:Y:S01]  /*24c60*/  @!P0 STS.128 [R2+0x308d0], R24 ;  /* 0x0308d01802008388 */ /* 0x0003e20000000c00 */
[----:B------:R-:W-:Y:S06]  /*24c70*/  BAR.ARV 0x5, 0x180 ;  /* 0x0146000000007b1d */ /* 0x000fec0000002000 */
.L_x_1849:
        /* <DEDUP_REMOVED lines=15> */
[----:B------:R-:W-:Y:S01]  /*24d70*/  SHF.L.U32 R33, R4, 0x3, RZ ;  /* 0x0000000304217819 */ /* 0x000fe200000006ff */
[----:B------:R-:W-:Y:S01]  /*24d80*/  IMAD.MOV.U32 R22, RZ, RZ, RZ ;  /* 0x000000ffff167224 */ /* 0x000fe200078e00ff */
[----:B------:R-:W-:Y:S01]  /*24d90*/  LOP3.LUT R36, R36, 0x38, RZ, 0xc0, !PT ;  /* 0x0000003824247812 */ /* 0x000fe200078ec0ff */
[----:B------:R-:W-:Y:S01]  /*24da0*/  IMAD.MOV.U32 R29, RZ, RZ, 0x1 ;  /* 0x00000001ff1d7424 */ /* 0x000fe200078e00ff */
[----:B------:R-:W-:Y:S01]  /*24db0*/  ULDC.64 UR36, c[0x0][0x198] ;  /* 0x0000660000247ab9 */ /* 0x000fe20000000a00 */
[----:B------:R-:W-:Y:S01]  /*24dc0*/  ULDC UR38, c[0x0][0xc] ;  /* 0x0000030000267ab9 */ /* 0x000fe20000000800 */
[----:B------:R-:W-:-:S02]  /*24dd0*/  LOP3.LUT R37, R36, 0xc0, RZ, 0xfc, !PT ;  /* 0x000000c024257812 */ /* 0x000fc400078efcff */
[----:B--2---:R-:W-:Y:S02]  /*24de0*/  R2UR UR4, R2 ;  /* 0x00000000020472ca */ /* 0x004fe400000e0000 */
[----:B------:R-:W-:Y:S01]  /*24df0*/  LOP3.LUT R2, R3, 0x38, R0, 0x78, !PT ;  /* 0x0000003803027812 */ /* 0x000fe200078e7800 */
[----:B------:R-:W-:-:S03]  /*24e00*/  IMAD.SHL.U32 R0, R0, 0x10, RZ ;  /* 0x0000001000007824 */ /* 0x000fc600078e00ff */
[----:B------:R-:W-:Y:S02]  /*24e10*/  LOP3.LUT R33, R2, 0x200, R33, 0xf8, !PT ;  /* 0x0000020002217812 */ /* 0x000fe400078ef821 */
[----:B------:R-:W-:-:S04]  /*24e20*/  SHF.R.U32.HI R2, RZ, 0x3, R4 ;  /* 0x00000003ff027819 */ /* 0x000fc80000011604 */
[----:B------:R-:W-:Y:S01]  /*24e30*/  LOP3.LUT R0, R2, 0x70, R0, 0xf8, !PT ;  /* 0x0000007002007812 */ /* 0x000fe200078ef800 */
[----:B------:R-:W-:Y:S01]  /*24e40*/  ULOP3.LUT UR39, UR4, 0x2, URZ, 0xfc, !UPT ;  /* 0x0000000204277892 */ /* 0x000fe2000f8efc3f */
[C---:B------:R-:W-:Y:S02]  /*24e50*/  LOP3.LUT R2, R36.reuse, 0x40, RZ, 0xfc, !PT ;  /* 0x0000004024027812 */ /* 0x040fe400078efcff */
[----:B------:R-:W-:Y:S01]  /*24e60*/  UMOV UR4, 0x400 ;  /* 0x0000040000047882 */ /* 0x000fe20000000000 */
[----:B------:R-:W-:Y:S01]  /*24e70*/  LOP3.LUT R0, R36, 0x80, RZ, 0xfc, !PT ;  /* 0x0000008024007812 */ /* 0x000fe200078efcff */
[----:B0-----:R-:W-:-:S06]  /*24e80*/  ULEA UR4, UR5, UR4, 0x18 ;  /* 0x0000000405047291 */ /* 0x001fcc000f8ec03f */
[----:B------:R-:W-:-:S05]  /*24e90*/  MOV R17, UR4 ;  /* 0x0000000400117c02 */ /* 0x000fca0008000f00 */
[----:B-1----:R-:W-:-:S07]  /*24ea0*/  IMAD R34, R33, 0x2, R17 ;  /* 0x0000000221227824 */ /* 0x002fce00078e0211 */
.L_x_1984:
[----:B------:R-:W-:Y:S05]  /*24eb0*/  YIELD ;  /* 0x0000000000007946 */ /* 0x000fea0003800000 */
[----:B------:R-:W-:Y:S01]  /*24ec0*/  ULDC.64 UR4, c[0x0][0xa28] ;  /* 0x00028a0000047ab9 */ /* 0x000fe20000000a00 */
[----:B------:R-:W-:Y:S01]  /*24ed0*/  IMAD.MOV.U32 R11, RZ, RZ, RZ ;  /* 0x000000ffff0b7224 */ /* 0x000fe200078e00ff */
[----:B------:R-:W-:Y:S01]  /*24ee0*/  ISETP.NE.U32.AND P0, PT, RZ, UR4, PT ;  /* 0x00000004ff007c0c */ /* 0x000fe2000bf05070 */
[----:B0-----:R-:W0:Y:S01]  /*24ef0*/  LDC.64 R4, c[0x0][0xa00] ;  /* 0x00028000ff047b82 */ /* 0x001e220000000a00 */
[----:B------:R-:W-:Y:S02]  /*24f00*/  ULDC.64 UR6, c[0x0][0xa10] ;  /* 0x0002840000067ab9 */ /* 0x000fe40000000a00 */
[----:B------:R-:W-:Y:S01]  /*24f10*/  ISETP.NE.AND.EX P0, PT, RZ, UR5, PT, P0 ;  /* 0x00000005ff007c0c */ /* 0x000fe2000bf05300 */
[----:B------:R-:W-:-:S12]  /*24f20*/  ULDC.64 UR4, c[0x0][0xa18] ;  /* 0x0002860000047ab9 */ /* 0x000fd80000000a00 */
[----:B-1----:R-:W1:Y:S01]  /*24f30*/  @P0 LDC.64 R2, c[0x0][0xa28] ;  /* 0x00028a00ff020b82 */ /* 0x002e620000000a00 */
[----:B------:R-:W-:Y:S01]  /*24f40*/  ISETP.NE.U32.AND P1, PT, RZ, UR6, PT ;  /* 0x00000006ff007c0c */ /* 0x000fe2000bf25070 */
[----:B-1----:R-:W-:-:S05]  /*24f50*/  @P0 IMAD.WIDE R2, R27, 0x4, R2 ;  /* 0x000000041b020825 */ /* 0x002fca00078e0202 */
[----:B------:R1:W2:Y:S01]  /*24f60*/  @P0 LDG.E R11, desc[UR60][R2.64] ;  /* 0x0000003c020b0981 */ /* 0x0002a2000c1e1900 */
[----:B------:R-:W-:Y:S01]  /*24f70*/  ISETP.NE.U32.AND P0, PT, RZ, UR4, PT ;  /* 0x00000004ff007c0c */ /* 0x000fe2000bf05070 */
[----:B------:R-:W-:Y:S01]  /*24f80*/  IMAD.MOV.U32 R35, RZ, RZ, RZ ;  /* 0x000000ffff237224 */ /* 0x000fe200078e00ff */
[----:B------:R-:W-:Y:S01]  /*24f90*/  ISETP.NE.AND.EX P1, PT, RZ, UR7, PT, P1 ;  /* 0x00000007ff007c0c */ /* 0x000fe2000bf25310 */
[----:B------:R-:W-:Y:S01]  /*24fa0*/  IMAD.MOV.U32 R0, RZ, RZ, RZ ;  /* 0x000000ffff007224 */ /* 0x000fe200078e00ff */
[----:B------:R-:W-:Y:S01]  /*24fb0*/  ISETP.NE.AND.EX P2, PT, RZ, UR5, PT, P0 ;  /* 0x00000005ff007c0c */ /* 0x000fe2000bf45300 */
[----:B------:R-:W-:Y:S01]  /*24fc0*/  ULDC.64 UR4, c[0x0][0xa00] ;  /* 0x0002800000047ab9 */ /* 0x000fe20000000a00 */
[----:B0-----:R-:W-:Y:S01]  /*24fd0*/  IMAD.WIDE R4, R27, 0x4, R4 ;  /* 0x000000041b047825 */ /* 0x001fe200078e0204 */
[----:B------:R-:W-:Y:S01]  /*24fe0*/  ISETP.NE.U32.AND P0, PT, RZ, UR4, PT ;  /* 0x00000004ff007c0c */ /* 0x000fe2000bf05070 */
[----:B-1----:R-:W0:Y:S03]  /*24ff0*/  LDC.64 R2, c[0x0][0xa10] ;  /* 0x00028400ff027b82 */ /* 0x002e260000000a00 */
[----:B------:R-:W-:-:S06]  /*25000*/  ISETP.NE.AND.EX P0, PT, RZ, UR5, PT, P0 ;  /* 0x00000005ff007c0c */ /* 0x000fcc000bf05300 */
[----:B------:R-:W1:Y:S07]  /*25010*/  @P2 LDC.64 R6, c[0x0][0xa18] ;  /* 0x00028600ff062b82 */ /* 0x000e6e0000000a00 */
[----:B------:R-:W5:Y:S01]  /*25020*/  @P0 LDG.E R35, desc[UR60][R4.64] ;  /* 0x0000003c04230981 */ /* 0x000f62000c1e1900 */
[----:B0-----:R-:W-:-:S05]  /*25030*/  IMAD.WIDE R2, R27, 0x4, R2 ;  /* 0x000000041b027825 */ /* 0x001fca00078e0202 */
[----:B------:R-:W5:Y:S01]  /*25040*/  @P1 LDG.E R0, desc[UR60][R2.64] ;  /* 0x0000003c02001981 */ /* 0x000f62000c1e1900 */
[----:B------:R-:W-:Y:S02]  /*25050*/  ULDC UR4, c[0x0][0x288] ;  /* 0x0000a20000047ab9 */ /* 0x000fe40000000800 */
[----:B------:R-:W-:Y:S01]  /*25060*/  IMAD.U32 R31, RZ, RZ, UR4 ;  /* 0x00000004ff1f7e24 */ /* 0x000fe2000f8e00ff */
[----:B------:R-:W-:Y:S02]  /*25070*/  ULDC.64 UR4, c[0x0][0x418] ;  /* 0x0001060000047ab9 */ /* 0x000fe40000000a00 */
[----:B------:R-:W-:-:S03]  /*25080*/  UISETP.NE.U32.AND UP0, UPT, UR4, URZ, UPT ;  /* 0x0000003f0400728c */ /* 0x000fc6000bf05070 */
[----:B------:R-:W-:Y:S01]  /*25090*/  ULDC UR4, c[0x0][0x424] ;  /* 0x0001090000047ab9 */ /* 0x000fe20000000800 */
[----:B------:R-:W-:Y:S01]  /*250a0*/  UISETP.NE.AND.EX UP0, UPT, UR5, URZ, UPT, UP0 ;  /* 0x0000003f0500728c */ /* 0x000fe2000bf05300 */
[----:B-1----:R-:W-:Y:S02]  /*250b0*/  @P2 IMAD.WIDE R6, R27, 0x4, R6 ;  /* 0x000000041b062825 */ /* 0x002fe400078e0206 */
[----:B------:R-:W-:Y:S01]  /*250c0*/  ULDC UR5, c[0x0][0x2f0] ;  /* 0x0000bc0000057ab9 */ /* 0x000fe20000000800 */
[----:B------:R-:W-:Y:S02]  /*250d0*/  USEL UR4, UR4, 0x1, UP0 ;  /* 0x0000000104047887 */ /* 0x000fe40008000000 */
[----:B------:R0:W5:Y:S02]  /*250e0*/  @P2 LDG.E R31, desc[UR60][R6.64] ;  /* 0x0000003c061f2981 */ /* 0x000164000c1e1900 */
[----:B------:R-:W-:-:S03]  /*250f0*/  UIMAD UR4, UR4, UR5, URZ ;  /* 0x00000005040472a4 */ /* 0x000fc6000f8e023f */
[----:B------:R-:W-:-:S03]  /*25100*/  ULDC UR5, c[0x0][0x348] ;  /* 0x0000d20000057ab9 */ /* 0x000fc60000000800 */
[----:B------:R-:W-:Y:S01]  /*25110*/  IMAD.U32 R8, RZ, RZ, UR4 ;  /* 0x00000004ff087e24 */ /* 0x000fe2000f8e00ff */
[----:B0-----:R-:W-:Y:S01]  /*25120*/  MOV R7, UR5 ;  /* 0x0000000500077c02 */ /* 0x001fe20008000f00 */
[----:B--2---:R0:W-:Y:S01]  /*25130*/  STL [R1+0x10], R11 ;  /* 0x0000100b01007387 */ /* 0x0041e20000100800 */
[----:B---3--:R-:W-:Y:S05]  /*25140*/  @P2 BRA `(.L_x_1858) ;  /* 0x0000000000102947 */ /* 0x008fea0003800000 */
[----:B------:R-:W-:Y:S05]  /*25150*/  @!P0 BRA `(.L_x_1858) ;  /* 0x00000000000c8947 */ /* 0x000fea0003800000 */
[----:B------:R-:W2:Y:S04]  /*25160*/  LDG.E R6, desc[UR60][R4.64] ;  /* 0x0000003c04067981 */ /* 0x000ea8000c1e1900 */
[----:B-----5:R-:W2:Y:S02]  /*25170*/  LDG.E R31, desc[UR60][R4.64+0x4] ;  /* 0x0000043c041f7981 */ /* 0x020ea4000c1e1900 */
[----:B--2---:R-:W-:-:S07]  /*25180*/  IMAD.IADD R31, R31, 0x1, -R6 ;  /* 0x000000011f1f7824 */ /* 0x004fce00078e0a06 */
.L_x_1858:
[----:B------:R-:W-:Y:S01]  /*25190*/  ULDC.64 UR4, c[0x0][0xa20] ;  /* 0x0002880000047ab9 */ /* 0x000fe20000000a00 */
[C---:B------:R-:W-:Y:S02]  /*251a0*/  LOP3.LUT R4, R26.reuse, 0xff000000, RZ, 0xc0, !PT ;  /* 0xff0000001a047812 */ /* 0x040fe400078ec0ff */
[----:B------:R-:W-:Y:S02]  /*251b0*/  ISETP.NE.U32.AND P0, PT, RZ, UR4, PT ;  /* 0x00000004ff007c0c */ /* 0x000fe4000bf05070 */
[----:B------:R-:W-:Y:S02]  /*251c0*/  SHF.R.U32.HI R5, RZ, 0x8, R4 ;  /* 0x00000008ff057819 */ /* 0x000fe40000011604 */
[----:B------:R-:W-:Y:S02]  /*251d0*/  ISETP.NE.AND.EX P0, PT, RZ, UR5, PT, P0 ;  /* 0x00000005ff007c0c */ /* 0x000fe4000bf05300 */
[C---:B------:R-:W-:Y:S02]  /*251e0*/  LOP3.LUT R6, R26.reuse, 0xff0000, RZ, 0xc0, !PT ;  /* 0x00ff00001a067812 */ /* 0x040fe400078ec0ff */
[----:B------:R-:W-:-:S02]  /*251f0*/  LOP3.LUT R26, R26, 0xffff, RZ, 0xc0, !PT ;  /* 0x0000ffff1a1a7812 */ /* 0x000fc400078ec0ff */
[----:B------:R-:W-:-:S07]  /*25200*/  LEA.HI R6, R6, R5, RZ, 0x10 ;  /* 0x0000000506067211 */ /* 0x000fce00078f80ff */
[----:B------:R-:W-:Y:S05]  /*25210*/  @!P0 BRA `(.L_x_1859) ;  /* 0x0000000000108947 */ /* 0x000fea0003800000 */
[----:B------:R-:W1:Y:S02]  /*25220*/  LDC.64 R4, c[0x0][0xa20] ;  /* 0x00028800ff047b82 */ /* 0x000e640000000a00 */
[----:B-1----:R-:W-:-:S05]  /*25230*/  IMAD.WIDE R4, R27, 0x4, R4 ;  /* 0x000000041b047825 */ /* 0x002fca00078e0204 */
[----:B------:R1:W5:Y:S01]  /*25240*/  LDG.E R8, desc[UR60][R4.64] ;  /* 0x0000003c04087981 */ /* 0x000362000c1e1900 */
[----:B------:R-:W-:Y:S05]  /*25250*/  BRA `(.L_x_1860) ;  /* 0x0000000000247947 */ /* 0x000fea0003800000 */
.L_x_1859:
[----:B------:R-:W-:Y:S02]  /*25260*/  ULDC.64 UR4, c[0x0][0xa08] ;  /* 0x0002820000047ab9 */ /* 0x000fe40000000a00 */
[----:B------:R-:W-:-:S04]  /*25270*/  ISETP.NE.U32.AND P0, PT, RZ, UR4, PT ;  /* 0x00000004ff007c0c */ /* 0x000fc8000bf05070 */
[----:B------:R-:W-:-:S13]  /*25280*/  ISETP.NE.AND.EX P0, PT, RZ, UR5, PT, P0 ;  /* 0x00000005ff007c0c */ /* 0x000fda000bf05300 */
[----:B------:R-:W-:Y:S05]  /*25290*/  @!P0 BRA `(.L_x_1860) ;  /* 0x0000000000148947 */ /* 0x000fea0003800000 */
[----:B------:R-:W1:Y:S02]  /*252a0*/  LDC.64 R4, c[0x0][0xa08] ;  /* 0x00028200ff047b82 */ /* 0x000e640000000a00 */
[----:B-1----:R-:W-:-:S05]  /*252b0*/  IMAD.WIDE R4, R27, 0x4, R4 ;  /* 0x000000041b047825 */ /* 0x002fca00078e0204 */
[----:B------:R-:W2:Y:S04]  /*252c0*/  LDG.E R8, desc[UR60][R4.64] ;  /* 0x0000003c04087981 */ /* 0x000ea8000c1e1900 */
[----:B------:R-:W2:Y:S02]  /*252d0*/  LDG.E R9, desc[UR60][R4.64+0x4] ;  /* 0x0000043c04097981 */ /* 0x000ea4000c1e1900 */
[----:B--2---:R-:W-:-:S07]  /*252e0*/  IMAD.IADD R8, R9, 0x1, -R8 ;  /* 0x0000000109087824 */ /* 0x004fce00078e0a08 */
.L_x_1860:
[----:B------:R-:W2:Y:S01]  /*252f0*/  @P1 LDG.E R10, desc[UR60][R2.64] ;  /* 0x0000003c020a1981 */ /* 0x000ea2000c1e1900 */
[----:B-1----:R-:W1:Y:S03]  /*25300*/  LDC R4, c[0x0][0x448] ;  /* 0x00011200ff047b82 */ /* 0x002e660000000800 */
[----:B------:R3:W2:Y:S01]  /*25310*/  @P1 LDG.E R5, desc[UR60][R2.64+0x4] ;  /* 0x0000043c02051981 */ /* 0x0006a2000c1e1900 */
[----:B------:R-:W-:Y:S02]  /*25320*/  IMAD.SHL.U32 R25, R25, 0x80, RZ ;  /* 0x0000008019197824 */ /* 0x000fe400078e00ff */
[----:B-----5:R-:W-:-:S03]  /*25330*/  IMAD.IADD R8, R8, 0x1, -R11 ;  /* 0x0000000108087824 */ /* 0x020fc600078e0a0b */
[----:B------:R-:W-:Y:S01]  /*25340*/  IADD3 R9, R25, 0x7f, RZ ;  /* 0x0000007f19097810 */ /* 0x000fe20007ffe0ff */
[----:B---3--:R-:W3:Y:S01]  /*25350*/  LDC.64 R2, c[0x0][0x9e0] ;  /* 0x00027800ff027b82 */ /* 0x008ee20000000a00 */
[----:B-1----:R-:W-:-:S13]  /*25360*/  ISETP.NE.AND P2, PT, R4, 0x1, PT ;  /* 0x000000010400780c */ /* 0x002fda0003f45270 */
[----:B------:R-:W1:Y:S01]  /*25370*/  @P2 LDC R12, c[0x0][0x44c] ;  /* 0x00011300ff0c2b82 */ /* 0x000e620000000800 */
[----:B---3--:R-:W-:-:S07]  /*25380*/  ISETP.GE.AND P3, PT, R3, 0x1, PT ;  /* 0x000000010300780c */ /* 0x008fce0003f66270 */
[----:B------:R-:W3:Y:S01]  /*25390*/  @P2 LDC R4, c[0x0][0x450] ;  /* 0x00011400ff042b82 */ /* 0x000ee20000000800 */
[----:B--2---:R-:W-:Y:S02]  /*253a0*/  @P1 IMAD.IADD R7, R5, 0x1, -R10 ;  /* 0x0000000105071824 */ /* 0x004fe400078e0a0a */
[----:B-1----:R-:W-:-:S04]  /*253b0*/  @P2 IMAD.HI.U32 R5, R9, R12, RZ ;  /* 0x0000000c09052227 */ /* 0x002fc800078e00ff */
[----:B0-----:R-:W-:Y:S01]  /*253c0*/  IMAD.IADD R11, R8, 0x1, R7 ;  /* 0x00000001080b7824 */ /* 0x001fe200078e0207 */
[----:B---3--:R-:W-:-:S03]  /*253d0*/  @P2 SHF.R.U32.HI R9, RZ, R4, R5 ;  /* 0x00000004ff092219 */ /* 0x008fc60000011605 */
[C---:B------:R-:W-:Y:S01]  /*253e0*/  VIADD R4, R11.reuse, 0x3f ;  /* 0x0000003f0b047836 */ /* 0x040fe20000000000 */
[----:B------:R0:W-:Y:S01]  /*253f0*/  STL [R1+0x8], R11 ;  /* 0x0000080b01007387 */ /* 0x0001e20000100800 */
[----:B------:R-:W-:-:S03]  /*25400*/  IADD3 R18, R11, 0x1, -R31 ;  /* 0x000000010b127810 */ /* 0x000fc60007ffe81f */
[----:B------:R-:W-:Y:S02]  /*25410*/  SHF.R.S32.HI R5, RZ, 0x1f, R4 ;  /* 0x0000001fff057819 */ /* 0x000fe40000011404 */
[----:B------:R-:W-:Y:S02]  /*25420*/  IMAD.IADD R9, R18, 0x1, R9 ;  /* 0x0000000112097824 */ /* 0x000fe400078e0209 */
[----:B------:R-:W-:Y:S02]  /*25430*/  LEA.HI R5, R5, R4, RZ, 0x6 ;  /* 0x0000000405057211 */ /* 0x000fe400078f30ff */
[----:B------:R-:W-:Y:S02]  /*25440*/  IMAD.IADD R2, R9, 0x1, R2 ;  /* 0x0000000109027824 */ /* 0x000fe400078e0202 */
[----:B------:R-:W-:Y:S01]  /*25450*/  SHF.R.S32.HI R19, RZ, 0x6, R5 ;  /* 0x00000006ff137819 */ /* 0x000fe20000011405 */
[----:B0-----:R-:W-:Y:S06]  /*25460*/  @!P3 BRA `(.L_x_1861) ;  /* 0x000000000048b947 */ /* 0x001fec0003800000 */
[C---:B------:R-:W-:Y:S01]  /*25470*/  ISETP.GT.AND P0, PT, R9.reuse, RZ, PT ;  /* 0x000000ff0900720c */ /* 0x040fe20003f04270 */
[----:B------:R-:W-:Y:S01]  /*25480*/  BSSY B0, `(.L_x_1862) ;  /* 0x000000e000007945 */ /* 0x000fe20003800000 */
[----:B------:R-:W-:-:S11]  /*25490*/  IADD3 R10, R9, -0x1, RZ ;  /* 0xffffffff090a7810 */ /* 0x000fd60007ffe0ff */
        /* <DEDUP_REMOVED lines=8> */
.L_x_1863:
[----:B------:R-:W-:-:S13]  /*25520*/  ISETP.NE.AND P0, PT, R3, 0x1, PT ;  /* 0x000000010300780c */ /* 0x000fda0003f05270 */
[----:B------:R-:W0:Y:S02]  /*25530*/  @P0 LDC.64 R4, c[0x0][0x9e8] ;  /* 0x00027a00ff040b82 */ /* 0x000e240000000a00 */
[----:B0-----:R-:W-:-:S05]  /*25540*/  @P0 IMAD.HI.U32 R4, R10, R4, RZ ;  /* 0x000000040a040227 */ /* 0x001fca00078e00ff */
[----:B------:R-:W-:-:S07]  /*25550*/  @P0 SHF.R.U32.HI R10, RZ, R5, R4 ;  /* 0x00000005ff0a0219 */ /* 0x000fce0000011604 */
.L_x_1864:
[----:B------:R-:W-:Y:S05]  /*25560*/  BSYNC B0 ;  /* 0x0000000000007941 */ /* 0x000fea0003800000 */
.L_x_1862:
[----:B------:R-:W-:-:S05]  /*25570*/  IMAD R5, R10, R3, R3 ;  /* 0x000000030a057224 */ /* 0x000fca00078e0203 */
[----:B------:R-:W-:-:S07]  /*25580*/  VIMNMX R2, R2, R5, PT ;  /* 0x0000000502027248 */ /* 0x000fce0003fe0100 */
.L_x_1861:
[----:B------:R-:W0:Y:S01]  /*25590*/  @P2 LDC R4, c[0x0][0x44c] ;  /* 0x00011300ff042b82 */ /* 0x000e220000000800 */
[----:B------:R-:W-:Y:S01]  /*255a0*/  VIADD R2, R2, 0x3f ;  /* 0x0000003f02027836 */ /* 0x000fe20000000000 */
[----:B------:R-:W-:-:S06]  /*255b0*/  ULDC UR4, c[0x0][0x9dc] ;  /* 0x0002770000047ab9 */ /* 0x000fcc0000000800 */
[----:B------:R-:W1:Y:S01]  /*255c0*/  @P2 LDC R5, c[0x0][0x450] ;  /* 0x00011400ff052b82 */ /* 0x000e620000000800 */
[----:B0-----:R-:W-:-:S04]  /*255d0*/  @P2 IMAD.HI.U32 R9, R25, R4, RZ ;  /* 0x0000000419092227 */ /* 0x001fc800078e00ff */
[----:B------:R-:W-:Y:S01]  /*255e0*/  IMAD.MOV.U32 R4, RZ, RZ, R25 ;  /* 0x000000ffff047224 */ /* 0x000fe200078e0019 */
[----:B-1----:R-:W-:Y:S01]  /*255f0*/  @P2 SHF.R.U32.HI R4, RZ, R5, R9 ;  /* 0x00000005ff042219 */ /* 0x002fe20000011609 */
[----:B------:R-:W-:Y:S01]  /*25600*/  IMAD.IADD R9, R11, 0x1, -R31 ;  /* 0x000000010b097824 */ /* 0x000fe200078e0a1f */
[----:B------:R-:W-:-:S03]  /*25610*/  SHF.R.S32.HI R5, RZ, 0x1f, R2 ;  /* 0x0000001fff057819 */ /* 0x000fc60000011402 */
[----:B------:R-:W-:Y:S01]  /*25620*/  IMAD.IADD R10, R9, 0x1, R4 ;  /* 0x00000001090a7824 */ /* 0x000fe200078e0204 */
[----:B------:R-:W-:-:S04]  /*25630*/  LEA.HI R5, R5, R2, RZ, 0x6 ;  /* 0x0000000205057211 */ /* 0x000fc800078f30ff */
[----:B------:R-:W-:Y:S02]  /*25640*/  SHF.R.S32.HI R11, RZ, 0x6, R5 ;  /* 0x00000006ff0b7819 */ /* 0x000fe40000011405 */
[----:B------:R-:W-:Y:S02]  /*25650*/  IADD3 R2, R10, -UR4, RZ ;  /* 0x800000040a027c10 */ /* 0x000fe4000fffe0ff */
[----:B------:R-:W-:Y:S01]  /*25660*/  VIMNMX R11, R19, R11, PT ;  /* 0x0000000b130b7248 */ /* 0x000fe20003fe0100 */
        /* <DEDUP_REMOVED lines=11> */
.L_x_1867:
[----:B------:R-:W-:-:S13]  /*25720*/  ISETP.NE.AND P0, PT, R3, 0x1, PT ;  /* 0x000000010300780c */ /* 0x000fda0003f05270 */
[----:B------:R-:W0:Y:S02]  /*25730*/  @P0 LDC.64 R4, c[0x0][0x9e8] ;  /* 0x00027a00ff040b82 */ /* 0x000e240000000a00 */
[----:B0-----:R-:W-:-:S05]  /*25740*/  @P0 IMAD.HI.U32 R4, R10, R4, RZ ;  /* 0x000000040a040227 */ /* 0x001fca00078e00ff */
[----:B------:R-:W-:-:S07]  /*25750*/  @P0 SHF.R.U32.HI R10, RZ, R5, R4 ;  /* 0x00000005ff0a0219 */ /* 0x000fce0000011604 */
.L_x_1868:
[----:B------:R-:W-:Y:S05]  /*25760*/  BSYNC B0 ;  /* 0x0000000000007941 */ /* 0x000fea0003800000 */
.L_x_1866:
[----:B------:R-:W-:-:S05]  /*25770*/  IMAD R3, R10, R3, RZ ;  /* 0x000000030a037224 */ /* 0x000fca00078e02ff */
[----:B------:R-:W-:-:S07]  /*25780*/  VIMNMX R2, R2, R3, !PT ;  /* 0x0000000302027248 */ /* 0x000fce0007fe0100 */
.L_x_1865:
[----:B------:R-:W-:Y:S01]  /*25790*/  SHF.R.S32.HI R3, RZ, 0x1f, R2 ;  /* 0x0000001fff037819 */ /* 0x000fe20000011402 */
[----:B------:R-:W-:Y:S01]  /*257a0*/  BSSY B0, `(.L_x_1869) ;  /* 0x0000026000007945 */ /* 0x000fe20003800000 */
[----:B------:R-:W-:Y:S01]  /*257b0*/  LOP3.LUT R10, R6, 0xff, RZ, 0xc0, !PT ;  /* 0x000000ff060a7812 */ /* 0x000fe200078ec0ff */
[----:B------:R-:W-:Y:S01]  /*257c0*/  IMAD.MOV.U32 R14, RZ, RZ, RZ ;  /* 0x000000ffff0e7224 */ /* 0x000fe200078e00ff */
[----:B------:R-:W-:Y:S02]  /*257d0*/  LEA.HI R3, R3, R2, RZ, 0x6 ;  /* 0x0000000203037211 */ /* 0x000fe400078f30ff */
[----:B------:R-:W-:Y:S02]  /*257e0*/  SHF.R.U32.HI R6, RZ, 0x10, R6 ;  /* 0x00000010ff067819 */ /* 0x000fe40000011606 */
[----:B------:R-:W-:-:S04]  /*257f0*/  SHF.R.S32.HI R3, RZ, 0x6, R3 ;  /* 0x00000006ff037819 */ /* 0x000fc80000011403 */
[----:B------:R-:W-:-:S04]  /*25800*/  VIMNMX R4, RZ, R3, !PT ;  /* 0x00000003ff047248 */ /* 0x000fc80007fe0100 */
[----:B------:R-:W-:-:S13]  /*25810*/  ISETP.GT.AND P0, PT, R11, R4, PT ;  /* 0x000000040b00720c */ /* 0x000fda0003f04270 */
[----:B------:R-:W-:Y:S05]  /*25820*/  @!P0 BRA `(.L_x_1870) ;  /* 0x0000000000748947 */ /* 0x000fea0003800000 */
[----:B------:R-:W-:Y:S01]  /*25830*/  ISETP.NE.AND P0, PT, R6, RZ, PT ;  /* 0x000000ff0600720c */ /* 0x000fe20003f05270 */
[----:B------:R-:W-:-:S03]  /*25840*/  ULDC UR4, c[0x0][0x9f0] ;  /* 0x00027c0000047ab9 */ /* 0x000fc60000000800 */
[----:B------:R-:W-:-:S04]  /*25850*/  SEL R5, R6, UR4, P0 ;  /* 0x0000000406057c07 */ /* 0x000fc80008000000 */
[----:B------:R-:W-:Y:S02]  /*25860*/  IABS R13, R5 ;  /* 0x00000005000d7213 */ /* 0x000fe40000000000 */
[----:B------:R-:W-:Y:S02]  /*25870*/  IADD3 R12, R5, -0x1, R11 ;  /* 0xffffffff050c7810 */ /* 0x000fe40007ffe00b */
[----:B------:R-:W0:Y:S03]  /*25880*/  I2F.RP R2, R13 ;  /* 0x0000000d00027306 */ /* 0x000e260000209400 */
[----:B------:R-:W-:-:S05]  /*25890*/  IMAD.IADD R12, R12, 0x1, -R4 ;  /* 0x000000010c0c7824 */ /* 0x000fca00078e0a04 */
[----:B0-----:R-:W0:Y:S02]  /*258a0*/  MUFU.RCP R2, R2 ;  /* 0x0000000200027308 */ /* 0x001e240000001000 */
[----:B0-----:R-:W-:-:S06]  /*258b0*/  VIADD R2, R2, 0xffffffe ;  /* 0x0ffffffe02027836 */ /* 0x001fcc0000000000 */
        /* <DEDUP_REMOVED lines=19> */
[----:B------:R-:W-:-:S07]  /*259f0*/  @!P2 LOP3.LUT R14, RZ, R5, RZ, 0x33, !PT ;  /* 0x00000005ff0ea212 */ /* 0x000fce00078e33ff */
.L_x_1870:
[----:B------:R-:W-:Y:S05]  /*25a00*/  BSYNC B0 ;  /* 0x0000000000007941 */ /* 0x000fea0003800000 */
.L_x_1869:
[-C--:B------:R-:W-:Y:S01]  /*25a10*/  IMAD R4, R10, R14.reuse, R4 ;  /* 0x0000000e0a047224 */ /* 0x080fe200078e0204 */
[----:B------:R-:W-:Y:S04]  /*25a20*/  BSSY B0, `(.L_x_1871) ;  /* 0x0000190000007945 */ /* 0x000fe80003800000 */
[C---:B------:R-:W-:Y:S01]  /*25a30*/  VIADDMNMX R11, R4.reuse, R14, R11, PT ;  /* 0x0000000e040b7246 */ /* 0x040fe2000380010b */
[----:B------:R-:W-:-:S03]  /*25a40*/  IMAD R4, R4, 0x40, -R8 ;  /* 0x0000004004047824 */ /* 0x000fc600078e0a08 */
[----:B------:R-:W-:Y:S02]  /*25a50*/  LEA R8, R11, -R8, 0x6 ;  /* 0x800000080b087211 */ /* 0x000fe400078e30ff */
[----:B------:R-:W-:Y:S02]  /*25a60*/  VIMNMX R4, RZ, R4, !PT ;  /* 0x00000004ff047248 */ /* 0x000fe40007fe0100 */
[----:B------:R-:W-:-:S04]  /*25a70*/  VIMNMX R7, R8, R7, PT ;  /* 0x0000000708077248 */ /* 0x000fc80003fe0100 */
[----:B------:R-:W-:Y:S02]  /*25a80*/  ISETP.GT.AND P0, PT, R7, R4, PT ;  /* 0x000000040700720c */ /* 0x000fe40003f04270 */
[----:B------:R-:W-:-:S11]  /*25a90*/  SHF.R.U32.HI R4, RZ, 0x6, R4 ;  /* 0x00000006ff047819 */ /* 0x000fd60000011604 */
[----:B------:R-:W-:-:S05]  /*25aa0*/  @P0 VIADD R2, R7, 0x3f ;  /* 0x0000003f07020836 */ /* 0x000fca0000000000 */
[----:B------:R-:W-:-:S04]  /*25ab0*/  @P0 SHF.R.S32.HI R3, RZ, 0x1f, R2 ;  /* 0x0000001fff030819 */ /* 0x000fc80000011402 */
[----:B------:R-:W-:Y:S01]  /*25ac0*/  @P0 LEA.HI R3, R3, R2, RZ, 0x6 ;  /* 0x0000000203030211 */ /* 0x000fe200078f30ff */
[----:B------:R-:W-:-:S03]  /*25ad0*/  IMAD.MOV.U32 R2, RZ, RZ, R4 ;  /* 0x000000ffff027224 */ /* 0x000fc600078e0004 */
[----:B------:R-:W-:Y:S02]  /*25ae0*/  @P0 SHF.R.S32.HI R2, RZ, 0x6, R3 ;  /* 0x00000006ff020819 */ /* 0x000fe40000011403 */
        /* <DEDUP_REMOVED lines=10> */
.L_x_2076:
[----:B-1----:R-:W-:Y:S02]  /*25b90*/  ISETP.NE.AND P0, PT, R14, RZ, PT ;  /* 0x000000ff0e00720c */ /* 0x002fe40003f05270 */
[----:B------:R-:W-:-:S11]  /*25ba0*/  PLOP3.LUT P6, PT, PT, PT, PT, 0x8, 0x0 ;  /* 0x000000000000781c */ /* 0x000fd60003fce170 */
[----:B------:R-:W-:Y:S05]  /*25bb0*/  @P0 BRA `(.L_x_1874) ;  /* 0x00000000000c0947 */ /* 0x000fea0003800000 */
[----:B------:R-:W-:-:S03]  /*25bc0*/  UMOV UR4, 0xffffffff ;  /* 0xffffffff00047882 */ /* 0x000fc60000000000 */
[----:B------:R-:W-:Y:S05]  /*25bd0*/  BRA.DIV UR4, `(.L_x_1875) ;  /* 0x0000008204507947 */ /* 0x000fea000b800000 */
[----:B------:R-:W-:-:S13]  /*25be0*/  ELECT P6, URZ, PT ;  /* 0x00000000003f782f */ /* 0x000fda00038c0000 */
.L_x_1874:
[----:B0-----:R-:W2:Y:S01]  /*25bf0*/  LDL R3, [R1+0x2c] ;  /* 0x00002c0001037983 */ /* 0x001ea20000100800 */
[----:B------:R-:W-:Y:S01]  /*25c00*/  BSSY B1, `(.L_x_1876) ;  /* 0x0000008000017945 */ /* 0x000fe20003800000 */
[----:B--2---:R-:W-:-:S05]  /*25c10*/  VIADD R3, R3, 0x1 ;  /* 0x0000000103037836 */ /* 0x004fca0000000000 */
[----:B------:R-:W-:-:S04]  /*25c20*/  LEA.HI R7, R3, R3, RZ, 0x1 ;  /* 0x0000000303077211 */ /* 0x000fc800078f08ff */
[----:B------:R-:W-:-:S05]  /*25c30*/  LOP3.LUT R7, R7, 0xfffffffe, RZ, 0xc0, !PT ;  /* 0xfffffffe07077812 */ /* 0x000fca00078ec0ff */
[----:B------:R-:W-:-:S05]  /*25c40*/  IMAD.IADD R7, R3, 0x1, -R7 ;  /* 0x0000000103077824 */ /* 0x000fca00078e0a07 */
[----:B------:R-:W-:-:S04]  /*25c50*/  SHF.L.U32 R8, R7, 0x1f, RZ ;  /* 0x0000001f07087819 */ /* 0x000fc800000006ff */
[----:B------:R-:W0:Y:S02]  /*25c60*/  SYNCS.PHASECHK.TRANS64.TRYWAIT P0, [R17+URZ+0x30820], R8 ;  /* 0x03082008110075a7 */ /* 0x000e24000800017f */
[----:B0-----:R-:W-:Y:S05]  /*25c70*/  @!P0 BRA `(.L_x_1877) ;  /* 0x0000008000488947 */ /* 0x001fea0003800000 */
.L_x_2079:
[----:B------:R-:W-:Y:S05]  /*25c80*/  BSYNC B1 ;  /* 0x0000000000017941 */ /* 0x000fea0003800000 */
.L_x_1876:
        /* <DEDUP_REMOVED lines=10> */
.L_x_2080:
[----:B------:R-:W-:Y:S05]  /*25d30*/  BSYNC B2 ;  /* 0x0000000000027941 */ /* 0x000fea0003800000 */
.L_x_1880:
[----:B------:R-:W-:Y:S04]  /*25d40*/  BSSY B2, `(.L_x_1882) ;  /* 0x0000009000027945 */ /* 0x000fe80003800000 */
[----:B------:R-:W-:Y:S05]  /*25d50*/  @P1 BRA `(.L_x_1883) ;  /* 0x00000000001c1947 */ /* 0x000fea0003800000 */
[----:B------:R-:W2:Y:S01]  /*25d60*/  S2R R7, SR_TID.X ;  /* 0x0000000000077919 */ /* 0x000ea20000002100 */
[----:B------:R-:W-:-:S04]  /*25d70*/  MOV R3, 0x8000 ;  /* 0x0000800000037802 */ /* 0x000fc80000000f00 */
[----:B------:R3:W-:Y:S01]  /*25d80*/  SYNCS.ARRIVE.TRANS64 RZ, [R12+URZ+0x30890], R3 ;  /* 0x030890030cff79a7 */ /* 0x0007e2000800003f */
[----:B--2---:R-:W-:-:S04]  /*25d90*/  LOP3.LUT R7, R7, 0x1f, RZ, 0xc0, !PT ;  /* 0x0000001f07077812 */ /* 0x004fc800078ec0ff */
[----:B------:R-:W-:-:S13]  /*25da0*/  ISETP.NE.AND P0, PT, R7, RZ, PT ;  /* 0x000000ff0700720c */ /* 0x000fda0003f05270 */
[----:B---3--:R-:W-:Y:S05]  /*25db0*/  @!P0 BRA `(.L_x_1883) ;  /* 0x0000000000048947 */ /* 0x008fea0003800000 */
[----:B------:R-:W-:Y:S01]  /*25dc0*/  BPT.TRAP 0x1 ;  /* 0x000000040000795c */ /* 0x000fe20000300000 */
.L_x_1883:
[----:B------:R-:W-:Y:S05]  /*25dd0*/  BSYNC B2 ;  /* 0x0000000000027941 */ /* 0x000fea0003800000 */
.L_x_1882:
[----:B------:R-:W-:Y:S01]  /*25de0*/  IMAD.MOV.U32 R15, RZ, RZ, RZ ;  /* 0x000000ffff0f7224 */ /* 0x000fe200078e00ff */
[----:B------:R-:W-:Y:S01]  /*25df0*/  UIADD3 UR4, UP0, UR36, 0x570, URZ ;  /* 0x0000057024047890 */ /* 0x000fe2000ff1e03f */
[----:B0-----:R-:W-:Y:S01]  /*25e00*/  IMAD R8, R2, 0x40, R0 ;  /* 0x0000004002087824 */ /* 0x001fe200078e0200 */
[----:B------:R-:W-:Y:S01]  /*25e10*/  PLOP3.LUT P0, PT, PT, PT, PT, 0x80, 0x0 ;  /* 0x000000000000781c */ /* 0x000fe20003f0f070 */
[----:B------:R-:W-:Y:S01]  /*25e20*/  IMAD R7, R28, 0x8000, R17 ;  /* 0x000080001c077824 */ /* 0x000fe200078e0211 */
[----:B------:R-:W-:Y:S01]  /*25e30*/  R2UR UR10, R15 ;  /* 0x000000000f0a72ca */ /* 0x000fe200000e0000 */
[----:B------:R-:W-:Y:S01]  /*25e40*/  VIADD R8, R8, 0xffffffc0 ;  /* 0xffffffc008087836 */ /* 0x000fe20000000000 */
[----:B------:R-:W-:Y:S01]  /*25e50*/  IADD3 R3, R12, 0x30890, RZ ;  /* 0x000308900c037810 */ /* 0x000fe20007ffe0ff */
[----:B------:R-:W-:Y:S01]  /*25e60*/  IMAD.SHL.U32 R14, R28, 0x4000, RZ ;  /* 0x000040001c0e7824 */ /* 0x000fe200078e00ff */
[----:B------:R-:W-:Y:S01]  /*25e70*/  UIADD3.X UR5, URZ, UR37, URZ, UP0, !UPT ;  /* 0x000000253f057290 */ /* 0x000fe200087fe43f */
[----:B------:R-:W-:Y:S01]  /*25e80*/  VIADD R13, R7, 0x20400 ;  /* 0x00020400070d7836 */ /* 0x000fe20000000000 */
[----:B------:R-:W-:Y:S01]  /*25e90*/  UMOV UR6, 0x0 ;  /* 0x0000000000067882 */ /* 0x000fe20000000000 */
[----:B------:R-:W-:-:S09]  /*25ea0*/  UMOV UR7, 0x12f00000 ;  /* 0x12f0000000077882 */ /* 0x000fd20000000000 */
.L_x_1884:
        /* <DEDUP_REMOVED lines=16> */
.L_x_1885:
        /* <DEDUP_REMOVED lines=16> */
.L_x_1886:
        /* <DEDUP_REMOVED lines=16> */
.L_x_1887:
        /* <DEDUP_REMOVED lines=13> */
.L_x_2081:
[----:B------:R-:W-:Y:S05]  /*26280*/  BSYNC B2 ;  /* 0x0000000000027941 */ /* 0x000fea0003800000 */
.L_x_1888:
[----:B------:R-:W-:Y:S01]  /*26290*/  BSSY B2, `(.L_x_1890) ;  /* 0x000000b000027945 */ /* 0x000fe20003800000 */
[----:B------:R-:W-:Y:S02]  /*262a0*/  IMAD.MOV.U32 R20, RZ, RZ, 0x0 ;  /* 0x00000000ff147424 */ /* 0x000fe400078e00ff */
[----:B------:R-:W-:Y:S01]  /*262b0*/  IMAD.MOV.U32 R21, RZ, RZ, 0x12f00000 ;  /* 0x12f00000ff157424 */ /* 0x000fe200078e00ff */
[----:B------:R-:W-:Y:S06]  /*262c0*/  @P1 BRA `(.L_x_1891) ;  /* 0x00000000001c1947 */ /* 0x000fec0003800000 */
[----:B------:R-:W2:Y:S01]  /*262d0*/  S2R R7, SR_TID.X ;  /* 0x0000000000077919 */ /* 0x000ea20000002100 */
[----:B------:R-:W-:-:S04]  /*262e0*/  IMAD.MOV.U32 R3, RZ, RZ, 0x8000 ;  /* 0x00008000ff037424 */ /* 0x000fc800078e00ff */
[----:B------:R3:W-:Y:S01]  /*262f0*/  SYNCS.ARRIVE.TRANS64 RZ, [R12+URZ+0x308b0], R3 ;  /* 0x0308b0030cff79a7 */ /* 0x0007e2000800003f */
[----:B--2---:R-:W-:-:S04]  /*26300*/  LOP3.LUT R7, R7, 0x1f, RZ, 0xc0, !PT ;  /* 0x0000001f07077812 */ /* 0x004fc800078ec0ff */
[----:B------:R-:W-:-:S13]  /*26310*/  ISETP.NE.AND P0, PT, R7, RZ, PT ;  /* 0x000000ff0700720c */ /* 0x000fda0003f05270 */
[----:B---3--:R-:W-:Y:S05]  /*26320*/  @!P0 BRA `(.L_x_1891) ;  /* 0x0000000000048947 */ /* 0x008fea0003800000 */
[----:B------:R-:W-:Y:S01]  /*26330*/  BPT.TRAP 0x1 ;  /* 0x000000040000795c */ /* 0x000fe20000300000 */
.L_x_1891:
[----:B------:R-:W-:Y:S05]  /*26340*/  BSYNC B2 ;  /* 0x0000000000027941 */ /* 0x000fea0003800000 */
.L_x_1890:
[----:B------:R-:W-:Y:S01]  /*26350*/  R2UR UR10, R15 ;  /* 0x000000000f0a72ca */ /* 0x000fe200000e0000 */
[----:B------:R-:W-:Y:S01]  /*26360*/  IMAD R14, R14, 0x2, R17 ;  /* 0x000000020e0e7824 */ /* 0x000fe200078e0211 */
[----:B------:R-:W-:Y:S01]  /*26370*/  R2UR UR6, R20 ;  /* 0x00000000140672ca */ /* 0x000fe200000e0000 */
[----:B------:R-:W-:Y:S01]  /*26380*/  UIADD3 UR4, UP0, UR36, 0x670, URZ ;  /* 0x0000067024047890 */ /* 0x000fe2000ff1e03f */
[----:B------:R-:W-:Y:S01]  /*26390*/  R2UR UR7, R21 ;  /* 0x00000000150772ca */ /* 0x000fe200000e0000 */
[----:B------:R-:W-:Y:S01]  /*263a0*/  VIADD R3, R14, 0x400 ;  /* 0x000004000e037836 */ /* 0x000fe20000000000 */
[----:B------:R-:W-:Y:S01]  /*263b0*/  PLOP3.LUT P0, PT, PT, PT, PT, 0x80, 0x0 ;  /* 0x000000000000781c */ /* 0x000fe20003f0f070 */
[----:B------:R-:W-:Y:S01]  /*263c0*/  UIADD3.X UR5, URZ, UR37, URZ, UP0, !UPT ;  /* 0x000000253f057290 */ /* 0x000fe200087fe43f */
[----:B01----:R-:W-:-:S11]  /*263d0*/  IADD3 R12, R12, 0x308b0, RZ ;  /* 0x000308b00c0c7810 */ /* 0x003fd60007ffe0ff */
.L_x_1892:
        /* <DEDUP_REMOVED lines=15> */
.L_x_1893:
        /* <DEDUP_REMOVED lines=15> */
.L_x_1894:
        /* <DEDUP_REMOVED lines=15> */
.L_x_1895:
        /* <DEDUP_REMOVED lines=10> */
.L_x_1879:
[----:B------:R-:W-:Y:S05]  /*26750*/  BSYNC B1 ;  /* 0x0000000000017941 */ /* 0x000fea0003800000 */
.L_x_1878:
[----:B0-----:R-:W-:Y:S01]  /*26760*/  IADD3 R8, R2, -0x2, RZ ;  /* 0xfffffffe02087810 */ /* 0x001fe20007ffe0ff */
[----:B------:R-:W-:Y:S01]  /*26770*/  VIADD R28, R28, 0x1 ;  /* 0x000000011c1c7836 */ /* 0x000fe20000000000 */
[----:B------:R-:W-:Y:S02]  /*26780*/  PLOP3.LUT P0, PT, PT, PT, PT, 0x8, 0x0 ;  /* 0x000000000000781c */ /* 0x000fe40003f0e170 */
[----:B------:R-:W-:Y:S02]  /*26790*/  ISETP.GE.AND P2, PT, R8, R4, PT ;  /* 0x000000040800720c */ /* 0x000fe40003f46270 */
[----:B------:R-:W-:-:S04]  /*267a0*/  ISETP.NE.AND P1, PT, R28, 0x2, PT ;  /* 0x000000021c00780c */ /* 0x000fc80003f25270 */
[----:B------:R-:W-:Y:S02]  /*267b0*/  SEL R3, RZ, 0x1, P1 ;  /* 0x00000001ff037807 */ /* 0x000fe40000800000 */
[----:B------:R-:W-:Y:S02]  /*267c0*/  SEL R28, R28, RZ, P1 ;  /* 0x000000ff1c1c7207 */ /* 0x000fe40000800000 */
[----:B------:R-:W-:-:S03]  /*267d0*/  LOP3.LUT R30, R30, R3, RZ, 0x3c, !PT ;  /* 0x000000031e1e7212 */ /* 0x000fc600078e3cff */
[----:B------:R-:W-:Y:S05]  /*267e0*/  @!P2 BRA `(.L_x_1872) ;  /* 0x0000000800cca947 */ /* 0x000fea0003800000 */
.L_x_1914:
[----:B------:R-:W-:Y:S05]  /*267f0*/  YIELD ;  /* 0x0000000000007946 */ /* 0x000fea0003800000 */
[----:B------:R-:W-:Y:S04]  /*26800*/  BSSY B1, `(.L_x_1896) ;  /* 0x00000a9000017945 */ /* 0x000fe80003800000 */
[----:B------:R-:W-:Y:S05]  /*26810*/  @!P6 BRA `(.L_x_1897) ;  /* 0x00000008009ce947 */ /* 0x000fea0003800000 */
[----:B------:R-:W-:Y:S01]  /*26820*/  IMAD R7, R28, 0x8, R17 ;  /* 0x000000081c077824 */ /* 0x000fe200078e0211 */
[----:B------:R-:W-:Y:S01]  /*26830*/  SHF.L.U32 R3, R30, 0x1f, RZ ;  /* 0x0000001f1e037819 */ /* 0x000fe200000006ff */
[----:B------:R-:W0:Y:S01]  /*26840*/  S2R R2, SR_TID.X ;  /* 0x0000000000027919 */ /* 0x000e220000002100 */
[----:B------:R-:W-:Y:S02]  /*26850*/  BSSY B2, `(.L_x_1898) ;  /* 0x0000005000027945 */ /* 0x000fe40003800000 */
[----:B------:R-:W1:Y:S01]  /*26860*/  SYNCS.PHASECHK.TRANS64.TRYWAIT P1, [R7+URZ+0x308a0], R3 ;  /* 0x0308a003070075a7 */ /* 0x000e62000802017f */
[----:B0-----:R-:W-:-:S04]  /*26870*/  LOP3.LUT R2, R2, 0x7f, RZ, 0xc0, !PT ;  /* 0x0000007f02027812 */ /* 0x001fc800078ec0ff */
[----:B------:R-:W-:Y:S01]  /*26880*/  ISETP.NE.AND P2, PT, R2, RZ, PT ;  /* 0x000000ff0200720c */ /* 0x000fe20003f45270 */
[----:B-1----:R-:W-:-:S12]  /*26890*/  @!P1 BRA `(.L_x_1899) ;  /* 0x00000074007c9947 */ /* 0x002fd80003800000 */
.L_x_2082:
[----:B------:R-:W-:Y:S05]  /*268a0*/  BSYNC B2 ;  /* 0x0000000000027941 */ /* 0x000fea0003800000 */
.L_x_1898:
[----:B------:R-:W-:Y:S04]  /*268b0*/  BSSY B2, `(.L_x_1900) ;  /* 0x0000009000027945 */ /* 0x000fe80003800000 */
[----:B------:R-:W-:Y:S05]  /*268c0*/  @P2 BRA `(.L_x_1901) ;  /* 0x00000000001c2947 */ /* 0x000fea0003800000 */
[----:B------:R-:W1:Y:S01]  /*268d0*/  S2R R11, SR_TID.X ;  /* 0x00000000000b7919 */ /* 0x000e620000002100 */
[----:B------:R-:W-:-:S04]  /*268e0*/  IMAD.MOV.U32 R2, RZ, RZ, 0x8000 ;  /* 0x00008000ff027424 */ /* 0x000fc800078e00ff */
[----:B------:R2:W-:Y:S01]  /*268f0*/  SYNCS.ARRIVE.TRANS64 RZ, [R7+URZ+0x30890], R2 ;  /* 0x0308900207ff79a7 */ /* 0x0005e2000800003f */
[----:B-1----:R-:W-:-:S04]  /*26900*/  LOP3.LUT R11, R11, 0x1f, RZ, 0xc0, !PT ;  /* 0x0000001f0b0b7812 */ /* 0x002fc800078ec0ff */
[----:B------:R-:W-:-:S13]  /*26910*/  ISETP.NE.AND P1, PT, R11, RZ, PT ;  /* 0x000000ff0b00720c */ /* 0x000fda0003f25270 */
[----:B--2---:R-:W-:Y:S05]  /*26920*/  @!P1 BRA `(.L_x_1901) ;  /* 0x0000000000049947 */ /* 0x004fea0003800000 */
[----:B------:R-:W-:Y:S01]  /*26930*/  BPT.TRAP 0x1 ;  /* 0x000000040000795c */ /* 0x000fe20000300000 */
.L_x_1901:
[----:B------:R-:W-:Y:S05]  /*26940*/  BSYNC B2 ;  /* 0x0000000000027941 */ /* 0x000fea0003800000 */
.L_x_1900:
[----:B------:R-:W-:Y:S01]  /*26950*/  IMAD.MOV.U32 R14, RZ, RZ, RZ ;  /* 0x000000ffff0e7224 */ /* 0x000fe200078e00ff */
[----:B------:R-:W-:Y:S01]  /*26960*/  UIADD3 UR4, UP0, UR36, 0x570, URZ ;  /* 0x0000057024047890 */ /* 0x000fe2000ff1e03f */
[----:B------:R-:W-:Y:S01]  /*26970*/  IMAD R11, R28, 0x8000, R17 ;  /* 0x000080001c0b7824 */ /* 0x000fe200078e0211 */
[----:B------:R-:W-:Y:S01]  /*26980*/  PLOP3.LUT P1, PT, PT, PT, PT, 0x80, 0x0 ;  /* 0x000000000000781c */ /* 0x000fe20003f2f070 */
[----:B------:R-:W-:Y:S01]  /*26990*/  IMAD R12, R8, 0x40, R0 ;  /* 0x00000040080c7824 */ /* 0x000fe200078e0200 */
[----:B------:R-:W-:Y:S01]  /*269a0*/  R2UR UR10, R14 ;  /* 0x000000000e0a72ca */ /* 0x000fe200000e0000 */
[----:B------:R-:W-:Y:S01]  /*269b0*/  VIADD R13, R11, 0x20400 ;  /* 0x000204000b0d7836 */ /* 0x000fe20000000000 */
[----:B------:R-:W-:Y:S01]  /*269c0*/  IADD3 R2, R7, 0x30890, RZ ;  /* 0x0003089007027810 */ /* 0x000fe20007ffe0ff */
[----:B------:R-:W-:Y:S01]  /*269d0*/  UIADD3.X UR5, URZ, UR37, URZ, UP0, !UPT ;  /* 0x000000253f057290 */ /* 0x000fe200087fe43f */
[----:B------:R-:W-:Y:S01]  /*269e0*/  UMOV UR6, 0x0 ;  /* 0x0000000000067882 */ /* 0x000fe20000000000 */
[----:B------:R-:W-:-:S10]  /*269f0*/  UMOV UR7, 0x12f00000 ;  /* 0x12f0000000077882 */ /* 0x000fd40000000000 */
.L_x_1902:
        /* <DEDUP_REMOVED lines=10> */
[----:B------:R-:W-:Y:S01]  /*26aa0*/  IMAD.MOV.U32 R21, RZ, RZ, 0x40 ;  /* 0x00000040ff157424 */ /* 0x000fe200078e00ff */
[----:B------:R-:W-:Y:S01]  /*26ab0*/  PLOP3.LUT P1, PT, PT, PT, PT, 0x80, 0x0 ;  /* 0x000000000000781c */ /* 0x000fe20003f2f070 */
[----:B------:R-:W-:Y:S01]  /*26ac0*/  VIADD R13, R11, 0x22400 ;  /* 0x000224000b0d7836 */ /* 0x000fe20000000000 */
[----:B------:R-:W-:Y:S01]  /*26ad0*/  UMOV UR6, 0x0 ;  /* 0x0000000000067882 */ /* 0x000fe20000000000 */
[----:B------:R-:W-:Y:S01]  /*26ae0*/  UMOV UR7, 0x12f00000 ;  /* 0x12f0000000077882 */ /* 0x000fe20000000000 */
[----:B------:R-:W-:-:S15]  /*26af0*/  R2UR UR10, R21 ;  /* 0x00000000150a72ca */ /* 0x000fde00000e0000 */
.L_x_1903:
        /* <DEDUP_REMOVED lines=16> */
.L_x_1904:
        /* <DEDUP_REMOVED lines=10> */
[----:B------:R-:W-:Y:S01]  /*26ca0*/  MOV R15, 0xc0 ;  /* 0x000000c0000f7802 */ /* 0x000fe20000000f00 */
[----:B------:R-:W-:Y:S01]  /*26cb0*/  VIADD R13, R11, 0x26400 ;  /* 0x000264000b0d7836 */ /* 0x000fe20000000000 */
[----:B------:R-:W-:Y:S01]  /*26cc0*/  PLOP3.LUT P1, PT, PT, PT, PT, 0x80, 0x0 ;  /* 0x000000000000781c */ /* 0x000fe20003f2f070 */
[----:B------:R-:W-:Y:S01]  /*26cd0*/  UMOV UR6, 0x0 ;  /* 0x0000000000067882 */ /* 0x000fe20000000000 */
[----:B------:R-:W-:Y:S01]  /*26ce0*/  R2UR UR10, R15 ;  /* 0x000000000f0a72ca */ /* 0x000fe200000e0000 */
[----:B------:R-:W-:-:S14]  /*26cf0*/  UMOV UR7, 0x12f00000 ;  /* 0x12f0000000077882 */ /* 0x000fdc0000000000 */
.L_x_1905:
        /* <DEDUP_REMOVED lines=10> */
[----:B------:R-:W1:Y:S01]  /*26da0*/  SYNCS.PHASECHK.TRANS64.TRYWAIT P1, [R7+URZ+0x308c0], R3 ;  /* 0x0308c003070075a7 */ /* 0x000e62000802017f */
[----:B------:R-:W-:Y:S04]  /*26db0*/  BSSY B2, `(.L_x_1906) ;  /* 0x0000002000027945 */ /* 0x000fe80003800000 */
[----:B-1----:R-:W-:Y:S05]  /*26dc0*/  @!P1 BRA `(.L_x_1907) ;  /* 0x0000007000449947 */ /* 0x002fea0003800000 */
.L_x_2083:
[----:B------:R-:W-:Y:S05]  /*26dd0*/  BSYNC B2 ;  /* 0x0000000000027941 */ /* 0x000fea0003800000 */
.L_x_1906:
[----:B------:R-:W-:Y:S01]  /*26de0*/  BSSY B2, `(.L_x_1908) ;  /* 0x000000b000027945 */ /* 0x000fe20003800000 */
[----:B------:R-:W-:Y:S02]  /*26df0*/  IMAD.MOV.U32 R2, RZ, RZ, 0x0 ;  /* 0x00000000ff027424 */ /* 0x000fe400078e00ff */
[----:B01----:R-:W-:Y:S01]  /*26e00*/  IMAD.MOV.U32 R3, RZ, RZ, 0x12f00000 ;  /* 0x12f00000ff037424 */ /* 0x003fe200078e00ff */
[----:B------:R-:W-:Y:S06]  /*26e10*/  @P2 BRA `(.L_x_1909) ;  /* 0x00000000001c2947 */ /* 0x000fec0003800000 */
[----:B------:R-:W0:Y:S01]  /*26e20*/  S2R R23, SR_TID.X ;  /* 0x0000000000177919 */ /* 0x000e220000002100 */
[----:B------:R-:W-:-:S04]  /*26e30*/  IMAD.MOV.U32 R13, RZ, RZ, 0x8000 ;  /* 0x00008000ff0d7424 */ /* 0x000fc800078e00ff */
[----:B------:R1:W-:Y:S01]  /*26e40*/  SYNCS.ARRIVE.TRANS64 RZ, [R7+URZ+0x308b0], R13 ;  /* 0x0308b00d07ff79a7 */ /* 0x0003e2000800003f */
[----:B0-----:R-:W-:-:S04]  /*26e50*/  LOP3.LUT R23, R23, 0x1f, RZ, 0xc0, !PT ;  /* 0x0000001f17177812 */ /* 0x001fc800078ec0ff */
[----:B------:R-:W-:-:S13]  /*26e60*/  ISETP.NE.AND P1, PT, R23, RZ, PT ;  /* 0x000000ff1700720c */ /* 0x000fda0003f25270 */
[----:B-1----:R-:W-:Y:S05]  /*26e70*/  @!P1 BRA `(.L_x_1909) ;  /* 0x0000000000049947 */ /* 0x002fea0003800000 */
[----:B------:R-:W-:Y:S01]  /*26e80*/  BPT.TRAP 0x1 ;  /* 0x000000040000795c */ /* 0x000fe20000300000 */
.L_x_1909:
[----:B------:R-:W-:Y:S05]  /*26e90*/  BSYNC B2 ;  /* 0x0000000000027941 */ /* 0x000fea0003800000 */
.L_x_1908:
[----:B------:R-:W-:Y:S01]  /*26ea0*/  R2UR UR10, R14 ;  /* 0x000000000e0a72ca */ /* 0x000fe200000e0000 */
[----:B------:R-:W-:Y:S01]  /*26eb0*/  UIADD3 UR4, UP0, UR36, 0x670, URZ ;  /* 0x0000067024047890 */ /* 0x000fe2000ff1e03f */
[----:B------:R-:W-:Y:S01]  /*26ec0*/  R2UR UR6, R2 ;  /* 0x00000000020672ca */ /* 0x000fe200000e0000 */
[----:B------:R-:W-:Y:S01]  /*26ed0*/  VIADD R7, R7, 0x308b0 ;  /* 0x000308b007077836 */ /* 0x000fe20000000000 */
[----:B------:R-:W-:Y:S01]  /*26ee0*/  R2UR UR7, R3 ;  /* 0x00000000030772ca */ /* 0x000fe200000e0000 */
[----:B------:R-:W-:Y:S01]  /*26ef0*/  UIADD3.X UR5, URZ, UR37, URZ, UP0, !UPT ;  /* 0x000000253f057290 */ /* 0x000fe200087fe43f */
[----:B------:R-:W-:Y:S02]  /*26f00*/  PLOP3.LUT P1, PT, PT, PT, PT, 0x80, 0x0 ;  /* 0x000000000000781c */ /* 0x000fe40003f2f070 */
[----:B------:R-:W-:-:S11]  /*26f10*/  IADD3 R13, R11, 0x400, RZ ;  /* 0x000004000b0d7810 */ /* 0x000fd60007ffe0ff */
.L_x_1910:
        /* <DEDUP_REMOVED lines=15> */
.L_x_1911:
        /* <DEDUP_REMOVED lines=15> */
.L_x_1912:
        /* <DEDUP_REMOVED lines=15> */
.L_x_1913:
        /* <DEDUP_REMOVED lines=10> */
.L_x_1897:
[----:B------:R-:W-:Y:S05]  /*27290*/  BSYNC B1 ;  /* 0x0000000000017941 */ /* 0x000fea0003800000 */
.L_x_1896:
[----:B------:R-:W-:Y:S01]  /*272a0*/  ISETP.GT.AND P2, PT, R8, R4, PT ;  /* 0x000000040800720c */ /* 0x000fe20003f44270 */
[----:B------:R-:W-:Y:S02]  /*272b0*/  VIADD R28, R28, 0x1 ;  /* 0x000000011c1c7836 */ /* 0x000fe40000000000 */
[----:B------:R-:W-:-:S03]  /*272c0*/  VIADD R8, R8, 0xffffffff ;  /* 0xffffffff08087836 */ /* 0x000fc60000000000 */
[----:B------:R-:W-:-:S04]  /*272d0*/  ISETP.NE.AND P1, PT, R28, 0x2, PT ;  /* 0x000000021c00780c */ /* 0x000fc80003f25270 */
[----:B------:R-:W-:Y:S02]  /*272e0*/  SEL R3, RZ, 0x1, P1 ;  /* 0x00000001ff037807 */ /* 0x000fe40000800000 */
[----:B------:R-:W-:Y:S02]  /*272f0*/  SEL R28, R28, RZ, P1 ;  /* 0x000000ff1c1c7207 */ /* 0x000fe40000800000 */
[----:B------:R-:W-:Y:S01]  /*27300*/  LOP3.LUT R30, R30, R3, RZ, 0x3c, !PT ;  /* 0x000000031e1e7212 */ /* 0x000fe200078e3cff */
[----:B------:R-:W-:Y:S06]  /*27310*/  @P2 BRA `(.L_x_1914) ;  /* 0xfffffff400342947 */ /* 0x000fec000383ffff */
.L_x_1872:
[----:B------:R-:W-:Y:S05]  /*27320*/  BSYNC B0 ;  /* 0x0000000000007941 */ /* 0x000fea0003800000 */
.L_x_1871:
[----:B------:R-:W0:Y:S01]  /*27330*/  LDC R0, c[0x0][0x448] ;  /* 0x00011200ff007b82 */ /* 0x000e220000000800 */
[----:B------:R-:W-:Y:S01]  /*27340*/  IADD3 R7, R25, 0x7f, RZ ;  /* 0x0000007f19077810 */ /* 0x000fe20007ffe0ff */
[----:B------:R-:W-:Y:S06]  /*27350*/  @!P0 WARPSYNC.ALL ;  /* 0x0000000000008948 */ /* 0x000fec0003800000 */
[----:B------:R-:W-:Y:S01]  /*27360*/  @!P0 BAR.SYNC.DEFER_BLOCKING 0xc, 0x180 ;  /* 0x0306000000008b1d */ /* 0x000fe20000010000 */
[----:B0-----:R-:W-:-:S13]  /*27370*/  ISETP.NE.AND P1, PT, R0, 0x1, PT ;  /* 0x000000010000780c */ /* 0x001fda0003f25270 */
[----:B------:R-:W0:Y:S08]  /*27380*/  @P1 LDC R0, c[0x0][0x44c] ;  /* 0x00011300ff001b82 */ /* 0x000e300000000800 */
[----:B------:R-:W1:Y:S01]  /*27390*/  @P1 LDC R3, c[0x0][0x450] ;  /* 0x00011400ff031b82 */ /* 0x000e620000000800 */
[----:B0-----:R-:W-:-:S05]  /*273a0*/  @P1 IMAD.HI.U32 R0, R7, R0, RZ ;  /* 0x0000000007001227 */ /* 0x001fca00078e00ff */
[----:B-1----:R-:W-:Y:S02]  /*273b0*/  @P1 SHF.R.U32.HI R7, RZ, R3, R0 ;  /* 0x00000003ff071219 */ /* 0x002fe40000011600 */
[----:B------:R-:W0:Y:S03]  /*273c0*/  LDC.64 R2, c[0x0][0x9e0] ;  /* 0x00027800ff027b82 */ /* 0x000e260000000a00 */
[----:B------:R-:W-:Y:S01]  /*273d0*/  IMAD.IADD R7, R18, 0x1, R7 ;  /* 0x0000000112077824 */ /* 0x000fe200078e0207 */
[----:B0-----:R-:W-:-:S03]  /*273e0*/  ISETP.GE.AND P2, PT, R3, 0x1, PT ;  /* 0x000000010300780c */ /* 0x001fc60003f46270 */
[----:B------:R-:W-:-:S10]  /*273f0*/  IMAD.IADD R2, R7, 0x1, R2 ;  /* 0x0000000107027824 */ /* 0x000fd400078e0202 */
[----:B------:R-:W-:Y:S05]  /*27400*/  @!P2 BRA `(.L_x_1915) ;  /* 0x000000000048a947 */ /* 0x000fea0003800000 */
        /* <DEDUP_REMOVED lines=11> */
.L_x_1917:
[----:B------:R-:W-:-:S13]  /*274c0*/  ISETP.NE.AND P0, PT, R3, 0x1, PT ;  /* 0x000000010300780c */ /* 0x000fda0003f05270 */
[----:B------:R-:W0:Y:S02]  /*274d0*/  @P0 LDC.64 R4, c[0x0][0x9e8] ;  /* 0x00027a00ff040b82 */ /* 0x000e240000000a00 */
[----:B0-----:R-:W-:-:S05]  /*274e0*/  @P0 IMAD.HI.U32 R4, R0, R4, RZ ;  /* 0x0000000400040227 */ /* 0x001fca00078e00ff */
[----:B------:R-:W-:-:S07]  /*274f0*/  @P0 SHF.R.U32.HI R0, RZ, R5, R4 ;  /* 0x00000005ff000219 */ /* 0x000fce0000011604 */
.L_x_1918:
[----:B------:R-:W-:Y:S05]  /*27500*/  BSYNC B0 ;  /* 0x0000000000007941 */ /* 0x000fea0003800000 */
.L_x_1916:
[----:B------:R-:W-:-:S05]  /*27510*/  IMAD R5, R0, R3, R3 ;  /* 0x0000000300057224 */ /* 0x000fca00078e0203 */
[----:B------:R-:W-:-:S07]  /*27520*/  VIMNMX R2, R2, R5, PT ;  /* 0x0000000502027248 */ /* 0x000fce0003fe0100 */
.L_x_1915:
[----:B------:R-:W0:Y:S01]  /*27530*/  @P1 LDC R4, c[0x0][0x44c] ;  /* 0x00011300ff041b82 */ /* 0x000e220000000800 */
[----:B------:R-:W-:Y:S01]  /*27540*/  VIADD R2, R2, 0x3f ;  /* 0x0000003f02027836 */ /* 0x000fe20000000000 */
[----:B------:R-:W-:-:S04]  /*27550*/  ULDC UR4, c[0x0][0x9dc] ;  /* 0x0002770000047ab9 */ /* 0x000fc80000000800 */
[----:B------:R-:W-:Y:S02]  /*27560*/  SHF.R.S32.HI R5, RZ, 0x1f, R2 ;  /* 0x0000001fff057819 */ /* 0x000fe40000011402 */
[----:B------:R-:W1:Y:S02]  /*27570*/  @P1 LDC R0, c[0x0][0x450] ;  /* 0x00011400ff001b82 */ /* 0x000e640000000800 */
[----:B------:R-:W-:Y:S02]  /*27580*/  LEA.HI R5, R5, R2, RZ, 0x6 ;  /* 0x0000000205057211 */ /* 0x000fe400078f30ff */
[----:B------:R-:W-:Y:S01]  /*27590*/  MOV R2, R25 ;  /* 0x0000001900027202 */ /* 0x000fe20000000f00 */
        /* <DEDUP_REMOVED lines=17> */
.L_x_1921:
[----:B------:R-:W-:-:S13]  /*276b0*/  ISETP.NE.AND P0, PT, R3, 0x1, PT ;  /* 0x000000010300780c */ /* 0x000fda0003f05270 */
[----:B------:R-:W0:Y:S02]  /*276c0*/  @P0 LDC.64 R4, c[0x0][0x9e8] ;  /* 0x00027a00ff040b82 */ /* 0x000e240000000a00 */
[----:B0-----:R-:W-:-:S05]  /*276d0*/  @P0 IMAD.HI.U32 R4, R2, R4, RZ ;  /* 0x0000000402040227 */ /* 0x001fca00078e00ff */
[----:B------:R-:W-:-:S07]  /*276e0*/  @P0 SHF.R.U32.HI R2, RZ, R5, R4 ;  /* 0x00000005ff020219 */ /* 0x000fce0000011604 */
.L_x_1922:
[----:B------:R-:W-:Y:S05]  /*276f0*/  BSYNC B0 ;  /* 0x0000000000007941 */ /* 0x000fea0003800000 */
.L_x_1920:
[----:B------:R-:W-:-:S05]  /*27700*/  IMAD R3, R2, R3, RZ ;  /* 0x0000000302037224 */ /* 0x000fca00078e02ff */
[----:B------:R-:W-:-:S07]  /*27710*/  VIMNMX R0, R0, R3, !PT ;  /* 0x0000000300007248 */ /* 0x000fce0007fe0100 */
.L_x_1919:
[----:B------:R-:W-:Y:S01]  /*27720*/  ISETP.NE.AND P1, PT, R6, RZ, PT ;  /* 0x000000ff0600720c */ /* 0x000fe20003f25270 */
[----:B------:R-:W-:Y:S01]  /*27730*/  BSSY B0, `(.L_x_1923) ;  /* 0x0000024000007945 */ /* 0x000fe20003800000 */
[----:B------:R-:W-:-:S04]  /*27740*/  SHF.R.S32.HI R3, RZ, 0x1f, R0 ;  /* 0x0000001fff037819 */ /* 0x000fc80000011400 */
[----:B------:R-:W-:-:S04]  /*27750*/  LEA.HI R3, R3, R0, RZ, 0x6 ;  /* 0x0000000003037211 */ /* 0x000fc800078f30ff */
[----:B------:R-:W-:Y:S01]  /*27760*/  SHF.R.S32.HI R0, RZ, 0x6, R3 ;  /* 0x00000006ff007819 */ /* 0x000fe20000011403 */
[----:B------:R-:W-:Y:S02]  /*27770*/  IMAD.MOV.U32 R3, RZ, RZ, RZ ;  /* 0x000000ffff037224 */ /* 0x000fe400078e00ff */
[----:B------:R-:W0:Y:S01]  /*27780*/  @!P1 LDC R6, c[0x0][0x9f0] ;  /* 0x00027c00ff069b82 */ /* 0x000e220000000800 */
[----:B------:R-:W-:-:S04]  /*27790*/  VIMNMX R0, RZ, R0, !PT ;  /* 0x00000000ff007248 */ /* 0x000fc80007fe0100 */
[----:B------:R-:W-:-:S13]  /*277a0*/  ISETP.GT.AND P0, PT, R19, R0, PT ;  /* 0x000000001300720c */ /* 0x000fda0003f04270 */
[----:B------:R-:W-:Y:S05]  /*277b0*/  @!P0 BRA `(.L_x_1924) ;  /* 0x00000000006c8947 */ /* 0x000fea0003800000 */
[-C--:B0-----:R-:W-:Y:S02]  /*277c0*/  IABS R4, R6.reuse ;  /* 0x0000000600047213 */ /* 0x081fe40000000000 */
[----:B------:R-:W-:Y:S02]  /*277d0*/  MOV R2, RZ ;  /* 0x000000ff00027202 */ /* 0x000fe40000000f00 */
[----:B------:R-:W0:Y:S01]  /*277e0*/  I2F.RP R5, R4 ;  /* 0x0000000400057306 */ /* 0x000e220000209400 */
[----:B------:R-:W-:-:S07]  /*277f0*/  IABS R8, R6 ;  /* 0x0000000600087213 */ /* 0x000fce0000000000 */
[----:B0-----:R-:W0:Y:S02]  /*27800*/  MUFU.RCP R5, R5 ;  /* 0x0000000500057308 */ /* 0x001e240000001000 */
[----:B0-----:R-:W-:-:S06]  /*27810*/  VIADD R7, R5, 0xffffffe ;  /* 0x0ffffffe05077836 */ /* 0x001fcc0000000000 */
[----:B------:R0:W1:Y:S02]  /*27820*/  F2I.FTZ.U32.TRUNC.NTZ R3, R7 ;  /* 0x0000000700037305 */ /* 0x000064000021f000 */
[----:B0-----:R-:W-:Y:S02]  /*27830*/  IMAD.MOV R7, RZ, RZ, -R8 ;  /* 0x000000ffff077224 */ /* 0x001fe400078e0a08 */
[----:B-1----:R-:W-:-:S04]  /*27840*/  IMAD.MOV R9, RZ, RZ, -R3 ;  /* 0x000000ffff097224 */ /* 0x002fc800078e0a03 */
[----:B------:R-:W-:-:S04]  /*27850*/  IMAD R9, R9, R4, RZ ;  /* 0x0000000409097224 */ /* 0x000fc800078e02ff */
[----:B------:R-:W-:Y:S01]  /*27860*/  IMAD.HI.U32 R2, R3, R9, R2 ;  /* 0x0000000903027227 */ /* 0x000fe200078e0002 */
[----:B------:R-:W-:-:S05]  /*27870*/  IADD3 R3, R6, -0x1, R19 ;  /* 0xffffffff06037810 */ /* 0x000fca0007ffe013 */
[----:B------:R-:W-:-:S05]  /*27880*/  IMAD.IADD R3, R3, 0x1, -R0 ;  /* 0x0000000103037824 */ /* 0x000fca00078e0a00 */
[----:B------:R-:W-:Y:S02]  /*27890*/  IABS R5, R3 ;  /* 0x0000000300057213 */ /* 0x000fe40000000000 */
[----:B------:R-:W-:-:S03]  /*278a0*/  LOP3.LUT R3, R3, R6, RZ, 0x3c, !PT ;  /* 0x0000000603037212 */ /* 0x000fc600078e3cff */
[----:B------:R-:W-:Y:S01]  /*278b0*/  IMAD.HI.U32 R2, R2, R5, RZ ;  /* 0x0000000502027227 */ /* 0x000fe200078e00ff */
[----:B------:R-:W-:-:S03]  /*278c0*/  ISETP.GE.AND P2, PT, R3, RZ, PT ;  /* 0x000000ff0300720c */ /* 0x000fc60003f46270 */
[----:B------:R-:W-:-:S05]  /*278d0*/  IMAD R5, R2, R7, R5 ;  /* 0x0000000702057224 */ /* 0x000fca00078e0205 */
[----:B------:R-:W-:-:S13]  /*278e0*/  ISETP.GT.U32.AND P1, PT, R4, R5, PT ;  /* 0x000000050400720c */ /* 0x000fda0003f24070 */
[----:B------:R-:W-:Y:S02]  /*278f0*/  @!P1 IMAD.IADD R5, R5, 0x1, -R4 ;  /* 0x0000000105059824 */ /* 0x000fe400078e0a04 */
[----:B------:R-:W-:Y:S01]  /*27900*/  @!P1 VIADD R2, R2, 0x1 ;  /* 0x0000000102029836 */ /* 0x000fe20000000000 */
[----:B------:R-:W-:Y:S02]  /*27910*/  ISETP.NE.AND P1, PT, R6, RZ, PT ;  /* 0x000000ff0600720c */ /* 0x000fe40003f25270 */
[----:B------:R-:W-:-:S13]  /*27920*/  ISETP.GE.U32.AND P0, PT, R5, R4, PT ;  /* 0x000000040500720c */ /* 0x000fda0003f06070 */
[----:B------:R-:W-:-:S05]  /*27930*/  @P0 VIADD R2, R2, 0x1 ;  /* 0x0000000102020836 */ /* 0x000fca0000000000 */
[----:B------:R-:W-:Y:S02]  /*27940*/  @!P2 IADD3 R2, -R2, RZ, RZ ;  /* 0x000000ff0202a210 */ /* 0x000fe40007ffe1ff */
[----:B------:R-:W-:-:S05]  /*27950*/  @!P1 LOP3.LUT R2, RZ, R6, RZ, 0x33, !PT ;  /* 0x00000006ff029212 */ /* 0x000fca00078e33ff */
[----:B------:R-:W-:-:S07]  /*27960*/  IMAD.MOV.U32 R3, RZ, RZ, R2 ;  /* 0x000000ffff037224 */ /* 0x000fce00078e0002 */
.L_x_1924:
[----:B------:R-:W-:Y:S05]  /*27970*/  BSYNC B0 ;  /* 0x0000000000007941 */ /* 0x000fea0003800000 */
.L_x_1923:
[-C--:B------:R-:W-:Y:S01]  /*27980*/  IMAD R0, R10, R3.reuse, R0 ;  /* 0x000000030a007224 */ /* 0x080fe200078e0200 */
        /* <DEDUP_REMOVED lines=13> */
[----:B------:R-:W1:Y:S02]  /*27a60*/  FLO.U32 R0, UR4 ;  /* 0x0000000400007d00 */ /* 0x000e6400080e0000 */
        /* <DEDUP_REMOVED lines=9> */
.L_x_1926:
        /* <DEDUP_REMOVED lines=8> */
[----:B------:R-:W-:Y:S01]  /*27b80*/  IMAD.U32 R4, RZ, RZ, UR6 ;  /* 0x00000006ff047e24 */ /* 0x000fe2000f8e00ff */
[----:B------:R-:W-:Y:S01]  /*27b90*/  MOV R7, UR9 ;  /* 0x0000000900077c02 */ /* 0x000fe20008000f00 */
[----:B------:R-:W1:Y:S01]  /*27ba0*/  LDC.64 R2, c[0x4][R2] ;  /* 0x0100000002027b82 */ /* 0x000e620000000a00 */
[----:B------:R-:W-:Y:S02]  /*27bb0*/  IMAD.U32 R5, RZ, RZ, UR7 ;  /* 0x00000007ff057e24 */ /* 0x000fe4000f8e00ff */
[----:B0-----:R-:W-:Y:S02]  /*27bc0*/  IMAD.U32 R6, RZ, RZ, UR8 ;  /* 0x00000008ff067e24 */ /* 0x001fe4000f8e00ff */
[----:B------:R-:W-:-:S02]  /*27bd0*/  IMAD.U32 R10, RZ, RZ, UR4 ;  /* 0x00000004ff0a7e24 */ /* 0x000fc4000f8e00ff */
[----:B------:R-:W-:Y:S02]  /*27be0*/  IMAD.U32 R11, RZ, RZ, UR5 ;  /* 0x00000005ff0b7e24 */ /* 0x000fe4000f8e00ff */
[----:B------:R-:W-:Y:S02]  /*27bf0*/  IMAD.MOV.U32 R8, RZ, RZ, 0x70 ;  /* 0x00000070ff087424 */ /* 0x000fe400078e00ff */
[----:B------:R-:W-:Y:S02]  /*27c00*/  IMAD.MOV.U32 R12, RZ, RZ, 0x1 ;  /* 0x00000001ff0c7424 */ /* 0x000fe400078e00ff */
[----:B------:R-:W-:-:S07]  /*27c10*/  IMAD.MOV.U32 R13, RZ, RZ, RZ ;  /* 0x000000ffff0d7224 */ /* 0x000fce00078e00ff */
[----:B------:R-:W-:-:S07]  /*27c20*/  LEPC R20, `(.L_x_1929) ;  /* 0x000000001014794e */ /* 0x000fce0000000000 */
[----:B-1----:R-:W-:Y:S05]  /*27c30*/  CALL.ABS.NOINC R2 ;  /* 0x0000000002007343 */ /* 0x002fea0003c00000 */
.L_x_1929:
[----:B------:R-:W-:Y:S05]  /*27c40*/  BSYNC B6 ;  /* 0x0000000000067941 */ /* 0x000fea0003800000 */
.L_x_1928:
        /* <DEDUP_REMOVED lines=11> */
[----:B------:R-:W-:Y:S02]  /*27d00*/  IMAD.U32 R5, RZ, RZ, UR7 ;  /* 0x00000007ff057e24 */ /* 0x000fe4000f8e00ff */
[----:B0-----:R-:W-:Y:S02]  /*27d10*/  IMAD.U32 R6, RZ, RZ, UR8 ;  /* 0x00000008ff067e24 */ /* 0x001fe4000f8e00ff */
[----:B------:R-:W-:-:S02]  /*27d20*/  IMAD.U32 R7, RZ, RZ, UR9 ;  /* 0x00000009ff077e24 */ /* 0x000fc4000f8e00ff */
[----:B------:R-:W-:Y:S02]  /*27d30*/  IMAD.U32 R10, RZ, RZ, UR4 ;  /* 0x00000004ff0a7e24 */ /* 0x000fe4000f8e00ff */
[----:B------:R-:W-:Y:S02]  /*27d40*/  IMAD.MOV.U32 R8, RZ, RZ, 0x70 ;  /* 0x00000070ff087424 */ /* 0x000fe400078e00ff */
[----:B------:R-:W-:Y:S02]  /*27d50*/  IMAD.MOV.U32 R12, RZ, RZ, 0x1 ;  /* 0x00000001ff0c7424 */ /* 0x000fe400078e00ff */
[----:B-1----:R-:W-:-:S07]  /*27d60*/  IMAD.MOV.U32 R13, RZ, RZ, RZ ;  /* 0x000000ffff0d7224 */ /* 0x002fce00078e00ff */
[----:B------:R-:W-:-:S07]  /*27d70*/  LEPC R20, `(.L_x_1932) ;  /* 0x000000001014794e */ /* 0x000fce0000000000 */
[----:B--2---:R-:W-:Y:S05]  /*27d80*/  CALL.ABS.NOINC R2 ;  /* 0x0000000002007343 */ /* 0x004fea0003c00000 */
.L_x_1932:
[----:B------:R0:W1:Y:S01]  /*27d90*/  LDC.64 R2, c[0x4][R18] ;  /* 0x0100000012027b82 */ /* 0x0000620000000a00 */
[----:B------:R-:W-:Y:S01]  /*27da0*/  ULDC.64 UR4, c[0x4][0xa8] ;  /* 0x01002a0000047ab9 */ /* 0x000fe20000000a00 */
[----:B------:R-:W-:Y:S01]  /*27db0*/  ULDC.64 UR6, c[0x4][0xb0] ;  /* 0x01002c0000067ab9 */ /* 0x000fe20000000a00 */
[----:B------:R-:W-:Y:S01]  /*27dc0*/  ULDC.64 UR8, c[0x4][0x40] ;  /* 0x0100100000087ab9 */ /* 0x000fe20000000a00 */
[----:B------:R-:W-:Y:S01]  /*27dd0*/  IMAD.U32 R4, RZ, RZ, UR4 ;  /* 0x00000004ff047e24 */ /* 0x000fe2000f8e00ff */
[----:B------:R-:W-:Y:S01]  /*27de0*/  MOV R6, UR6 ;  /* 0x0000000600067c02 */ /* 0x000fe20008000f00 */
[----:B------:R-:W-:Y:S01]  /*27df0*/  IMAD.U32 R5, RZ, RZ, UR5 ;  /* 0x00000005ff057e24 */ /* 0x000fe2000f8e00ff */
[----:B------:R-:W-:Y:S01]  /*27e00*/  MOV R13, RZ ;  /* 0x000000ff000d7202 */ /* 0x000fe20000000f00 */
[----:B------:R-:W-:Y:S02]  /*27e10*/  IMAD.U32 R7, RZ, RZ, UR7 ;  /* 0x00000007ff077e24 */ /* 0x000fe4000f8e00ff */
[----:B------:R-:W-:-:S02]  /*27e20*/  IMAD.U32 R10, RZ, RZ, UR8 ;  /* 0x00000008ff0a7e24 */ /* 0x000fc4000f8e00ff */
[----:B------:R-:W-:Y:S02]  /*27e30*/  IMAD.U32 R11, RZ, RZ, UR9 ;  /* 0x00000009ff0b7e24 */ /* 0x000fe4000f8e00ff */
[----:B------:R-:W-:Y:S02]  /*27e40*/  IMAD.MOV.U32 R8, RZ, RZ, 0x70 ;  /* 0x00000070ff087424 */ /* 0x000fe400078e00ff */
[----:B0-----:R-:W-:-:S07]  /*27e50*/  IMAD.MOV.U32 R12, RZ, RZ, 0x1 ;  /* 0x00000001ff0c7424 */ /* 0x001fce00078e00ff */
[----:B------:R-:W-:-:S07]  /*27e60*/  LEPC R20, `(.L_x_1931) ;  /* 0x000000001014794e */ /* 0x000fce0000000000 */
[----:B-1----:R-:W-:Y:S05]  /*27e70*/  CALL.ABS.NOINC R2 ;  /* 0x0000000002007343 */ /* 0x002fea0003c00000 */
.L_x_1931:
[----:B------:R-:W-:Y:S05]  /*27e80*/  BSYNC B6 ;  /* 0x0000000000067941 */ /* 0x000fea0003800000 */
.L_x_1930:
[----:B------:R-:W-:Y:S01]  /*27e90*/  ULDC.64 UR4, c[0x0][0x9f8] ;  /* 0x00027e0000047ab9 */ /* 0x000fe20000000a00 */
[----:B------:R-:W2:Y:S01]  /*27ea0*/  LDL R20, [R1+0x8] ;  /* 0x0000080001147983 */ /* 0x000ea20000100800 */
[----:B------:R-:W-:-:S03]  /*27eb0*/  ISETP.NE.U32.AND P0, PT, RZ, UR4, PT ;  /* 0x00000004ff007c0c */ /* 0x000fc6000bf05070 */
[----:B------:R-:W3:Y:S01]  /*27ec0*/  LDL R19, [R1+0x10] ;  /* 0x0000100001137983 */ /* 0x000ee20000100800 */
[----:B------:R-:W-:Y:S01]  /*27ed0*/  ISETP.NE.AND.EX P0, PT, RZ, UR5, PT, P0 ;  /* 0x00000005ff007c0c */ /* 0x000fe2000bf05300 */
[----:B------:R-:W-:Y:S01]  /*27ee0*/  IMAD.MOV.U32 R32, RZ, RZ, R27 ;  /* 0x000000ffff207224 */ /* 0x000fe200078e001b */
[----:B------:R-:W1:Y:S01]  /*27ef0*/  LDC R5, c[0x0][0x430] ;  /* 0x00010c00ff057b82 */ /* 0x000e620000000800 */
[----:B------:R-:W4:Y:S01]  /*27f00*/  S2R R18, SR_TID.X ;  /* 0x0000000000127919 */ /* 0x000f220000002100 */
[----:B------:R-:W-:Y:S01]  /*27f10*/  VIADD R7, R23, 0xffffffff ;  /* 0xffffffff17077836 */ /* 0x000fe20000000000 */
[----:B------:R-:W-:Y:S01]  /*27f20*/  LOP3.LUT R16, R16, 0xfffffffe, RZ, 0xc0, !PT ;  /* 0xfffffffe10107812 */ /* 0x000fe200078ec0ff */
[----:B------:R-:W-:-:S07]  /*27f30*/  ULDC UR4, c[0x0][0x2f4] ;  /* 0x0000bd0000047ab9 */ /* 0x000fce0000000800 */
[----:B------:R-:W0:Y:S01]  /*27f40*/  @P0 LDC.64 R2, c[0x0][0x9f8] ;  /* 0x00027e00ff020b82 */ /* 0x000e220000000a00 */
[----:B----4-:R-:W-:Y:S01]  /*27f50*/  LOP3.LUT R18, R18, 0x7f, RZ, 0xc0, !PT ;  /* 0x0000007f12127812 */ /* 0x010fe200078ec0ff */
[----:B0-----:R-:W-:-:S05]  /*27f60*/  @P0 IMAD.WIDE R2, R27, 0x4, R2 ;  /* 0x000000041b020825 */ /* 0x001fca00078e0202 */
[----:B------:R0:W4:Y:S01]  /*27f70*/  @P0 LDG.E R32, desc[UR60][R2.64] ;  /* 0x0000003c02200981 */ /* 0x000122000c1e1900 */
[----:B------:R-:W-:Y:S02]  /*27f80*/  SHF.R.U32.HI R21, RZ, 0x3, R18 ;  /* 0x00000003ff157819 */ /* 0x000fe40000011612 */
[----:B-1----:R-:W-:Y:S01]  /*27f90*/  ISETP.NE.AND P1, PT, R5, 0x1, PT ;  /* 0x000000010500780c */ /* 0x002fe20003f25270 */
[----:B------:R-:W1:-:S12]  /*27fa0*/  S2R R18, SR_TID.X ;  /* 0x0000000000127919 */ /* 0x000e580000002100 */
[----:B------:R-:W0:Y:S08]  /*27fb0*/  @P1 LDC R9, c[0x0][0x434] ;  /* 0x00010d00ff091b82 */ /* 0x000e300000000800 */
[----:B------:R-:W0:Y:S01]  /*27fc0*/  @P1 LDC R6, c[0x0][0x438] ;  /* 0x00010e00ff061b82 */ /* 0x000e220000000800 */
[----:B-1----:R-:W-:-:S05]  /*27fd0*/  IMAD.SHL.U32 R18, R18, 0x10, RZ ;  /* 0x0000001012127824 */ /* 0x002fca00078e00ff */
[----:B------:R-:W-:-:S05]  /*27fe0*/  LOP3.LUT R18, R21, 0x70, R18, 0xf8, !PT ;  /* 0x0000007015127812 */ /* 0x000fca00078ef812 */
[----:B------:R-:W-:Y:S01]  /*27ff0*/  IMAD R0, R7, 0x40, R18 ;  /* 0x0000004007007824 */ /* 0x000fe200078e0212 */
[----:B------:R-:W-:-:S04]  /*28000*/  LOP3.LUT R10, R36, 0x40, RZ, 0xfc, !PT ;  /* 0x00000040240a7812 */ /* 0x000fc800078efcff */
[----:B------:R-:W-:Y:S01]  /*28010*/  ISETP.GE.AND P3, PT, R10, UR4, PT ;  /* 0x000000040a007c0c */ /* 0x000fe2000bf66270 */
[----:B------:R-:W-:Y:S01]  /*28020*/  UMOV UR5, 0xffffffff ;  /* 0xffffffff00057882 */ /* 0x000fe20000000000 */
[----:B--2---:R-:W-:-:S04]  /*28030*/  ISETP.GE.AND P0, PT, R0, R20, PT ;  /* 0x000000140000720c */ /* 0x004fc80003f06270 */
[----:B------:R-:W-:Y:S01]  /*28040*/  ISETP.GT.U32.OR P0, PT, R18, 0x3f, P0 ;  /* 0x0000003f1200780c */ /* 0x000fe20000704470 */
[----:B---3--:R-:W-:-:S04]  /*28050*/  IMAD.IADD R0, R0, 0x1, R19 ;  /* 0x0000000100007824 */ /* 0x008fc800078e0213 */
[----:B0-----:R-:W-:Y:S01]  /*28060*/  @P1 IMAD.HI.U32 R9, R0, R9, RZ ;  /* 0x0000000900091227 */ /* 0x001fe200078e00ff */
[----:B------:R-:W-:-:S04]  /*28070*/  MOV R4, R0 ;  /* 0x0000000000047202 */ /* 0x000fc80000000f00 */
[----:B------:R-:W-:-:S03]  /*28080*/  @P1 SHF.R.U32.HI R4, RZ, R6, R9 ;  /* 0x00000006ff041219 */ /* 0x000fc60000011609 */
[----:B------:R-:W0:Y:S02]  /*28090*/  @!P0 LDC.64 R2, c[0x0][0x428] ;  /* 0x00010a00ff028b82 */ /* 0x000e240000000a00 */
[----:B------:R-:W-:-:S04]  /*280a0*/  IMAD.MOV R6, RZ, RZ, -R4 ;  /* 0x000000ffff067224 */ /* 0x000fc800078e0a04 */
[----:B------:R-:W-:Y:S01]  /*280b0*/  IMAD R0, R5, R6, R0 ;  /* 0x0000000605007224 */ /* 0x000fe200078e0200 */
[----:B------:R-:W-:Y:S02]  /*280c0*/  @!P0 SHF.R.S32.HI R5, RZ, 0x1f, R4 ;  /* 0x0000001fff058819 */ /* 0x000fe40000011404 */
[----:B----4-:R-:W-:Y:S01]  /*280d0*/  SHF.R.S32.HI R8, RZ, 0x1f, R32 ;  /* 0x0000001fff087819 */ /* 0x010fe20000011420 */
[----:B0-----:R-:W-:-:S04]  /*280e0*/  @!P0 IMAD.WIDE.U32 R4, R32, R2, R4 ;  /* 0x0000000220048225 */ /* 0x001fc800078e0004 */
[----:B------:R-:W-:Y:S01]  /*280f0*/  @!P0 IMAD R6, R8, R2, RZ ;  /* 0x0000000208068224 */ /* 0x000fe200078e02ff */
[----:B------:R0:W-:Y:S03]  /*28100*/  STL [R1+0x14], R8 ;  /* 0x0000140801007387 */ /* 0x0001e60000100800 */
[----:B------:R-:W-:Y:S02]  /*28110*/  @!P0 IMAD R6, R32, R3, R6 ;  /* 0x0000000320068224 */ /* 0x000fe400078e0206 */
[----:B------:R-:W1:Y:S02]  /*28120*/  @!P0 LDC.64 R2, c[0x0][0x418] ;  /* 0x00010600ff028b82 */ /* 0x000e640000000a00 */
[----:B------:R-:W-:Y:S02]  /*28130*/  @!P0 IMAD.IADD R6, R5, 0x1, R6 ;  /* 0x0000000105068824 */ /* 0x000fe400078e0206 */
[----:B------:R-:W-:Y:S01]  /*28140*/  IMAD.MOV.U32 R5, RZ, RZ, RZ ;  /* 0x000000ffff057224 */ /* 0x000fe200078e00ff */
[----:B-1----:R-:W-:-:S04]  /*28150*/  @!P0 LEA R2, P1, R4, R2, 0x2 ;  /* 0x0000000204028211 */ /* 0x002fc800078210ff */
[----:B------:R-:W-:Y:S01]  /*28160*/  @!P0 LEA.HI.X R3, R4, R3, R6, 0x2, P1 ;  /* 0x0000000304038211 */ /* 0x000fe200008f1406 */
[----:B------:R-:W-:-:S04]  /*28170*/  IMAD.U32 R4, RZ, RZ, UR39 ;  /* 0x00000027ff047e24 */ /* 0x000fc8000f8e00ff */
[----:B------:R1:W5:Y:S01]  /*28180*/  @!P0 LDG.E R5, desc[UR60][R2.64] ;  /* 0x0000003c02058981 */ /* 0x000362000c1e1900 */
[----:B------:R-:W-:Y:S02]  /*28190*/  ISETP.GT.U32.AND P0, PT, R18, 0x3f, PT ;  /* 0x0000003f1200780c */ /* 0x000fe40003f04070 */
[----:B------:R-:W-:Y:S02]  /*281a0*/  ISETP.NE.AND P2, PT, R4, 0x3, PT ;  /* 0x000000030400780c */ /* 0x000fe40003f45270 */
[----:B0-----:R-:W-:-:S04]  /*281b0*/  LOP3.LUT R8, R36, 0x80, RZ, 0xfc, !PT ;  /* 0x0000008024087812 */ /* 0x001fc800078efcff */
[----:B------:R-:W-:-:S05]  /*281c0*/  ISETP.GE.AND P1, PT, R8, UR4, PT ;  /* 0x0000000408007c0c */ /* 0x000fca000bf26270 */
[----:B------:R-:W-:Y:S02]  /*281d0*/  @P0 LOP3.LUT R16, R16, 0x1, RZ, 0xfc, !PT ;  /* 0x0000000110100812 */ /* 0x000fe400078efcff */
[----:B------:R-:W-:Y:S02]  /*281e0*/  ISETP.GE.AND P0, PT, R36, UR4, PT ;  /* 0x0000000424007c0c */ /* 0x000fe4000bf06270 */
[----:B------:R-:W-:-:S04]  /*281f0*/  LOP3.LUT R16, R16, 0xffffffdf, RZ, 0xc0, !PT ;  /* 0xffffffdf10107812 */ /* 0x000fc800078ec0ff */
[----:B------:R-:W-:-:S04]  /*28200*/  @P2 LOP3.LUT R16, R16, 0x20, RZ, 0xfc, !PT ;  /* 0x0000002010102812 */ /* 0x000fc800078efcff */
[----:B------:R-:W-:-:S04]  /*28210*/  LOP3.LUT R16, R16, 0xffffffef, RZ, 0xc0, !PT ;  /* 0xffffffef10107812 */ /* 0x000fc800078ec0ff */
        /* <DEDUP_REMOVED lines=8> */
[----:B-1----:R-:W-:Y:S06]  /*282a0*/  BRA.DIV UR5, `(.L_x_1933) ;  /* 0x0000005e05207947 */ /* 0x002fec000b800000 */
.L_x_2086:
[----:B------:R-:W-:Y:S01]  /*282b0*/  IMAD.MOV.U32 R23, RZ, RZ, R7 ;  /* 0x000000ffff177224 */ /* 0x000fe200078e0007 */
[----:B------:R-:W-:Y:S06]  /*282c0*/  @!P2 BRA `(.L_x_1934) ;  /* 0x000000000004a947 */ /* 0x000fec0003800000 */
[----:B------:R-:W-:Y:S01]  /*282d0*/  BPT.TRAP 0x1 ;  /* 0x000000040000795c */ /* 0x000fe20000300000 */
.L_x_1934:
[----:B------:R-:W-:Y:S01]  /*282e0*/  SHF.R.S32.HI R6, RZ, 0x1f, R0 ;  /* 0x0000001fff067819 */ /* 0x000fe20000011400 */
[----:B------:R-:W-:Y:S01]  /*282f0*/  ULDC.64 UR4, c[0x0][0x328] ;  /* 0x0000ca0000047ab9 */ /* 0x000fe20000000a00 */
[----:B-----5:R-:W-:Y:S01]  /*28300*/  SHF.R.S32.HI R8, RZ, 0x1f, R5 ;  /* 0x0000001fff087819 */ /* 0x020fe20000011405 */
[----:B------:R-:W-:Y:S01]  /*28310*/  ULDC.64 UR6, c[0x0][0x318] ;  /* 0x0000c60000067ab9 */ /* 0x000fe20000000a00 */
[----:B------:R-:W-:Y:S01]  /*28320*/  BSSY B0, `(.L_x_1935) ;  /* 0x0000013000007945 */ /* 0x000fe20003800000 */
        /* <DEDUP_REMOVED lines=18> */
.L_x_2087:
[----:B------:R-:W-:Y:S05]  /*28450*/  BSYNC B0 ;  /* 0x0000000000007941 */ /* 0x000fea0003800000 */
.L_x_1935:
[----:B------:R-:W2:Y:S01]  /*28460*/  LDL R10, [R1+0x8] ;  /* 0x00000800010a7983 */ /* 0x000ea20000100800 */
[----:B------:R-:W-:Y:S01]  /*28470*/  ULDC.64 UR4, c[0x0][0x300] ;  /* 0x0000c00000047ab9 */ /* 0x000fe20000000a00 */
[----:B------:R-:W-:Y:S01]  /*28480*/  ULDC.64 UR6, c[0x0][0x2e8] ;  /* 0x0000ba0000067ab9 */ /* 0x000fe20000000a00 */
[----:B------:R-:W-:Y:S01]  /*28490*/  IMAD R6, R6, UR4, RZ ;  /* 0x0000000406067c24 */ /* 0x000fe2000f8e02ff */
[----:B------:R-:W1:Y:S01]  /*284a0*/  S2R R9, SR_TID.X ;  /* 0x0000000000097919 */ /* 0x000e620000002100 */
[----:B0-----:R-:W-:Y:S01]  /*284b0*/  IMAD.WIDE.U32 R2, R0, UR4, RZ ;  /* 0x0000000400027c25 */ /* 0x001fe2000f8e00ff */
[C---:B------:R-:W-:Y:S02]  /*284c0*/  LOP3.LUT P5, RZ, R16.reuse, 0x10, RZ, 0xc0, !PT ;  /* 0x0000001010ff7812 */ /* 0x040fe400078ac0ff */
[----:B------:R-:W-:Y:S01]  /*284d0*/  LOP3.LUT P4, RZ, R16, 0x8, RZ, 0xc0, !PT ;  /* 0x0000000810ff7812 */ /* 0x000fe2000788c0ff */
        /* <DEDUP_REMOVED lines=14> */
[----:B------:R-:W-:Y:S02]  /*285c0*/  LEA.HI.X R6, R2, UR7, R6, 0x1, P0 ;  /* 0x0000000702067c11 */ /* 0x000fe400080f0c06 */
[----:B-1----:R-:W-:-:S04]  /*285d0*/  LOP3.LUT R9, R9, 0x7f, RZ, 0xc0, !PT ;  /* 0x0000007f09097812 */ /* 0x002fc800078ec0ff */
[----:B------:R-:W-:Y:S01]  /*285e0*/  SHF.R.U32.HI R9, RZ, 0x3, R9 ;  /* 0x00000003ff097819 */ /* 0x000fe20000011609 */
[----:B--2---:R-:W-:Y:S01]  /*285f0*/  IMAD R5, R7, -0x40, R10 ;  /* 0xffffffc007057824 */ /* 0x004fe200078e020a */
[----:B------:R-:W-:-:S03]  /*28600*/  LEA R7, R22, R33, 0xe ;  /* 0x0000002116077211 */ /* 0x000fc600078e70ff */
        /* <DEDUP_REMOVED lines=28> */
[----:B------:R-:W-:Y:S01]  /*287d0*/  @P0 LEA R9, R7, R17, 0x1 ;  /* 0x0000001107090211 */ /* 0x000fe200078e08ff */
        /* <DEDUP_REMOVED lines=8> */
.L_x_2097:
        /* <DEDUP_REMOVED lines=13> */
.L_x_1938:
        /* <DEDUP_REMOVED lines=10> */
.L_x_1939:
[----:B------:R1:W-:Y:S02]  /*289d0*/  SYNCS.ARRIVE.TRANS64.A1T0 RZ, [R4+URZ+0x30830], RZ ;  /* 0x030830ff04ff79a7 */ /* 0x0003e4000810003f */
[----:B------:R-:W-:Y:S05]  /*289e0*/  WARPSYNC.ALL ;  /* 0x0000000000007948 */ /* 0x000fea0003800000 */
[----:B------:R-:W-:Y:S01]  /*289f0*/  ULDC.64 UR4, c[0x0][0xa00] ;  /* 0x0002800000047ab9 */ /* 0x000fe20000000a00 */
[----:B0-----:R-:W-:Y:S01]  /*28a00*/  VIADD R2, R17, 0x10400 ;  /* 0x0001040011027836 */ /* 0x001fe20000000000 */
[----:B------:R-:W-:Y:S01]  /*28a10*/  BAR.SYNC.DEFER_BLOCKING 0x8, 0x180 ;  /* 0x0206000000007b1d */ /* 0x000fe20000010000 */
[----:B------:R-:W-:Y:S02]  /*28a20*/  ISETP.NE.U32.AND P0, PT, RZ, UR4, PT ;  /* 0x00000004ff007c0c */ /* 0x000fe4000bf05070 */
[----:B------:R-:W-:-:S02]  /*28a30*/  SHF.R.S32.HI R0, RZ, 0x1f, R27 ;  /* 0x0000001fff007819 */ /* 0x000fc4000001141b */
[----:B------:R-:W-:Y:S01]  /*28a40*/  ISETP.NE.AND.EX P0, PT, RZ, UR5, PT, P0 ;  /* 0x00000005ff007c0c */ /* 0x000fe2000bf05300 */
[----:B------:R-:W-:Y:S01]  /*28a50*/  ULDC.64 UR4, c[0x0][0x298] ;  /* 0x0000a60000047ab9 */ /* 0x000fe20000000a00 */
[----:B------:R-:W-:Y:S01]  /*28a60*/  LOP3.LUT P1, RZ, R2, 0x3ff, RZ, 0xc0, !PT ;  /* 0x000003ff02ff7812 */ /* 0x000fe2000782c0ff */
[----:B------:R-:W-:Y:S01]  /*28a70*/  BSSY B6, `(.L_x_1940) ;  /* 0x000001c000067945 */ /* 0x000fe20003800000 */
[----:B------:R-:W-:Y:S02]  /*28a80*/  SEL R0, R0, RZ, !P0 ;  /* 0x000000ff00007207 */ /* 0x000fe40004000000 */
[----:B------:R-:W-:-:S03]  /*28a90*/  SEL R2, R27, RZ, !P0 ;  /* 0x000000ff1b027207 */ /* 0x000fc60004000000 */
[----:B------:R0:W-:Y:S04]  /*28aa0*/  STL [R1+0x30], R0 ;  /* 0x0000300001007387 */ /* 0x0001e80000100800 */
[----:B------:R2:W-:Y:S01]  /*28ab0*/  STL [R1+0x1c], R2 ;  /* 0x00001c0201007387 */ /* 0x0005e20000100800 */
[----:B0-----:R-:W-:Y:S01]  /*28ac0*/  SHF.R.S32.HI R0, RZ, 0x1f, R35 ;  /* 0x0000001fff007819 */ /* 0x001fe20000011423 */
[----:B--2---:R-:W-:-:S04]  /*28ad0*/  IMAD.WIDE.U32 R2, R35, UR4, RZ ;  /* 0x0000000423027c25 */ /* 0x004fc8000f8e00ff */
[----:B------:R-:W-:Y:S01]  /*28ae0*/  IMAD R0, R0, UR4, RZ ;  /* 0x0000000400007c24 */ /* 0x000fe2000f8e02ff */
[----:B------:R0:W-:Y:S03]  /*28af0*/  STL.64 [R1+0x20], R2 ;  /* 0x0000200201007387 */ /* 0x0001e60000100a00 */
[----:B------:R-:W-:-:S04]  /*28b00*/  IMAD R0, R35, UR5, R0 ;  /* 0x0000000523007c24 */ /* 0x000fc8000f8e0200 */
[----:B------:R-:W-:Y:S01]  /*28b10*/  IMAD.IADD R35, R3, 0x1, R0 ;  /* 0x0000000103237824 */ /* 0x000fe200078e0200 */
[----:B------:R-:W-:Y:S06]  /*28b20*/  @!P1 BRA `(.L_x_1941) ;  /* 0x0000000000409947 */ /* 0x000fec0003800000 */
[----:B0-----:R-:W-:Y:S01]  /*28b30*/  MOV R2, 0x0 ;  /* 0x0000000000027802 */ /* 0x001fe20000000f00 */
[----:B------:R-:W-:Y:S01]  /*28b40*/  ULDC.64 UR4, c[0x4][0xa8] ;  /* 0x01002a0000047ab9 */ /* 0x000fe20000000a00 */
[----:B------:R-:W-:Y:S01]  /*28b50*/  ULDC.64 UR6, c[0x4][0xb0] ;  /* 0x01002c0000067ab9 */ /* 0x000fe20000000a00 */
[----:B------:R-:W-:Y:S01]  /*28b60*/  ULDC.64 UR8, c[0x4][0x20] ;  /* 0x0100080000087ab9 */ /* 0x000fe20000000a00 */
[----:B-1----:R-:W-:Y:S01]  /*28b70*/  IMAD.U32 R4, RZ, RZ, UR4 ;  /* 0x00000004ff047e24 */ /* 0x002fe2000f8e00ff */
        /* <DEDUP_REMOVED lines=11> */
.L_x_1941:
[----:B------:R-:W-:Y:S05]  /*28c30*/  BSYNC B6 ;  /* 0x0000000000067941 */ /* 0x000fea0003800000 */
.L_x_1940:
[----:B------:R-:W2:Y:S01]  /*28c40*/  LDL.LU R20, [R1+0x30] ;  /* 0x0000300001147983 */ /* 0x000ea20000300800 */
[----:B------:R-:W-:Y:S01]  /*28c50*/  ULDC.64 UR4, c[0x0][0x2d8] ;  /* 0x0000b60000047ab9 */ /* 0x000fe20000000a00 */
[----:B------:R-:W3:Y:S02]  /*28c60*/  LDC R7, c[0x0][0x448] ;  /* 0x00011200ff077b82 */ /* 0x000ee40000000800 */
[----:B------:R-:W4:Y:S04]  /*28c70*/  LDL.LU R21, [R1+0x1c] ;  /* 0x00001c0001157983 */ /* 0x000f280000300800 */
[----:B0-----:R-:W5:Y:S01]  /*28c80*/  LDL.LU.64 R2, [R1+0x20] ;  /* 0x0000200001027983 */ /* 0x001f620000300a00 */
[C---:B------:R-:W-:Y:S02]  /*28c90*/  LOP3.LUT R9, R36.reuse, 0x40, RZ, 0xfc, !PT ;  /* 0x0000004024097812 */ /* 0x040fe400078efcff */
[----:B------:R-:W-:-:S02]  /*28ca0*/  LOP3.LUT R8, R36, 0x80, RZ, 0xfc, !PT ;  /* 0x0000008024087812 */ /* 0x000fc400078efcff */
[----:B---3--:R-:W-:-:S13]  /*28cb0*/  ISETP.NE.AND P0, PT, R7, 0x1, PT ;  /* 0x000000010700780c */ /* 0x008fda0003f05270 */
[----:B------:R-:W0:Y:S01]  /*28cc0*/  @P0 LDC R6, c[0x0][0x44c] ;  /* 0x00011300ff060b82 */ /* 0x000e220000000800 */
[----:B-----5:R-:W-:Y:S02]  /*28cd0*/  IMAD.MOV.U32 R3, RZ, RZ, R35 ;  /* 0x000000ffff037224 */ /* 0x020fe400078e0023 */
[----:B------:R-:W-:-:S04]  /*28ce0*/  IMAD.WIDE.U32 R2, R26, UR4, R2 ;  /* 0x000000041a027c25 */ /* 0x000fc8000f8e0002 */
[----:B------:R-:W-:Y:S01]  /*28cf0*/  IMAD R3, R26, UR5, R3 ;  /* 0x000000051a037c24 */ /* 0x000fe2000f8e0203 */
[----:B------:R-:W-:Y:S02]  /*28d00*/  ULDC.64 UR4, c[0x0][0x2e0] ;  /* 0x0000b80000047ab9 */ /* 0x000fe40000000a00 */
[----:B--2---:R-:W-:Y:S02]  /*28d10*/  IMAD R0, R20, UR4, RZ ;  /* 0x0000000414007c24 */ /* 0x004fe4000f8e02ff */
[----:B------:R-:W2:Y:S01]  /*28d20*/  S2R R20, SR_TID.X ;  /* 0x0000000000147919 */ /* 0x000ea20000002100 */
[----:B----4-:R-:W-:-:S04]  /*28d30*/  IMAD.WIDE.U32 R2, R21, UR4, R2 ;  /* 0x0000000415027c25 */ /* 0x010fc8000f8e0002 */
[----:B------:R-:W-:Y:S01]  /*28d40*/  IMAD R0, R21, UR5, R0 ;  /* 0x0000000515007c24 */ /* 0x000fe2000f8e0200 */
[----:B------:R-:W-:-:S03]  /*28d50*/  ULDC.64 UR4, c[0x0][0x2d0] ;  /* 0x0000b40000047ab9 */ /* 0x000fc60000000a00 */
[----:B------:R-:W-:Y:S02]  /*28d60*/  IMAD.IADD R3, R3, 0x1, R0 ;  /* 0x0000000103037824 */ /* 0x000fe400078e0200 */
[----:B------:R-:W3:Y:S01]  /*28d70*/  @P0 LDC R0, c[0x0][0x450] ;  /* 0x00011400ff000b82 */ /* 0x000ee20000000800 */
[----:B--2---:R-:W-:-:S04]  /*28d80*/  LOP3.LUT R20, R20, 0x7f, RZ, 0xc0, !PT ;  /* 0x0000007f14147812 */ /* 0x004fc800078ec0ff */
[----:B------:R-:W-:Y:S02]  /*28d90*/  SHF.R.U32.HI R21, RZ, 0x3, R20 ;  /* 0x00000003ff157819 */ /* 0x000fe40000011614 */
[----:B------:R-:W2:Y:S02]  /*28da0*/  S2R R20, SR_TID.X ;  /* 0x0000000000147919 */ /* 0x000ea40000002100 */
[----:B--2---:R-:W-:-:S05]  /*28db0*/  IMAD.SHL.U32 R20, R20, 0x10, RZ ;  /* 0x0000001014147824 */ /* 0x004fca00078e00ff */
[----:B------:R-:W-:-:S05]  /*28dc0*/  LOP3.LUT R20, R21, 0x70, R20, 0xf8, !PT ;  /* 0x0000007015147812 */ /* 0x000fca00078ef814 */
[----:B------:R-:W-:Y:S02]  /*28dd0*/  IMAD.IADD R5, R20, 0x1, R25 ;  /* 0x0000000114057824 */ /* 0x000fe400078e0219 */
[----:B------:R-:W2:Y:S02]  /*28de0*/  S2R R20, SR_TID.X ;  /* 0x0000000000147919 */ /* 0x000ea40000002100 */
[----:B0-----:R-:W-:Y:S01]  /*28df0*/  @P0 IMAD.HI.U32 R6, R5, R6, RZ ;  /* 0x0000000605060227 */ /* 0x001fe200078e00ff */
[----:B-1----:R-:W-:-:S04]  /*28e00*/  MOV R4, R5 ;  /* 0x0000000500047202 */ /* 0x002fc80000000f00 */
[----:B---3--:R-:W-:-:S05]  /*28e10*/  @P0 SHF.R.U32.HI R4, RZ, R0, R6 ;  /* 0x00000000ff040219 */ /* 0x008fca0000011606 */
[----:B------:R-:W-:Y:S02]  /*28e20*/  IMAD.MOV R0, RZ, RZ, -R4 ;  /* 0x000000ffff007224 */ /* 0x000fe400078e0a04 */
[----:B------:R-:W-:-:S04]  /*28e30*/  IMAD.WIDE.U32 R2, R4, UR4, R2 ;  /* 0x0000000404027c25 */ /* 0x000fc8000f8e0002 */
[----:B------:R-:W-:Y:S01]  /*28e40*/  IMAD R0, R7, R0, R5 ;  /* 0x0000000007007224 */ /* 0x000fe200078e0205 */
[----:B------:R-:W-:-:S05]  /*28e50*/  SHF.R.S32.HI R5, RZ, 0x1f, R4 ;  /* 0x0000001fff057819 */ /* 0x000fca0000011404 */
[----:B------:R-:W-:-:S04]  /*28e60*/  IMAD R5, R5, UR4, RZ ;  /* 0x0000000405057c24 */ /* 0x000fc8000f8e02ff */
[----:B------:R-:W-:Y:S01]  /*28e70*/  IMAD R5, R4, UR5, R5 ;  /* 0x0000000504057c24 */ /* 0x000fe2000f8e0205 */
[----:B------:R-:W-:Y:S01]  /*28e80*/  SHF.R.S32.HI R4, RZ, 0x1f, R0 ;  /* 0x0000001fff047819 */ /* 0x000fe20000011400 */
[----:B------:R-:W-:Y:S02]  /*28e90*/  ULDC.64 UR4, c[0x0][0x2c8] ;  /* 0x0000b20000047ab9 */ /* 0x000fe40000000a00 */
[----:B------:R-:W-:Y:S01]  /*28ea0*/  IMAD.IADD R3, R3, 0x1, R5 ;  /* 0x0000000103037824 */ /* 0x000fe200078e0205 */
[----:B--2---:R-:W-:Y:S01]  /*28eb0*/  LOP3.LUT R20, R20, 0x7f, RZ, 0xc0, !PT ;  /* 0x0000007f14147812 */ /* 0x004fe200078ec0ff */
[----:B------:R-:W-:Y:S02]  /*28ec0*/  IMAD R4, R4, UR4, RZ ;  /* 0x0000000404047c24 */ /* 0x000fe4000f8e02ff */
[----:B------:R-:W-:-:S04]  /*28ed0*/  IMAD.WIDE.U32 R2, R0, UR4, R2 ;  /* 0x0000000400027c25 */ /* 0x000fc8000f8e0002 */
[----:B------:R-:W-:Y:S01]  /*28ee0*/  IMAD R5, R0, UR5, R4 ;  /* 0x0000000500057c24 */ /* 0x000fe2000f8e0204 */
[----:B------:R-:W-:Y:S02]  /*28ef0*/  ULDC.64 UR4, c[0x0][0x280] ;  /* 0x0000a00000047ab9 */ /* 0x000fe40000000a00 */
[----:B------:R-:W-:Y:S01]  /*28f00*/  LEA R4, P0, R2, UR4, 0x1 ;  /* 0x0000000402047c11 */ /* 0x000fe2000f8008ff */
[----:B------:R-:W-:Y:S01]  /*28f10*/  IMAD.IADD R0, R3, 0x1, R5 ;  /* 0x0000000103007824 */ /* 0x000fe200078e0205 */
[----:B------:R-:W-:Y:S02]  /*28f20*/  ULDC UR4, c[0x0][0x2b8] ;  /* 0x0000ae0000047ab9 */ /* 0x000fe40000000800 */
[----:B------:R-:W-:Y:S02]  /*28f30*/  ISETP.GE.AND P4, PT, R36, UR4, PT ;  /* 0x0000000424007c0c */ /* 0x000fe4000bf86270 */
[----:B------:R-:W-:Y:S01]  /*28f40*/  LEA.HI.X R0, R2, UR5, R0, 0x1, P0 ;  /* 0x0000000502007c11 */ /* 0x000fe200080f0c00 */
[----:B------:R-:W-:Y:S01]  /*28f50*/  UMOV UR5, 0xffffffff ;  /* 0xffffffff00057882 */ /* 0x000fe20000000000 */
[----:B------:R-:W-:-:S02]  /*28f60*/  ISETP.GE.AND P3, PT, R9, UR4, PT ;  /* 0x0000000409007c0c */ /* 0x000fc4000bf66270 */
[----:B------:R-:W-:Y:S02]  /*28f70*/  ISETP.GE.AND P2, PT, R8, UR4, PT ;  /* 0x0000000408007c0c */ /* 0x000fe4000bf46270 */
[----:B------:R-:W-:Y:S02]  /*28f80*/  ISETP.GE.AND P1, PT, R37, UR4, PT ;  /* 0x0000000425007c0c */ /* 0x000fe4000bf26270 */
[----:B------:R-:W-:Y:S01]  /*28f90*/  SHF.R.U32.HI R8, RZ, 0x3, R20 ;  /* 0x00000003ff087819 */ /* 0x000fe20000011614 */
[----:B------:R-:W-:Y:S10]  /*28fa0*/  BRA.DIV UR5, `(.L_x_1942) ;  /* 0x0000005605847947 */ /* 0x000ff4000b800000 */
[----:B------:R-:W0:Y:S01]  /*28fb0*/  SHFL.IDX PT, R3, R4, RZ, 0x181f ;  /* 0x00181fff04037589 */ /* 0x000e2200000e0000 */
[----:B------:R-:W-:Y:S02]  /*28fc0*/  IMAD R5, R31, R7, RZ ;  /* 0x000000071f057224 */ /* 0x000fe400078e02ff */
[----:B------:R-:W-:Y:S01]  /*28fd0*/  IMAD.IADD R25, R8, 0x1, R25 ;  /* 0x0000000108197824 */ /* 0x000fe200078e0219 */
[----:B------:R-:W1:Y:S04]  /*28fe0*/  SHFL.IDX PT, R2, R0, RZ, 0x181f ;  /* 0x00181fff00027589 */ /* 0x000e6800000e0000 */
[----:B------:R-:W-:Y:S01]  /*28ff0*/  ISETP.GE.AND P0, PT, R25, R5, PT ;  /* 0x000000051900720c */ /* 0x000fe20003f06270 */
[----:B------:R-:W-:-:S12]  /*29000*/  SHFL.IDX PT, R14, R4, 0x7, 0x181f ;  /* 0x00f81f00040e7f89 */ /* 0x000fd800000e0000 */
[----:B0-----:R-:W-:-:S05]  /*29010*/  @!P0 LEA R6, P5, R36, R3, 0x1 ;  /* 0x0000000324068211 */ /* 0x001fca00078a08ff */
[----:B-1----:R-:W-:Y:S01]  /*29020*/  @!P0 IMAD.X R3, RZ, RZ, R2, P5 ;  /* 0x000000ffff038224 */ /* 0x002fe200028e0602 */
[----:B------:R-:W-:Y:S01]  /*29030*/  @!P0 MOV R2, R6 ;  /* 0x0000000600028202 */ /* 0x000fe20000000f00 */
[----:B------:R-:W-:-:S04]  /*29040*/  VIADD R6, R25, 0x10 ;  /* 0x0000001019067836 */ /* 0x000fc80000000000 */
        /* <DEDUP_REMOVED lines=10> */
[----:B------:R-:W-:Y:S02]  /*290f0*/  @!P0 IMAD.MOV.U32 R3, RZ, RZ, R7 ;  /* 0x000000ffff038224 */ /* 0x000fe400078e0007 */
[----:B------:R-:W-:-:S03]  /*29100*/  VIADD R6, R25, 0x20 ;  /* 0x0000002019067836 */ /* 0x000fc60000000000 */
        /* <DEDUP_REMOVED lines=58> */
[----:B------:R0:W1:Y:S01]  /*294b0*/  SHFL.IDX PT, R6, R0, 0x7, 0x181f ;  /* 0x00f81f0000067f89 */ /* 0x00006200000e0000 */
[----:B------:R-:W-:-:S05]  /*294c0*/  @!P0 MOV R3, R7 ;  /* 0x0000000700038202 */ /* 0x000fca0000000f00 */
[----:B------:R0:W-:Y:S04]  /*294d0*/  @!P0 LDGSTS.E.BYPASS.LTC128B.128 [R34+0x13400], desc[UR60][R2.64], !P4 ;  /* 0x1340000002228fae */ /* 0x0001e8000e101d7c */
[----:B------:R0:W-:Y:S04]  /*294e0*/  @!P0 LDGSTS.E.BYPASS.LTC128B.128 [R34+0x17400], desc[UR60][R2.64+0x80], !P3 ;  /* 0x1740008002228fae */ /* 0x0001e8000d901d7c */
[----:B------:R0:W-:Y:S04]  /*294f0*/  @!P0 LDGSTS.E.BYPASS.LTC128B.128 [R34+0x1b400], desc[UR60][R2.64+0x100], !P2 ;  /* 0x1b40010002228fae */ /* 0x0001e8000d101d7c */
[----:B------:R0:W-:Y:S02]  /*29500*/  @!P0 LDGSTS.E.BYPASS.LTC128B.128 [R34+0x1f400], desc[UR60][R2.64+0x180], !P1 ;  /* 0x1f40018002228fae */ /* 0x0001e4000c901d7c */
.L_x_2114:
[----:B0-----:R-:W-:Y:S01]  /*29510*/  VIADD R0, R25, 0x70 ;  /* 0x0000007019007836 */ /* 0x001fe20000000000 */
[----:B------:R-:W-:Y:S04]  /*29520*/  BSSY B0, `(.L_x_1943) ;  /* 0x000000c000007945 */ /* 0x000fe80003800000 */
[----:B------:R-:W-:-:S13]  /*29530*/  ISETP.GE.AND P0, PT, R0, R5, PT ;  /* 0x000000050000720c */ /* 0x000fda0003f06270 */
[----:B------:R-:W-:Y:S05]  /*29540*/  @P0 BRA `(.L_x_1944) ;  /* 0x0000000000240947 */ /* 0x000fea0003800000 */
[----:B------:R-:W-:-:S05]  /*29550*/  LEA R2, P0, R36, R14, 0x1 ;  /* 0x0000000e24027211 */ /* 0x000fca00078008ff */
        /* <DEDUP_REMOVED lines=8> */
.L_x_1944:
[----:B------:R-:W-:Y:S05]  /*295e0*/  BSYNC B0 ;  /* 0x0000000000007941 */ /* 0x000fea0003800000 */
.L_x_1943:
[----:B------:R-:W-:Y:S01]  /*295f0*/  NOP ;  /* 0x0000000000007918 */ /* 0x000fe20000000000 */
[----:B------:R-:W-:-:S13]  /*29600*/  PLOP3.LUT P0, PT, PT, PT, PT, 0x80, 0x0 ;  /* 0x000000000000781c */ /* 0x000fda0003f0f070 */
.L_x_1945:
        /* <DEDUP_REMOVED lines=20> */
.L_x_2115:
[----:B------:R-:W-:Y:S05]  /*29750*/  BSYNC B0 ;  /* 0x0000000000007941 */ /* 0x000fea0003800000 */
.L_x_1946:
[----:B------:R-:W2:Y:S01]  /*29760*/  LDL R2, [R1+0xc] ;  /* 0x00000c0001027983 */ /* 0x000ea20000100800 */
[----:B------:R-:W-:Y:S01]  /*29770*/  BSSY B0, `(.L_x_1948) ;  /* 0x00000fe000007945 */ /* 0x000fe20003800000 */
[----:B--2---:R-:W-:-:S13]  /*29780*/  ISETP.GE.AND P0, PT, R7, R2, PT ;  /* 0x000000020700720c */ /* 0x004fda0003f06270 */
[----:B------:R-:W-:Y:S05]  /*29790*/  @!P0 BRA `(.L_x_1949) ;  /* 0x0000000c00ec8947 */ /* 0x000fea0003800000 */
[C---:B------:R-:W-:Y:S01]  /*297a0*/  LOP3.LUT R3, R36.reuse, 0x40, RZ, 0xfc, !PT ;  /* 0x0000004024037812 */ /* 0x040fe200078efcff */
[----:B------:R-:W-:Y:S01]  /*297b0*/  ULDC UR4, c[0x0][0x2f4] ;  /* 0x0000bd0000047ab9 */ /* 0x000fe20000000800 */
[C---:B------:R-:W-:Y:S01]  /*297c0*/  LOP3.LUT R2, R36.reuse, 0x80, RZ, 0xfc, !PT ;  /* 0x0000008024027812 */ /* 0x040fe200078efcff */
[----:B------:R-:W-:Y:S01]  /*297d0*/  IMAD.MOV.U32 R10, RZ, RZ, R29 ;  /* 0x000000ffff0a7224 */ /* 0x000fe200078e001d */
[----:B-1----:R-:W-:Y:S01]  /*297e0*/  MOV R6, R22 ;  /* 0x0000001600067202 */ /* 0x002fe20000000f00 */
[----:B------:R-:W-:Y:S01]  /*297f0*/  IMAD.MOV.U32 R31, RZ, RZ, R23 ;  /* 0x000000ffff1f7224 */ /* 0x000fe200078e0017 */
[----:B------:R-:W-:Y:S02]  /*29800*/  ISETP.GE.AND P4, PT, R36, UR4, PT ;  /* 0x0000000424007c0c */ /* 0x000fe4000bf86270 */
[----:B------:R-:W-:Y:S02]  /*29810*/  ISETP.GE.AND P3, PT, R3, UR4, PT ;  /* 0x0000000403007c0c */ /* 0x000fe4000bf66270 */
[----:B------:R-:W-:-:S02]  /*29820*/  ISETP.GE.AND P2, PT, R2, UR4, PT ;  /* 0x0000000402007c0c */ /* 0x000fc4000bf46270 */
[----:B------:R-:W-:-:S13]  /*29830*/  ISETP.GE.AND P1, PT, R37, UR4, PT ;  /* 0x0000000425007c0c */ /* 0x000fda000bf26270 */
.L_x_1962:
[----:B0-----:R-:W2:Y:S01]  /*29840*/  LDL R0, [R1+0x10] ;  /* 0x0000100001007983 */ /* 0x001ea20000100800 */
[----:B------:R-:W0:Y:S03]  /*29850*/  LDC R12, c[0x0][0x430] ;  /* 0x00010c00ff0c7b82 */ /* 0x000e260000000800 */
[----:B------:R-:W3:Y:S01]  /*29860*/  LDL R8, [R1+0x14] ;  /* 0x0000140001087983 */ /* 0x000ee20000100800 */
[----:B------:R-:W1:Y:S01]  /*29870*/  S2R R2, SR_TID.X ;  /* 0x0000000000027919 */ /* 0x000e620000002100 */
[----:B------:R-:W4:Y:S01]  /*29880*/  S2R R4, SR_TID.X ;  /* 0x0000000000047919 */ /* 0x000f220000002100 */
[----:B0-----:R-:W-:-:S13]  /*29890*/  ISETP.NE.AND P0, PT, R12, 0x1, PT ;  /* 0x000000010c00780c */ /* 0x001fda0003f05270 */
[----:B------:R-:W0:Y:S01]  /*298a0*/  @P0 LDC R3, c[0x0][0x434] ;  /* 0x00010d00ff030b82 */ /* 0x000e220000000800 */
[----:B-1----:R-:W-:Y:S01]  /*298b0*/  LOP3.LUT R2, R2, 0x7f, RZ, 0xc0, !PT ;  /* 0x0000007f02027812 */ /* 0x002fe200078ec0ff */
[----:B----4-:R-:W-:-:S03]  /*298c0*/  IMAD.SHL.U32 R4, R4, 0x10, RZ ;  /* 0x0000001004047824 */ /* 0x010fc600078e00ff */
[----:B------:R-:W-:-:S04]  /*298d0*/  SHF.R.U32.HI R2, RZ, 0x3, R2 ;  /* 0x00000003ff027819 */ /* 0x000fc80000011602 */
[----:B------:R-:W-:Y:S02]  /*298e0*/  LOP3.LUT R4, R2, 0x70, R4, 0xf8, !PT ;  /* 0x0000007002047812 */ /* 0x000fe400078ef804 */
[----:B------:R-:W1:Y:S02]  /*298f0*/  @P0 LDC R2, c[0x0][0x438] ;  /* 0x00010e00ff020b82 */ /* 0x000e640000000800 */
[----:B------:R-:W-:Y:S01]  /*29900*/  ISETP.GT.U32.AND P6, PT, R4, 0x3f, PT ;  /* 0x0000003f0400780c */ /* 0x000fe20003fc4070 */
[----:B--2---:R-:W-:-:S04]  /*29910*/  IMAD R0, R7, 0x40, R0 ;  /* 0x0000004007007824 */ /* 0x004fc800078e0200 */
[----:B------:R-:W-:-:S08]  /*29920*/  IMAD.IADD R0, R4, 0x1, R0 ;  /* 0x0000000104007824 */ /* 0x000fd000078e0200 */
[----:B------:R-:W2:Y:S01]  /*29930*/  @!P6 LDC.64 R4, c[0x0][0x428] ;  /* 0x00010a00ff04eb82 */ /* 0x000ea20000000a00 */
[----:B0-----:R-:W-:Y:S01]  /*29940*/  @P0 IMAD.HI.U32 R3, R0, R3, RZ ;  /* 0x0000000300030227 */ /* 0x001fe200078e00ff */
[----:B------:R-:W-:-:S04]  /*29950*/  MOV R11, R0 ;  /* 0x00000000000b7202 */ /* 0x000fc80000000f00 */
[----:B-1----:R-:W-:-:S04]  /*29960*/  @P0 SHF.R.U32.HI R11, RZ, R2, R3 ;  /* 0x00000002ff0b0219 */ /* 0x002fc80000011603 */
[--C-:B------:R-:W-:Y:S01]  /*29970*/  @!P6 SHF.R.S32.HI R3, RZ, 0x1f, R11.reuse ;  /* 0x0000001fff03e819 */ /* 0x100fe2000001140b */
[----:B------:R-:W-:-:S04]  /*29980*/  @!P6 IMAD.MOV.U32 R2, RZ, RZ, R11 ;  /* 0x000000ffff02e224 */ /* 0x000fc800078e000b */
[----:B--2---:R-:W-:-:S04]  /*29990*/  @!P6 IMAD.WIDE.U32 R2, R32, R4, R2 ;  /* 0x000000042002e225 */ /* 0x004fc800078e0002 */
[----:B---3--:R-:W-:Y:S02]  /*299a0*/  @!P6 IMAD R4, R8, R4, RZ ;  /* 0x000000040804e224 */ /* 0x008fe400078e02ff */
[----:B------:R-:W0:Y:S02]  /*299b0*/  @!P6 LDC.64 R8, c[0x0][0x418] ;  /* 0x00010600ff08eb82 */ /* 0x000e240000000a00 */
[----:B------:R-:W-:-:S04]  /*299c0*/  @!P6 IMAD R5, R32, R5, R4 ;  /* 0x000000052005e224 */ /* 0x000fc800078e0204 */
[----:B------:R-:W-:Y:S02]  /*299d0*/  @!P6 IMAD.IADD R3, R5, 0x1, R3 ;  /* 0x000000010503e824 */ /* 0x000fe400078e0203 */
[----:B------:R-:W-:-:S04]  /*299e0*/  IMAD.MOV R5, RZ, RZ, -R11 ;  /* 0x000000ffff057224 */ /* 0x000fc800078e0a0b */
[----:B------:R-:W-:Y:S02]  /*299f0*/  IMAD R5, R12, R5, R0 ;  /* 0x000000050c057224 */ /* 0x000fe400078e0200 */
[----:B------:R-:W-:Y:S01]  /*29a00*/  IMAD.MOV.U32 R0, RZ, RZ, RZ ;  /* 0x000000ffff007224 */ /* 0x000fe200078e00ff */
[----:B0-----:R-:W-:-:S04]  /*29a10*/  @!P6 LEA R8, P0, R2, R8, 0x2 ;  /* 0x000000080208e211 */ /* 0x001fc800078010ff */
[----:B------:R-:W-:-:S05]  /*29a20*/  @!P6 LEA.HI.X R9, R2, R9, R3, 0x2, P0 ;  /* 0x000000090209e211 */ /* 0x000fca00000f1403 */
[----:B------:R0:W5:Y:S01]  /*29a30*/  @!P6 LDG.E R0, desc[UR60][R8.64] ;  /* 0x0000003c0800e981 */ /* 0x000162000c1e1900 */
[----:B------:R-:W-:Y:S01]  /*29a40*/  LOP3.LUT P5, RZ, R16, 0x20, RZ, 0xc0, !PT ;  /* 0x0000002010ff7812 */ /* 0x000fe200078ac0ff */
[----:B------:R-:W-:-:S05]  /*29a50*/  VIADD R22, R6, 0x1 ;  /* 0x0000000106167836 */ /* 0x000fca0000000000 */
[C---:B------:R-:W-:Y:S01]  /*29a60*/  ISETP.NE.AND P0, PT, R22.reuse, 0x2, PT ;  /* 0x000000021600780c */ /* 0x040fe20003f05270 */
[----:B------:R-:W-:Y:S05]  /*29a70*/  YIELD ;  /* 0x0000000000007946 */ /* 0x000fea0003800000 */
[----:B------:R-:W-:Y:S02]  /*29a80*/  SEL R29, RZ, 0x1, P0 ;  /* 0x00000001ff1d7807 */ /* 0x000fe40000000000 */
[----:B------:R-:W-:Y:S02]  /*29a90*/  SEL R22, R22, RZ, P0 ;  /* 0x000000ff16167207 */ /* 0x000fe40000000000 */
[----:B------:R-:W-:-:S02]  /*29aa0*/  MOV R23, R7 ;  /* 0x0000000700177202 */ /* 0x000fc40000000f00 */
[----:B------:R-:W-:Y:S01]  /*29ab0*/  LOP3.LUT R29, R10, R29, RZ, 0x3c, !PT ;  /* 0x0000001d0a1d7212 */ /* 0x000fe200078e3cff */
[----:B0-----:R-:W-:Y:S06]  /*29ac0*/  @!P5 BRA `(.L_x_1950) ;  /* 0x000000000004d947 */ /* 0x001fec0003800000 */
[----:B------:R-:W-:Y:S01]  /*29ad0*/  BPT.TRAP 0x1 ;  /* 0x000000040000795c */ /* 0x000fe20000300000 */
.L_x_1950:
[----:B------:R-:W-:Y:S01]  /*29ae0*/  IMAD R7, R22, 0x8, R17 ;  /* 0x0000000816077824 */ /* 0x000fe200078e0211 */
[----:B------:R-:W-:Y:S01]  /*29af0*/  SHF.L.U32 R2, R29, 0x1f, RZ ;  /* 0x0000001f1d027819 */ /* 0x000fe200000006ff */
[----:B------:R-:W-:Y:S03]  /*29b00*/  BSSY B1, `(.L_x_1951) ;  /* 0x0000003000017945 */ /* 0x000fe60003800000 */
[----:B------:R-:W0:Y:S02]  /*29b10*/  SYNCS.PHASECHK.TRANS64.TRYWAIT P0, [R7+URZ+0x30840], R2 ;  /* 0x03084002070075a7 */ /* 0x000e24000800017f */
[----:B0-----:R-:W-:Y:S05]  /*29b20*/  @!P0 BRA `(.L_x_1952) ;  /* 0x00000054008c8947 */ /* 0x001fea0003800000 */
.L_x_2116:
[----:B------:R-:W-:Y:S05]  /*29b30*/  BSYNC B1 ;  /* 0x0000000000017941 */ /* 0x000fea0003800000 */
.L_x_1951:
[----:B------:R-:W-:Y:S01]  /*29b40*/  SHF.R.S32.HI R20, RZ, 0x1f, R5 ;  /* 0x0000001fff147819 */ /* 0x000fe20000011405 */
[----:B------:R-:W-:Y:S01]  /*29b50*/  ULDC.64 UR4, c[0x0][0x300] ;  /* 0x0000c00000047ab9 */ /* 0x000fe20000000a00 */
[----:B-----5:R-:W-:Y:S01]  /*29b60*/  SHF.R.S32.HI R25, RZ, 0x1f, R0 ;  /* 0x0000001fff197819 */ /* 0x020fe20000011400 */
[C---:B0-----:R-:W-:Y:S01]  /*29b70*/  IMAD.WIDE.U32 R2, R5.reuse, UR4, RZ ;  /* 0x0000000405027c25 */ /* 0x041fe2000f8e00ff */
        /* <DEDUP_REMOVED lines=30> */
[----:B0-----:R-:W-:-:S04]  /*29d60*/  IADD3 R2, P0, R2, R4, RZ ;  /* 0x0000000402027210 */ /* 0x001fc80007f1e0ff */
[----:B-1----:R-:W-:-:S05]  /*29d70*/  IADD3.X R3, RZ, R3, RZ, P0, !PT ;  /* 0x00000003ff037210 */ /* 0x002fca00007fe4ff */
        /* <DEDUP_REMOVED lines=23> */
.L_x_2126:
        /* <DEDUP_REMOVED lines=17> */
.L_x_1954:
        /* <DEDUP_REMOVED lines=10> */
.L_x_1955:
[----:B------:R2:W-:Y:S01]  /*2a0a0*/  SYNCS.ARRIVE.TRANS64.A1T0 RZ, [R7+URZ+0x30830], RZ ;  /* 0x030830ff07ff79a7 */ /* 0x0005e2000810003f */
[----:B------:R-:W-:Y:S05]  /*2a0b0*/  @!P6 BRA `(.L_x_1956) ;  /* 0x000000000004e947 */ /* 0x000fea0003800000 */
[----:B------:R-:W-:Y:S01]  /*2a0c0*/  BPT.TRAP 0x1 ;  /* 0x000000040000795c */ /* 0x000fe20000300000 */
.L_x_1956:
[----:B-1----:R-:W-:Y:S01]  /*2a0d0*/  SHF.L.U32 R2, R10, 0x1f, RZ ;  /* 0x0000001f0a027819 */ /* 0x002fe200000006ff */
[----:B--2---:R-:W-:Y:S01]  /*2a0e0*/  IMAD R7, R6, 0x8, R17 ;  /* 0x0000000806077824 */ /* 0x004fe200078e0211 */
[----:B------:R-:W-:Y:S03]  /*2a0f0*/  BSSY B1, `(.L_x_1957) ;  /* 0x0000003000017945 */ /* 0x000fe60003800000 */
[----:B------:R-:W1:Y:S02]  /*2a100*/  SYNCS.PHASECHK.TRANS64.TRYWAIT P0, [R7+URZ+0x30860], R2 ;  /* 0x03086002070075a7 */ /* 0x000e64000800017f */
[----:B-1----:R-:W-:Y:S05]  /*2a110*/  @!P0 BRA `(.L_x_1958) ;  /* 0x0000005400988947 */ /* 0x002fea0003800000 */
.L_x_2127:
[----:B------:R-:W-:Y:S05]  /*2a120*/  BSYNC B1 ;  /* 0x0000000000017941 */ /* 0x000fea0003800000 */
.L_x_1957:
[----:B0-----:R-:W2:Y:S01]  /*2a130*/  LDL R8, [R1+0x8] ;  /* 0x0000080001087983 */ /* 0x001ea20000100800 */
[----:B------:R-:W0:Y:S01]  /*2a140*/  S2R R3, SR_TID.X ;  /* 0x0000000000037919 */ /* 0x000e220000002100 */
[----:B------:R-:W-:Y:S01]  /*2a150*/  UMOV UR4, 0xffffffff ;  /* 0xffffffff00047882 */ /* 0x000fe20000000000 */
[----:B------:R-:W-:Y:S02]  /*2a160*/  LEA R6, R6, R33, 0xe ;  /* 0x0000002106067211 */ /* 0x000fe400078e70ff */
[----:B0-----:R-:W-:-:S04]  /*2a170*/  LOP3.LUT R3, R3, 0x7f, RZ, 0xc0, !PT ;  /* 0x0000007f03037812 */ /* 0x001fc800078ec0ff */
[----:B------:R-:W-:Y:S01]  /*2a180*/  SHF.R.U32.HI R3, RZ, 0x3, R3 ;  /* 0x00000003ff037819 */ /* 0x000fe20000011603 */
[----:B--2---:R-:W-:-:S04]  /*2a190*/  IMAD R8, R31, -0x40, R8 ;  /* 0xffffffc01f087824 */ /* 0x004fc800078e0208 */
[----:B------:R-:W-:Y:S01]  /*2a1a0*/  IMAD.IADD R8, R8, 0x1, -R3 ;  /* 0x0000000108087824 */ /* 0x000fe200078e0a03 */
[----:B------:R-:W-:Y:S06]  /*2a1b0*/  BRA.DIV UR4, `(.L_x_1959) ;  /* 0x0000005604847947 */ /* 0x000fec000b800000 */
[----:B-1----:R-:W0:Y:S01]  /*2a1c0*/  SHFL.IDX PT, R2, R18, RZ, 0x181f ;  /* 0x00181fff12027589 */ /* 0x002e2200000e0000 */
[----:B------:R-:W-:-:S03]  /*2a1d0*/  IMAD R6, R6, 0x2, R17 ;  /* 0x0000000206067824 */ /* 0x000fc600078e0211 */
        /* <DEDUP_REMOVED lines=38> */
.L_x_2137:
[----:B-1----:R-:W-:Y:S01]  /*2a440*/  IADD3 R2, P0, R2, R4, RZ ;  /* 0x0000000402027210 */ /* 0x002fe20007f1e0ff */
[----:B------:R-:W-:Y:S01]  /*2a450*/  ULDC.64 UR4, c[0x0][0x328] ;  /* 0x0000ca0000047ab9 */ /* 0x000fe20000000a00 */
[----:B------:R-:W-:Y:S01]  /*2a460*/  ULDC.64 UR6, c[0x0][0x318] ;  /* 0x0000c60000067ab9 */ /* 0x000fe20000000a00 */
[----:B------:R-:W-:Y:S01]  /*2a470*/  IMAD R20, R20, UR4, RZ ;  /* 0x0000000414147c24 */ /* 0x000fe2000f8e02ff */
[----:B------:R-:W-:Y:S02]  /*2a480*/  IADD3.X R3, RZ, R19, RZ, P0, !PT ;  /* 0x00000013ff037210 */ /* 0x000fe400007fe4ff */
        /* <DEDUP_REMOVED lines=23> */
[----:B0-----:R-:W-:-:S04]  /*2a600*/  LEA R18, P0, R2, UR6, 0x1 ;  /* 0x0000000602127c11 */ /* 0x001fc8000f8008ff */
[----:B------:R-:W-:Y:S02]  /*2a610*/  LEA.HI.X R19, R2, UR7, R3, 0x1, P0 ;  /* 0x0000000702137c11 */ /* 0x000fe400080f0c03 */
[----:B------:R-:W-:-:S13]  /*2a620*/  PLOP3.LUT P0, PT, PT, PT, PT, 0x80, 0x0 ;  /* 0x000000000000781c */ /* 0x000fda0003f0f070 */
.L_x_1960:
        /* <DEDUP_REMOVED lines=10> */
.L_x_1961:
[----:B------:R-:W2:Y:S01]  /*2a6d0*/  LDL R0, [R1+0xc] ;  /* 0x00000c0001007983 */ /* 0x000ea20000100800 */
[----:B------:R0:W-:Y:S01]  /*2a6e0*/  SYNCS.ARRIVE.TRANS64.A1T0 RZ, [R7+URZ+0x30850], RZ ;  /* 0x030850ff07ff79a7 */ /* 0x0001e2000810003f */
[----:B------:R-:W-:Y:S01]  /*2a6f0*/  IMAD.MOV.U32 R6, RZ, RZ, R22 ;  /* 0x000000ffff067224 */ /* 0x000fe200078e0016 */
[----:B------:R-:W-:Y:S01]  /*2a700*/  MOV R31, R23 ;  /* 0x00000017001f7202 */ /* 0x000fe20000000f00 */
[----:B------:R-:W-:Y:S02]  /*2a710*/  IMAD.MOV.U32 R10, RZ, RZ, R29 ;  /* 0x000000ffff0a7224 */ /* 0x000fe400078e001d */
[C---:B0-----:R-:W-:Y:S01]  /*2a720*/  VIADD R7, R23.reuse, 0xffffffff ;  /* 0xffffffff17077836 */ /* 0x041fe20000000000 */
[----:B--2---:R-:W-:-:S13]  /*2a730*/  ISETP.GT.AND P0, PT, R23, R0, PT ;  /* 0x000000001700720c */ /* 0x004fda0003f04270 */
[----:B------:R-:W-:Y:S05]  /*2a740*/  @P0 BRA `(.L_x_1962) ;  /* 0xfffffff0003c0947 */ /* 0x000fea000383ffff */
.L_x_1949:
[----:B------:R-:W-:Y:S05]  /*2a750*/  BSYNC B0 ;  /* 0x0000000000007941 */ /* 0x000fea0003800000 */
.L_x_1948:
        /* <DEDUP_REMOVED lines=17> */
.L_x_1964:
[----:B------:R-:W-:Y:S05]  /*2a870*/  BSYNC B0 ;  /* 0x0000000000007941 */ /* 0x000fea0003800000 */
.L_x_1963:
[----:B------:R-:W-:-:S13]  /*2a880*/  LOP3.LUT P0, RZ, R16, 0x20, RZ, 0xc0, !PT ;  /* 0x0000002010ff7812 */ /* 0x000fda000780c0ff */
[----:B------:R-:W-:Y:S05]  /*2a890*/  @!P0 BRA `(.L_x_1965) ;  /* 0x0000000000048947 */ /* 0x000fea0003800000 */
[----:B------:R-:W-:Y:S01]  /*2a8a0*/  BPT.TRAP 0x1 ;  /* 0x000000040000795c */ /* 0x000fe20000300000 */
.L_x_1965:
[----:B------:R-:W2:Y:S01]  /*2a8b0*/  LDL.LU R0, [R1+0x8] ;  /* 0x0000080001007983 */ /* 0x000ea20000300800 */
[----:B------:R-:W-:Y:S01]  /*2a8c0*/  IMAD R4, R22, 0x8, R17 ;  /* 0x0000000816047824 */ /* 0x000fe200078e0211 */
[----:B------:R-:W-:Y:S01]  /*2a8d0*/  SHF.L.U32 R3, R29, 0x1f, RZ ;  /* 0x0000001f1d037819 */ /* 0x000fe200000006ff */
[----:B------:R-:W-:Y:S03]  /*2a8e0*/  BSSY B0, `(.L_x_1966) ;  /* 0x0000004000007945 */ /* 0x000fe60003800000 */
[----:B------:R-:W0:Y:S01]  /*2a8f0*/  SYNCS.PHASECHK.TRANS64.TRYWAIT P0, [R4+URZ+0x30860], R3 ;  /* 0x03086003040075a7 */ /* 0x000e22000800017f */
[----:B--2---:R-:W-:Y:S01]  /*2a900*/  IMAD R5, R23, -0x40, R0 ;  /* 0xffffffc017057824 */ /* 0x004fe200078e0200 */
[----:B0-----:R-:W-:Y:S06]  /*2a910*/  @!P0 BRA `(.L_x_1967) ;  /* 0x0000005400288947 */ /* 0x001fec0003800000 */
.L_x_2138:
[----:B------:R-:W-:Y:S05]  /*2a920*/  BSYNC B0 ;  /* 0x0000000000007941 */ /* 0x000fea0003800000 */
.L_x_1966:
[----:B------:R-:W2:Y:S01]  /*2a930*/  S2R R0, SR_TID.X ;  /* 0x0000000000007919 */ /* 0x000ea20000002100 */
[----:B------:R-:W-:Y:S01]  /*2a940*/  UMOV UR4, 0xffffffff ;  /* 0xffffffff00047882 */ /* 0x000fe20000000000 */
[----:B--2---:R-:W-:-:S04]  /*2a950*/  LOP3.LUT R0, R0, 0x7f, RZ, 0xc0, !PT ;  /* 0x0000007f00007812 */ /* 0x004fc800078ec0ff */
[----:B------:R-:W-:-:S05]  /*2a960*/  SHF.R.U32.HI R0, RZ, 0x3, R0 ;  /* 0x00000003ff007819 */ /* 0x000fca0000011600 */
[----:B------:R-:W-:Y:S02]  /*2a970*/  IMAD.IADD R5, R5, 0x1, -R0 ;  /* 0x0000000105057824 */ /* 0x000fe400078e0a00 */
[----:B------:R-:W-:Y:S01]  /*2a980*/  IMAD R0, R22, 0x4000, R33 ;  /* 0x0000400016007824 */ /* 0x000fe200078e0221 */
[----:B------:R-:W-:Y:S06]  /*2a990*/  BRA.DIV UR4, `(.L_x_1968) ;  /* 0x00000056041c7947 */ /* 0x000fec000b800000 */
[----:B------:R-:W1:Y:S01]  /*2a9a0*/  SHFL.IDX PT, R14, R18, RZ, 0x181f ;  /* 0x00181fff120e7589 */ /* 0x000e6200000e0000 */
[----:B------:R-:W-:Y:S01]  /*2a9b0*/  ULDC UR4, c[0x0][0x2f4] ;  /* 0x0000bd0000047ab9 */ /* 0x000fe20000000800 */
[C---:B------:R-:W-:Y:S01]  /*2a9c0*/  IMAD.SHL.U32 R8, R36.reuse, 0x2, RZ ;  /* 0x0000000224087824 */ /* 0x040fe200078e00ff */
[C---:B------:R-:W-:Y:S01]  /*2a9d0*/  ISETP.GE.AND P3, PT, R36.reuse, UR4, PT ;  /* 0x0000000424007c0c */ /* 0x040fe2000bf66270 */
[----:B0-----:R-:W0:Y:S01]  /*2a9e0*/  SHFL.IDX PT, R3, R19, RZ, 0x181f ;  /* 0x00181fff13037589 */ /* 0x001e2200000e0000 */
[----:B------:R-:W-:Y:S01]  /*2a9f0*/  LOP3.LUT R2, R36, 0x40, RZ, 0xfc, !PT ;  /* 0x0000004024027812 */ /* 0x000fe200078efcff */
[----:B------:R-:W-:Y:S01]  /*2aa00*/  IMAD R0, R0, 0x2, R17 ;  /* 0x0000000200007824 */ /* 0x000fe200078e0211 */
[----:B------:R-:W-:Y:S02]  /*2aa10*/  ISETP.LT.OR P4, PT, R5, 0x1, P3 ;  /* 0x000000010500780c */ /* 0x000fe40001f81670 */
[----:B------:R-:W-:Y:S02]  /*2aa20*/  ISETP.GE.AND P2, PT, R2, UR4, PT ;  /* 0x0000000402007c0c */ /* 0x000fe4000bf46270 */
[----:B------:R-:W-:-:S04]  /*2aa30*/  LOP3.LUT R2, R36, 0x80, RZ, 0xfc, !PT ;  /* 0x0000008024027812 */ /* 0x000fc800078efcff */
[----:B------:R-:W-:Y:S02]  /*2aa40*/  ISETP.GE.AND P1, PT, R2, UR4, PT ;  /* 0x0000000402007c0c */ /* 0x000fe4000bf26270 */
[----:B-1----:R-:W-:Y:S02]  /*2aa50*/  IADD3 R6, P0, R14, R8, RZ ;  /* 0x000000080e067210 */ /* 0x002fe40007f1e0ff */
[----:B------:R-:W1:Y:S02]  /*2aa60*/  SHFL.IDX PT, R14, R18, 0x1, 0x181f ;  /* 0x00381f00120e7f89 */ /* 0x000e6400000e0000 */
[----:B0-----:R-:W-:Y:S02]  /*2aa70*/  IADD3.X R7, RZ, R3, RZ, P0, !PT ;  /* 0x00000003ff077210 */ /* 0x001fe400007fe4ff */
        /* <DEDUP_REMOVED lines=12> */
[C---:B------:R-:W-:Y:S01]  /*2ab40*/  ISETP.LT.OR P4, PT, R5.reuse, 0x11, P3 ;  /* 0x000000110500780c */ /* 0x040fe20001f81670 */
[----:B--2---:R-:W0:Y:S04]  /*2ab50*/  SHFL.IDX PT, R6, R19, 0x2, 0x181f ;  /* 0x00581f0013067f89 */ /* 0x004e2800000e0000 */
        /* <DEDUP_REMOVED lines=8> */
[----:B-1----:R-:W-:Y:S02]  /*2abe0*/  IADD3 R2, P4, R14, R8, RZ ;  /* 0x000000080e027210 */ /* 0x002fe40007f9e0ff */
[----:B------:R1:W3:Y:S03]  /*2abf0*/  SHFL.IDX PT, R14, R18, 0x3, 0x181f ;  /* 0x00781f00120e7f89 */ /* 0x0002e600000e0000 */
        /* <DEDUP_REMOVED lines=9> */
.L_x_2148:
        /* <DEDUP_REMOVED lines=15> */
.L_x_1969:
        /* <DEDUP_REMOVED lines=10> */
.L_x_1970:
[----:B------:R1:W-:Y:S01]  /*2ae20*/  SYNCS.ARRIVE.TRANS64.A1T0 RZ, [R4+URZ+0x30850], RZ ;  /* 0x030850ff04ff79a7 */ /* 0x0003e2000810003f */
[----:B------:R-:W-:-:S05]  /*2ae30*/  VIADD R22, R22, 0x1 ;  /* 0x0000000116167836 */ /* 0x000fca0000000000 */
[----:B------:R-:W-:-:S04]  /*2ae40*/  ISETP.NE.AND P0, PT, R22, 0x2, PT ;  /* 0x000000021600780c */ /* 0x000fc80003f05270 */
[----:B0-----:R-:W-:Y:S02]  /*2ae50*/  SEL R0, RZ, 0x1, P0 ;  /* 0x00000001ff007807 */ /* 0x001fe40000000000 */
[----:B------:R-:W-:Y:S02]  /*2ae60*/  SEL R22, R22, RZ, P0 ;  /* 0x000000ff16167207 */ /* 0x000fe40000000000 */
[----:B-1----:R-:W-:-:S07]  /*2ae70*/  LOP3.LUT R29, R29, R0, RZ, 0x3c, !PT ;  /* 0x000000001d1d7212 */ /* 0x002fce00078e3cff */
.L_x_1927:
[----:B------:R-:W-:Y:S05]  /*2ae80*/  BSYNC B7 ;  /* 0x0000000000077941 */ /* 0x000fea0003800000 */
.L_x_1925:
[----:B------:R-:W-:-:S13]  /*2ae90*/  LOP3.LUT P0, RZ, R16, 0x40, RZ, 0xc0, !PT ;  /* 0x0000004010ff7812 */ /* 0x000fda000780c0ff */
[----:B------:R-:W-:Y:S05]  /*2aea0*/  @!P0 BRA `(.L_x_1971) ;  /* 0x0000000000248947 */ /* 0x000fea0003800000 */
[----:B------:R-:W-:Y:S05]  /*2aeb0*/  WARPSYNC.ALL ;  /* 0x0000000000007948 */ /* 0x000fea0003800000 */
[----:B------:R-:W1:Y:S08]  /*2aec0*/  S2UR UR5, SR_CgaCtaId ;  /* 0x00000000000579c3 */ /* 0x000e700000008800 */
[----:B------:R-:W-:Y:S06]  /*2aed0*/  BAR.SYNC.DEFER_BLOCKING 0x5, 0x180 ;  /* 0x0146000000007b1d */ /* 0x000fec0000010000 */
[----:B------:R-:W-:-:S02]  /*2aee0*/  UMOV UR4, 0x400 ;  /* 0x0000040000047882 */ /* 0x000fc40000000000 */
[----:B-1----:R-:W-:-:S06]  /*2aef0*/  ULEA UR4, UR5, UR4, 0x18 ;  /* 0x0000000405047291 */ /* 0x002fcc000f8ec03f */
[----:B------:R-:W-:-:S05]  /*2af00*/  IMAD.U32 R17, RZ, RZ, UR4 ;  /* 0x00000004ff117e24 */ /* 0x000fca000f8e00ff */
[----:B------:R1:W2:Y:S01]  /*2af10*/  LDS.128 R24, [R17+0x308d0] ;  /* 0x0308d00011187984 */ /* 0x0002a20000000c00 */
[----:B------:R-:W-:Y:S06]  /*2af20*/  BAR.ARV 0x4, 0x180 ;  /* 0x0106000000007b1d */ /* 0x000fec0000002000 */
[----:B------:R-:W-:Y:S05]  /*2af30*/  BRA `(.L_x_1972) ;  /* 0x0000000c00d47947 */ /* 0x000fea0003800000 */
.L_x_1971:
[----:B------:R-:W1:Y:S01]  /*2af40*/  S2R R10, SR_TID.X ;  /* 0x00000000000a7919 */ /* 0x000e620000002100 */
[----:B------:R-:W-:Y:S01]  /*2af50*/  UMOV UR4, 0xffffffff ;  /* 0xffffffff00047882 */ /* 0x000fe20000000000 */
[----:B-1----:R-:W-:-:S04]  /*2af60*/  LOP3.LUT R10, R10, 0x1f, RZ, 0xc0, !PT ;  /* 0x0000001f0a0a7812 */ /* 0x002fc800078ec0ff */
[----:B------:R-:W-:Y:S01]  /*2af70*/  ISETP.NE.AND P0, PT, R10, 0x1f, PT ;  /* 0x0000001f0a00780c */ /* 0x000fe20003f05270 */
[----:B------:R-:W-:-:S12]  /*2af80*/  BRA.DIV UR4, `(.L_x_1973) ;  /* 0x0000005604447947 */ /* 0x000fd8000b800000 */
[----:B------:R-:W-:Y:S01]  /*2af90*/  IADD3 R9, R27, R10, RZ ;  /* 0x0000000a1b097210 */ /* 0x000fe20007ffe0ff */
[----:B------:R-:W-:-:S03]  /*2afa0*/  ULDC UR4, c[0x0][0xc3c] ;  /* 0x00030f0000047ab9 */ /* 0x000fc60000000800 */
        /* <DEDUP_REMOVED lines=8> */
[C---:B------:R-:W-:Y:S01]  /*2b030*/  ISETP.GE.U32.AND P2, PT, R10.reuse, 0x2, PT ;  /* 0x000000020a00780c */ /* 0x040fe20003f46070 */
[----:B------:R-:W-:Y:S01]  /*2b040*/  IMAD.MOV.U32 R8, RZ, RZ, RZ ;  /* 0x000000ffff087224 */ /* 0x000fe200078e00ff */
[C---:B------:R-:W-:Y:S01]  /*2b050*/  ISETP.GE.U32.AND P3, PT, R10.reuse, 0x4, PT ;  /* 0x000000040a00780c */ /* 0x040fe20003f66070 */
[----:B------:R-:W-:Y:S01]  /*2b060*/  SHFL.IDX PT, R0, R24, RZ, 0x1f ;  /* 0x00001fff18007589 */ /* 0x000fe200000e0000 */
[C---:B------:R-:W-:Y:S02]  /*2b070*/  ISETP.GE.U32.AND P4, PT, R10.reuse, 0x8, PT ;  /* 0x000000080a00780c */ /* 0x040fe40003f86070 */
[----:B------:R-:W-:Y:S01]  /*2b080*/  ISETP.GE.U32.AND P5, PT, R10, 0x10, PT ;  /* 0x000000100a00780c */ /* 0x000fe20003fa6070 */
[----:B0-----:R0:W-:Y:S02]  /*2b090*/  SHFL.IDX PT, R6, R24, 0x1, 0x1f ;  /* 0x00201f0018067f89 */ /* 0x0011e400000e0000 */
[----:B0-----:R-:W-:-:S02]  /*2b0a0*/  IMAD.MOV.U32 R24, RZ, RZ, RZ ;  /* 0x000000ffff187224 */ /* 0x001fc400078e00ff */
[----:B---3--:R-:W-:Y:S02]  /*2b0b0*/  @!P1 IMAD.MOV.U32 R25, RZ, RZ, R7 ;  /* 0x000000ffff199224 */ /* 0x008fe400078e0007 */
        /* <DEDUP_REMOVED lines=19> */
.L_x_2158:
[----:B------:R-:W-:Y:S02]  /*2b1f0*/  ULDC UR4, c[0x0][0xc38] ;  /* 0x00030e0000047ab9 */ /* 0x000fe40000000800 */
[----:B------:R-:W-:-:S04]  /*2b200*/  IMAD.U32 R4, RZ, RZ, UR4 ;  /* 0x00000004ff047e24 */ /* 0x000fc8000f8e00ff */
[----:B-1----:R-:W-:-:S05]  /*2b210*/  IMAD R5, R14, R4, RZ ;  /* 0x000000040e057224 */ /* 0x002fca00078e02ff */
[----:B------:R-:W-:-:S04]  /*2b220*/  IADD3 R6, R6, R5, RZ ;  /* 0x0000000506067210 */ /* 0x000fc80007ffe0ff */
[----:B------:R-:W-:-:S13]  /*2b230*/  ISETP.GT.AND P6, PT, R6, R0, PT ;  /* 0x000000000600720c */ /* 0x000fda0003fc4270 */
[----:B------:R-:W-:Y:S05]  /*2b240*/  @P6 BRA `(.L_x_1974) ;  /* 0x0000000000a46947 */ /* 0x000fea0003800000 */
.L_x_1977:
[----:B------:R-:W1:Y:S01]  /*2b250*/  LDC R2, c[0x0][0xc3c] ;  /* 0x00030f00ff027b82 */ /* 0x000e620000000800 */
[----:B------:R-:W-:-:S05]  /*2b260*/  VIADD R27, R27, 0x1f ;  /* 0x0000001f1b1b7836 */ /* 0x000fca0000000000 */
[----:B-1----:R-:W-:-:S13]  /*2b270*/  ISETP.GE.AND P6, PT, R27, R2, PT ;  /* 0x000000021b00720c */ /* 0x002fda0003fc6270 */
[----:B------:R-:W-:Y:S05]  /*2b280*/  @P6 BRA `(.L_x_1975) ;  /* 0x0000000800bc6947 */ /* 0x000fea0003800000 */
[----:B0-----:R-:W0:Y:S01]  /*2b290*/  S2R R3, SR_TID.X ;  /* 0x0000000000037919 */ /* 0x001e220000002100 */
[----:B------:R-:W-:Y:S01]  /*2b2a0*/  IMAD.MOV.U32 R25, RZ, RZ, RZ ;  /* 0x000000ffff197224 */ /* 0x000fe200078e00ff */
[----:B0-----:R-:W-:-:S05]  /*2b2b0*/  LOP3.LUT R3, R3, 0x1f, RZ, 0xc0, !PT ;  /* 0x0000001f03037812 */ /* 0x001fca00078ec0ff */
[----:B------:R-:W-:-:S05]  /*2b2c0*/  IMAD.IADD R7, R27, 0x1, R3 ;  /* 0x000000011b077824 */ /* 0x000fca00078e0203 */
[----:B------:R-:W-:-:S13]  /*2b2d0*/  ISETP.GE.OR P6, PT, R7, R2, !P0 ;  /* 0x000000020700720c */ /* 0x000fda00047c6670 */
[----:B------:R-:W0:Y:S08]  /*2b2e0*/  @!P6 LDC.64 R2, c[0x0][0xc80] ;  /* 0x00032000ff02eb82 */ /* 0x000e300000000a00 */
[----:B------:R-:W1:Y:S01]  /*2b2f0*/  @!P6 LDC.64 R4, c[0x0][0xc78] ;  /* 0x00031e00ff04eb82 */ /* 0x000e620000000a00 */
[----:B------:R-:W-:Y:S02]  /*2b300*/  IMAD.MOV.U32 R8, RZ, RZ, RZ ;  /* 0x000000ffff087224 */ /* 0x000fe400078e00ff */
[----:B0-----:R-:W-:-:S05]  /*2b310*/  @!P6 IMAD.WIDE R2, R7, 0x4, R2 ;  /* 0x000000040702e825 */ /* 0x001fca00078e0202 */
[----:B------:R1:W2:Y:S02]  /*2b320*/  @!P6 LDG.E R25, desc[UR60][R2.64] ;  /* 0x0000003c0219e981 */ /* 0x0002a4000c1e1900 */
[----:B-1----:R-:W-:-:S05]  /*2b330*/  @!P6 IMAD.WIDE R2, R7, 0x4, R4 ;  /* 0x000000040702e825 */ /* 0x002fca00078e0204 */
        /* <DEDUP_REMOVED lines=20> */
.L_x_2166:
[----:B------:R-:W-:Y:S02]  /*2b480*/  ULDC UR4, c[0x0][0xc38] ;  /* 0x00030e0000047ab9 */ /* 0x000fe40000000800 */
[----:B------:R-:W-:-:S04]  /*2b490*/  IMAD.U32 R4, RZ, RZ, UR4 ;  /* 0x00000004ff047e24 */ /* 0x000fc8000f8e00ff */
[----:B-1----:R-:W-:-:S04]  /*2b4a0*/  IMAD R5, R14, R4, RZ ;  /* 0x000000040e057224 */ /* 0x002fc800078e02ff */
[----:B------:R-:W-:-:S05]  /*2b4b0*/  IMAD.IADD R6, R5, 0x1, R6 ;  /* 0x0000000105067824 */ /* 0x000fca00078e0206 */
[----:B------:R-:W-:-:S13]  /*2b4c0*/  ISETP.GT.AND P6, PT, R6, R0, PT ;  /* 0x000000000600720c */ /* 0x000fda0003fc4270 */
[----:B------:R-:W-:Y:S05]  /*2b4d0*/  @!P6 BRA `(.L_x_1977) ;  /* 0xfffffffc005ce947 */ /* 0x000fea000383ffff */
.L_x_1974:
[----:B------:R-:W-:Y:S01]  /*2b4e0*/  IADD3 R5, -R5, R6, RZ ;  /* 0x0000000605057210 */ /* 0x000fe20007ffe1ff */
[----:B------:R-:W-:-:S04]  /*2b4f0*/  UMOV UR4, 0xffffffff ;  /* 0xffffffff00047882 */ /* 0x000fc80000000000 */
        /* <DEDUP_REMOVED lines=8> */
.L_x_2171:
[----:B------:R-:W-:-:S13]  /*2b580*/  ISETP.NE.AND P0, PT, R2, RZ, PT ;  /* 0x000000ff0200720c */ /* 0x000fda0003f05270 */
[----:B------:R-:W-:Y:S05]  /*2b590*/  @!P0 BRA `(.L_x_1979) ;  /* 0x0000000000108947 */ /* 0x000fea0003800000 */
[----:B------:R-:W-:Y:S01]  /*2b5a0*/  UMOV UR4, 0xffffffff ;  /* 0xffffffff00047882 */ /* 0x000fe20000000000 */
[----:B-1----:R-:W-:Y:S02]  /*2b5b0*/  VIADD R12, R12, 0xffffffff ;  /* 0xffffffff0c0c7836 */ /* 0x002fe40000000000 */
[----:B------:R-:W-:Y:S05]  /*2b5c0*/  BRA.DIV UR4, `(.L_x_1980) ;  /* 0x0000005a04007947 */ /* 0x000fea000b800000 */
[----:B------:R4:W1:Y:S02]  /*2b5d0*/  SHFL.IDX PT, R24, R3, R12, 0x1f ;  /* 0x00001f0c03187589 */ /* 0x00086400000e0000 */
.L_x_1979:
[----:B---3--:R-:W-:Y:S01]  /*2b5e0*/  ISETP.NE.AND P0, PT, R8, 0x1, PT ;  /* 0x000000010800780c */ /* 0x008fe20003f05270 */
[----:B-1----:R-:W-:-:S04]  /*2b5f0*/  IMAD R24, R24, R4, R5 ;  /* 0x0000000418187224 */ /* 0x002fc800078e0205 */
[----:B------:R-:W-:-:S08]  /*2b600*/  IMAD.IADD R0, R0, 0x1, -R24 ;  /* 0x0000000100007824 */ /* 0x000fd000078e0a18 */
[----:B------:R-:W-:Y:S05]  /*2b610*/  @!P0 BRA `(.L_x_1981) ;  /* 0x0000000000dc8947 */ /* 0x000fea0003800000 */
[----:B--2---:R-:W-:Y:S02]  /*2b620*/  IABS R4, R25 ;  /* 0x0000001900047213 */ /* 0x004fe40000000000 */
[----:B------:R-:W-:Y:S02]  /*2b630*/  IABS R5, R8 ;  /* 0x0000000800057213 */ /* 0x000fe40000000000 */
[----:B------:R-:W1:Y:S08]  /*2b640*/  I2F.RP R6, R4 ;  /* 0x0000000400067306 */ /* 0x000e700000209400 */
[----:B------:R-:W2:Y:S08]  /*2b650*/  I2F.RP R9, R5 ;  /* 0x0000000500097306 */ /* 0x000eb00000209400 */
[----:B-1----:R-:W1:Y:S08]  /*2b660*/  MUFU.RCP R6, R6 ;  /* 0x0000000600067308 */ /* 0x002e700000001000 */
[----:B--2---:R-:W-:Y:S01]  /*2b670*/  MUFU.RCP R9, R9 ;  /* 0x0000000900097308 */ /* 0x004fe20000001000 */
[----:B-1----:R-:W-:-:S07]  /*2b680*/  VIADD R2, R6, 0xffffffe ;  /* 0x0ffffffe06027836 */ /* 0x002fce0000000000 */
[----:B0---4-:R0:W1:Y:S02]  /*2b690*/  F2I.FTZ.U32.TRUNC.NTZ R3, R2 ;  /* 0x0000000200037305 */ /* 0x011064000021f000 */
[----:B0-----:R-:W-:Y:S01]  /*2b6a0*/  MOV R2, RZ ;  /* 0x000000ff00027202 */ /* 0x001fe20000000f00 */
[----:B-1----:R-:W-:-:S04]  /*2b6b0*/  IMAD.MOV R7, RZ, RZ, -R3 ;  /* 0x000000ffff077224 */ /* 0x002fc800078e0a03 */
[----:B------:R-:W-:-:S04]  /*2b6c0*/  IMAD R7, R7, R4, RZ ;  /* 0x0000000407077224 */ /* 0x000fc800078e02ff */
[----:B------:R-:W-:Y:S01]  /*2b6d0*/  IMAD.HI.U32 R3, R3, R7, R2 ;  /* 0x0000000703037227 */ /* 0x000fe200078e0002 */
[----:B------:R-:W-:Y:S02]  /*2b6e0*/  IABS R7, R0 ;  /* 0x0000000000077213 */ /* 0x000fe40000000000 */
[----:B------:R-:W-:-:S03]  /*2b6f0*/  IABS R2, R25 ;  /* 0x0000001900027213 */ /* 0x000fc60000000000 */
[----:B------:R-:W-:-:S04]  /*2b700*/  IMAD.HI.U32 R6, R3, R7, RZ ;  /* 0x0000000703067227 */ /* 0x000fc800078e00ff */
[----:B------:R-:W-:Y:S02]  /*2b710*/  IMAD.MOV R2, RZ, RZ, -R2 ;  /* 0x000000ffff027224 */ /* 0x000fe400078e0a02 */
[----:B------:R-:W-:Y:S02]  /*2b720*/  VIADD R3, R9, 0xffffffe ;  /* 0x0ffffffe09037836 */ /* 0x000fe40000000000 */
[----:B------:R-:W-:-:S04]  /*2b730*/  IMAD R7, R6, R2, R7 ;  /* 0x0000000206077224 */ /* 0x000fc800078e0207 */
[----:B------:R-:W0:Y:S01]  /*2b740*/  F2I.FTZ.U32.TRUNC.NTZ R3, R3 ;  /* 0x0000000300037305 */ /* 0x000e22000021f000 */
[----:B------:R-:W-:-:S13]  /*2b750*/  ISETP.GT.U32.AND P1, PT, R4, R7, PT ;  /* 0x000000070400720c */ /* 0x000fda0003f24070 */
[----:B------:R-:W-:Y:S01]  /*2b760*/  @!P1 IMAD.IADD R7, R7, 0x1, -R4 ;  /* 0x0000000107079824 */ /* 0x000fe200078e0a04 */
[----:B------:R-:W-:Y:S01]  /*2b770*/  @!P1 IADD3 R6, R6, 0x1, RZ ;  /* 0x0000000106069810 */ /* 0x000fe20007ffe0ff */
[----:B0-----:R-:W-:Y:S01]  /*2b780*/  IMAD.MOV R2, RZ, RZ, -R3 ;  /* 0x000000ffff027224 */ /* 0x001fe200078e0a03 */
[----:B------:R-:W-:Y:S02]  /*2b790*/  ISETP.NE.AND P1, PT, R25, RZ, PT ;  /* 0x000000ff1900720c */ /* 0x000fe40003f25270 */
[----:B------:R-:W-:Y:S01]  /*2b7a0*/  ISETP.GE.U32.AND P0, PT, R7, R4, PT ;  /* 0x000000040700720c */ /* 0x000fe20003f06070 */
[----:B------:R-:W-:Y:S02]  /*2b7b0*/  IMAD R7, R2, R5, RZ ;  /* 0x0000000502077224 */ /* 0x000fe400078e02ff */
        /* <DEDUP_REMOVED lines=21> */
[----:B------:R-:W-:-:S06]  /*2b910*/  @P0 IADD3 R4, R4, 0x1, RZ ;  /* 0x0000000104040810 */ /* 0x000fcc0007ffe0ff */
[----:B------:R-:W-:Y:S01]  /*2b920*/  @!P2 IMAD.MOV R4, RZ, RZ, -R4 ;  /* 0x000000ffff04a224 */ /* 0x000fe200078e0a04 */
[----:B------:R-:W-:-:S05]  /*2b930*/  @!P1 LOP3.LUT R4, RZ, R8, RZ, 0x33, !PT ;  /* 0x00000008ff049212 */ /* 0x000fca00078e33ff */
[--C-:B------:R-:W-:Y:S02]  /*2b940*/  IMAD.MOV R5, RZ, RZ, -R4.reuse ;  /* 0x000000ffff057224 */ /* 0x100fe400078e0a04 */
[C---:B------:R-:W-:Y:S02]  /*2b950*/  IMAD R3, R8.reuse, 0x1000000, R4 ;  /* 0x0100000008037824 */ /* 0x040fe400078e0204 */
[----:B------:R-:W-:-:S04]  /*2b960*/  IMAD R8, R8, R5, R6 ;  /* 0x0000000508087224 */ /* 0x000fc800078e0206 */
[----:B------:R-:W-:Y:S01]  /*2b970*/  IMAD R26, R8, 0x10000, R3 ;  /* 0x00010000081a7824 */ /* 0x000fe200078e0203 */
[----:B------:R-:W-:Y:S06]  /*2b980*/  BRA `(.L_x_1982) ;  /* 0x0000000000f07947 */ /* 0x000fec0003800000 */
.L_x_1981:
        /* <DEDUP_REMOVED lines=8> */
[----:B0-----:R-:W-:-:S06]  /*2ba10*/  IADD3 R9, R8, 0xffffffe, RZ ;  /* 0x0ffffffe08097810 */ /* 0x001fcc0007ffe0ff */
        /* <DEDUP_REMOVED lines=16> */
[----:B------:R-:W-:-:S06]  /*2bb20*/  @P0 IADD3 R2, R2, 0x1, RZ ;  /* 0x0000000102020810 */ /* 0x000fcc0007ffe0ff */
[----:B------:R-:W-:Y:S01]  /*2bb30*/  @!P2 IMAD.MOV R2, RZ, RZ, -R2 ;  /* 0x000000ffff02a224 */ /* 0x000fe200078e0a02 */
[----:B------:R-:W-:-:S05]  /*2bb40*/  @!P1 LOP3.LUT R2, RZ, R5, RZ, 0x33, !PT ;  /* 0x00000005ff029212 */ /* 0x000fca00078e33ff */
[----:B------:R-:W-:Y:S02]  /*2bb50*/  IMAD R6, R7, R2, RZ ;  /* 0x0000000207067224 */ /* 0x000fe400078e02ff */
[----:B------:R-:W-:Y:S02]  /*2bb60*/  IMAD.MOV R2, RZ, RZ, -R2 ;  /* 0x000000ffff027224 */ /* 0x000fe400078e0a02 */
[----:B------:R-:W-:Y:S02]  /*2bb70*/  IMAD.MOV R3, RZ, RZ, -R6 ;  /* 0x000000ffff037224 */ /* 0x000fe400078e0a06 */
[----:B------:R-:W-:Y:S01]  /*2bb80*/  IMAD R5, R5, R2, R0 ;  /* 0x0000000205057224 */ /* 0x000fe200078e0200 */
[----:B------:R-:W-:Y:S02]  /*2bb90*/  MOV R2, RZ ;  /* 0x000000ff00027202 */ /* 0x000fe40000000f00 */
[----:B------:R-:W-:-:S04]  /*2bba0*/  VIADDMNMX R4, R3, R4, R7, PT ;  /* 0x0000000403047246 */ /* 0x000fc80003800107 */
[----:B------:R-:W-:-:S04]  /*2bbb0*/  IABS R7, R4 ;  /* 0x0000000400077213 */ /* 0x000fc80000000000 */
[----:B------:R-:W0:Y:S08]  /*2bbc0*/  I2F.RP R8, R7 ;  /* 0x0000000700087306 */ /* 0x000e300000209400 */
[----:B0-----:R-:W0:Y:S02]  /*2bbd0*/  MUFU.RCP R8, R8 ;  /* 0x0000000800087308 */ /* 0x001e240000001000 */
[----:B0-----:R-:W-:-:S06]  /*2bbe0*/  VIADD R3, R8, 0xffffffe ;  /* 0x0ffffffe08037836 */ /* 0x001fcc0000000000 */
[----:B------:R-:W0:Y:S02]  /*2bbf0*/  F2I.FTZ.U32.TRUNC.NTZ R3, R3 ;  /* 0x0000000300037305 */ /* 0x000e24000021f000 */
[----:B0-----:R-:W-:-:S04]  /*2bc00*/  IMAD.MOV R0, RZ, RZ, -R3 ;  /* 0x000000ffff007224 */ /* 0x001fc800078e0a03 */
[----:B------:R-:W-:Y:S01]  /*2bc10*/  IMAD R9, R0, R7, RZ ;  /* 0x0000000700097224 */ /* 0x000fe200078e02ff */
[----:B------:R-:W-:-:S03]  /*2bc20*/  IABS R0, R4 ;  /* 0x0000000400007213 */ /* 0x000fc60000000000 */
        /* <DEDUP_REMOVED lines=10> */
[----:B------:R-:W-:Y:S02]  /*2bcd0*/  LOP3.LUT R0, R5, R4, RZ, 0x3c, !PT ;  /* 0x0000000405007212 */ /* 0x000fe400078e3cff */
[----:B------:R-:W-:Y:S02]  /*2bce0*/  IADD3 R5, R6, 0x1000000, R5 ;  /* 0x0100000006057810 */ /* 0x000fe40007ffe005 */
[----:B------:R-:W-:-:S07]  /*2bcf0*/  ISETP.GE.AND P2, PT, R0, RZ, PT ;  /* 0x000000ff0000720c */ /* 0x000fce0003f46270 */
[----:B------:R-:W-:-:S06]  /*2bd00*/  @P0 VIADD R2, R2, 0x1 ;  /* 0x0000000102020836 */ /* 0x000fcc0000000000 */
[----:B------:R-:W-:Y:S01]  /*2bd10*/  @!P2 IMAD.MOV R2, RZ, RZ, -R2 ;  /* 0x000000ffff02a224 */ /* 0x000fe200078e0a02 */
[----:B------:R-:W-:Y:S02]  /*2bd20*/  @!P1 LOP3.LUT R2, RZ, R4, RZ, 0x33, !PT ;  /* 0x00000004ff029212 */ /* 0x000fe400078e33ff */
[----:B------:R-:W-:-:S05]  /*2bd30*/  IADD3 R4, -R4, RZ, RZ ;  /* 0x000000ff04047210 */ /* 0x000fca0007ffe1ff */
[----:B------:R-:W-:-:S07]  /*2bd40*/  IMAD R26, R2, R4, R5 ;  /* 0x00000004021a7224 */ /* 0x000fce00078e0205 */
.L_x_1982:
[----:B------:R-:W-:-:S05]  /*2bd50*/  LOP3.LUT R2, RZ, R2, RZ, 0x33, !PT ;  /* 0x00000002ff027212 */ /* 0x000fca00078e33ff */
[----:B------:R-:W-:Y:S01]  /*2bd60*/  IMAD.IADD R25, R25, 0x1, R2 ;  /* 0x0000000119197824 */ /* 0x000fe200078e0202 */
[----:B------:R-:W-:Y:S06]  /*2bd70*/  BRA `(.L_x_1983) ;  /* 0x00000000001c7947 */ /* 0x000fec0003800000 */
.L_x_1975:
[----:B------:R-:W-:Y:S01]  /*2bd80*/  UMOV UR4, URZ ;  /* 0x0000003f00047c82 */ /* 0x000fe20008000000 */
[----:B------:R-:W-:Y:S01]  /*2bd90*/  UMOV UR5, URZ ;  /* 0x0000003f00057c82 */ /* 0x000fe20008000000 */
[----:B------:R-:W-:Y:S01]  /*2bda0*/  ULDC UR6, c[0x0][0xc3c] ;  /* 0x00030f0000067ab9 */ /* 0x000fe20000000800 */
[----:B------:R-:W-:Y:S02]  /*2bdb0*/  IMAD.MOV.U32 R24, RZ, RZ, R0 ;  /* 0x000000ffff187224 */ /* 0x000fe400078e0000 */
[----:B------:R-:W-:Y:S02]  /*2bdc0*/  IMAD.U32 R25, RZ, RZ, UR4 ;  /* 0x00000004ff197e24 */ /* 0x000fe4000f8e00ff */
[----:B------:R-:W-:Y:S02]  /*2bdd0*/  IMAD.U32 R26, RZ, RZ, UR5 ;  /* 0x00000005ff1a7e24 */ /* 0x000fe4000f8e00ff */
[----:B------:R-:W-:-:S07]  /*2bde0*/  IMAD.U32 R27, RZ, RZ, UR6 ;  /* 0x00000006ff1b7e24 */ /* 0x000fce000f8e00ff */
.L_x_1983:
[----:B------:R-:W1:Y:S01]  /*2bdf0*/  S2R R0, SR_TID.X ;  /* 0x0000000000007919 */ /* 0x000e620000002100 */
[----:B------:R-:W-:Y:S05]  /*2be00*/  WARPSYNC.ALL ;  /* 0x0000000000007948 */ /* 0x000fea0003800000 */
[----:B------:R-:W-:Y:S01]  /*2be10*/  BAR.SYNC.DEFER_BLOCKING 0x4, 0x180 ;  /* 0x0106000000007b1d */ /* 0x000fe20000010000 */
[----:B-1----:R-:W-:-:S04]  /*2be20*/  LOP3.LUT R0, R0, 0x1f, RZ, 0xc0, !PT ;  /* 0x0000001f00007812 */ /* 0x002fc800078ec0ff */
[----:B------:R-:W-:-:S13]  /*2be30*/  ISETP.NE.AND P0, PT, R0, RZ, PT ;  /* 0x000000ff0000720c */ /* 0x000fda0003f05270 */
[----:B0-----:R-:W0:Y:S01]  /*2be40*/  @!P0 S2R R3, SR_CgaCtaId ;  /* 0x0000000000038919 */ /* 0x001e220000008800 */
[----:B------:R-:W-:-:S04]  /*2be50*/  @!P0 MOV R0, 0x400 ;  /* 0x0000040000008802 */ /* 0x000fc80000000f00 */
[----:B0-----:R-:W-:-:S05]  /*2be60*/  @!P0 LEA R17, R3, R0, 0x18 ;  /* 0x0000000003118211 */ /* 0x001fca00078ec0ff */
[----:B------:R3:W-:Y:S01]  /*2be70*/  @!P0 STS.128 [R17+0x308d0], R24 ;  /* 0x0308d01811008388 */ /* 0x0007e20000000c00 */
[----:B------:R-:W-:Y:S06]  /*2be80*/  BAR.ARV 0x5, 0x180 ;  /* 0x0146000000007b1d */ /* 0x000fec0000002000 */
.L_x_1972:
[----:B------:R-:W-:Y:S02]  /*2be90*/  ULDC UR4, c[0x0][0xc3c] ;  /* 0x00030f0000047ab9 */ /* 0x000fe40000000800 */
[----:B--2---:R-:W-:-:S13]  /*2bea0*/  ISETP.GE.AND P0, PT, R27, UR4, PT ;  /* 0x000000041b007c0c */ /* 0x004fda000bf06270 */
[----:B------:R-:W-:Y:S05]  /*2beb0*/  @!P0 BRA `(.L_x_1984) ;  /* 0xffffff8c00fc8947 */ /* 0x000fea000383ffff */
[----:B------:R-:W-:Y:S05]  /*2bec0*/  BSYNC B8 ;  /* 0x0000000000087941 */ /* 0x000fea0003800000 */
.L_x_1857:
[----:B------:R-:W2:Y:S01]  /*2bed0*/  LDL.LU R0, [R1+0x2c] ;  /* 0x00002c0001007983 */ /* 0x000ea20000300800 */
[----:B------:R-:W-:Y:S01]  /*2bee0*/  BSSY B0, `(.L_x_1985) ;  /* 0x000000b000007945 */ /* 0x000fe20003800000 */
[----:B------:R-:W4:Y:S01]  /*2bef0*/  S2R R5, SR_CgaCtaId ;  /* 0x0000000000057919 */ /* 0x000f220000008800 */
[----:B--2---:R-:W-:-:S04]  /*2bf00*/  IADD3 R0, R0, 0x1, RZ ;  /* 0x0000000100007810 */ /* 0x004fc80007ffe0ff */
        /* <DEDUP_REMOVED lines=8> */
.L_x_2174:
[----:B------:R-:W-:Y:S05]  /*2bf90*/  BSYNC B0 ;  /* 0x0000000000007941 */ /* 0x000fea0003800000 */
.L_x_1985:
[----:B------:R-:W-:-:S03]  /*2bfa0*/  UMOV UR4, 0xffffffff ;  /* 0xffffffff00047882 */ /* 0x000fc60000000000 */
[----:B------:R-:W-:Y:S05]  /*2bfb0*/  BRA.DIV UR4, `(.L_x_1987) ;  /* 0x0000004e04c07947 */ /* 0x000fea000b800000 */
[----:B-1----:R-:W1:Y:S02]  /*2bfc0*/  S2R R0, SR_TID.X ;  /* 0x0000000000007919 */ /* 0x002e640000002100 */
[----:B-1----:R-:W-:-:S04]  /*2bfd0*/  SHF.R.U32.HI R0, RZ, 0x5, R0 ;  /* 0x00000005ff007819 */ /* 0x002fc80000011600 */
[----:B------:R-:W-:-:S05]  /*2bfe0*/  LOP3.LUT R0, R0, 0x3, RZ, 0xc0, !PT ;  /* 0x0000000300007812 */ /* 0x000fca00078ec0ff */
[----:B------:R1:W2:Y:S02]  /*2bff0*/  SHFL.IDX PT, R14, R0, RZ, 0x1f ;  /* 0x00001fff000e7589 */ /* 0x0002a400000e0000 */
.L_x_2177:
[----:B--2---:R-:W-:-:S13]  /*2c000*/  ISETP.NE.AND P0, PT, R14, RZ, PT ;  /* 0x000000ff0e00720c */ /* 0x004fda0003f05270 */
[----:B------:R-:W-:Y:S05]  /*2c010*/  @P0 BRA `(.L_x_1537) ;  /* 0x0000000000900947 */ /* 0x000fea0003800000 */
[----:B------:R-:W-:-:S03]  /*2c020*/  UMOV UR4, 0xffffffff ;  /* 0xffffffff00047882 */ /* 0x000fc60000000000 */
[----:B------:R-:W-:Y:S05]  /*2c030*/  BRA.DIV UR4, `(.L_x_1988) ;  /* 0x0000004e04d47947 */ /* 0x000fea000b800000 */
[----:B------:R-:W-:-:S13]  /*2c040*/  ELECT P6, URZ, PT ;  /* 0x00000000003f782f */ /* 0x000fda00038c0000 */
.L_x_2180:
[----:B------:R-:W-:Y:S05]  /*2c050*/  @!P6 BRA `(.L_x_1537) ;  /* 0x000000000080e947 */ /* 0x000fea0003800000 */
[----:B-1----:R-:W2:Y:S02]  /*2c060*/  LDL R0, [R1+0xd8] ;  /* 0x0000d80001007983 */ /* 0x002ea40000100800 */
[----:B--2---:R-:W-:-:S13]  /*2c070*/  R2UR UR4, R0 ;  /* 0x00000000000472ca */ /* 0x004fda00000e0000 */
[----:B------:R-:W-:-:S06]  /*2c080*/  ULOP3.LUT UR4, UR4, 0x2, URZ, 0xfc, !UPT ;  /* 0x0000000204047892 */ /* 0x000fcc000f8efc3f */
[----:B------:R-:W-:-:S05]  /*2c090*/  IMAD.U32 R0, RZ, RZ, UR4 ;  /* 0x00000004ff007e24 */ /* 0x000fca000f8e00ff */
[----:B------:R-:W-:-:S13]  /*2c0a0*/  ISETP.NE.AND P0, PT, R0, 0x3, PT ;  /* 0x000000030000780c */ /* 0x000fda0003f05270 */
[----:B------:R-:W-:Y:S05]  /*2c0b0*/  @!P0 BRA `(.L_x_1989) ;  /* 0x0000000000048947 */ /* 0x000fea0003800000 */
[----:B------:R-:W-:Y:S01]  /*2c0c0*/  BPT.TRAP 0x1 ;  /* 0x000000040000795c */ /* 0x000fe20000300000 */
.L_x_1989:
[C---:B------:R-:W-:Y:S01]  /*2c0d0*/  IMAD R3, R22.reuse, 0x8, R5 ;  /* 0x0000000816037824 */ /* 0x040fe200078e0205 */
[----:B------:R-:W-:Y:S01]  /*2c0e0*/  SHF.L.U32 R2, R29, 0x1f, RZ ;  /* 0x0000001f1d027819 */ /* 0x000fe200000006ff */
[----:B------:R-:W-:-:S03]  /*2c0f0*/  VIADD R22, R22, 0x1 ;  /* 0x0000000116167836 */ /* 0x000fc60000000000 */
[----:B------:R-:W1:Y:S02]  /*2c100*/  SYNCS.PHASECHK.TRANS64.TRYWAIT P1, [R3+URZ+0x30840], R2 ;  /* 0x03084002030075a7 */ /* 0x000e64000802017f */
[----:B------:R-:W-:-:S04]  /*2c110*/  ISETP.NE.AND P2, PT, R22, 0x2, PT ;  /* 0x000000021600780c */ /* 0x000fc80003f45270 */
[----:B------:R-:W-:Y:S01]  /*2c120*/  SEL R0, RZ, 0x1, P2 ;  /* 0x00000001ff007807 */ /* 0x000fe20001000000 */
[----:B-1----:R-:W-:Y:S08]  /*2c130*/  @!P1 BRA `(.L_x_1990) ;  /* 0x0000004c00b49947 */ /* 0x002ff00003800000 */
.L_x_2181:
[----:B------:R-:W-:Y:S02]  /*2c140*/  SEL R22, R22, RZ, P2 ;  /* 0x000000ff16167207 */ /* 0x000fe40001000000 */
[----:B------:R-:W-:Y:S01]  /*2c150*/  LOP3.LUT R0, R29, R0, RZ, 0x3c, !PT ;  /* 0x000000001d007212 */ /* 0x000fe200078e3cff */
[----:B------:R-:W-:Y:S06]  /*2c160*/  @!P0 BRA `(.L_x_1991) ;  /* 0x0000000000048947 */ /* 0x000fec0003800000 */
[----:B------:R-:W-:Y:S01]  /*2c170*/  BPT.TRAP 0x1 ;  /* 0x000000040000795c */ /* 0x000fe20000300000 */
.L_x_1991:
[----:B------:R-:W-:Y:S01]  /*2c180*/  IMAD R5, R22, 0x8, R5 ;  /* 0x0000000816057824 */ /* 0x000fe200078e0205 */
[----:B------:R-:W-:-:S04]  /*2c190*/  SHF.L.U32 R0, R0, 0x1f, RZ ;  /* 0x0000001f00007819 */ /* 0x000fc800000006ff */
[----:B------:R-:W2:Y:S02]  /*2c1a0*/  SYNCS.PHASECHK.TRANS64.TRYWAIT P1, [R5+URZ+0x30840], R0 ;  /* 0x03084000050075a7 */ /* 0x000ea4000802017f */
[----:B--2---:R-:W-:Y:S05]  /*2c1b0*/  @!P1 BRA `(.L_x_1992) ;  /* 0x0000004c00a89947 */ /* 0x004fea0003800000 */
.L_x_2182:
[----:B------:R-:W-:Y:S05]  /*2c1c0*/  @!P0 BRA `(.L_x_1993) ;  /* 0x0000000000048947 */ /* 0x000fea0003800000 */
[----:B------:R-:W-:Y:S01]  /*2c1d0*/  BPT.TRAP 0x1 ;  /* 0x000000040000795c */ /* 0x000fe20000300000 */
.L_x_1993:
[----:B------:R-:W4:Y:S02]  /*2c1e0*/  SYNCS.PHASECHK.TRANS64.TRYWAIT P1, [R3+URZ+0x30860], R2 ;  /* 0x03086002030075a7 */ /* 0x000f24000802017f */
[----:B----4-:R-:W-:Y:S05]  /*2c1f0*/  @!P1 BRA `(.L_x_1994) ;  /* 0x0000004c00ac9947 */ /* 0x010fea0003800000 */
.L_x_2183:
[----:B------:R-:W-:Y:S05]  /*2c200*/  @!P0 BRA `(.L_x_1995) ;  /* 0x0000000000048947 */ /* 0x000fea0003800000 */
[----:B------:R-:W-:Y:S01]  /*2c210*/  BPT.TRAP 0x1 ;  /* 0x000000040000795c */ /* 0x000fe20000300000 */
.L_x_1995:
[----:B------:R0:W0:Y:S02]  /*2c220*/  SYNCS.PHASECHK.TRANS64.TRYWAIT P0, [R5+URZ+0x30860], R0 ;  /* 0x03086000050075a7 */ /* 0x000024000800017f */
[----:B0-----:R-:W-:Y:S05]  /*2c230*/  @!P0 NANOSLEEP.SYNCS 0x989680 ;  /* 0x009896800000895d */ /* 0x001fea0003900000 */
[----:B------:R-:W0:Y:S02]  /*2c240*/  @!P0 SYNCS.PHASECHK.TRANS64 P0, [R5+URZ+0x30860], R0 ;  /* 0x03086000050085a7 */ /* 0x000e24000800007f */
[----:B0-----:R-:W-:Y:S05]  /*2c250*/  @!P0 BRA `(.L_x_1995) ;  /* 0xfffffffc00f08947 */ /* 0x001fea000383ffff */
.L_x_1537:
[----:B------:R-:W-:Y:S05]  /*2c260*/  BSYNC B9 ;  /* 0x0000000000097941 */ /* 0x000fea0003800000 */
.L_x_1534:
[----:B------:R-:W-:Y:S05]  /*2c270*/  EXIT ;  /* 0x000000000000794d */ /* 0x000fea0003800000 */
.L_x_1565:
[----:B0-----:R0:W1:Y:S02]  /*2c280*/  SYNCS.PHASECHK.TRANS64.TRYWAIT P6, [R88+URZ+0x30890], R100 ;  /* 0x03089064580075a7 */ /* 0x00106400080c017f */
[----:B-1----:R-:W-:Y:S05]  /*2c290*/  @!P6 NANOSLEEP.SYNCS 0x989680 ;  /* 0x009896800000e95d */ /* 0x002fea0003900000 */
[----:B------:R-:W1:Y:S02]  /*2c2a0*/  @!P6 SYNCS.PHASECHK.TRANS64 P6, [R88+URZ+0x30890], R100 ;  /* 0x030890645800e5a7 */ /* 0x000e6400080c007f */
[----:B-1----:R-:W-:Y:S05]  /*2c2b0*/  @!P6 BRA `(.L_x_1565) ;  /* 0xfffffffc00f0e947 */ /* 0x002fea000383ffff */
[----:B------:R-:W-:Y:S05]  /*2c2c0*/  BRA `(.L_x_1996) ;  /* 0xfffffd7800a07947 */ /* 0x000fea000383ffff */
.L_x_1566:
[----:B------:R-:W-:Y:S01]  /*2c2d0*/  BSSY B1, `(.L_x_1997) ;  /* 0x0000008000017945 */ /* 0x000fe20003800000 */
[----:B------:R-:W-:Y:S01]  /*2c2e0*/  MOV R13, R105 ;  /* 0x00000069000d7202 */ /* 0x000fe20000000f00 */
[----:B------:R-:W-:Y:S02]  /*2c2f0*/  IMAD.MOV.U32 R12, RZ, RZ, RZ ;  /* 0x000000ffff0c7224 */ /* 0x000fe400078e00ff */
[----:B------:R-:W-:Y:S02]  /*2c300*/  IMAD.MOV.U32 R11, RZ, RZ, 0x181f ;  /* 0x0000181fff0b7424 */ /* 0x000fe400078e00ff */
[----:B------:R-:W-:-:S07]  /*2c310*/  IMAD.MOV.U32 R15, RZ, RZ, -0x1 ;  /* 0xffffffffff0f7424 */ /* 0x000fce00078e00ff */
[----:B0-----:R-:W-:Y:S05]  /*2c320*/  WARPSYNC.COLLECTIVE R15, `(.L_x_1998) ;  /* 0x000000000f087348 */ /* 0x001fea0003c00000 */
[----:B------:R1:W2:Y:S02]  /*2c330*/  SHFL.IDX P6, R14, R13, R12, R11 ;  /* 0x0000000c0d0e7389 */ /* 0x0002a400000c000b */
[----:B012---:R-:W-:Y:S01]  /*2c340*/  ENDCOLLECTIVE ;  /* 0x000000000000791b */ /* 0x007fe20003800000 */
.L_x_1998:
[----:B------:R-:W-:Y:S05]  /*2c350*/  BSYNC B1 ;  /* 0x0000000000017941 */ /* 0x000fea0003800000 */
.L_x_1997:
        /* <DEDUP_REMOVED lines=8> */
.L_x_1999:
[----:B------:R-:W-:Y:S01]  /*2c3e0*/  IMAD.MOV.U32 R11, RZ, RZ, R14 ;  /* 0x000000ffff0b7224 */ /* 0x000fe200078e000e */
[----:B------:R-:W-:Y:S06]  /*2c3f0*/  BRA `(.L_x_2000) ;  /* 0xfffffd7800687947 */ /* 0x000fec000383ffff */
.L_x_1583:
[----:B------:R-:W-:Y:S01]  /*2c400*/  BSSY B1, `(.L_x_2001) ;  /* 0x0000008000017945 */ /* 0x000fe20003800000 */
[----:B0---4-:R-:W-:Y:S01]  /*2c410*/  IMAD.MOV.U32 R13, RZ, RZ, R105 ;  /* 0x000000ffff0d7224 */ /* 0x011fe200078e0069 */
[----:B---3--:R-:W-:Y:S01]  /*2c420*/  MOV R11, 0x181f ;  /* 0x0000181f000b7802 */ /* 0x008fe20000000f00 */
[----:B------:R-:W-:Y:S02]  /*2c430*/  IMAD.MOV.U32 R12, RZ, RZ, 0x1 ;  /* 0x00000001ff0c7424 */ /* 0x000fe400078e00ff */
[----:B------:R-:W-:-:S07]  /*2c440*/  IMAD.MOV.U32 R15, RZ, RZ, -0x1 ;  /* 0xffffffffff0f7424 */ /* 0x000fce00078e00ff */
[----:B-12---:R-:W-:Y:S05]  /*2c450*/  WARPSYNC.COLLECTIVE R15, `(.L_x_2002) ;  /* 0x000000000f087348 */ /* 0x006fea0003c00000 */
[----:B------:R0:W3:Y:S02]  /*2c460*/  SHFL.IDX P6, R14, R13, R12, R11 ;  /* 0x0000000c0d0e7389 */ /* 0x0000e400000c000b */
[----:B0123--:R-:W-:Y:S01]  /*2c470*/  ENDCOLLECTIVE ;  /* 0x000000000000791b */ /* 0x00ffe20003800000 */
.L_x_2002:
[----:B------:R-:W-:Y:S05]  /*2c480*/  BSYNC B1 ;  /* 0x0000000000017941 */ /* 0x000fea0003800000 */
.L_x_2001:
[----:B------:R-:W-:Y:S01]  /*2c490*/  IMAD.MOV.U32 R13, RZ, RZ, R104 ;  /* 0x000000ffff0d7224 */ /* 0x000fe200078e0068 */
[----:B------:R-:W-:Y:S01]  /*2c4a0*/  MOV R15, 0xffffffff ;  /* 0xffffffff000f7802 */ /* 0x000fe20000000f00 */
[----:B------:R-:W-:Y:S02]  /*2c4b0*/  IMAD.MOV.U32 R12, RZ, RZ, 0x1 ;  /* 0x00000001ff0c7424 */ /* 0x000fe400078e00ff */
[----:B------:R-:W-:Y:S02]  /*2c4c0*/  IMAD.MOV.U32 R11, RZ, RZ, 0x181f ;  /* 0x0000181fff0b7424 */ /* 0x000fe400078e00ff */
[----:B------:R-:W-:-:S07]  /*2c4d0*/  IMAD.MOV.U32 R105, RZ, RZ, R14 ;  /* 0x000000ffff697224 */ /* 0x000fce00078e000e */
[----:B------:R-:W-:Y:S05]  /*2c4e0*/  WARPSYNC.COLLECTIVE R15, `(.L_x_2003) ;  /* 0x000000000f087348 */ /* 0x000fea0003c00000 */
[----:B------:R0:W1:Y:S02]  /*2c4f0*/  SHFL.IDX P6, R14, R13, R12, R11 ;  /* 0x0000000c0d0e7389 */ /* 0x00006400000c000b */
[----:B01----:R-:W-:Y:S01]  /*2c500*/  ENDCOLLECTIVE ;  /* 0x000000000000791b */ /* 0x003fe20003800000 */
.L_x_2003:
[----:B------:R-:W-:Y:S01]  /*2c510*/  IMAD.MOV.U32 R104, RZ, RZ, R14 ;  /* 0x000000ffff687224 */ /* 0x000fe200078e000e */
[----:B------:R-:W-:Y:S06]  /*2c520*/  BRA `(.L_x_2004) ;  /* 0xfffffd8400ac7947 */ /* 0x000fec000383ffff */
.L_x_1605:
[----:B0-----:R0:W1:Y:S02]  /*2c530*/  SYNCS.PHASECHK.TRANS64.TRYWAIT P6, [R88+URZ+0x30890], R100 ;  /* 0x03089064580075a7 */ /* 0x00106400080c017f */
[----:B-1----:R-:W-:Y:S05]  /*2c540*/  @!P6 NANOSLEEP.SYNCS 0x989680 ;  /* 0x009896800000e95d */ /* 0x002fea0003900000 */
[----:B------:R-:W1:Y:S02]  /*2c550*/  @!P6 SYNCS.PHASECHK.TRANS64 P6, [R88+URZ+0x30890], R100 ;  /* 0x030890645800e5a7 */ /* 0x000e6400080c007f */
[----:B-1----:R-:W-:Y:S05]  /*2c560*/  @!P6 BRA `(.L_x_1605) ;  /* 0xfffffffc00f0e947 */ /* 0x002fea000383ffff */
[----:B------:R-:W-:Y:S05]  /*2c570*/  BRA `(.L_x_2005) ;  /* 0xfffffd9c00347947 */ /* 0x000fea000383ffff */
.L_x_1606:
[----:B------:R-:W-:Y:S01]  /*2c580*/  BSSY B1, `(.L_x_2006) ;  /* 0x0000008000017945 */ /* 0x000fe20003800000 */
[----:B------:R-:W-:Y:S02]  /*2c590*/  IMAD.MOV.U32 R13, RZ, RZ, R105 ;  /* 0x000000ffff0d7224 */ /* 0x000fe400078e0069 */
[----:B------:R-:W-:Y:S02]  /*2c5a0*/  IMAD.MOV.U32 R12, RZ, RZ, RZ ;  /* 0x000000ffff0c7224 */ /* 0x000fe400078e00ff */
[----:B------:R-:W-:Y:S02]  /*2c5b0*/  IMAD.MOV.U32 R11, RZ, RZ, 0x181f ;  /* 0x0000181fff0b7424 */ /* 0x000fe400078e00ff */
[----:B------:R-:W-:-:S07]  /*2c5c0*/  IMAD.MOV.U32 R15, RZ, RZ, -0x1 ;  /* 0xffffffffff0f7424 */ /* 0x000fce00078e00ff */
[----:B0-----:R-:W-:Y:S05]  /*2c5d0*/  WARPSYNC.COLLECTIVE R15, `(.L_x_2007) ;  /* 0x000000000f087348 */ /* 0x001fea0003c00000 */
[----:B------:R1:W2:Y:S02]  /*2c5e0*/  SHFL.IDX P6, R14, R13, R12, R11 ;  /* 0x0000000c0d0e7389 */ /* 0x0002a400000c000b */
[----:B012---:R-:W-:Y:S01]  /*2c5f0*/  ENDCOLLECTIVE ;  /* 0x000000000000791b */ /* 0x007fe20003800000 */
.L_x_2007:
[----:B------:R-:W-:Y:S05]  /*2c600*/  BSYNC B1 ;  /* 0x0000000000017941 */ /* 0x000fea0003800000 */
.L_x_2006:
[----:B------:R-:W-:Y:S01]  /*2c610*/  IMAD.MOV.U32 R13, RZ, RZ, R104 ;  /* 0x000000ffff0d7224 */ /* 0x000fe200078e0068 */
[----:B------:R-:W-:Y:S01]  /*2c620*/  MOV R103, R14 ;  /* 0x0000000e00677202 */ /* 0x000fe20000000f00 */
[----:B------:R-:W-:Y:S02]  /*2c630*/  IMAD.MOV.U32 R12, RZ, RZ, RZ ;  /* 0x000000ffff0c7224 */ /* 0x000fe400078e00ff */
[----:B------:R-:W-:Y:S02]  /*2c640*/  IMAD.MOV.U32 R11, RZ, RZ, 0x181f ;  /* 0x0000181fff0b7424 */ /* 0x000fe400078e00ff */
[----:B------:R-:W-:-:S07]  /*2c650*/  IMAD.MOV.U32 R15, RZ, RZ, -0x1 ;  /* 0xffffffffff0f7424 */ /* 0x000fce00078e00ff */
[----:B------:R-:W-:Y:S05]  /*2c660*/  WARPSYNC.COLLECTIVE R15, `(.L_x_2008) ;  /* 0x000000000f087348 */ /* 0x000fea0003c00000 */
[----:B------:R0:W1:Y:S02]  /*2c670*/  SHFL.IDX P6, R14, R13, R12, R11 ;  /* 0x0000000c0d0e7389 */ /* 0x00006400000c000b */
[----:B01----:R-:W-:Y:S01]  /*2c680*/  ENDCOLLECTIVE ;  /* 0x000000000000791b */ /* 0x003fe20003800000 */
.L_x_2008:
[----:B------:R-:W-:Y:S01]  /*2c690*/  IMAD.MOV.U32 R11, RZ, RZ, R14 ;  /* 0x000000ffff0b7224 */ /* 0x000fe200078e000e */
[----:B------:R-:W-:Y:S06]  /*2c6a0*/  BRA `(.L_x_2009) ;  /* 0xfffffd9c00007947 */ /* 0x000fec000383ffff */
.L_x_1615:
[----:B------:R-:W-:Y:S01]  /*2c6b0*/  BSSY B1, `(.L_x_2010) ;  /* 0x0000008000017945 */ /* 0x000fe20003800000 */
[----:B---34-:R-:W-:Y:S01]  /*2c6c0*/  MOV R13, R105 ;  /* 0x00000069000d7202 */ /* 0x018fe20000000f00 */
[----:B------:R-:W-:Y:S02]  /*2c6d0*/  IMAD.MOV.U32 R12, RZ, RZ, 0x1 ;  /* 0x00000001ff0c7424 */ /* 0x000fe400078e00ff */
[----:B------:R-:W-:Y:S02]  /*2c6e0*/  IMAD.MOV.U32 R11, RZ, RZ, 0x181f ;  /* 0x0000181fff0b7424 */ /* 0x000fe400078e00ff */
[----:B------:R-:W-:-:S07]  /*2c6f0*/  IMAD.MOV.U32 R15, RZ, RZ, -0x1 ;  /* 0xffffffffff0f7424 */ /* 0x000fce00078e00ff */
[----:B012---:R-:W-:Y:S05]  /*2c700*/  WARPSYNC.COLLECTIVE R15, `(.L_x_2011) ;  /* 0x000000000f087348 */ /* 0x007fea0003c00000 */
[----:B------:R3:W4:Y:S02]  /*2c710*/  SHFL.IDX P6, R14, R13, R12, R11 ;  /* 0x0000000c0d0e7389 */ /* 0x00072400000c000b */
[----:B01234-:R-:W-:Y:S01]  /*2c720*/  ENDCOLLECTIVE ;  /* 0x000000000000791b */ /* 0x01ffe20003800000 */
.L_x_2011:
[----:B------:R-:W-:Y:S05]  /*2c730*/  BSYNC B1 ;  /* 0x0000000000017941 */ /* 0x000fea0003800000 */
.L_x_2010:
        /* <DEDUP_REMOVED lines=8> */
.L_x_2012:
[----:B------:R-:W-:Y:S01]  /*2c7c0*/  IMAD.MOV.U32 R104, RZ, RZ, R14 ;  /* 0x000000ffff687224 */ /* 0x000fe200078e000e */
[----:B------:R-:W-:Y:S06]  /*2c7d0*/  BRA `(.L_x_2013) ;  /* 0xfffffda800ac7947 */ /* 0x000fec000383ffff */
.L_x_1624:
[----:B0-----:R0:W1:Y:S02]  /*2c7e0*/  SYNCS.PHASECHK.TRANS64.TRYWAIT P0, [R88+URZ+0x30890], R100 ;  /* 0x03089064580075a7 */ /* 0x001064000800017f */
[----:B-1----:R-:W-:Y:S05]  /*2c7f0*/  @!P0 NANOSLEEP.SYNCS 0x989680 ;  /* 0x009896800000895d */ /* 0x002fea0003900000 */
[----:B------:R-:W1:Y:S02]  /*2c800*/  @!P0 SYNCS.PHASECHK.TRANS64 P0, [R88+URZ+0x30890], R100 ;  /* 0x03089064580085a7 */ /* 0x000e64000800007f */
[----:B-1----:R-:W-:Y:S05]  /*2c810*/  @!P0 BRA `(.L_x_1624) ;  /* 0xfffffffc00f08947 */ /* 0x002fea000383ffff */
[----:B------:R-:W-:Y:S05]  /*2c820*/  BRA `(.L_x_2014) ;  /* 0xfffffdb800987947 */ /* 0x000fea000383ffff */
.L_x_1625:
        /* <DEDUP_REMOVED lines=8> */
.L_x_2016:
[----:B------:R-:W-:Y:S05]  /*2c8b0*/  BSYNC B1 ;  /* 0x0000000000017941 */ /* 0x000fea0003800000 */
.L_x_2015:
[----:B------:R-:W-:Y:S01]  /*2c8c0*/  IMAD.MOV.U32 R13, RZ, RZ, R40 ;  /* 0x000000ffff0d7224 */ /* 0x000fe200078e0028 */
[----:B------:R-:W-:Y:S01]  /*2c8d0*/  MOV R15, 0xffffffff ;  /* 0xffffffff000f7802 */ /* 0x000fe20000000f00 */
[----:B------:R-:W-:Y:S02]  /*2c8e0*/  IMAD.MOV.U32 R12, RZ, RZ, RZ ;  /* 0x000000ffff0c7224 */ /* 0x000fe400078e00ff */
[----:B------:R-:W-:Y:S02]  /*2c8f0*/  IMAD.MOV.U32 R11, RZ, RZ, 0x181f ;  /* 0x0000181fff0b7424 */ /* 0x000fe400078e00ff */
[----:B------:R-:W-:-:S07]  /*2c900*/  IMAD.MOV.U32 R39, RZ, RZ, R14 ;  /* 0x000000ffff277224 */ /* 0x000fce00078e000e */
[----:B------:R-:W-:Y:S05]  /*2c910*/  WARPSYNC.COLLECTIVE R15, `(.L_x_2017) ;  /* 0x000000000f087348 */ /* 0x000fea0003c00000 */
[----:B------:R0:W1:Y:S02]  /*2c920*/  SHFL.IDX P6, R14, R13, R12, R11 ;  /* 0x0000000c0d0e7389 */ /* 0x00006400000c000b */
[----:B01----:R-:W-:Y:S01]  /*2c930*/  ENDCOLLECTIVE ;  /* 0x000000000000791b */ /* 0x003fe20003800000 */
.L_x_2017:
[----:B------:R-:W-:Y:S01]  /*2c940*/  IMAD.MOV.U32 R38, RZ, RZ, R14 ;  /* 0x000000ffff267224 */ /* 0x000fe200078e000e */
[----:B------:R-:W-:Y:S06]  /*2c950*/  BRA `(.L_x_2018) ;  /* 0xfffffdb800b87947 */ /* 0x000fec000383ffff */
.L_x_1628:
[----:B------:R-:W-:Y:S01]  /*2c960*/  BSSY B1, `(.L_x_2019) ;  /* 0x0000008000017945 */ /* 0x000fe20003800000 */
[----:B----4-:R-:W-:Y:S02]  /*2c970*/  IMAD.MOV.U32 R13, RZ, RZ, R41 ;  /* 0x000000ffff0d7224 */ /* 0x010fe400078e0029 */
[----:B------:R-:W-:Y:S02]  /*2c980*/  IMAD.MOV.U32 R12, RZ, RZ, 0x1 ;  /* 0x00000001ff0c7424 */ /* 0x000fe400078e00ff */
[----:B------:R-:W-:Y:S02]  /*2c990*/  IMAD.MOV.U32 R11, RZ, RZ, 0x181f ;  /* 0x0000181fff0b7424 */ /* 0x000fe400078e00ff */
[----:B------:R-:W-:-:S07]  /*2c9a0*/  IMAD.MOV.U32 R15, RZ, RZ, -0x1 ;  /* 0xffffffffff0f7424 */ /* 0x000fce00078e00ff */
[----:B0123--:R-:W-:Y:S05]  /*2c9b0*/  WARPSYNC.COLLECTIVE R15, `(.L_x_2020) ;  /* 0x000000000f087348 */ /* 0x00ffea0003c00000 */
[----:B------:R4:W0:Y:S02]  /*2c9c0*/  SHFL.IDX P6, R14, R13, R12, R11 ;  /* 0x0000000c0d0e7389 */ /* 0x00082400000c000b */
[----:B01234-:R-:W-:Y:S01]  /*2c9d0*/  ENDCOLLECTIVE ;  /* 0x000000000000791b */ /* 0x01ffe20003800000 */
.L_x_2020:
[----:B------:R-:W-:Y:S05]  /*2c9e0*/  BSYNC B1 ;  /* 0x0000000000017941 */ /* 0x000fea0003800000 */
.L_x_2019:
[----:B------:R-:W-:Y:S01]  /*2c9f0*/  IMAD.MOV.U32 R13, RZ, RZ, R40 ;  /* 0x000000ffff0d7224 */ /* 0x000fe200078e0028 */
[----:B------:R-:W-:Y:S01]  /*2ca00*/  MOV R39, R14 ;  /* 0x0000000e00277202 */ /* 0x000fe20000000f00 */
[----:B------:R-:W-:Y:S02]  /*2ca10*/  IMAD.MOV.U32 R12, RZ, RZ, 0x1 ;  /* 0x00000001ff0c7424 */ /* 0x000fe400078e00ff */
[----:B------:R-:W-:Y:S02]  /*2ca20*/  IMAD.MOV.U32 R11, RZ, RZ, 0x181f ;  /* 0x0000181fff0b7424 */ /* 0x000fe400078e00ff */
[----:B------:R-:W-:-:S07]  /*2ca30*/  IMAD.MOV.U32 R15, RZ, RZ, -0x1 ;  /* 0xffffffffff0f7424 */ /* 0x000fce00078e00ff */
[----:B------:R-:W-:Y:S05]  /*2ca40*/  WARPSYNC.COLLECTIVE R15, `(.L_x_2021) ;  /* 0x000000000f087348 */ /* 0x000fea0003c00000 */
[----:B------:R0:W1:Y:S02]  /*2ca50*/  SHFL.IDX P6, R14, R13, R12, R11 ;  /* 0x0000000c0d0e7389 */ /* 0x00006400000c000b */
[----:B01----:R-:W-:Y:S01]  /*2ca60*/  ENDCOLLECTIVE ;  /* 0x000000000000791b */ /* 0x003fe20003800000 */
.L_x_2021:
[----:B------:R-:W-:Y:S01]  /*2ca70*/  IMAD.MOV.U32 R38, RZ, RZ, R14 ;  /* 0x000000ffff267224 */ /* 0x000fe200078e000e */
[----:B------:R-:W-:Y:S06]  /*2ca80*/  BRA `(.L_x_2022) ;  /* 0xfffffdb800e47947 */ /* 0x000fec000383ffff */
.L_x_1632:
[----:B------:R0:W0:Y:S02]  /*2ca90*/  SYNCS.PHASECHK.TRANS64.TRYWAIT P4, [R88+URZ+0x308b0], R100 ;  /* 0x0308b064580075a7 */ /* 0x000024000808017f */
[----:B0-----:R-:W-:Y:S05]  /*2caa0*/  @!P4 NANOSLEEP.SYNCS 0x989680 ;  /* 0x009896800000c95d */ /* 0x001fea0003900000 */
[----:B------:R-:W0:Y:S02]  /*2cab0*/  @!P4 SYNCS.PHASECHK.TRANS64 P4, [R88+URZ+0x308b0], R100 ;  /* 0x0308b0645800c5a7 */ /* 0x000e24000808007f */
[----:B0-----:R-:W-:Y:S05]  /*2cac0*/  @!P4 BRA `(.L_x_1632) ;  /* 0xfffffffc00f0c947 */ /* 0x001fea000383ffff */
[----:B------:R-:W-:Y:S05]  /*2cad0*/  BRA `(.L_x_2023) ;  /* 0xfffffdbc008c7947 */ /* 0x000fea000383ffff */
.L_x_1662:
[----:B------:R-:W-:Y:S01]  /*2cae0*/  BSSY B1, `(.L_x_2024) ;  /* 0x0000008000017945 */ /* 0x000fe20003800000 */
[----:B------:R-:W-:Y:S01]  /*2caf0*/  MOV R13, R32 ;  /* 0x00000020000d7202 */ /* 0x000fe20000000f00 */
[----:B------:R-:W-:Y:S02]  /*2cb00*/  IMAD.MOV.U32 R12, RZ, RZ, RZ ;  /* 0x000000ffff0c7224 */ /* 0x000fe400078e00ff */
[----:B------:R-:W-:Y:S02]  /*2cb10*/  IMAD.MOV.U32 R11, RZ, RZ, 0x181f ;  /* 0x0000181fff0b7424 */ /* 0x000fe400078e00ff */
[----:B------:R-:W-:-:S07]  /*2cb20*/  IMAD.MOV.U32 R15, RZ, RZ, -0x1 ;  /* 0xffffffffff0f7424 */ /* 0x000fce00078e00ff */
[----:B------:R-:W-:Y:S05]  /*2cb30*/  WARPSYNC.COLLECTIVE R15, `(.L_x_2025) ;  /* 0x000000000f087348 */ /* 0x000fea0003c00000 */
[----:B------:R0:W1:Y:S02]  /*2cb40*/  SHFL.IDX P6, R14, R13, R12, R11 ;  /* 0x0000000c0d0e7389 */ /* 0x00006400000c000b */
[----:B01----:R-:W-:Y:S01]  /*2cb50*/  ENDCOLLECTIVE ;  /* 0x000000000000791b */ /* 0x003fe20003800000 */
.L_x_2025:
[----:B------:R-:W-:Y:S05]  /*2cb60*/  BSYNC B1 ;  /* 0x0000000000017941 */ /* 0x000fea0003800000 */
.L_x_2024:
        /* <DEDUP_REMOVED lines=8> */
.L_x_2026:
[----:B------:R-:W-:Y:S02]  /*2cbf0*/  IMAD.MOV.U32 R13, RZ, RZ, R33 ;  /* 0x000000ffff0d7224 */ /* 0x000fe400078e0021 */
[----:B------:R-:W-:-:S07]  /*2cc00*/  IMAD.MOV.U32 R8, RZ, RZ, R14 ;  /* 0x000000ffff087224 */ /* 0x000fce00078e000e */
[----:B------:R-:W-:Y:S05]  /*2cc10*/  WARPSYNC.COLLECTIVE R15, `(.L_x_2027) ;  /* 0x000000000f087348 */ /* 0x000fea0003c00000 */
[----:B------:R0:W1:Y:S02]  /*2cc20*/  SHFL.IDX P6, R14, R13, R12, R11 ;  /* 0x0000000c0d0e7389 */ /* 0x00006400000c000b */
[----:B01----:R-:W-:Y:S01]  /*2cc30*/  ENDCOLLECTIVE ;  /* 0x000000000000791b */ /* 0x003fe20003800000 */
.L_x_2027:
[----:B------:R-:W-:Y:S01]  /*2cc40*/  MOV R13, R31 ;  /* 0x0000001f000d7202 */ /* 0x000fe20000000f00 */
[----:B------:R-:W-:-:S07]  /*2cc50*/  IMAD.MOV.U32 R26, RZ, RZ, R14 ;  /* 0x000000ffff1a7224 */ /* 0x000fce00078e000e */
[----:B------:R-:W-:Y:S05]  /*2cc60*/  WARPSYNC.COLLECTIVE R15, `(.L_x_2028) ;  /* 0x000000000f087348 */ /* 0x000fea0003c00000 */
[----:B------:R0:W1:Y:S02]  /*2cc70*/  SHFL.IDX P6, R14, R13, R12, R11 ;  /* 0x0000000c0d0e7389 */ /* 0x00006400000c000b */
[----:B01----:R-:W-:Y:S01]  /*2cc80*/  ENDCOLLECTIVE ;  /* 0x000000000000791b */ /* 0x003fe20003800000 */
.L_x_2028:
[----:B------:R-:W-:Y:S01]  /*2cc90*/  IMAD.MOV.U32 R5, RZ, RZ, R14 ;  /* 0x000000ffff057224 */ /* 0x000fe200078e000e */
[----:B------:R-:W-:Y:S06]  /*2cca0*/  BRA `(.L_x_2029) ;  /* 0xfffffdd400587947 */ /* 0x000fec000383ffff */
.L_x_1665:
[----:B------:R-:W-:Y:S01]  /*2ccb0*/  BSSY B1, `(.L_x_2030) ;  /* 0x0000008000017945 */ /* 0x000fe20003800000 */
[----:B------:R-:W-:Y:S02]  /*2ccc0*/  IMAD.MOV.U32 R13, RZ, RZ, R32 ;  /* 0x000000ffff0d7224 */ /* 0x000fe400078e0020 */
[----:B------:R-:W-:Y:S02]  /*2ccd0*/  IMAD.MOV.U32 R12, RZ, RZ, 0x1 ;  /* 0x00000001ff0c7424 */ /* 0x000fe400078e00ff */
[----:B------:R-:W-:Y:S02]  /*2cce0*/  IMAD.MOV.U32 R11, RZ, RZ, 0x181f ;  /* 0x0000181fff0b7424 */ /* 0x000fe400078e00ff */
[----:B------:R-:W-:-:S07]  /*2ccf0*/  IMAD.MOV.U32 R15, RZ, RZ, -0x1 ;  /* 0xffffffffff0f7424 */ /* 0x000fce00078e00ff */
[----:B0-23--:R-:W-:Y:S05]  /*2cd00*/  WARPSYNC.COLLECTIVE R15, `(.L_x_2031) ;  /* 0x000000000f087348 */ /* 0x00dfea0003c00000 */
[----:B------:R1:W4:Y:S02]  /*2cd10*/  SHFL.IDX P6, R14, R13, R12, R11 ;  /* 0x0000000c0d0e7389 */ /* 0x00032400000c000b */
[----:B01234-:R-:W-:Y:S01]  /*2cd20*/  ENDCOLLECTIVE ;  /* 0x000000000000791b */ /* 0x01ffe20003800000 */
.L_x_2031:
[----:B------:R-:W-:Y:S05]  /*2cd30*/  BSYNC B1 ;  /* 0x0000000000017941 */ /* 0x000fea0003800000 */
.L_x_2030:
        /* <DEDUP_REMOVED lines=8> */
.L_x_2032:
[----:B------:R-:W-:Y:S01]  /*2cdc0*/  MOV R13, R33 ;  /* 0x00000021000d7202 */ /* 0x000fe20000000f00 */
[----:B------:R-:W-:-:S07]  /*2cdd0*/  IMAD.MOV.U32 R8, RZ, RZ, R14 ;  /* 0x000000ffff087224 */ /* 0x000fce00078e000e */
[----:B------:R-:W-:Y:S05]  /*2cde0*/  WARPSYNC.COLLECTIVE R15, `(.L_x_2033) ;  /* 0x000000000f087348 */ /* 0x000fea0003c00000 */
[----:B------:R0:W1:Y:S02]  /*2cdf0*/  SHFL.IDX P6, R14, R13, R12, R11 ;  /* 0x0000000c0d0e7389 */ /* 0x00006400000c000b */
[----:B01----:R-:W-:Y:S01]  /*2ce00*/  ENDCOLLECTIVE ;  /* 0x000000000000791b */ /* 0x003fe20003800000 */
.L_x_2033:
[----:B------:R-:W-:Y:S02]  /*2ce10*/  IMAD.MOV.U32 R13, RZ, RZ, R31 ;  /* 0x000000ffff0d7224 */ /* 0x000fe400078e001f */
[----:B------:R-:W-:-:S07]  /*2ce20*/  IMAD.MOV.U32 R26, RZ, RZ, R14 ;  /* 0x000000ffff1a7224 */ /* 0x000fce00078e000e */
[----:B------:R-:W-:Y:S05]  /*2ce30*/  WARPSYNC.COLLECTIVE R15, `(.L_x_2034) ;  /* 0x000000000f087348 */ /* 0x000fea0003c00000 */
[----:B------:R0:W1:Y:S02]  /*2ce40*/  SHFL.IDX P6, R14, R13, R12, R11 ;  /* 0x0000000c0d0e7389 */ /* 0x00006400000c000b */
[----:B01----:R-:W-:Y:S01]  /*2ce50*/  ENDCOLLECTIVE ;  /* 0x000000000000791b */ /* 0x003fe20003800000 */
.L_x_2034:
[----:B------:R-:W-:Y:S01]  /*2ce60*/  IMAD.MOV.U32 R5, RZ, RZ, R14 ;  /* 0x000000ffff057224 */ /* 0x000fe200078e000e */
[----:B------:R-:W-:Y:S06]  /*2ce70*/  BRA `(.L_x_2035) ;  /* 0xfffffdd800787947 */ /* 0x000fec000383ffff */
.L_x_1668:
[----:B------:R-:W-:Y:S01]  /*2ce80*/  BSSY B1, `(.L_x_2036) ;  /* 0x0000008000017945 */ /* 0x000fe20003800000 */
[----:B------:R-:W-:Y:S01]  /*2ce90*/  IMAD.MOV.U32 R13, RZ, RZ, R32 ;  /* 0x000000ffff0d7224 */ /* 0x000fe200078e0020 */
[----:B------:R-:W-:Y:S01]  /*2cea0*/  MOV R11, 0x181f ;  /* 0x0000181f000b7802 */ /* 0x000fe20000000f00 */
[----:B------:R-:W-:Y:S02]  /*2ceb0*/  IMAD.MOV.U32 R12, RZ, RZ, 0x2 ;  /* 0x00000002ff0c7424 */ /* 0x000fe400078e00ff */
[----:B------:R-:W-:-:S07]  /*2cec0*/  IMAD.MOV.U32 R15, RZ, RZ, -0x1 ;  /* 0xffffffffff0f7424 */ /* 0x000fce00078e00ff */
[----:B-1-34-:R-:W-:Y:S05]  /*2ced0*/  WARPSYNC.COLLECTIVE R15, `(.L_x_2037) ;  /* 0x000000000f087348 */ /* 0x01afea0003c00000 */
[----:B------:R0:W2:Y:S02]  /*2cee0*/  SHFL.IDX P6, R14, R13, R12, R11 ;  /* 0x0000000c0d0e7389 */ /* 0x0000a400000c000b */
[----:B01234-:R-:W-:Y:S01]  /*2cef0*/  ENDCOLLECTIVE ;  /* 0x000000000000791b */ /* 0x01ffe20003800000 */
.L_x_2037:
[----:B------:R-:W-:Y:S05]  /*2cf00*/  BSYNC B1 ;  /* 0x0000000000017941 */ /* 0x000fea0003800000 */
.L_x_2036:
        /* <DEDUP_REMOVED lines=8> */
.L_x_2038:
[----:B------:R-:W-:Y:S02]  /*2cf90*/  IMAD.MOV.U32 R13, RZ, RZ, R33 ;  /* 0x000000ffff0d7224 */ /* 0x000fe400078e0021 */
[----:B------:R-:W-:-:S07]  /*2cfa0*/  IMAD.MOV.U32 R8, RZ, RZ, R14 ;  /* 0x000000ffff087224 */ /* 0x000fce00078e000e */
[----:B------:R-:W-:Y:S05]  /*2cfb0*/  WARPSYNC.COLLECTIVE R15, `(.L_x_2039) ;  /* 0x000000000f087348 */ /* 0x000fea0003c00000 */
[----:B------:R0:W1:Y:S02]  /*2cfc0*/  SHFL.IDX P6, R14, R13, R12, R11 ;  /* 0x0000000c0d0e7389 */ /* 0x00006400000c000b */
[----:B01----:R-:W-:Y:S01]  /*2cfd0*/  ENDCOLLECTIVE ;  /* 0x000000000000791b */ /* 0x003fe20003800000 */
.L_x_2039:
[----:B------:R-:W-:Y:S02]  /*2cfe0*/  IMAD.MOV.U32 R13, RZ, RZ, R31 ;  /* 0x000000ffff0d7224 */ /* 0x000fe400078e001f */
[----:B------:R-:W-:-:S07]  /*2cff0*/  IMAD.MOV.U32 R78, RZ, RZ, R14 ;  /* 0x000000ffff4e7224 */ /* 0x000fce00078e000e */
[----:B------:R-:W-:Y:S05]  /*2d000*/  WARPSYNC.COLLECTIVE R15, `(.L_x_2040) ;  /* 0x000000000f087348 */ /* 0x000fea0003c00000 */
[----:B------:R0:W1:Y:S02]  /*2d010*/  SHFL.IDX P6, R14, R13, R12, R11 ;  /* 0x0000000c0d0e7389 */ /* 0x00006400000c000b */
[----:B01----:R-:W-:Y:S01]  /*2d020*/  ENDCOLLECTIVE ;  /* 0x000000000000791b */ /* 0x003fe20003800000 */
.L_x_2040:
[----:B------:R-:W-:Y:S01]  /*2d030*/  IMAD.MOV.U32 R5, RZ, RZ, R14 ;  /* 0x000000ffff057224 */ /* 0x000fe200078e000e */
[----:B------:R-:W-:Y:S06]  /*2d040*/  BRA `(.L_x_2041) ;  /* 0xfffffddc00707947 */ /* 0x000fec000383ffff */
.L_x_1671:
[----:B------:R-:W-:Y:S01]  /*2d050*/  BSSY B1, `(.L_x_2042) ;  /* 0x0000008000017945 */ /* 0x000fe20003800000 */
[----:B------:R-:W-:Y:S01]  /*2d060*/  MOV R13, R32 ;  /* 0x00000020000d7202 */ /* 0x000fe20000000f00 */
[----:B------:R-:W-:Y:S02]  /*2d070*/  IMAD.MOV.U32 R12, RZ, RZ, 0x3 ;  /* 0x00000003ff0c7424 */ /* 0x000fe400078e00ff */
[----:B------:R-:W-:Y:S02]  /*2d080*/  IMAD.MOV.U32 R11, RZ, RZ, 0x181f ;  /* 0x0000181fff0b7424 */ /* 0x000fe400078e00ff */
[----:B------:R-:W-:-:S07]  /*2d090*/  IMAD.MOV.U32 R15, RZ, RZ, -0x1 ;  /* 0xffffffffff0f7424 */ /* 0x000fce00078e00ff */
[----:B-1--4-:R-:W-:Y:S05]  /*2d0a0*/  WARPSYNC.COLLECTIVE R15, `(.L_x_2043) ;  /* 0x000000000f087348 */ /* 0x012fea0003c00000 */
[----:B------:R0:W2:Y:S02]  /*2d0b0*/  SHFL.IDX P6, R14, R13, R12, R11 ;  /* 0x0000000c0d0e7389 */ /* 0x0000a400000c000b */
[----:B012-4-:R-:W-:Y:S01]  /*2d0c0*/  ENDCOLLECTIVE ;  /* 0x000000000000791b */ /* 0x017fe20003800000 */
.L_x_2043:
[----:B------:R-:W-:Y:S05]  /*2d0d0*/  BSYNC B1 ;  /* 0x0000000000017941 */ /* 0x000fea0003800000 */
.L_x_2042:
        /* <DEDUP_REMOVED lines=8> */
.L_x_2044:
[----:B------:R-:W-:Y:S02]  /*2d160*/  IMAD.MOV.U32 R13, RZ, RZ, R33 ;  /* 0x000000ffff0d7224 */ /* 0x000fe400078e0021 */
[----:B------:R-:W-:-:S07]  /*2d170*/  IMAD.MOV.U32 R80, RZ, RZ, R14 ;  /* 0x000000ffff507224 */ /* 0x000fce00078e000e */
[----:B------:R-:W-:Y:S05]  /*2d180*/  WARPSYNC.COLLECTIVE R15, `(.L_x_2045) ;  /* 0x000000000f087348 */ /* 0x000fea0003c00000 */
[----:B------:R0:W1:Y:S02]  /*2d190*/  SHFL.IDX P6, R14, R13, R12, R11 ;  /* 0x0000000c0d0e7389 */ /* 0x00006400000c000b */
[----:B01----:R-:W-:Y:S01]  /*2d1a0*/  ENDCOLLECTIVE ;  /* 0x000000000000791b */ /* 0x003fe20003800000 */
.L_x_2045:
[----:B------:R-:W-:Y:S01]  /*2d1b0*/  MOV R13, R31 ;  /* 0x0000001f000d7202 */ /* 0x000fe20000000f00 */
[----:B------:R-:W-:-:S07]  /*2d1c0*/  IMAD.MOV.U32 R79, RZ, RZ, R14 ;  /* 0x000000ffff4f7224 */ /* 0x000fce00078e000e */
[----:B------:R-:W-:Y:S05]  /*2d1d0*/  WARPSYNC.COLLECTIVE R15, `(.L_x_2046) ;  /* 0x000000000f087348 */ /* 0x000fea0003c00000 */
[----:B------:R0:W1:Y:S02]  /*2d1e0*/  SHFL.IDX P6, R14, R13, R12, R11 ;  /* 0x0000000c0d0e7389 */ /* 0x00006400000c000b */
[----:B01----:R-:W-:Y:S01]  /*2d1f0*/  ENDCOLLECTIVE ;  /* 0x000000000000791b */ /* 0x003fe20003800000 */
.L_x_2046:
[----:B------:R-:W-:Y:S01]  /*2d200*/  IMAD.MOV.U32 R12, RZ, RZ, R14 ;  /* 0x000000ffff0c7224 */ /* 0x000fe200078e000e */
[----:B------:R-:W-:Y:S06]  /*2d210*/  BRA `(.L_x_2047) ;  /* 0xfffffde000707947 */ /* 0x000fec000383ffff */
.L_x_1675:
[----:B0-----:R0:W1:Y:S02]  /*2d220*/  SYNCS.PHASECHK.TRANS64.TRYWAIT P0, [R17+URZ+0x30800], R0 ;  /* 0x03080000110075a7 */ /* 0x001064000800017f */
[----:B-1----:R-:W-:Y:S05]  /*2d230*/  @!P0 NANOSLEEP.SYNCS 0x989680 ;  /* 0x009896800000895d */ /* 0x002fea0003900000 */
[----:B------:R-:W1:Y:S02]  /*2d240*/  @!P0 SYNCS.PHASECHK.TRANS64 P0, [R17+URZ+0x30800], R0 ;  /* 0x03080000110085a7 */ /* 0x000e64000800007f */
[----:B-1----:R-:W-:Y:S05]  /*2d250*/  @!P0 BRA `(.L_x_1675) ;  /* 0xfffffffc00f08947 */ /* 0x002fea000383ffff */
[----:B------:R-:W-:Y:S05]  /*2d260*/  BRA `(.L_x_2048) ;  /* 0xfffffde400787947 */ /* 0x000fea000383ffff */
.L_x_1707:
        /* <DEDUP_REMOVED lines=8> */
.L_x_2050:
[----:B------:R-:W-:Y:S05]  /*2d2f0*/  BSYNC B1 ;  /* 0x0000000000017941 */ /* 0x000fea0003800000 */
.L_x_2049:
        /* <DEDUP_REMOVED lines=8> */
.L_x_2051:
[----:B------:R-:W-:Y:S01]  /*2d380*/  MOV R13, R72 ;  /* 0x00000048000d7202 */ /* 0x000fe20000000f00 */
[----:B------:R-:W-:-:S07]  /*2d390*/  IMAD.MOV.U32 R6, RZ, RZ, R14 ;  /* 0x000000ffff067224 */ /* 0x000fce00078e000e */
[----:B------:R-:W-:Y:S05]  /*2d3a0*/  WARPSYNC.COLLECTIVE R15, `(.L_x_2052) ;  /* 0x000000000f087348 */ /* 0x000fea0003c00000 */
[----:B------:R0:W1:Y:S02]  /*2d3b0*/  SHFL.IDX P6, R14, R13, R12, R11 ;  /* 0x0000000c0d0e7389 */ /* 0x00006400000c000b */
[----:B01----:R-:W-:Y:S01]  /*2d3c0*/  ENDCOLLECTIVE ;  /* 0x000000000000791b */ /* 0x003fe20003800000 */
.L_x_2052:
[----:B------:R-:W-:Y:S02]  /*2d3d0*/  IMAD.MOV.U32 R13, RZ, RZ, R3 ;  /* 0x000000ffff0d7224 */ /* 0x000fe400078e0003 */
[----:B------:R-:W-:-:S07]  /*2d3e0*/  IMAD.MOV.U32 R9, RZ, RZ, R14 ;  /* 0x000000ffff097224 */ /* 0x000fce00078e000e */
[----:B------:R-:W-:Y:S05]  /*2d3f0*/  WARPSYNC.COLLECTIVE R15, `(.L_x_2053) ;  /* 0x000000000f087348 */ /* 0x000fea0003c00000 */
[----:B------:R0:W1:Y:S02]  /*2d400*/  SHFL.IDX P6, R14, R13, R12, R11 ;  /* 0x0000000c0d0e7389 */ /* 0x00006400000c000b */
[----:B01----:R-:W-:Y:S01]  /*2d410*/  ENDCOLLECTIVE ;  /* 0x000000000000791b */ /* 0x003fe20003800000 */
.L_x_2053:
[----:B------:R-:W-:Y:S05]  /*2d420*/  BRA `(.L_x_2054) ;  /* 0xfffffe1400f07947 */ /* 0x000fea000383ffff */
.L_x_1710:
[----:B------:R-:W-:Y:S01]  /*2d430*/  BSSY B1, `(.L_x_2055) ;  /* 0x0000008000017945 */ /* 0x000fe20003800000 */
[----:B------:R-:W-:Y:S01]  /*2d440*/  IMAD.MOV.U32 R13, RZ, RZ, R21 ;  /* 0x000000ffff0d7224 */ /* 0x000fe200078e0015 */
[----:B------:R-:W-:Y:S01]  /*2d450*/  MOV R15, 0xffffffff ;  /* 0xffffffff000f7802 */ /* 0x000fe20000000f00 */
[----:B------:R-:W-:Y:S02]  /*2d460*/  IMAD.MOV.U32 R12, RZ, RZ, 0x1 ;  /* 0x00000001ff0c7424 */ /* 0x000fe400078e00ff */
[----:B------:R-:W-:-:S07]  /*2d470*/  IMAD.MOV.U32 R11, RZ, RZ, 0x181f ;  /* 0x0000181fff0b7424 */ /* 0x000fce00078e00ff */
[----:B0--34-:R-:W-:Y:S05]  /*2d480*/  WARPSYNC.COLLECTIVE R15, `(.L_x_2056) ;  /* 0x000000000f087348 */ /* 0x019fea0003c00000 */
[----:B----4-:R1:W2:Y:S02]  /*2d490*/  SHFL.IDX P6, R14, R13, R12, R11 ;  /* 0x0000000c0d0e7389 */ /* 0x0102a400000c000b */
[----:B0123--:R-:W-:Y:S01]  /*2d4a0*/  ENDCOLLECTIVE ;  /* 0x000000000000791b */ /* 0x00ffe20003800000 */
.L_x_2056:
[----:B------:R-:W-:Y:S05]  /*2d4b0*/  BSYNC B1 ;  /* 0x0000000000017941 */ /* 0x000fea0003800000 */
.L_x_2055:
[----:B------:R-:W-:Y:S02]  /*2d4c0*/  IMAD.MOV.U32 R13, RZ, RZ, R20 ;  /* 0x000000ffff0d7224 */ /* 0x000fe400078e0014 */
[----:B------:R-:W-:Y:S02]  /*2d4d0*/  IMAD.MOV.U32 R12, RZ, RZ, 0x1 ;  /* 0x00000001ff0c7424 */ /* 0x000fe400078e00ff */
[----:B------:R-:W-:Y:S02]  /*2d4e0*/  IMAD.MOV.U32 R11, RZ, RZ, 0x181f ;  /* 0x0000181fff0b7424 */ /* 0x000fe400078e00ff */
[----:B------:R-:W-:Y:S02]  /*2d4f0*/  IMAD.MOV.U32 R15, RZ, RZ, -0x1 ;  /* 0xffffffffff0f7424 */ /* 0x000fe400078e00ff */
[----:B------:R-:W-:-:S07]  /*2d500*/  IMAD.MOV.U32 R7, RZ, RZ, R14 ;  /* 0x000000ffff077224 */ /* 0x000fce00078e000e */
[----:B------:R-:W-:Y:S05]  /*2d510*/  WARPSYNC.COLLECTIVE R15, `(.L_x_2057) ;  /* 0x000000000f087348 */ /* 0x000fea0003c00000 */
[----:B------:R0:W1:Y:S02]  /*2d520*/  SHFL.IDX P6, R14, R13, R12, R11 ;  /* 0x0000000c0d0e7389 */ /* 0x00006400000c000b */
[----:B01----:R-:W-:Y:S01]  /*2d530*/  ENDCOLLECTIVE ;  /* 0x000000000000791b */ /* 0x003fe20003800000 */
.L_x_2057:
[----:B------:R-:W-:Y:S01]  /*2d540*/  IMAD.MOV.U32 R13, RZ, RZ, R72 ;  /* 0x000000ffff0d7224 */ /* 0x000fe200078e0048 */
[----:B------:R-:W-:-:S07]  /*2d550*/  MOV R6, R14 ;  /* 0x0000000e00067202 */ /* 0x000fce0000000f00 */
[----:B------:R-:W-:Y:S05]  /*2d560*/  WARPSYNC.COLLECTIVE R15, `(.L_x_2058) ;  /* 0x000000000f087348 */ /* 0x000fea0003c00000 */
[----:B------:R0:W1:Y:S02]  /*2d570*/  SHFL.IDX P6, R14, R13, R12, R11 ;  /* 0x0000000c0d0e7389 */ /* 0x00006400000c000b */
[----:B01----:R-:W-:Y:S01]  /*2d580*/  ENDCOLLECTIVE ;  /* 0x000000000000791b */ /* 0x003fe20003800000 */
.L_x_2058:
[----:B------:R-:W-:Y:S02]  /*2d590*/  IMAD.MOV.U32 R13, RZ, RZ, R3 ;  /* 0x000000ffff0d7224 */ /* 0x000fe400078e0003 */
[----:B------:R-:W-:-:S07]  /*2d5a0*/  IMAD.MOV.U32 R9, RZ, RZ, R14 ;  /* 0x000000ffff097224 */ /* 0x000fce00078e000e */
[----:B------:R-:W-:Y:S05]  /*2d5b0*/  WARPSYNC.COLLECTIVE R15, `(.L_x_2059) ;  /* 0x000000000f087348 */ /* 0x000fea0003c00000 */
[----:B------:R0:W1:Y:S02]  /*2d5c0*/  SHFL.IDX P6, R14, R13, R12, R11 ;  /* 0x0000000c0d0e7389 */ /* 0x00006400000c000b */
[----:B01----:R-:W-:Y:S01]  /*2d5d0*/  ENDCOLLECTIVE ;  /* 0x000000000000791b */ /* 0x003fe20003800000 */
.L_x_2059:
[----:B------:R-:W-:Y:S05]  /*2d5e0*/  BRA `(.L_x_2060) ;  /* 0xfffffe1800b47947 */ /* 0x000fea000383ffff */
.L_x_1713:
[----:B------:R-:W-:Y:S01]  /*2d5f0*/  BSSY B1, `(.L_x_2061) ;  /* 0x0000008000017945 */ /* 0x000fe20003800000 */
[----:B------:R-:W-:Y:S01]  /*2d600*/  IMAD.MOV.U32 R13, RZ, RZ, R21 ;  /* 0x000000ffff0d7224 */ /* 0x000fe200078e0015 */
[----:B------:R-:W-:Y:S01]  /*2d610*/  MOV R11, 0x181f ;  /* 0x0000181f000b7802 */ /* 0x000fe20000000f00 */
[----:B------:R-:W-:Y:S02]  /*2d620*/  IMAD.MOV.U32 R12, RZ, RZ, 0x2 ;  /* 0x00000002ff0c7424 */ /* 0x000fe400078e00ff */
[----:B------:R-:W-:-:S07]  /*2d630*/  IMAD.MOV.U32 R15, RZ, RZ, -0x1 ;  /* 0xffffffffff0f7424 */ /* 0x000fce00078e00ff */
[----:B-1-34-:R-:W-:Y:S05]  /*2d640*/  WARPSYNC.COLLECTIVE R15, `(.L_x_2062) ;  /* 0x000000000f087348 */ /* 0x01afea0003c00000 */
[----:B----4-:R0:W2:Y:S02]  /*2d650*/  SHFL.IDX P6, R14, R13, R12, R11 ;  /* 0x0000000c0d0e7389 */ /* 0x0100a400000c000b */
[----:B0123--:R-:W-:Y:S01]  /*2d660*/  ENDCOLLECTIVE ;  /* 0x000000000000791b */ /* 0x00ffe20003800000 */
.L_x_2062:
[----:B------:R-:W-:Y:S05]  /*2d670*/  BSYNC B1 ;  /* 0x0000000000017941 */ /* 0x000fea0003800000 */
.L_x_2061:
        /* <DEDUP_REMOVED lines=8> */
.L_x_2063:
[----:B------:R-:W-:Y:S02]  /*2d700*/  IMAD.MOV.U32 R13, RZ, RZ, R72 ;  /* 0x000000ffff0d7224 */ /* 0x000fe400078e0048 */
[----:B------:R-:W-:-:S07]  /*2d710*/  IMAD.MOV.U32 R6, RZ, RZ, R14 ;  /* 0x000000ffff067224 */ /* 0x000fce00078e000e */
[----:B------:R-:W-:Y:S05]  /*2d720*/  WARPSYNC.COLLECTIVE R15, `(.L_x_2064) ;  /* 0x000000000f087348 */ /* 0x000fea0003c00000 */
[----:B------:R0:W1:Y:S02]  /*2d730*/  SHFL.IDX P6, R14, R13, R12, R11 ;  /* 0x0000000c0d0e7389 */ /* 0x00006400000c000b */
[----:B01----:R-:W-:Y:S01]  /*2d740*/  ENDCOLLECTIVE ;  /* 0x000000000000791b */ /* 0x003fe20003800000 */
.L_x_2064:
[----:B------:R-:W-:Y:S02]  /*2d750*/  IMAD.MOV.U32 R13, RZ, RZ, R3 ;  /* 0x000000ffff0d7224 */ /* 0x000fe400078e0003 */
[----:B------:R-:W-:-:S07]  /*2d760*/  IMAD.MOV.U32 R9, RZ, RZ, R14 ;  /* 0x000000ffff097224 */ /* 0x000fce00078e000e */
[----:B------:R-:W-:Y:S05]  /*2d770*/  WARPSYNC.COLLECTIVE R15, `(.L_x_2065) ;  /* 0x000000000f087348 */ /* 0x000fea0003c00000 */
[----:B------:R0:W1:Y:S02]  /*2d780*/  SHFL.IDX P6, R14, R13, R12, R11 ;  /* 0x0000000c0d0e7389 */ /* 0x00006400000c000b */
[----:B01----:R-:W-:Y:S01]  /*2d790*/  ENDCOLLECTIVE ;  /* 0x000000000000791b */ /* 0x003fe20003800000 */
.L_x_2065:
[----:B------:R-:W-:Y:S05]  /*2d7a0*/  BRA `(.L_x_2066) ;  /* 0xfffffe1c00587947 */ /* 0x000fea000383ffff */
.L_x_1716:
        /* <DEDUP_REMOVED lines=8> */
.L_x_2068:
[----:B------:R-:W-:Y:S05]  /*2d830*/  BSYNC B1 ;  /* 0x0000000000017941 */ /* 0x000fea0003800000 */
.L_x_2067:
        /* <DEDUP_REMOVED lines=8> */
.L_x_2069:
[----:B------:R-:W-:Y:S02]  /*2d8c0*/  IMAD.MOV.U32 R13, RZ, RZ, R72 ;  /* 0x000000ffff0d7224 */ /* 0x000fe400078e0048 */
[----:B------:R-:W-:-:S07]  /*2d8d0*/  IMAD.MOV.U32 R20, RZ, RZ, R14 ;  /* 0x000000ffff147224 */ /* 0x000fce00078e000e */
[----:B------:R-:W-:Y:S05]  /*2d8e0*/  WARPSYNC.COLLECTIVE R15, `(.L_x_2070) ;  /* 0x000000000f087348 */ /* 0x000fea0003c00000 */
[----:B------:R0:W1:Y:S02]  /*2d8f0*/  SHFL.IDX P6, R14, R13, R12, R11 ;  /* 0x0000000c0d0e7389 */ /* 0x00006400000c000b */
[----:B01----:R-:W-:Y:S01]  /*2d900*/  ENDCOLLECTIVE ;  /* 0x000000000000791b */ /* 0x003fe20003800000 */
.L_x_2070:
[----:B------:R-:W-:Y:S02]  /*2d910*/  IMAD.MOV.U32 R13, RZ, RZ, R3 ;  /* 0x000000ffff0d7224 */ /* 0x000fe400078e0003 */
[----:B------:R-:W-:-:S07]  /*2d920*/  IMAD.MOV.U32 R77, RZ, RZ, R14 ;  /* 0x000000ffff4d7224 */ /* 0x000fce00078e000e */
[----:B------:R-:W-:Y:S05]  /*2d930*/  WARPSYNC.COLLECTIVE R15, `(.L_x_2071) ;  /* 0x000000000f087348 */ /* 0x000fea0003c00000 */
[----:B------:R0:W1:Y:S02]  /*2d940*/  SHFL.IDX P6, R14, R13, R12, R11 ;  /* 0x0000000c0d0e7389 */ /* 0x00006400000c000b */
[----:B01----:R-:W-:Y:S01]  /*2d950*/  ENDCOLLECTIVE ;  /* 0x000000000000791b */ /* 0x003fe20003800000 */
.L_x_2071:
[----:B------:R-:W-:Y:S01]  /*2d960*/  MOV R3, R14 ;  /* 0x0000000e00037202 */ /* 0x000fe20000000f00 */
[----:B------:R-:W-:Y:S06]  /*2d970*/  BRA `(.L_x_2072) ;  /* 0xfffffe2000007947 */ /* 0x000fec000383ffff */
.L_x_1720:
[----:B---3--:R3:W4:Y:S02]  /*2d980*/  SYNCS.PHASECHK.TRANS64.TRYWAIT P0, [R17+URZ+0x30800], R0 ;  /* 0x03080000110075a7 */ /* 0x008724000800017f */
[----:B----4-:R-:W-:Y:S05]  /*2d990*/  @!P0 NANOSLEEP.SYNCS 0x989680 ;  /* 0x009896800000895d */ /* 0x010fea0003900000 */
[----:B------:R-:W4:Y:S02]  /*2d9a0*/  @!P0 SYNCS.PHASECHK.TRANS64 P0, [R17+URZ+0x30800], R0 ;  /* 0x03080000110085a7 */ /* 0x000f24000800007f */
[----:B----4-:R-:W-:Y:S05]  /*2d9b0*/  @!P0 BRA `(.L_x_1720) ;  /* 0xfffffffc00f08947 */ /* 0x010fea000383ffff */
[----:B------:R-:W-:Y:S05]  /*2d9c0*/  BRA `(.L_x_2073) ;  /* 0xfffffe2000a87947 */ /* 0x000fea000383ffff */
.L_x_1738:
[----:B-1----:R1:W3:Y:S02]  /*2d9d0*/  SYNCS.PHASECHK.TRANS64.TRYWAIT P1, [R0+URZ+0x30830], R5 ;  /* 0x03083005000075a7 */ /* 0x0022e4000802017f */
[----:B---3--:R-:W-:Y:S05]  /*2d9e0*/  @!P1 NANOSLEEP.SYNCS 0x989680 ;  /* 0x009896800000995d */ /* 0x008fea0003900000 */
[----:B------:R-:W3:Y:S02]  /*2d9f0*/  @!P1 SYNCS.PHASECHK.TRANS64 P1, [R0+URZ+0x30830], R5 ;  /* 0x03083005000095a7 */ /* 0x000ee4000802007f */
[----:B---3--:R-:W-:Y:S05]  /*2da00*/  @!P1 BRA `(.L_x_1738) ;  /* 0xfffffffc00f09947 */ /* 0x008fea000383ffff */
[----:B------:R-:W-:Y:S05]  /*2da10*/  BRA `(.L_x_1737) ;  /* 0xfffffe5800b87947 */ /* 0x000fea000383ffff */
.L_x_1759:
[----:B-1----:R1:W2:Y:S02]  /*2da20*/  SYNCS.PHASECHK.TRANS64.TRYWAIT P1, [R223+URZ+0x30830], R152 ;  /* 0x03083098df0075a7 */ /* 0x0022a4000802017f */
[----:B--2---:R-:W-:Y:S05]  /*2da30*/  @!P1 NANOSLEEP.SYNCS 0x989680 ;  /* 0x009896800000995d */ /* 0x004fea0003900000 */
[----:B------:R-:W2:Y:S02]  /*2da40*/  @!P1 SYNCS.PHASECHK.TRANS64 P1, [R223+URZ+0x30830], R152 ;  /* 0x03083098df0095a7 */ /* 0x000ea4000802007f */
[----:B--2---:R-:W-:Y:S05]  /*2da50*/  @!P1 BRA `(.L_x_1759) ;  /* 0xfffffffc00f09947 */ /* 0x004fea000383ffff */
[----:B------:R-:W-:Y:S05]  /*2da60*/  BRA `(.L_x_1758) ;  /* 0xfffffe8400407947 */ /* 0x000fea000383ffff */
.L_x_1764:
[----:B-1----:R1:W2:Y:S02]  /*2da70*/  SYNCS.PHASECHK.TRANS64.TRYWAIT P1, [R218+URZ+0x30850], R0 ;  /* 0x03085000da0075a7 */ /* 0x0022a4000802017f */
[----:B--2---:R-:W-:Y:S05]  /*2da80*/  @!P1 NANOSLEEP.SYNCS 0x989680 ;  /* 0x009896800000995d */ /* 0x004fea0003900000 */
[----:B------:R-:W2:Y:S02]  /*2da90*/  @!P1 SYNCS.PHASECHK.TRANS64 P1, [R218+URZ+0x30850], R0 ;  /* 0x03085000da0095a7 */ /* 0x000ea4000802007f */
[----:B--2---:R-:W-:Y:S05]  /*2daa0*/  @!P1 BRA `(.L_x_1764) ;  /* 0xfffffffc00f09947 */ /* 0x004fea000383ffff */
[----:B------:R-:W-:Y:S05]  /*2dab0*/  BRA `(.L_x_1763) ;  /* 0xfffffe9400bc7947 */ /* 0x000fea000383ffff */
.L_x_1787:
[----:B-1----:R1:W2:Y:S02]  /*2dac0*/  SYNCS.PHASECHK.TRANS64.TRYWAIT P1, [R222+URZ+0x30830], R4 ;  /* 0x03083004de0075a7 */ /* 0x0022a4000802017f */
[----:B--2---:R-:W-:Y:S05]  /*2dad0*/  @!P1 NANOSLEEP.SYNCS 0x989680 ;  /* 0x009896800000995d */ /* 0x004fea0003900000 */
[----:B------:R-:W2:Y:S02]  /*2dae0*/  @!P1 SYNCS.PHASECHK.TRANS64 P1, [R222+URZ+0x30830], R4 ;  /* 0x03083004de0095a7 */ /* 0x000ea4000802007f */
[----:B--2---:R-:W-:Y:S05]  /*2daf0*/  @!P1 BRA `(.L_x_1787) ;  /* 0xfffffffc00f09947 */ /* 0x004fea000383ffff */
[----:B------:R-:W-:Y:S05]  /*2db00*/  BRA `(.L_x_1786) ;  /* 0xfffffeb400647947 */ /* 0x000fea000383ffff */
.L_x_1792:
[----:B-1----:R1:W2:Y:S02]  /*2db10*/  SYNCS.PHASECHK.TRANS64.TRYWAIT P1, [R8+URZ+0x30850], R0 ;  /* 0x03085000080075a7 */ /* 0x0022a4000802017f */
[----:B--2---:R-:W-:Y:S05]  /*2db20*/  @!P1 NANOSLEEP.SYNCS 0x989680 ;  /* 0x009896800000995d */ /* 0x004fea0003900000 */
[----:B------:R-:W2:Y:S02]  /*2db30*/  @!P1 SYNCS.PHASECHK.TRANS64 P1, [R8+URZ+0x30850], R0 ;  /* 0x03085000080095a7 */ /* 0x000ea4000802007f */
[----:B--2---:R-:W-:Y:S05]  /*2db40*/  @!P1 BRA `(.L_x_1792) ;  /* 0xfffffffc00f09947 */ /* 0x004fea000383ffff */
[----:B------:R-:W-:Y:S05]  /*2db50*/  BRA `(.L_x_1791) ;  /* 0xfffffec400e87947 */ /* 0x000fea000383ffff */
.L_x_1802:
[----:B-1----:R1:W2:Y:S02]  /*2db60*/  SYNCS.PHASECHK.TRANS64.TRYWAIT P1, [R223+URZ+0x30830], R4 ;  /* 0x03083004df0075a7 */ /* 0x0022a4000802017f */
[----:B--2---:R-:W-:Y:S05]  /*2db70*/  @!P1 NANOSLEEP.SYNCS 0x989680 ;  /* 0x009896800000995d */ /* 0x004fea0003900000 */
[----:B------:R-:W2:Y:S02]  /*2db80*/  @!P1 SYNCS.PHASECHK.TRANS64 P1, [R223+URZ+0x30830], R4 ;  /* 0x03083004df0095a7 */ /* 0x000ea4000802007f */
[----:B--2---:R-:W-:Y:S05]  /*2db90*/  @!P1 BRA `(.L_x_1802) ;  /* 0xfffffffc00f09947 */ /* 0x004fea000383ffff */
[----:B------:R-:W-:Y:S05]  /*2dba0*/  BRA `(.L_x_1801) ;  /* 0xfffffed400b87947 */ /* 0x000fea000383ffff */
.L_x_1807:
[----:B-1----:R1:W2:Y:S02]  /*2dbb0*/  SYNCS.PHASECHK.TRANS64.TRYWAIT P1, [R222+URZ+0x30850], R0 ;  /* 0x03085000de0075a7 */ /* 0x0022a4000802017f */
[----:B--2---:R-:W-:Y:S05]  /*2dbc0*/  @!P1 NANOSLEEP.SYNCS 0x989680 ;  /* 0x009896800000995d */ /* 0x004fea0003900000 */
[----:B------:R-:W2:Y:S02]  /*2dbd0*/  @!P1 SYNCS.PHASECHK.TRANS64 P1, [R222+URZ+0x30850], R0 ;  /* 0x03085000de0095a7 */ /* 0x000ea4000802007f */
[----:B--2---:R-:W-:Y:S05]  /*2dbe0*/  @!P1 BRA `(.L_x_1807) ;  /* 0xfffffffc00f09947 */ /* 0x004fea000383ffff */
[----:B------:R-:W-:Y:S05]  /*2dbf0*/  BRA `(.L_x_1806) ;  /* 0xfffffee8003c7947 */ /* 0x000fea000383ffff */
.L_x_1823:
[----:B--2---:R2:W3:Y:S02]  /*2dc00*/  SYNCS.PHASECHK.TRANS64.TRYWAIT P1, [R3+URZ+0x30850], R0 ;  /* 0x03085000030075a7 */ /* 0x0044e4000802017f */
[----:B---3--:R-:W-:Y:S05]  /*2dc10*/  @!P1 NANOSLEEP.SYNCS 0x989680 ;  /* 0x009896800000995d */ /* 0x008fea0003900000 */
[----:B------:R-:W3:Y:S02]  /*2dc20*/  @!P1 SYNCS.PHASECHK.TRANS64 P1, [R3+URZ+0x30850], R0 ;  /* 0x03085000030095a7 */ /* 0x000ee4000802007f */
[----:B---3--:R-:W-:Y:S05]  /*2dc30*/  @!P1 BRA `(.L_x_1823) ;  /* 0xfffffffc00f09947 */ /* 0x008fea000383ffff */
[----:B------:R-:W-:Y:S05]  /*2dc40*/  BRA `(.L_x_1822) ;  /* 0xffffff0800dc7947 */ /* 0x000fea000383ffff */
.L_x_1873:
[----:B------:R-:W0:Y:S01]  /*2dc50*/  S2R R12, SR_TID.X ;  /* 0x00000000000c7919 */ /* 0x000e220000002100 */
[----:B------:R-:W-:Y:S01]  /*2dc60*/  BSSY B1, `(.L_x_2074) ;  /* 0x000000a000017945 */ /* 0x000fe20003800000 */
[----:B------:R-:W-:Y:S02]  /*2dc70*/  IMAD.MOV.U32 R11, RZ, RZ, 0x1f ;  /* 0x0000001fff0b7424 */ /* 0x000fe400078e00ff */
[----:B------:R-:W-:Y:S01]  /*2dc80*/  IMAD.MOV.U32 R15, RZ, RZ, -0x1 ;  /* 0xffffffffff0f7424 */ /* 0x000fe200078e00ff */
[----:B0-----:R-:W-:-:S04]  /*2dc90*/  SHF.R.U32.HI R12, RZ, 0x5, R12 ;  /* 0x00000005ff0c7819 */ /* 0x001fc8000001160c */
[----:B------:R-:W-:-:S05]  /*2dca0*/  LOP3.LUT R12, R12, 0x3, RZ, 0xc0, !PT ;  /* 0x000000030c0c7812 */ /* 0x000fca00078ec0ff */
[----:B------:R-:W-:Y:S02]  /*2dcb0*/  IMAD.MOV.U32 R13, RZ, RZ, R12 ;  /* 0x000000ffff0d7224 */ /* 0x000fe400078e000c */
[----:B------:R-:W-:-:S07]  /*2dcc0*/  IMAD.MOV.U32 R12, RZ, RZ, RZ ;  /* 0x000000ffff0c7224 */ /* 0x000fce00078e00ff */
[----:B------:R-:W-:Y:S05]  /*2dcd0*/  WARPSYNC.COLLECTIVE R15, `(.L_x_2075) ;  /* 0x000000000f087348 */ /* 0x000fea0003c00000 */
[----:B------:R0:W1:Y:S02]  /*2dce0*/  SHFL.IDX P6, R14, R13, R12, R11 ;  /* 0x0000000c0d0e7389 */ /* 0x00006400000c000b */
[----:B01----:R-:W-:Y:S01]  /*2dcf0*/  ENDCOLLECTIVE ;  /* 0x000000000000791b */ /* 0x003fe20003800000 */
.L_x_2075:
[----:B------:R-:W-:Y:S05]  /*2dd00*/  BSYNC B1 ;  /* 0x0000000000017941 */ /* 0x000fea0003800000 */
.L_x_2074:
[----:B------:R-:W-:Y:S05]  /*2dd10*/  BRA `(.L_x_2076) ;  /* 0xffffff7c009c7947 */ /* 0x000fea000383ffff */
.L_x_1875:
[----:B------:R-:W-:Y:S01]  /*2dd20*/  BSSY B1, `(.L_x_2077) ;  /* 0x0000006000017945 */ /* 0x000fe20003800000 */
[----:B------:R-:W-:-:S07]  /*2dd30*/  IMAD.MOV.U32 R15, RZ, RZ, -0x1 ;  /* 0xffffffffff0f7424 */ /* 0x000fce00078e00ff */
[----:B0-----:R-:W-:Y:S05]  /*2dd40*/  WARPSYNC.COLLECTIVE R15, `(.L_x_2078) ;  /* 0x000000000f0c7348 */ /* 0x001fea0003c00000 */
[----:B------:R-:W-:Y:S02]  /*2dd50*/  ELECT P6, UR62, PT ;  /* 0x00000000003e782f */ /* 0x000fe400038c0000 */
[----:B------:R-:W-:Y:S01]  /*2dd60*/  MOV R14, UR62 ;  /* 0x0000003e000e7c02 */ /* 0x000fe20008000f00 */
[----:B0-----:R-:W-:Y:S10]  /*2dd70*/  ENDCOLLECTIVE ;  /* 0x000000000000791b */ /* 0x001ff40003800000 */
.L_x_2078:
[----:B------:R-:W-:Y:S05]  /*2dd80*/  BSYNC B1 ;  /* 0x0000000000017941 */ /* 0x000fea0003800000 */
.L_x_2077:
[----:B------:R-:W-:Y:S05]  /*2dd90*/  BRA `(.L_x_1874) ;  /* 0xffffff7c00947947 */ /* 0x000fea000383ffff */
.L_x_1877:
[----:B0-----:R0:W1:Y:S02]  /*2dda0*/  SYNCS.PHASECHK.TRANS64.TRYWAIT P0, [R17+URZ+0x30820], R8 ;  /* 0x03082008110075a7 */ /* 0x001064000800017f */
[----:B-1----:R-:W-:Y:S05]  /*2ddb0*/  @!P0 NANOSLEEP.SYNCS 0x989680 ;  /* 0x009896800000895d */ /* 0x002fea0003900000 */
[----:B------:R-:W1:Y:S02]  /*2ddc0*/  @!P0 SYNCS.PHASECHK.TRANS64 P0, [R17+URZ+0x30820], R8 ;  /* 0x03082008110085a7 */ /* 0x000e64000800007f */
[----:B-1----:R-:W-:Y:S05]  /*2ddd0*/  @!P0 BRA `(.L_x_1877) ;  /* 0xfffffffc00f08947 */ /* 0x002fea000383ffff */
[----:B------:R-:W-:Y:S05]  /*2dde0*/  BRA `(.L_x_2079) ;  /* 0xffffff7c00a47947 */ /* 0x000fea000383ffff */
.L_x_1881:
[----:B-1----:R1:W2:Y:S02]  /*2ddf0*/  SYNCS.PHASECHK.TRANS64.TRYWAIT P0, [R12+URZ+0x308a0], R11 ;  /* 0x0308a00b0c0075a7 */ /* 0x0022a4000800017f */
[----:B--2---:R-:W-:Y:S05]  /*2de00*/  @!P0 NANOSLEEP.SYNCS 0x989680 ;  /* 0x009896800000895d */ /* 0x004fea0003900000 */
[----:B------:R-:W2:Y:S02]  /*2de10*/  @!P0 SYNCS.PHASECHK.TRANS64 P0, [R12+URZ+0x308a0], R11 ;  /* 0x0308a00b0c0085a7 */ /* 0x000ea4000800007f */
[----:B--2---:R-:W-:Y:S05]  /*2de20*/  @!P0 BRA `(.L_x_1881) ;  /* 0xfffffffc00f08947 */ /* 0x004fea000383ffff */
[----:B------:R-:W-:Y:S05]  /*2de30*/  BRA `(.L_x_2080) ;  /* 0xffffff7c00bc7947 */ /* 0x000fea000383ffff */
.L_x_1889:
[----:B0-----:R0:W2:Y:S02]  /*2de40*/  SYNCS.PHASECHK.TRANS64.TRYWAIT P0, [R12+URZ+0x308c0], R11 ;  /* 0x0308c00b0c0075a7 */ /* 0x0010a4000800017f */
[----:B--2---:R-:W-:Y:S05]  /*2de50*/  @!P0 NANOSLEEP.SYNCS 0x989680 ;  /* 0x009896800000895d */ /* 0x004fea0003900000 */
[----:B------:R-:W2:Y:S02]  /*2de60*/  @!P0 SYNCS.PHASECHK.TRANS64 P0, [R12+URZ+0x308c0], R11 ;  /* 0x0308c00b0c0085a7 */ /* 0x000ea4000800007f */
[----:B--2---:R-:W-:Y:S05]  /*2de70*/  @!P0 BRA `(.L_x_1889) ;  /* 0xfffffffc00f08947 */ /* 0x004fea000383ffff */
[----:B------:R-:W-:Y:S05]  /*2de80*/  BRA `(.L_x_2081) ;  /* 0xffffff8000fc7947 */ /* 0x000fea000383ffff */
.L_x_1899:
[----:B0-----:R0:W1:Y:S02]  /*2de90*/  SYNCS.PHASECHK.TRANS64.TRYWAIT P1, [R7+URZ+0x308a0], R3 ;  /* 0x0308a003070075a7 */ /* 0x001064000802017f */
[----:B-1----:R-:W-:Y:S05]  /*2dea0*/  @!P1 NANOSLEEP.SYNCS 0x989680 ;  /* 0x009896800000995d */ /* 0x002fea0003900000 */
[----:B------:R-:W1:Y:S02]  /*2deb0*/  @!P1 SYNCS.PHASECHK.TRANS64 P1, [R7+URZ+0x308a0], R3 ;  /* 0x0308a003070095a7 */ /* 0x000e64000802007f */
[----:B-1----:R-:W-:Y:S05]  /*2dec0*/  @!P1 BRA `(.L_x_1899) ;  /* 0xfffffffc00f09947 */ /* 0x002fea000383ffff */
[----:B------:R-:W-:Y:S05]  /*2ded0*/  BRA `(.L_x_2082) ;  /* 0xffffff8800707947 */ /* 0x000fea000383ffff */
.L_x_1907:
[----:B-1----:R1:W2:Y:S02]  /*2dee0*/  SYNCS.PHASECHK.TRANS64.TRYWAIT P1, [R7+URZ+0x308c0], R3 ;  /* 0x0308c003070075a7 */ /* 0x0022a4000802017f */
[----:B--2---:R-:W-:Y:S05]  /*2def0*/  @!P1 NANOSLEEP.SYNCS 0x989680 ;  /* 0x009896800000995d */ /* 0x004fea0003900000 */
[----:B------:R-:W2:Y:S02]  /*2df00*/  @!P1 SYNCS.PHASECHK.TRANS64 P1, [R7+URZ+0x308c0], R3 ;  /* 0x0308c003070095a7 */ /* 0x000ea4000802007f */
[----:B--2---:R-:W-:Y:S05]  /*2df10*/  @!P1 BRA `(.L_x_1907) ;  /* 0xfffffffc00f09947 */ /* 0x004fea000383ffff */
[----:B------:R-:W-:Y:S05]  /*2df20*/  BRA `(.L_x_2083) ;  /* 0xffffff8c00a87947 */ /* 0x000fea000383ffff */
.L_x_1933:
[----:B------:R-:W0:Y:S01]  /*2df30*/  S2R R8, SR_TID.X ;  /* 0x0000000000087919 */ /* 0x000e220000002100 */
[----:B------:R-:W-:Y:S01]  /*2df40*/  BSSY B0, `(.L_x_2084) ;  /* 0x000000a000007945 */ /* 0x000fe20003800000 */
[----:B------:R-:W-:Y:S02]  /*2df50*/  IMAD.MOV.U32 R12, RZ, RZ, RZ ;  /* 0x000000ffff0c7224 */ /* 0x000fe400078e00ff */
[----:B------:R-:W-:Y:S02]  /*2df60*/  IMAD.MOV.U32 R11, RZ, RZ, 0x1f ;  /* 0x0000001fff0b7424 */ /* 0x000fe400078e00ff */
[----:B------:R-:W-:Y:S01]  /*2df70*/  IMAD.MOV.U32 R15, RZ, RZ, -0x1 ;  /* 0xffffffffff0f7424 */ /* 0x000fe200078e00ff */
[----:B0-----:R-:W-:-:S04]  /*2df80*/  SHF.R.U32.HI R8, RZ, 0x5, R8 ;  /* 0x00000005ff087819 */ /* 0x001fc80000011608 */
[----:B------:R-:W-:-:S04]  /*2df90*/  LOP3.LUT R8, R8, 0x3, RZ, 0xc0, !PT ;  /* 0x0000000308087812 */ /* 0x000fc800078ec0ff */
[----:B------:R-:W-:-:S07]  /*2dfa0*/  MOV R13, R8 ;  /* 0x00000008000d7202 */ /* 0x000fce0000000f00 */
[----:B-----5:R-:W-:Y:S05]  /*2dfb0*/  WARPSYNC.COLLECTIVE R15, `(.L_x_2085) ;  /* 0x000000000f087348 */ /* 0x020fea0003c00000 */
[----:B------:R0:W1:Y:S02]  /*2dfc0*/  SHFL.IDX P6, R14, R13, R12, R11 ;  /* 0x0000000c0d0e7389 */ /* 0x00006400000c000b */
[----:B01---5:R-:W-:Y:S01]  /*2dfd0*/  ENDCOLLECTIVE ;  /* 0x000000000000791b */ /* 0x023fe20003800000 */
.L_x_2085:
[----:B------:R-:W-:Y:S05]  /*2dfe0*/  BSYNC B0 ;  /* 0x0000000000007941 */ /* 0x000fea0003800000 */
.L_x_2084:
[----:B------:R-:W-:Y:S05]  /*2dff0*/  BRA `(.L_x_2086) ;  /* 0xffffffa000ac7947 */ /* 0x000fea000383ffff */
.L_x_1936:
[----:B0-----:R0:W1:Y:S02]  /*2e000*/  SYNCS.PHASECHK.TRANS64.TRYWAIT P0, [R4+URZ+0x30840], R2 ;  /* 0x03084002040075a7 */ /* 0x001064000800017f */
[----:B-1----:R-:W-:Y:S05]  /*2e010*/  @!P0 NANOSLEEP.SYNCS 0x989680 ;  /* 0x009896800000895d */ /* 0x002fea0003900000 */
[----:B------:R-:W1:Y:S02]  /*2e020*/  @!P0 SYNCS.PHASECHK.TRANS64 P0, [R4+URZ+0x30840], R2 ;  /* 0x03084002040085a7 */ /* 0x000e64000800007f */
[----:B-1----:R-:W-:Y:S05]  /*2e030*/  @!P0 BRA `(.L_x_1936) ;  /* 0xfffffffc00f08947 */ /* 0x002fea000383ffff */
[----:B------:R-:W-:Y:S05]  /*2e040*/  BRA `(.L_x_2087) ;  /* 0xffffffa400007947 */ /* 0x000fea000383ffff */
.L_x_1937:
        /* <DEDUP_REMOVED lines=8> */
.L_x_2089:
[----:B------:R-:W-:Y:S05]  /*2e0d0*/  BSYNC B0 ;  /* 0x0000000000007941 */ /* 0x000fea0003800000 */
.L_x_2088:
[----:B------:R-:W-:Y:S01]  /*2e0e0*/  IMAD.MOV.U32 R13, RZ, RZ, R0 ;  /* 0x000000ffff0d7224 */ /* 0x000fe200078e0000 */
[----:B------:R-:W-:Y:S01]  /*2e0f0*/  MOV R15, 0xffffffff ;  /* 0xffffffff000f7802 */ /* 0x000fe20000000f00 */
[----:B------:R-:W-:Y:S02]  /*2e100*/  IMAD.MOV.U32 R12, RZ, RZ, RZ ;  /* 0x000000ffff0c7224 */ /* 0x000fe400078e00ff */
[----:B------:R-:W-:Y:S02]  /*2e110*/  IMAD.MOV.U32 R11, RZ, RZ, 0x181f ;  /* 0x0000181fff0b7424 */ /* 0x000fe400078e00ff */
[----:B------:R-:W-:Y:S02]  /*2e120*/  IMAD.MOV.U32 R2, RZ, RZ, R14 ;  /* 0x000000ffff027224 */ /* 0x000fe400078e000e */
[----:B------:R-:W-:-:S07]  /*2e130*/  @P0 IMAD R9, R7, 0x2, R17 ;  /* 0x0000000207090824 */ /* 0x000fce00078e0211 */
[----:B------:R-:W-:Y:S05]  /*2e140*/  WARPSYNC.COLLECTIVE R15, `(.L_x_2090) ;  /* 0x000000000f087348 */ /* 0x000fea0003c00000 */
[----:B------:R0:W1:Y:S02]  /*2e150*/  SHFL.IDX P6, R14, R13, R12, R11 ;  /* 0x0000000c0d0e7389 */ /* 0x00006400000c000b */
[----:B01----:R-:W-:Y:S01]  /*2e160*/  ENDCOLLECTIVE ;  /* 0x000000000000791b */ /* 0x003fe20003800000 */
.L_x_2090:
[----:B------:R-:W-:Y:S02]  /*2e170*/  IMAD.MOV.U32 R13, RZ, RZ, R6 ;  /* 0x000000ffff0d7224 */ /* 0x000fe400078e0006 */
[----:B------:R-:W-:Y:S02]  /*2e180*/  IMAD.MOV.U32 R12, RZ, RZ, 0x1 ;  /* 0x00000001ff0c7424 */ /* 0x000fe400078e00ff */
[----:B------:R-:W-:-:S07]  /*2e190*/  IMAD.MOV.U32 R3, RZ, RZ, R14 ;  /* 0x000000ffff037224 */ /* 0x000fce00078e000e */
[----:B------:R-:W-:Y:S05]  /*2e1a0*/  WARPSYNC.COLLECTIVE R15, `(.L_x_2091) ;  /* 0x000000000f087348 */ /* 0x000fea0003c00000 */
[----:B------:R0:W1:Y:S02]  /*2e1b0*/  SHFL.IDX P6, R14, R13, R12, R11 ;  /* 0x0000000c0d0e7389 */ /* 0x00006400000c000b */
[----:B01----:R-:W-:Y:S01]  /*2e1c0*/  ENDCOLLECTIVE ;  /* 0x000000000000791b */ /* 0x003fe20003800000 */
.L_x_2091:
[----:B------:R-:W-:-:S05]  /*2e1d0*/  @P0 LEA R3, P1, R36, R3, 0x1 ;  /* 0x0000000324030211 */ /* 0x000fca00078208ff */
[----:B------:R-:W-:-:S05]  /*2e1e0*/  @P0 IMAD.X R2, RZ, RZ, R2, P1 ;  /* 0x000000ffff020224 */ /* 0x000fca00008e0602 */
[----:B------:R-:W-:Y:S01]  /*2e1f0*/  @P0 LOP3.LUT R3, R3, R2, RZ, 0x3c, !PT ;  /* 0x0000000203030212 */ /* 0x000fe200078e3cff */
[----:B------:R-:W-:-:S03]  /*2e200*/  IMAD.MOV.U32 R13, RZ, RZ, R0 ;  /* 0x000000ffff0d7224 */ /* 0x000fc600078e0000 */
[----:B------:R-:W-:-:S04]  /*2e210*/  @P0 LOP3.LUT R2, R3, R2, RZ, 0x3c, !PT ;  /* 0x0000000203020212 */ /* 0x000fc800078e3cff */
[----:B------:R-:W-:Y:S02]  /*2e220*/  @P0 LOP3.LUT R3, R3, R2, RZ, 0x3c, !PT ;  /* 0x0000000203030212 */ /* 0x000fe400078e3cff */
[----:B------:R-:W-:-:S07]  /*2e230*/  MOV R8, R14 ;  /* 0x0000000e00087202 */ /* 0x000fce0000000f00 */
[----:B------:R-:W-:Y:S05]  /*2e240*/  WARPSYNC.COLLECTIVE R15, `(.L_x_2092) ;  /* 0x000000000f087348 */ /* 0x000fea0003c00000 */
[----:B------:R0:W1:Y:S02]  /*2e250*/  SHFL.IDX P6, R14, R13, R12, R11 ;  /* 0x0000000c0d0e7389 */ /* 0x00006400000c000b */
[----:B01----:R-:W-:Y:S01]  /*2e260*/  ENDCOLLECTIVE ;  /* 0x000000000000791b */ /* 0x003fe20003800000 */
.L_x_2092:
[----:B------:R-:W-:Y:S01]  /*2e270*/  @!PT LDS RZ, [RZ] ;  /* 0x00000000fffff984 */ /* 0x000fe20000000800 */
[----:B------:R-:W-:Y:S01]  /*2e280*/  @!PT LDS RZ, [RZ] ;  /* 0x00000000fffff984 */ /* 0x000fe20000000800 */
[----:B------:R-:W-:Y:S01]  /*2e290*/  @!PT LDS RZ, [RZ] ;  /* 0x00000000fffff984 */ /* 0x000fe20000000800 */
[----:B------:R-:W-:Y:S04]  /*2e2a0*/  @P0 LDGSTS.E.BYPASS.LTC128B.128 [R9+0x20400], desc[UR60][R2.64], !P5 ;  /* 0x2040000002090fae */ /* 0x000fe8000e901d7c */
[----:B------:R-:W-:Y:S04]  /*2e2b0*/  @P0 LDGSTS.E.BYPASS.LTC128B.128 [R9+0x22400], desc[UR60][R2.64+0x80], !P4 ;  /* 0x2240008002090fae */ /* 0x000fe8000e101d7c */
[----:B------:R-:W-:Y:S01]  /*2e2c0*/  @P0 LDGSTS.E.BYPASS.LTC128B.128 [R9+0x24400], desc[UR60][R2.64+0x100], !P3 ;  /* 0x2440010002090fae */ /* 0x000fe2000d901d7c */
[----:B------:R-:W-:Y:S01]  /*2e2d0*/  IMAD.MOV.U32 R13, RZ, RZ, R6 ;  /* 0x000000ffff0d7224 */ /* 0x000fe200078e0006 */
[----:B------:R-:W-:-:S02]  /*2e2e0*/  MOV R12, 0x2 ;  /* 0x00000002000c7802 */ /* 0x000fc40000000f00 */
[----:B------:R0:W-:Y:S01]  /*2e2f0*/  @P0 LDGSTS.E.BYPASS.LTC128B.128 [R9+0x26400], desc[UR60][R2.64+0x180], !P2 ;  /* 0x2640018002090fae */ /* 0x0001e2000d101d7c */
[----:B------:R-:W-:Y:S01]  /*2e300*/  ISETP.GE.AND P0, PT, R5, 0x11, PT ;  /* 0x000000110500780c */ /* 0x000fe20003f06270 */
[----:B0-----:R-:W-:-:S12]  /*2e310*/  IMAD.MOV.U32 R2, RZ, RZ, R14 ;  /* 0x000000ffff027224 */ /* 0x001fd800078e000e */
[----:B------:R-:W-:Y:S05]  /*2e320*/  WARPSYNC.COLLECTIVE R15, `(.L_x_2093) ;  /* 0x000000000f087348 */ /* 0x000fea0003c00000 */
[----:B------:R0:W1:Y:S02]  /*2e330*/  SHFL.IDX P6, R14, R13, R12, R11 ;  /* 0x0000000c0d0e7389 */ /* 0x00006400000c000b */
[----:B01----:R-:W-:Y:S01]  /*2e340*/  ENDCOLLECTIVE ;  /* 0x000000000000791b */ /* 0x003fe20003800000 */
.L_x_2093:
        /* <DEDUP_REMOVED lines=16> */
.L_x_2094:
[----:B------:R-:W-:Y:S01]  /*2e450*/  @P0 IMAD R9, R7, 0x2, R17 ;  /* 0x0000000207090824 */ /* 0x000fe200078e0211 */
[----:B------:R-:W-:Y:S01]  /*2e460*/  MOV R13, R6 ;  /* 0x00000006000d7202 */ /* 0x000fe20000000f00 */
[----:B------:R-:W-:Y:S02]  /*2e470*/  IMAD.MOV.U32 R12, RZ, RZ, 0x3 ;  /* 0x00000003ff0c7424 */ /* 0x000fe400078e00ff */
[----:B------:R-:W-:-:S07]  /*2e480*/  IMAD.MOV.U32 R2, RZ, RZ, R14 ;  /* 0x000000ffff027224 */ /* 0x000fce00078e000e */
[----:B------:R-:W-:Y:S05]  /*2e490*/  WARPSYNC.COLLECTIVE R15, `(.L_x_2095) ;  /* 0x000000000f087348 */ /* 0x000fea0003c00000 */
[----:B------:R0:W1:Y:S02]  /*2e4a0*/  SHFL.IDX P6, R14, R13, R12, R11 ;  /* 0x0000000c0d0e7389 */ /* 0x00006400000c000b */
[----:B01----:R-:W-:Y:S01]  /*2e4b0*/  ENDCOLLECTIVE ;  /* 0x000000000000791b */ /* 0x003fe20003800000 */
.L_x_2095:
        /* <DEDUP_REMOVED lines=14> */
.L_x_2096:
[----:B------:R-:W-:Y:S01]  /*2e5a0*/  IMAD.MOV.U32 R0, RZ, RZ, R14 ;  /* 0x000000ffff007224 */ /* 0x000fe200078e000e */
[----:B------:R-:W-:Y:S06]  /*2e5b0*/  BRA `(.L_x_2097) ;  /* 0xffffffa000a87947 */ /* 0x000fec000383ffff */
.L_x_1942:
[----:B------:R-:W-:Y:S01]  /*2e5c0*/  IMAD.MOV.U32 R13, RZ, RZ, R0 ;  /* 0x000000ffff0d7224 */ /* 0x000fe200078e0000 */
[----:B------:R-:W-:Y:S01]  /*2e5d0*/  MOV R12, RZ ;  /* 0x000000ff000c7202 */ /* 0x000fe20000000f00 */
[----:B------:R-:W-:Y:S01]  /*2e5e0*/  IMAD.MOV.U32 R11, RZ, RZ, 0x181f ;  /* 0x0000181fff0b7424 */ /* 0x000fe200078e00ff */
[----:B------:R-:W-:Y:S01]  /*2e5f0*/  IADD3 R25, R8, R25, RZ ;  /* 0x0000001908197210 */ /* 0x000fe20007ffe0ff */
[----:B------:R-:W-:Y:S02]  /*2e600*/  IMAD.MOV.U32 R15, RZ, RZ, -0x1 ;  /* 0xffffffffff0f7424 */ /* 0x000fe400078e00ff */
[----:B------:R-:W-:-:S07]  /*2e610*/  IMAD R5, R31, R7, RZ ;  /* 0x000000071f057224 */ /* 0x000fce00078e02ff */
[----:B------:R-:W-:Y:S05]  /*2e620*/  WARPSYNC.COLLECTIVE R15, `(.L_x_2098) ;  /* 0x000000000f087348 */ /* 0x000fea0003c00000 */
[----:B------:R0:W1:Y:S02]  /*2e630*/  SHFL.IDX P6, R14, R13, R12, R11 ;  /* 0x0000000c0d0e7389 */ /* 0x00006400000c000b */
[----:B01----:R-:W-:Y:S01]  /*2e640*/  ENDCOLLECTIVE ;  /* 0x000000000000791b */ /* 0x003fe20003800000 */
.L_x_2098:
[----:B------:R-:W-:Y:S01]  /*2e650*/  ISETP.GE.AND P0, PT, R25, R5, PT ;  /* 0x000000051900720c */ /* 0x000fe20003f06270 */
[----:B------:R-:W-:Y:S02]  /*2e660*/  IMAD.MOV.U32 R13, RZ, RZ, R4 ;  /* 0x000000ffff0d7224 */ /* 0x000fe400078e0004 */
[----:B------:R-:W-:-:S10]  /*2e670*/  IMAD.MOV.U32 R2, RZ, RZ, R14 ;  /* 0x000000ffff027224 */ /* 0x000fd400078e000e */
[----:B------:R-:W-:Y:S05]  /*2e680*/  WARPSYNC.COLLECTIVE R15, `(.L_x_2099) ;  /* 0x000000000f087348 */ /* 0x000fea0003c00000 */
[----:B------:R0:W1:Y:S02]  /*2e690*/  SHFL.IDX P6, R14, R13, R12, R11 ;  /* 0x0000000c0d0e7389 */ /* 0x00006400000c000b */
[----:B01----:R-:W-:Y:S01]  /*2e6a0*/  ENDCOLLECTIVE ;  /* 0x000000000000791b */ /* 0x003fe20003800000 */
.L_x_2099:
[----:B------:R-:W-:Y:S02]  /*2e6b0*/  IMAD.MOV.U32 R13, RZ, RZ, R0 ;  /* 0x000000ffff0d7224 */ /* 0x000fe400078e0000 */
[----:B------:R-:W-:Y:S02]  /*2e6c0*/  IMAD.MOV.U32 R12, RZ, RZ, 0x1 ;  /* 0x00000001ff0c7424 */ /* 0x000fe400078e00ff */
[----:B------:R-:W-:-:S07]  /*2e6d0*/  IMAD.MOV.U32 R3, RZ, RZ, R14 ;  /* 0x000000ffff037224 */ /* 0x000fce00078e000e */
[----:B------:R-:W-:Y:S05]  /*2e6e0*/  WARPSYNC.COLLECTIVE R15, `(.L_x_2100) ;  /* 0x000000000f087348 */ /* 0x000fea0003c00000 */
[----:B------:R0:W1:Y:S02]  /*2e6f0*/  SHFL.IDX P6, R14, R13, R12, R11 ;  /* 0x0000000c0d0e7389 */ /* 0x00006400000c000b */
[----:B01----:R-:W-:Y:S01]  /*2e700*/  ENDCOLLECTIVE ;  /* 0x000000000000791b */ /* 0x003fe20003800000 */
.L_x_2100:
[----:B------:R-:W-:-:S05]  /*2e710*/  @!P0 LEA R6, P5, R36, R3, 0x1 ;  /* 0x0000000324068211 */ /* 0x000fca00078a08ff */
[----:B------:R-:W-:Y:S02]  /*2e720*/  @!P0 IMAD.X R3, RZ, RZ, R2, P5 ;  /* 0x000000ffff038224 */ /* 0x000fe400028e0602 */
[----:B------:R-:W-:Y:S02]  /*2e730*/  @!P0 IMAD.MOV.U32 R2, RZ, RZ, R6 ;  /* 0x000000ffff028224 */ /* 0x000fe400078e0006 */
[----:B------:R-:W-:Y:S02]  /*2e740*/  VIADD R6, R25, 0x10 ;  /* 0x0000001019067836 */ /* 0x000fe40000000000 */
[----:B------:R-:W-:Y:S01]  /*2e750*/  IMAD.MOV.U32 R13, RZ, RZ, R4 ;  /* 0x000000ffff0d7224 */ /* 0x000fe200078e0004 */
[----:B------:R-:W-:Y:S01]  /*2e760*/  @!PT LDS RZ, [RZ] ;  /* 0x00000000fffff984 */ /* 0x000fe20000000800 */
[----:B------:R-:W-:Y:S01]  /*2e770*/  @!PT LDS RZ, [RZ] ;  /* 0x00000000fffff984 */ /* 0x000fe20000000800 */
[----:B------:R-:W-:Y:S01]  /*2e780*/  @!PT LDS RZ, [RZ] ;  /* 0x00000000fffff984 */ /* 0x000fe20000000800 */
[----:B------:R-:W-:Y:S04]  /*2e790*/  @!P0 LDGSTS.E.BYPASS.LTC128B.128 [R34+0x10400], desc[UR60][R2.64], !P4 ;  /* 0x1040000002228fae */ /* 0x000fe8000e101d7c */
[----:B------:R-:W-:Y:S04]  /*2e7a0*/  @!P0 LDGSTS.E.BYPASS.LTC128B.128 [R34+0x14400], desc[UR60][R2.64+0x80], !P3 ;  /* 0x1440008002228fae */ /* 0x000fe8000d901d7c */
[----:B------:R-:W-:Y:S04]  /*2e7b0*/  @!P0 LDGSTS.E.BYPASS.LTC128B.128 [R34+0x18400], desc[UR60][R2.64+0x100], !P2 ;  /* 0x1840010002228fae */ /* 0x000fe8000d101d7c */
[----:B------:R0:W-:Y:S01]  /*2e7c0*/  @!P0 LDGSTS.E.BYPASS.LTC128B.128 [R34+0x1c400], desc[UR60][R2.64+0x180], !P1 ;  /* 0x1c40018002228fae */ /* 0x0001e2000c901d7c */
[----:B------:R-:W-:-:S02]  /*2e7d0*/  ISETP.GE.AND P0, PT, R6, R5, PT ;  /* 0x000000050600720c */ /* 0x000fc40003f06270 */
[----:B0-----:R-:W-:-:S11]  /*2e7e0*/  MOV R2, R14 ;  /* 0x0000000e00027202 */ /* 0x001fd60000000f00 */
[----:B------:R-:W-:Y:S05]  /*2e7f0*/  WARPSYNC.COLLECTIVE R15, `(.L_x_2101) ;  /* 0x000000000f087348 */ /* 0x000fea0003c00000 */
[----:B------:R0:W1:Y:S02]  /*2e800*/  SHFL.IDX P6, R14, R13, R12, R11 ;  /* 0x0000000c0d0e7389 */ /* 0x00006400000c000b */
[----:B01----:R-:W-:Y:S01]  /*2e810*/  ENDCOLLECTIVE ;  /* 0x000000000000791b */ /* 0x003fe20003800000 */
.L_x_2101:
[----:B------:R-:W-:Y:S02]  /*2e820*/  IMAD.MOV.U32 R13, RZ, RZ, R0 ;  /* 0x000000ffff0d7224 */ /* 0x000fe400078e0000 */
[----:B------:R-:W-:Y:S02]  /*2e830*/  IMAD.MOV.U32 R12, RZ, RZ, 0x2 ;  /* 0x00000002ff0c7424 */ /* 0x000fe400078e00ff */
[----:B------:R-:W-:-:S07]  /*2e840*/  IMAD.MOV.U32 R3, RZ, RZ, R14 ;  /* 0x000000ffff037224 */ /* 0x000fce00078e000e */
[----:B------:R-:W-:Y:S05]  /*2e850*/  WARPSYNC.COLLECTIVE R15, `(.L_x_2102) ;  /* 0x000000000f087348 */ /* 0x000fea0003c00000 */
[----:B------:R0:W1:Y:S02]  /*2e860*/  SHFL.IDX P6, R14, R13, R12, R11 ;  /* 0x0000000c0d0e7389 */ /* 0x00006400000c000b */
[----:B01----:R-:W-:Y:S01]  /*2e870*/  ENDCOLLECTIVE ;  /* 0x000000000000791b */ /* 0x003fe20003800000 */
.L_x_2102:
[----:B------:R-:W-:-:S05]  /*2e880*/  @!P0 LEA R6, P5, R36, R3, 0x1 ;  /* 0x0000000324068211 */ /* 0x000fca00078a08ff */
[----:B------:R-:W-:Y:S02]  /*2e890*/  @!P0 IMAD.X R7, RZ, RZ, R2, P5 ;  /* 0x000000ffff078224 */ /* 0x000fe400028e0602 */
[----:B------:R-:W-:Y:S01]  /*2e8a0*/  @!P0 IMAD.MOV.U32 R2, RZ, RZ, R6 ;  /* 0x000000ffff028224 */ /* 0x000fe200078e0006 */
[----:B------:R-:W-:Y:S01]  /*2e8b0*/  IADD3 R6, R25, 0x20, RZ ;  /* 0x0000002019067810 */ /* 0x000fe20007ffe0ff */
[----:B------:R-:W-:Y:S02]  /*2e8c0*/  @!P0 IMAD.MOV.U32 R3, RZ, RZ, R7 ;  /* 0x000000ffff038224 */ /* 0x000fe400078e0007 */
[----:B------:R-:W-:-:S03]  /*2e8d0*/  IMAD.MOV.U32 R13, RZ, RZ, R4 ;  /* 0x000000ffff0d7224 */ /* 0x000fc600078e0004 */
[----:B------:R-:W-:Y:S01]  /*2e8e0*/  @!PT LDS RZ, [RZ] ;  /* 0x00000000fffff984 */ /* 0x000fe20000000800 */
[----:B------:R-:W-:Y:S01]  /*2e8f0*/  @!PT LDS RZ, [RZ] ;  /* 0x00000000fffff984 */ /* 0x000fe20000000800 */
[----:B------:R-:W-:Y:S01]  /*2e900*/  @!PT LDS RZ, [RZ] ;  /* 0x00000000fffff984 */ /* 0x000fe20000000800 */
[----:B------:R-:W-:Y:S04]  /*2e910*/  @!P0 LDGSTS.E.BYPASS.LTC128B.128 [R34+0x10c00], desc[UR60][R2.64], !P4 ;  /* 0x10c0000002228fae */ /* 0x000fe8000e101d7c */
[----:B------:R-:W-:Y:S04]  /*2e920*/  @!P0 LDGSTS.E.BYPASS.LTC128B.128 [R34+0x14c00], desc[UR60][R2.64+0x80], !P3 ;  /* 0x14c0008002228fae */ /* 0x000fe8000d901d7c */
[----:B------:R-:W-:Y:S04]  /*2e930*/  @!P0 LDGSTS.E.BYPASS.LTC128B.128 [R34+0x18c00], desc[UR60][R2.64+0x100], !P2 ;  /* 0x18c0010002228fae */ /* 0x000fe8000d101d7c */
[----:B------:R0:W-:Y:S01]  /*2e940*/  @!P0 LDGSTS.E.BYPASS.LTC128B.128 [R34+0x1cc00], desc[UR60][R2.64+0x180], !P1 ;  /* 0x1cc0018002228fae */ /* 0x0001e2000c901d7c */
[----:B------:R-:W-:Y:S01]  /*2e950*/  ISETP.GE.AND P0, PT, R6, R5, PT ;  /* 0x000000050600720c */ /* 0x000fe20003f06270 */
[----:B0-----:R-:W-:-:S12]  /*2e960*/  IMAD.MOV.U32 R2, RZ, RZ, R14 ;  /* 0x000000ffff027224 */ /* 0x001fd800078e000e */
[----:B------:R-:W-:Y:S05]  /*2e970*/  WARPSYNC.COLLECTIVE R15, `(.L_x_2103) ;  /* 0x000000000f087348 */ /* 0x000fea0003c00000 */
[----:B------:R0:W1:Y:S02]  /*2e980*/  SHFL.IDX P6, R14, R13, R12, R11 ;  /* 0x0000000c0d0e7389 */ /* 0x00006400000c000b */
[----:B01----:R-:W-:Y:S01]  /*2e990*/  ENDCOLLECTIVE ;  /* 0x000000000000791b */ /* 0x003fe20003800000 */
.L_x_2103:
[----:B------:R-:W-:Y:S02]  /*2e9a0*/  IMAD.MOV.U32 R13, RZ, RZ, R0 ;  /* 0x000000ffff0d7224 */ /* 0x000fe400078e0000 */
[----:B------:R-:W-:Y:S02]  /*2e9b0*/  IMAD.MOV.U32 R12, RZ, RZ, 0x3 ;  /* 0x00000003ff0c7424 */ /* 0x000fe400078e00ff */
[----:B------:R-:W-:-:S07]  /*2e9c0*/  IMAD.MOV.U32 R3, RZ, RZ, R14 ;  /* 0x000000ffff037224 */ /* 0x000fce00078e000e */
[----:B------:R-:W-:Y:S05]  /*2e9d0*/  WARPSYNC.COLLECTIVE R15, `(.L_x_2104) ;  /* 0x000000000f087348 */ /* 0x000fea0003c00000 */
[----:B------:R0:W1:Y:S02]  /*2e9e0*/  SHFL.IDX P6, R14, R13, R12, R11 ;  /* 0x0000000c0d0e7389 */ /* 0x00006400000c000b */
[----:B01----:R-:W-:Y:S01]  /*2e9f0*/  ENDCOLLECTIVE ;  /* 0x000000000000791b */ /* 0x003fe20003800000 */
.L_x_2104:
[----:B------:R-:W-:-:S04]  /*2ea00*/  @!P0 LEA R6, P5, R36, R3, 0x1 ;  /* 0x0000000324068211 */ /* 0x000fc800078a08ff */
[----:B------:R-:W-:Y:S01]  /*2ea10*/  @!P0 IADD3.X R7, RZ, R2, RZ, P5, !PT ;  /* 0x00000002ff078210 */ /* 0x000fe20002ffe4ff */
[----:B------:R-:W-:Y:S02]  /*2ea20*/  @!P0 IMAD.MOV.U32 R2, RZ, RZ, R6 ;  /* 0x000000ffff028224 */ /* 0x000fe400078e0006 */
[----:B------:R-:W-:Y:S02]  /*2ea30*/  VIADD R6, R25, 0x30 ;  /* 0x0000003019067836 */ /* 0x000fe40000000000 */
        /* <DEDUP_REMOVED lines=14> */
.L_x_2105:
[----:B------:R-:W-:Y:S02]  /*2eb20*/  IMAD.MOV.U32 R13, RZ, RZ, R0 ;  /* 0x000000ffff0d7224 */ /* 0x000fe400078e0000 */
[----:B------:R-:W-:Y:S02]  /*2eb30*/  IMAD.MOV.U32 R12, RZ, RZ, 0x4 ;  /* 0x00000004ff0c7424 */ /* 0x000fe400078e00ff */
[----:B------:R-:W-:-:S07]  /*2eb40*/  IMAD.MOV.U32 R3, RZ, RZ, R14 ;  /* 0x000000ffff037224 */ /* 0x000fce00078e000e */
[----:B------:R-:W-:Y:S05]  /*2eb50*/  WARPSYNC.COLLECTIVE R15, `(.L_x_2106) ;  /* 0x000000000f087348 */ /* 0x000fea0003c00000 */
[----:B------:R0:W1:Y:S02]  /*2eb60*/  SHFL.IDX P6, R14, R13, R12, R11 ;  /* 0x0000000c0d0e7389 */ /* 0x00006400000c000b */
[----:B01----:R-:W-:Y:S01]  /*2eb70*/  ENDCOLLECTIVE ;  /* 0x000000000000791b */ /* 0x003fe20003800000 */
.L_x_2106:
        /* <DEDUP_REMOVED lines=18> */
.L_x_2107:
[----:B------:R-:W-:Y:S02]  /*2eca0*/  IMAD.MOV.U32 R13, RZ, RZ, R0 ;  /* 0x000000ffff0d7224 */ /* 0x000fe400078e0000 */
[----:B------:R-:W-:Y:S02]  /*2ecb0*/  IMAD.MOV.U32 R12, RZ, RZ, 0x5 ;  /* 0x00000005ff0c7424 */ /* 0x000fe400078e00ff */
[----:B------:R-:W-:-:S07]  /*2ecc0*/  IMAD.MOV.U32 R3, RZ, RZ, R14 ;  /* 0x000000ffff037224 */ /* 0x000fce00078e000e */
[----:B------:R-:W-:Y:S05]  /*2ecd0*/  WARPSYNC.COLLECTIVE R15, `(.L_x_2108) ;  /* 0x000000000f087348 */ /* 0x000fea0003c00000 */
[----:B------:R0:W1:Y:S02]  /*2ece0*/  SHFL.IDX P6, R14, R13, R12, R11 ;  /* 0x0000000c0d0e7389 */ /* 0x00006400000c000b */
[----:B01----:R-:W-:Y:S01]  /*2ecf0*/  ENDCOLLECTIVE ;  /* 0x000000000000791b */ /* 0x003fe20003800000 */
.L_x_2108:
        /* <DEDUP_REMOVED lines=18> */
.L_x_2109:
[----:B------:R-:W-:Y:S02]  /*2ee20*/  IMAD.MOV.U32 R13, RZ, RZ, R0 ;  /* 0x000000ffff0d7224 */ /* 0x000fe400078e0000 */
[----:B------:R-:W-:Y:S02]  /*2ee30*/  IMAD.MOV.U32 R12, RZ, RZ, 0x6 ;  /* 0x00000006ff0c7424 */ /* 0x000fe400078e00ff */
[----:B------:R-:W-:-:S07]  /*2ee40*/  IMAD.MOV.U32 R3, RZ, RZ, R14 ;  /* 0x000000ffff037224 */ /* 0x000fce00078e000e */
[----:B------:R-:W-:Y:S05]  /*2ee50*/  WARPSYNC.COLLECTIVE R15, `(.L_x_2110) ;  /* 0x000000000f087348 */ /* 0x000fea0003c00000 */
[----:B------:R0:W1:Y:S02]  /*2ee60*/  SHFL.IDX P6, R14, R13, R12, R11 ;  /* 0x0000000c0d0e7389 */ /* 0x00006400000c000b */
[----:B01----:R-:W-:Y:S01]  /*2ee70*/  ENDCOLLECTIVE ;  /* 0x000000000000791b */ /* 0x003fe20003800000 */
.L_x_2110:
        /* <DEDUP_REMOVED lines=18> */
.L_x_2111:
[----:B------:R-:W-:Y:S02]  /*2efa0*/  IMAD.MOV.U32 R13, RZ, RZ, R0 ;  /* 0x000000ffff0d7224 */ /* 0x000fe400078e0000 */
[----:B------:R-:W-:Y:S02]  /*2efb0*/  IMAD.MOV.U32 R12, RZ, RZ, 0x7 ;  /* 0x00000007ff0c7424 */ /* 0x000fe400078e00ff */
[----:B------:R-:W-:-:S07]  /*2efc0*/  IMAD.MOV.U32 R3, RZ, RZ, R14 ;  /* 0x000000ffff037224 */ /* 0x000fce00078e000e */
[----:B------:R-:W-:Y:S05]  /*2efd0*/  WARPSYNC.COLLECTIVE R15, `(.L_x_2112) ;  /* 0x000000000f087348 */ /* 0x000fea0003c00000 */
[----:B------:R0:W1:Y:S02]  /*2efe0*/  SHFL.IDX P6, R14, R13, R12, R11 ;  /* 0x0000000c0d0e7389 */ /* 0x00006400000c000b */
[----:B01----:R-:W-:Y:S01]  /*2eff0*/  ENDCOLLECTIVE ;  /* 0x000000000000791b */ /* 0x003fe20003800000 */
.L_x_2112:
[----:B------:R-:W-:-:S04]  /*2f000*/  @!P0 LEA R6, P5, R36, R3, 0x1 ;  /* 0x0000000324068211 */ /* 0x000fc800078a08ff */
[----:B------:R-:W-:Y:S01]  /*2f010*/  @!P0 IADD3.X R7, RZ, R2, RZ, P5, !PT ;  /* 0x00000002ff078210 */ /* 0x000fe20002ffe4ff */
[----:B------:R-:W-:-:S04]  /*2f020*/  @!P0 IMAD.MOV.U32 R2, RZ, RZ, R6 ;  /* 0x000000ffff028224 */ /* 0x000fc800078e0006 */
[----:B------:R-:W-:Y:S01]  /*2f030*/  @!P0 IMAD.MOV.U32 R3, RZ, RZ, R7 ;  /* 0x000000ffff038224 */ /* 0x000fe200078e0007 */
[----:B------:R-:W-:-:S04]  /*2f040*/  MOV R13, R4 ;  /* 0x00000004000d7202 */ /* 0x000fc80000000f00 */
[----:B------:R-:W-:Y:S01]  /*2f050*/  @!PT LDS RZ, [RZ] ;  /* 0x00000000fffff984 */ /* 0x000fe20000000800 */
[----:B------:R-:W-:Y:S01]  /*2f060*/  @!PT LDS RZ, [RZ] ;  /* 0x00000000fffff984 */ /* 0x000fe20000000800 */
[----:B------:R-:W-:Y:S01]  /*2f070*/  @!PT LDS RZ, [RZ] ;  /* 0x00000000fffff984 */ /* 0x000fe20000000800 */
[----:B------:R0:W-:Y:S04]  /*2f080*/  @!P0 LDGSTS.E.BYPASS.LTC128B.128 [R34+0x13400], desc[UR60][R2.64], !P4 ;  /* 0x1340000002228fae */ /* 0x0001e8000e101d7c */
[----:B------:R0:W-:Y:S01]  /*2f090*/  @!P0 LDGSTS.E.BYPASS.LTC128B.128 [R34+0x17400], desc[UR60][R2.64+0x80], !P3 ;  /* 0x1740008002228fae */ /* 0x0001e2000d901d7c */
[----:B------:R-:W-:-:S03]  /*2f0a0*/  IMAD.MOV.U32 R6, RZ, RZ, R14 ;  /* 0x000000ffff067224 */ /* 0x000fc600078e000e */
[----:B------:R0:W-:Y:S04]  /*2f0b0*/  @!P0 LDGSTS.E.BYPASS.LTC128B.128 [R34+0x1b400], desc[UR60][R2.64+0x100], !P2 ;  /* 0x1b40010002228fae */ /* 0x0001e8000d101d7c */
[----:B------:R0:W-:Y:S02]  /*2f0c0*/  @!P0 LDGSTS.E.BYPASS.LTC128B.128 [R34+0x1f400], desc[UR60][R2.64+0x180], !P1 ;  /* 0x1f40018002228fae */ /* 0x0001e4000c901d7c */
[----:B0-----:R-:W-:Y:S05]  /*2f0d0*/  WARPSYNC.COLLECTIVE R15, `(.L_x_2113) ;  /* 0x000000000f087348 */ /* 0x001fea0003c00000 */
[----:B------:R1:W2:Y:S02]  /*2f0e0*/  SHFL.IDX P6, R14, R13, R12, R11 ;  /* 0x0000000c0d0e7389 */ /* 0x0002a400000c000b */
[----:B012---:R-:W-:Y:S01]  /*2f0f0*/  ENDCOLLECTIVE ;  /* 0x000000000000791b */ /* 0x007fe20003800000 */
.L_x_2113:
[----:B------:R-:W-:Y:S05]  /*2f100*/  BRA `(.L_x_2114) ;  /* 0xffffffa400007947 */ /* 0x000fea000383ffff */
.L_x_1947:
[----:B0-----:R0:W2:Y:S02]  /*2f110*/  SYNCS.PHASECHK.TRANS64.TRYWAIT P0, [R17+URZ+0x30820], R0 ;  /* 0x03082000110075a7 */ /* 0x0010a4000800017f */
[----:B--2---:R-:W-:Y:S05]  /*2f120*/  @!P0 NANOSLEEP.SYNCS 0x989680 ;  /* 0x009896800000895d */ /* 0x004fea0003900000 */
[----:B------:R-:W2:Y:S02]  /*2f130*/  @!P0 SYNCS.PHASECHK.TRANS64 P0, [R17+URZ+0x30820], R0 ;  /* 0x03082000110085a7 */ /* 0x000ea4000800007f */
[----:B--2---:R-:W-:Y:S05]  /*2f140*/  @!P0 BRA `(.L_x_1947) ;  /* 0xfffffffc00f08947 */ /* 0x004fea000383ffff */
[----:B------:R-:W-:Y:S05]  /*2f150*/  BRA `(.L_x_2115) ;  /* 0xffffffa4007c7947 */ /* 0x000fea000383ffff */
.L_x_1952:
[----:B0-----:R0:W1:Y:S02]  /*2f160*/  SYNCS.PHASECHK.TRANS64.TRYWAIT P0, [R7+URZ+0x30840], R2 ;  /* 0x03084002070075a7 */ /* 0x001064000800017f */
[----:B-1----:R-:W-:Y:S05]  /*2f170*/  @!P0 NANOSLEEP.SYNCS 0x989680 ;  /* 0x009896800000895d */ /* 0x002fea0003900000 */
[----:B------:R-:W1:Y:S02]  /*2f180*/  @!P0 SYNCS.PHASECHK.TRANS64 P0, [R7+URZ+0x30840], R2 ;  /* 0x03084002070085a7 */ /* 0x000e64000800007f */
[----:B-1----:R-:W-:Y:S05]  /*2f190*/  @!P0 BRA `(.L_x_1952) ;  /* 0xfffffffc00f08947 */ /* 0x002fea000383ffff */
[----:B------:R-:W-:Y:S05]  /*2f1a0*/  BRA `(.L_x_2116) ;  /* 0xffffffa800607947 */ /* 0x000fea000383ffff */
.L_x_1953:
        /* <DEDUP_REMOVED lines=8> */
.L_x_2118:
[----:B------:R-:W-:Y:S05]  /*2f230*/  BSYNC B1 ;  /* 0x0000000000017941 */ /* 0x000fea0003800000 */
.L_x_2117:
[----:B------:R-:W-:Y:S01]  /*2f240*/  MOV R13, R8 ;  /* 0x00000008000d7202 */ /* 0x000fe20000000f00 */
[----:B------:R-:W-:Y:S01]  /*2f250*/  IMAD.MOV.U32 R12, RZ, RZ, RZ ;  /* 0x000000ffff0c7224 */ /* 0x000fe200078e00ff */
[----:B------:R-:W-:Y:S01]  /*2f260*/  LOP3.LUT R16, R16, 0xffff7fff, RZ, 0xc0, !PT ;  /* 0xffff7fff10107812 */ /* 0x000fe200078ec0ff */
[----:B------:R-:W-:Y:S02]  /*2f270*/  IMAD.MOV.U32 R11, RZ, RZ, 0x181f ;  /* 0x0000181fff0b7424 */ /* 0x000fe400078e00ff */
[----:B------:R-:W-:Y:S01]  /*2f280*/  IMAD.MOV.U32 R15, RZ, RZ, -0x1 ;  /* 0xffffffffff0f7424 */ /* 0x000fe200078e00ff */
[----:B------:R-:W-:Y:S01]  /*2f290*/  @P3 LOP3.LUT R16, R16, 0x8000, RZ, 0xfc, !PT ;  /* 0x0000800010103812 */ /* 0x000fe200078efcff */
[----:B------:R-:W-:Y:S02]  /*2f2a0*/  IMAD.MOV.U32 R3, RZ, RZ, R14 ;  /* 0x000000ffff037224 */ /* 0x000fe400078e000e */
[----:B------:R-:W-:-:S07]  /*2f2b0*/  IMAD.SHL.U32 R4, R36, 0x2, RZ ;  /* 0x0000000224047824 */ /* 0x000fce00078e00ff */
[----:B------:R-:W-:Y:S05]  /*2f2c0*/  WARPSYNC.COLLECTIVE R15, `(.L_x_2119) ;  /* 0x000000000f087348 */ /* 0x000fea0003c00000 */
[----:B------:R0:W1:Y:S02]  /*2f2d0*/  SHFL.IDX P6, R14, R13, R12, R11 ;  /* 0x0000000c0d0e7389 */ /* 0x00006400000c000b */
[----:B01----:R-:W-:Y:S01]  /*2f2e0*/  ENDCOLLECTIVE ;  /* 0x000000000000791b */ /* 0x003fe20003800000 */
.L_x_2119:
[C---:B------:R-:W-:Y:S01]  /*2f2f0*/  LOP3.LUT P3, RZ, R16.reuse, 0x10, RZ, 0xc0, !PT ;  /* 0x0000001010ff7812 */ /* 0x040fe2000786c0ff */
[----:B------:R-:W-:Y:S01]  /*2f300*/  IMAD R9, R9, 0x2, R17 ;  /* 0x0000000209097824 */ /* 0x000fe200078e0211 */
[----:B------:R-:W-:-:S04]  /*2f310*/  LOP3.LUT R16, R16, 0xffffbfff, RZ, 0xc0, !PT ;  /* 0xffffbfff10107812 */ /* 0x000fc800078ec0ff */
[----:B------:R-:W-:-:S04]  /*2f320*/  @P2 LOP3.LUT R16, R16, 0x4000, RZ, 0xfc, !PT ;  /* 0x0000400010102812 */ /* 0x000fc800078efcff */
[C---:B------:R-:W-:Y:S02]  /*2f330*/  LOP3.LUT P2, RZ, R16.reuse, 0x8, RZ, 0xc0, !PT ;  /* 0x0000000810ff7812 */ /* 0x040fe4000784c0ff */
[----:B------:R-:W-:Y:S01]  /*2f340*/  LOP3.LUT R16, R16, 0xffffdfff, RZ, 0xc0, !PT ;  /* 0xffffdfff10107812 */ /* 0x000fe200078ec0ff */
[----:B------:R-:W-:Y:S02]  /*2f350*/  IMAD.MOV.U32 R13, RZ, RZ, R21 ;  /* 0x000000ffff0d7224 */ /* 0x000fe400078e0015 */
[----:B------:R-:W-:Y:S01]  /*2f360*/  IMAD.MOV.U32 R12, RZ, RZ, 0x1 ;  /* 0x00000001ff0c7424 */ /* 0x000fe200078e00ff */
[----:B------:R-:W-:-:S04]  /*2f370*/  @P1 LOP3.LUT R16, R16, 0x2000, RZ, 0xfc, !PT ;  /* 0x0000200010101812 */ /* 0x000fc800078efcff */
[----:B------:R-:W-:Y:S01]  /*2f380*/  LOP3.LUT P1, RZ, R16, 0x4, RZ, 0xc0, !PT ;  /* 0x0000000410ff7812 */ /* 0x000fe2000782c0ff */
[----:B------:R-:W-:-:S12]  /*2f390*/  IMAD.MOV.U32 R2, RZ, RZ, R14 ;  /* 0x000000ffff027224 */ /* 0x000fd800078e000e */
[----:B------:R-:W-:Y:S05]  /*2f3a0*/  WARPSYNC.COLLECTIVE R15, `(.L_x_2120) ;  /* 0x000000000f087348 */ /* 0x000fea0003c00000 */
[----:B------:R0:W1:Y:S02]  /*2f3b0*/  SHFL.IDX P6, R14, R13, R12, R11 ;  /* 0x0000000c0d0e7389 */ /* 0x00006400000c000b */
[----:B01----:R-:W-:Y:S01]  /*2f3c0*/  ENDCOLLECTIVE ;  /* 0x000000000000791b */ /* 0x003fe20003800000 */
.L_x_2120:
[----:B------:R-:W-:-:S04]  /*2f3d0*/  IADD3 R2, P0, R2, R4, RZ ;  /* 0x0000000402027210 */ /* 0x000fc80007f1e0ff */
[----:B------:R-:W-:-:S05]  /*2f3e0*/  IADD3.X R3, RZ, R3, RZ, P0, !PT ;  /* 0x00000003ff037210 */ /* 0x000fca00007fe4ff */
        /* <DEDUP_REMOVED lines=12> */
.L_x_2121:
[----:B------:R-:W-:Y:S02]  /*2f4b0*/  IMAD.MOV.U32 R13, RZ, RZ, R21 ;  /* 0x000000ffff0d7224 */ /* 0x000fe400078e0015 */
[----:B------:R-:W-:Y:S01]  /*2f4c0*/  IMAD.MOV.U32 R12, RZ, RZ, 0x2 ;  /* 0x00000002ff0c7424 */ /* 0x000fe200078e00ff */
[----:B------:R-:W-:-:S07]  /*2f4d0*/  MOV R2, R14 ;  /* 0x0000000e00027202 */ /* 0x000fce0000000f00 */
[----:B------:R-:W-:Y:S05]  /*2f4e0*/  WARPSYNC.COLLECTIVE R15, `(.L_x_2122) ;  /* 0x000000000f087348 */ /* 0x000fea0003c00000 */
[----:B------:R0:W1:Y:S02]  /*2f4f0*/  SHFL.IDX P6, R14, R13, R12, R11 ;  /* 0x0000000c0d0e7389 */ /* 0x00006400000c000b */
[----:B01----:R-:W-:Y:S01]  /*2f500*/  ENDCOLLECTIVE ;  /* 0x000000000000791b */ /* 0x003fe20003800000 */
.L_x_2122:
        /* <DEDUP_REMOVED lines=14> */
.L_x_2123:
[----:B------:R-:W-:Y:S02]  /*2f5f0*/  IMAD.MOV.U32 R13, RZ, RZ, R21 ;  /* 0x000000ffff0d7224 */ /* 0x000fe400078e0015 */
[----:B------:R-:W-:Y:S01]  /*2f600*/  IMAD.MOV.U32 R12, RZ, RZ, 0x3 ;  /* 0x00000003ff0c7424 */ /* 0x000fe200078e00ff */
[----:B------:R-:W-:-:S07]  /*2f610*/  MOV R2, R14 ;  /* 0x0000000e00027202 */ /* 0x000fce0000000f00 */
[----:B------:R-:W-:Y:S05]  /*2f620*/  WARPSYNC.COLLECTIVE R15, `(.L_x_2124) ;  /* 0x000000000f087348 */ /* 0x000fea0003c00000 */
[----:B------:R0:W1:Y:S02]  /*2f630*/  SHFL.IDX P6, R14, R13, R12, R11 ;  /* 0x0000000c0d0e7389 */ /* 0x00006400000c000b */
[----:B01----:R-:W-:Y:S01]  /*2f640*/  ENDCOLLECTIVE ;  /* 0x000000000000791b */ /* 0x003fe20003800000 */
.L_x_2124:
[----:B------:R-:W-:-:S05]  /*2f650*/  IADD3 R2, P0, R2, R4, RZ ;  /* 0x0000000402027210 */ /* 0x000fca0007f1e0ff */
[----:B------:R-:W-:-:S05]  /*2f660*/  IMAD.X R3, RZ, RZ, R35, P0 ;  /* 0x000000ffff037224 */ /* 0x000fca00000e0623 */
[----:B------:R-:W-:Y:S01]  /*2f670*/  @!PT LDS RZ, [RZ] ;  /* 0x00000000fffff984 */ /* 0x000fe20000000800 */
[----:B------:R-:W-:Y:S01]  /*2f680*/  @!PT LDS RZ, [RZ] ;  /* 0x00000000fffff984 */ /* 0x000fe20000000800 */
[----:B------:R-:W-:Y:S01]  /*2f690*/  @!PT LDS RZ, [RZ] ;  /* 0x00000000fffff984 */ /* 0x000fe20000000800 */
[----:B------:R0:W-:Y:S01]  /*2f6a0*/  LDGSTS.E.BYPASS.LTC128B.128 [R9+0x21400], desc[UR60][R2.64], !P3 ;  /* 0x2140000002097fae */ /* 0x0001e2000d901d7c */
[C---:B------:R-:W-:Y:S01]  /*2f6b0*/  LOP3.LUT P3, RZ, R16.reuse, 0x8000, RZ, 0xc0, !PT ;  /* 0x0000800010ff7812 */ /* 0x040fe2000786c0ff */
[----:B------:R-:W-:Y:S02]  /*2f6c0*/  IMAD.MOV.U32 R13, RZ, RZ, R8 ;  /* 0x000000ffff0d7224 */ /* 0x000fe400078e0008 */
        /* <DEDUP_REMOVED lines=9> */
.L_x_2125:
[----:B------:R-:W-:Y:S01]  /*2f760*/  MOV R2, R14 ;  /* 0x0000000e00027202 */ /* 0x000fe20000000f00 */
[----:B------:R-:W-:Y:S06]  /*2f770*/  BRA `(.L_x_2126) ;  /* 0xffffffa400dc7947 */ /* 0x000fec000383ffff */
.L_x_1958:
[----:B-1----:R1:W2:Y:S02]  /*2f780*/  SYNCS.PHASECHK.TRANS64.TRYWAIT P0, [R7+URZ+0x30860], R2 ;  /* 0x03086002070075a7 */ /* 0x0022a4000800017f */
[----:B--2---:R-:W-:Y:S05]  /*2f790*/  @!P0 NANOSLEEP.SYNCS 0x989680 ;  /* 0x009896800000895d */ /* 0x004fea0003900000 */
[----:B------:R-:W2:Y:S02]  /*2f7a0*/  @!P0 SYNCS.PHASECHK.TRANS64 P0, [R7+URZ+0x30860], R2 ;  /* 0x03086002070085a7 */ /* 0x000ea4000800007f */
[----:B--2---:R-:W-:Y:S05]  /*2f7b0*/  @!P0 BRA `(.L_x_1958) ;  /* 0xfffffffc00f08947 */ /* 0x004fea000383ffff */
[----:B------:R-:W-:Y:S05]  /*2f7c0*/  BRA `(.L_x_2127) ;  /* 0xffffffa800547947 */ /* 0x000fea000383ffff */
.L_x_1959:
        /* <DEDUP_REMOVED lines=8> */
.L_x_2129:
[----:B------:R-:W-:Y:S05]  /*2f850*/  BSYNC B1 ;  /* 0x0000000000017941 */ /* 0x000fea0003800000 */
.L_x_2128:
[----:B------:R-:W-:Y:S01]  /*2f860*/  MOV R13, R18 ;  /* 0x00000012000d7202 */ /* 0x000fe20000000f00 */
[----:B------:R-:W-:Y:S01]  /*2f870*/  IMAD.MOV.U32 R12, RZ, RZ, RZ ;  /* 0x000000ffff0c7224 */ /* 0x000fe200078e00ff */
[----:B------:R-:W-:Y:S01]  /*2f880*/  LEA R6, R6, R17, 0x1 ;  /* 0x0000001106067211 */ /* 0x000fe200078e08ff */
[----:B------:R-:W-:Y:S02]  /*2f890*/  IMAD.MOV.U32 R11, RZ, RZ, 0x181f ;  /* 0x0000181fff0b7424 */ /* 0x000fe400078e00ff */
[----:B------:R-:W-:Y:S02]  /*2f8a0*/  IMAD.MOV.U32 R15, RZ, RZ, -0x1 ;  /* 0xffffffffff0f7424 */ /* 0x000fe400078e00ff */
[----:B------:R-:W-:-:S07]  /*2f8b0*/  IMAD.MOV.U32 R3, RZ, RZ, R14 ;  /* 0x000000ffff037224 */ /* 0x000fce00078e000e */
[----:B------:R-:W-:Y:S05]  /*2f8c0*/  WARPSYNC.COLLECTIVE R15, `(.L_x_2130) ;  /* 0x000000000f087348 */ /* 0x000fea0003c00000 */
[----:B------:R0:W1:Y:S02]  /*2f8d0*/  SHFL.IDX P6, R14, R13, R12, R11 ;  /* 0x0000000c0d0e7389 */ /* 0x00006400000c000b */
[----:B01----:R-:W-:Y:S01]  /*2f8e0*/  ENDCOLLECTIVE ;  /* 0x000000000000791b */ /* 0x003fe20003800000 */
.L_x_2130:
[----:B------:R-:W-:Y:S02]  /*2f8f0*/  IMAD.MOV.U32 R13, RZ, RZ, R19 ;  /* 0x000000ffff0d7224 */ /* 0x000fe400078e0013 */
[----:B------:R-:W-:Y:S02]  /*2f900*/  IMAD.MOV.U32 R12, RZ, RZ, 0x1 ;  /* 0x00000001ff0c7424 */ /* 0x000fe400078e00ff */
[----:B------:R-:W-:-:S07]  /*2f910*/  IMAD.MOV.U32 R2, RZ, RZ, R14 ;  /* 0x000000ffff027224 */ /* 0x000fce00078e000e */
[----:B------:R-:W-:Y:S05]  /*2f920*/  WARPSYNC.COLLECTIVE R15, `(.L_x_2131) ;  /* 0x000000000f087348 */ /* 0x000fea0003c00000 */
[----:B------:R0:W1:Y:S02]  /*2f930*/  SHFL.IDX P6, R14, R13, R12, R11 ;  /* 0x0000000c0d0e7389 */ /* 0x00006400000c000b */
[----:B01----:R-:W-:Y:S01]  /*2f940*/  ENDCOLLECTIVE ;  /* 0x000000000000791b */ /* 0x003fe20003800000 */
.L_x_2131:
        /* <DEDUP_REMOVED lines=18> */
.L_x_2132:
[----:B------:R-:W-:Y:S02]  /*2fa70*/  IMAD.MOV.U32 R13, RZ, RZ, R19 ;  /* 0x000000ffff0d7224 */ /* 0x000fe400078e0013 */
[----:B------:R-:W-:Y:S02]  /*2fa80*/  IMAD.MOV.U32 R12, RZ, RZ, 0x2 ;  /* 0x00000002ff0c7424 */ /* 0x000fe400078e00ff */
[----:B------:R-:W-:-:S07]  /*2fa90*/  IMAD.MOV.U32 R2, RZ, RZ, R14 ;  /* 0x000000ffff027224 */ /* 0x000fce00078e000e */
[----:B------:R-:W-:Y:S05]  /*2faa0*/  WARPSYNC.COLLECTIVE R15, `(.L_x_2133) ;  /* 0x000000000f087348 */ /* 0x000fea0003c00000 */
[----:B------:R0:W1:Y:S02]  /*2fab0*/  SHFL.IDX P6, R14, R13, R12, R11 ;  /* 0x0000000c0d0e7389 */ /* 0x00006400000c000b */
[----:B01----:R-:W-:Y:S01]  /*2fac0*/  ENDCOLLECTIVE ;  /* 0x000000000000791b */ /* 0x003fe20003800000 */
.L_x_2133:
[----:B------:R-:W-:-:S04]  /*2fad0*/  IADD3 R2, P0, R2, R4, RZ ;  /* 0x0000000402027210 */ /* 0x000fc80007f1e0ff */
[----:B------:R-:W-:Y:S02]  /*2fae0*/  IADD3.X R3, RZ, R3, RZ, P0, !PT ;  /* 0x00000003ff037210 */ /* 0x000fe400007fe4ff */
        /* <DEDUP_REMOVED lines=16> */
.L_x_2134:
[----:B------:R-:W-:Y:S02]  /*2fbf0*/  IMAD.MOV.U32 R13, RZ, RZ, R19 ;  /* 0x000000ffff0d7224 */ /* 0x000fe400078e0013 */
[----:B------:R-:W-:Y:S02]  /*2fc00*/  IMAD.MOV.U32 R12, RZ, RZ, 0x3 ;  /* 0x00000003ff0c7424 */ /* 0x000fe400078e00ff */
[----:B------:R-:W-:-:S07]  /*2fc10*/  IMAD.MOV.U32 R2, RZ, RZ, R14 ;  /* 0x000000ffff027224 */ /* 0x000fce00078e000e */
[----:B------:R-:W-:Y:S05]  /*2fc20*/  WARPSYNC.COLLECTIVE R15, `(.L_x_2135) ;  /* 0x000000000f087348 */ /* 0x000fea0003c00000 */
[----:B------:R0:W1:Y:S02]  /*2fc30*/  SHFL.IDX P6, R14, R13, R12, R11 ;  /* 0x0000000c0d0e7389 */ /* 0x00006400000c000b */
[----:B01----:R-:W-:Y:S01]  /*2fc40*/  ENDCOLLECTIVE ;  /* 0x000000000000791b */ /* 0x003fe20003800000 */
.L_x_2135:
[----:B------:R-:W-:-:S04]  /*2fc50*/  IADD3 R2, P0, R2, R4, RZ ;  /* 0x0000000402027210 */ /* 0x000fc80007f1e0ff */
[----:B------:R-:W-:Y:S02]  /*2fc60*/  IADD3.X R3, RZ, R3, RZ, P0, !PT ;  /* 0x00000003ff037210 */ /* 0x000fe400007fe4ff */
        /* <DEDUP_REMOVED lines=11> */
.L_x_2136:
[----:B------:R-:W-:Y:S01]  /*2fd20*/  @!PT LDS RZ, [RZ] ;  /* 0x00000000fffff984 */ /* 0x000fe20000000800 */
[----:B------:R-:W-:Y:S01]  /*2fd30*/  @!PT LDS RZ, [RZ] ;  /* 0x00000000fffff984 */ /* 0x000fe20000000800 */
[----:B------:R-:W-:Y:S01]  /*2fd40*/  @!PT LDS RZ, [RZ] ;  /* 0x00000000fffff984 */ /* 0x000fe20000000800 */
[----:B------:R-:W-:Y:S01]  /*2fd50*/  LDGSTS.E.BYPASS.LTC128B.128 [R6+0x3400], desc[UR60][R2.64+0x80], !P0 ;  /* 0x0340008002067fae */ /* 0x000fe2000c101d7c */
[----:B------:R-:W-:-:S13]  /*2fd60*/  ISETP.LT.OR P0, PT, R8, 0x21, P2 ;  /* 0x000000210800780c */ /* 0x000fda0001701670 */
[----:B------:R-:W-:Y:S01]  /*2fd70*/  LDGSTS.E.BYPASS.LTC128B.128 [R6+0x5400], desc[UR60][R2.64+0x100], !P0 ;  /* 0x0540010002067fae */ /* 0x000fe2000c101d7c */
[----:B------:R-:W-:-:S13]  /*2fd80*/  ISETP.LT.OR P0, PT, R8, 0x21, P1 ;  /* 0x000000210800780c */ /* 0x000fda0000f01670 */
[----:B------:R0:W-:Y:S02]  /*2fd90*/  LDGSTS.E.BYPASS.LTC128B.128 [R6+0x7400], desc[UR60][R2.64+0x180], !P0 ;  /* 0x0740018002067fae */ /* 0x0001e4000c101d7c */
[----:B0-----:R-:W-:Y:S01]  /*2fda0*/  IMAD.MOV.U32 R2, RZ, RZ, R14 ;  /* 0x000000ffff027224 */ /* 0x001fe200078e000e */
[----:B------:R-:W-:Y:S06]  /*2fdb0*/  BRA `(.L_x_2137) ;  /* 0xffffffa400a07947 */ /* 0x000fec000383ffff */
.L_x_1967:
[----:B0-----:R0:W2:Y:S02]  /*2fdc0*/  SYNCS.PHASECHK.TRANS64.TRYWAIT P0, [R4+URZ+0x30860], R3 ;  /* 0x03086003040075a7 */ /* 0x0010a4000800017f */
[----:B--2---:R-:W-:Y:S05]  /*2fdd0*/  @!P0 NANOSLEEP.SYNCS 0x989680 ;  /* 0x009896800000895d */ /* 0x004fea0003900000 */
[----:B------:R-:W2:Y:S02]  /*2fde0*/  @!P0 SYNCS.PHASECHK.TRANS64 P0, [R4+URZ+0x30860], R3 ;  /* 0x03086003040085a7 */ /* 0x000ea4000800007f */
[----:B--2---:R-:W-:Y:S05]  /*2fdf0*/  @!P0 BRA `(.L_x_1967) ;  /* 0xfffffffc00f08947 */ /* 0x004fea000383ffff */
[----:B------:R-:W-:Y:S05]  /*2fe00*/  BRA `(.L_x_2138) ;  /* 0xffffffa800c47947 */ /* 0x000fea000383ffff */
.L_x_1968:
[----:B------:R-:W-:Y:S01]  /*2fe10*/  BSSY B0, `(.L_x_2139) ;  /* 0x0000008000007945 */ /* 0x000fe20003800000 */
[----:B------:R-:W-:Y:S01]  /*2fe20*/  MOV R13, R19 ;  /* 0x00000013000d7202 */ /* 0x000fe20000000f00 */
[----:B------:R-:W-:Y:S02]  /*2fe30*/  IMAD.MOV.U32 R12, RZ, RZ, RZ ;  /* 0x000000ffff0c7224 */ /* 0x000fe400078e00ff */
[----:B------:R-:W-:Y:S02]  /*2fe40*/  IMAD.MOV.U32 R11, RZ, RZ, 0x181f ;  /* 0x0000181fff0b7424 */ /* 0x000fe400078e00ff */
[----:B------:R-:W-:-:S07]  /*2fe50*/  IMAD.MOV.U32 R15, RZ, RZ, -0x1 ;  /* 0xffffffffff0f7424 */ /* 0x000fce00078e00ff */
[----:B01----:R-:W-:Y:S05]  /*2fe60*/  WARPSYNC.COLLECTIVE R15, `(.L_x_2140) ;  /* 0x000000000f087348 */ /* 0x003fea0003c00000 */
[----:B------:R2:W3:Y:S02]  /*2fe70*/  SHFL.IDX P6, R14, R13, R12, R11 ;  /* 0x0000000c0d0e7389 */ /* 0x0004e400000c000b */
[----:B0123--:R-:W-:Y:S01]  /*2fe80*/  ENDCOLLECTIVE ;  /* 0x000000000000791b */ /* 0x00ffe20003800000 */
.L_x_2140:
[----:B------:R-:W-:Y:S05]  /*2fe90*/  BSYNC B0 ;  /* 0x0000000000007941 */ /* 0x000fea0003800000 */
.L_x_2139:
[----:B------:R-:W-:Y:S01]  /*2fea0*/  IMAD.MOV.U32 R13, RZ, RZ, R18 ;  /* 0x000000ffff0d7224 */ /* 0x000fe200078e0012 */
[----:B------:R-:W-:Y:S01]  /*2feb0*/  MOV R12, RZ ;  /* 0x000000ff000c7202 */ /* 0x000fe20000000f00 */
[----:B------:R-:W-:Y:S01]  /*2fec0*/  IMAD.MOV.U32 R11, RZ, RZ, 0x181f ;  /* 0x0000181fff0b7424 */ /* 0x000fe200078e00ff */
[C---:B------:R-:W-:Y:S01]  /*2fed0*/  LOP3.LUT R7, R36.reuse, 0x40, RZ, 0xfc, !PT ;  /* 0x0000004024077812 */ /* 0x040fe200078efcff */
[----:B------:R-:W-:Y:S01]  /*2fee0*/  IMAD.MOV.U32 R15, RZ, RZ, -0x1 ;  /* 0xffffffffff0f7424 */ /* 0x000fe200078e00ff */
[C---:B------:R-:W-:Y:S01]  /*2fef0*/  LOP3.LUT R6, R36.reuse, 0x80, RZ, 0xfc, !PT ;  /* 0x0000008024067812 */ /* 0x040fe200078efcff */
[----:B------:R-:W-:Y:S02]  /*2ff00*/  IMAD.MOV.U32 R3, RZ, RZ, R14 ;  /* 0x000000ffff037224 */ /* 0x000fe400078e000e */
[----:B------:R-:W-:-:S07]  /*2ff10*/  IMAD.SHL.U32 R8, R36, 0x2, RZ ;  /* 0x0000000224087824 */ /* 0x000fce00078e00ff */
[----:B------:R-:W-:Y:S05]  /*2ff20*/  WARPSYNC.COLLECTIVE R15, `(.L_x_2141) ;  /* 0x000000000f087348 */ /* 0x000fea0003c00000 */
[----:B------:R0:W1:Y:S02]  /*2ff30*/  SHFL.IDX P6, R14, R13, R12, R11 ;  /* 0x0000000c0d0e7389 */ /* 0x00006400000c000b */
[----:B01----:R-:W-:Y:S01]  /*2ff40*/  ENDCOLLECTIVE ;  /* 0x000000000000791b */ /* 0x003fe20003800000 */
.L_x_2141:
[----:B------:R-:W-:Y:S01]  /*2ff50*/  ULDC UR4, c[0x0][0x2f4] ;  /* 0x0000bd0000047ab9 */ /* 0x000fe20000000800 */
[----:B------:R-:W-:Y:S01]  /*2ff60*/  IMAD R0, R0, 0x2, R17 ;  /* 0x0000000200007824 */ /* 0x000fe200078e0211 */
[----:B------:R-:W-:Y:S02]  /*2ff70*/  ISETP.GE.AND P3, PT, R36, UR4, PT ;  /* 0x0000000424007c0c */ /* 0x000fe4000bf66270 */
[----:B------:R-:W-:Y:S02]  /*2ff80*/  ISETP.GE.AND P2, PT, R7, UR4, PT ;  /* 0x0000000407007c0c */ /* 0x000fe4000bf46270 */
[----:B------:R-:W-:Y:S02]  /*2ff90*/  ISETP.LT.OR P4, PT, R5, 0x1, P3 ;  /* 0x000000010500780c */ /* 0x000fe40001f81670 */
[----:B------:R-:W-:Y:S02]  /*2ffa0*/  ISETP.GE.AND P1, PT, R6, UR4, PT ;  /* 0x0000000406007c0c */ /* 0x000fe4000bf26270 */
[----:B------:R-:W-:Y:S01]  /*2ffb0*/  MOV R13, R19 ;  /* 0x00000013000d7202 */ /* 0x000fe20000000f00 */
        /* <DEDUP_REMOVED lines=14> */
.L_x_2142:
[----:B------:R-:W-:Y:S01]  /*300a0*/  @!PT LDS RZ, [RZ] ;  /* 0x00000000fffff984 */ /* 0x000fe20000000800 */
[----:B------:R-:W-:Y:S01]  /*300b0*/  @!PT LDS RZ, [RZ] ;  /* 0x00000000fffff984 */ /* 0x000fe20000000800 */
[----:B------:R-:W-:Y:S01]  /*300c0*/  @!PT LDS RZ, [RZ] ;  /* 0x00000000fffff984 */ /* 0x000fe20000000800 */
[----:B------:R-:W-:Y:S01]  /*300d0*/  LDGSTS.E.BYPASS.LTC128B.128 [R0+0x4400], desc[UR60][R2.64+0x100], !P4 ;  /* 0x0440010002007fae */ /* 0x000fe2000e101d7c */
[----:B------:R-:W-:Y:S01]  /*300e0*/  ISETP.LT.OR P4, PT, R5, 0x1, P0 ;  /* 0x000000010500780c */ /* 0x000fe20000781670 */
[----:B------:R-:W-:-:S12]  /*300f0*/  IMAD.MOV.U32 R13, RZ, RZ, R18 ;  /* 0x000000ffff0d7224 */ /* 0x000fd800078e0012 */
[----:B------:R0:W-:Y:S02]  /*30100*/  LDGSTS.E.BYPASS.LTC128B.128 [R0+0x6400], desc[UR60][R2.64+0x180], !P4 ;  /* 0x0640018002007fae */ /* 0x0001e4000e101d7c */
[----:B0-----:R-:W-:-:S07]  /*30110*/  IMAD.MOV.U32 R3, RZ, RZ, R14 ;  /* 0x000000ffff037224 */ /* 0x001fce00078e000e */
[----:B------:R-:W-:Y:S05]  /*30120*/  WARPSYNC.COLLECTIVE R15, `(.L_x_2143) ;  /* 0x000000000f087348 */ /* 0x000fea0003c00000 */
[----:B------:R0:W1:Y:S02]  /*30130*/  SHFL.IDX P6, R14, R13, R12, R11 ;  /* 0x0000000c0d0e7389 */ /* 0x00006400000c000b */
[----:B01----:R-:W-:Y:S01]  /*30140*/  ENDCOLLECTIVE ;  /* 0x000000000000791b */ /* 0x003fe20003800000 */
.L_x_2143:
[----:B------:R-:W-:Y:S01]  /*30150*/  IMAD.MOV.U32 R13, RZ, RZ, R19 ;  /* 0x000000ffff0d7224 */ /* 0x000fe200078e0013 */
[----:B------:R-:W-:Y:S02]  /*30160*/  MOV R12, 0x2 ;  /* 0x00000002000c7802 */ /* 0x000fe40000000f00 */
[----:B------:R-:W-:-:S13]  /*30170*/  IADD3 R2, P4, R14, R8, RZ ;  /* 0x000000080e027210 */ /* 0x000fda0007f9e0ff */
[----:B------:R-:W-:Y:S05]  /*30180*/  WARPSYNC.COLLECTIVE R15, `(.L_x_2144) ;  /* 0x000000000f087348 */ /* 0x000fea0003c00000 */
[----:B------:R0:W1:Y:S02]  /*30190*/  SHFL.IDX P6, R14, R13, R12, R11 ;  /* 0x0000000c0d0e7389 */ /* 0x00006400000c000b */
[----:B01----:R-:W-:Y:S01]  /*301a0*/  ENDCOLLECTIVE ;  /* 0x000000000000791b */ /* 0x003fe20003800000 */
.L_x_2144:
        /* <DEDUP_REMOVED lines=12> */
.L_x_2145:
        /* <DEDUP_REMOVED lines=14> */
.L_x_2146:
        /* <DEDUP_REMOVED lines=12> */
.L_x_2147:
        /* <DEDUP_REMOVED lines=9> */
.L_x_1973:
        /* <DEDUP_REMOVED lines=8> */
.L_x_2150:
[----:B------:R-:W-:Y:S05]  /*30520*/  BSYNC B0 ;  /* 0x0000000000007941 */ /* 0x000fea0003800000 */
.L_x_2149:
[----:B------:R-:W-:Y:S01]  /*30530*/  IMAD.MOV.U32 R13, RZ, RZ, R24 ;  /* 0x000000ffff0d7224 */ /* 0x000fe200078e0018 */
[----:B------:R-:W-:Y:S01]  /*30540*/  MOV R0, R14 ;  /* 0x0000000e00007202 */ /* 0x000fe20000000f00 */
[----:B------:R-:W-:Y:S01]  /*30550*/  IMAD.MOV.U32 R12, RZ, RZ, 0x1 ;  /* 0x00000001ff0c7424 */ /* 0x000fe200078e00ff */
[----:B------:R-:W-:Y:S01]  /*30560*/  IADD3 R9, R27, R10, RZ ;  /* 0x0000000a1b097210 */ /* 0x000fe20007ffe0ff */
[----:B------:R-:W-:Y:S02]  /*30570*/  IMAD.MOV.U32 R11, RZ, RZ, 0x1f ;  /* 0x0000001fff0b7424 */ /* 0x000fe400078e00ff */
[----:B------:R-:W-:-:S07]  /*30580*/  IMAD.MOV.U32 R15, RZ, RZ, -0x1 ;  /* 0xffffffffff0f7424 */ /* 0x000fce00078e00ff */
[----:B------:R-:W-:Y:S05]  /*30590*/  WARPSYNC.COLLECTIVE R15, `(.L_x_2151) ;  /* 0x000000000f087348 */ /* 0x000fea0003c00000 */
[----:B------:R0:W1:Y:S02]  /*305a0*/  SHFL.IDX P6, R14, R13, R12, R11 ;  /* 0x0000000c0d0e7389 */ /* 0x00006400000c000b */
[----:B01----:R-:W-:Y:S01]  /*305b0*/  ENDCOLLECTIVE ;  /* 0x000000000000791b */ /* 0x003fe20003800000 */
.L_x_2151:
[----:B------:R-:W-:Y:S02]  /*305c0*/  ULDC UR4, c[0x0][0xc3c] ;  /* 0x00030f0000047ab9 */ /* 0x000fe40000000800 */
[----:B------:R-:W-:-:S13]  /*305d0*/  ISETP.GE.OR P1, PT, R9, UR4, !P0 ;  /* 0x0000000409007c0c */ /* 0x000fda000c726670 */
[----:B------:R-:W0:Y:S08]  /*305e0*/  @!P1 LDC.64 R2, c[0x0][0xc80] ;  /* 0x00032000ff029b82 */ /* 0x000e300000000a00 */
[----:B------:R-:W1:Y:S01]  /*305f0*/  @!P1 LDC.64 R4, c[0x0][0xc78] ;  /* 0x00031e00ff049b82 */ /* 0x000e620000000a00 */
[----:B------:R-:W-:Y:S01]  /*30600*/  CS2R R24, SRZ ;  /* 0x0000000000187805 */ /* 0x000fe2000001ff00 */
[----:B------:R-:W-:-:S02]  /*30610*/  IMAD.MOV.U32 R8, RZ, RZ, RZ ;  /* 0x000000ffff087224 */ /* 0x000fc400078e00ff */
[----:B------:R-:W-:Y:S02]  /*30620*/  IMAD.MOV.U32 R11, RZ, RZ, RZ ;  /* 0x000000ffff0b7224 */ /* 0x000fe400078e00ff */
[----:B------:R-:W-:Y:S02]  /*30630*/  IMAD.MOV.U32 R6, RZ, RZ, R14 ;  /* 0x000000ffff067224 */ /* 0x000fe400078e000e */
[----:B0-----:R-:W-:-:S05]  /*30640*/  @!P1 IMAD.WIDE R2, R9, 0x4, R2 ;  /* 0x0000000409029825 */ /* 0x001fca00078e0202 */
[----:B------:R1:W2:Y:S02]  /*30650*/  @!P1 LDG.E R7, desc[UR60][R2.64] ;  /* 0x0000003c02079981 */ /* 0x0002a4000c1e1900 */
[----:B-1----:R-:W-:-:S05]  /*30660*/  @!P1 IMAD.WIDE R2, R9, 0x4, R4 ;  /* 0x0000000409029825 */ /* 0x002fca00078e0204 */
[----:B------:R-:W3:Y:S01]  /*30670*/  @!P1 LDG.E R4, desc[UR60][R2.64] ;  /* 0x0000003c02049981 */ /* 0x000ee2000c1e1900 */
[C---:B------:R-:W-:Y:S02]  /*30680*/  ISETP.GE.U32.AND P2, PT, R10.reuse, 0x2, PT ;  /* 0x000000020a00780c */ /* 0x040fe40003f46070 */
[C---:B------:R-:W-:Y:S02]  /*30690*/  ISETP.GE.U32.AND P3, PT, R10.reuse, 0x4, PT ;  /* 0x000000040a00780c */ /* 0x040fe40003f66070 */
[C---:B------:R-:W-:Y:S02]  /*306a0*/  ISETP.GE.U32.AND P4, PT, R10.reuse, 0x8, PT ;  /* 0x000000080a00780c */ /* 0x040fe40003f86070 */
[C---:B------:R-:W-:Y:S01]  /*306b0*/  ISETP.GE.U32.AND P5, PT, R10.reuse, 0x10, PT ;  /* 0x000000100a00780c */ /* 0x040fe20003fa6070 */
[----:B--2---:R-:W-:Y:S02]  /*306c0*/  @!P1 IMAD.MOV.U32 R25, RZ, RZ, R7 ;  /* 0x000000ffff199224 */ /* 0x004fe400078e0007 */
[----:B---3--:R-:W-:Y:S01]  /*306d0*/  @!P1 IMAD.MOV.U32 R8, RZ, RZ, R4 ;  /* 0x000000ffff089224 */ /* 0x008fe200078e0004 */
[----:B------:R-:W-:-:S03]  /*306e0*/  ISETP.NE.AND P1, PT, R10, RZ, PT ;  /* 0x000000ff0a00720c */ /* 0x000fc60003f25270 */
[----:B------:R-:W-:-:S10]  /*306f0*/  IMAD R13, R8, R25, RZ ;  /* 0x00000019080d7224 */ /* 0x000fd400078e02ff */
[----:B------:R-:W-:Y:S05]  /*30700*/  WARPSYNC.COLLECTIVE R15, `(.L_x_2152) ;  /* 0x000000000f087348 */ /* 0x000fea0003c00000 */
[----:B------:R0:W1:Y:S02]  /*30710*/  SHFL.UP P6, R14, R13, R12, R11 ;  /* 0x0400000c0d0e7389 */ /* 0x00006400000c000b */
[----:B01----:R-:W-:Y:S01]  /*30720*/  ENDCOLLECTIVE ;  /* 0x000000000000791b */ /* 0x003fe20003800000 */
.L_x_2152:
[----:B------:R-:W-:Y:S01]  /*30730*/  IMAD.MOV.U32 R12, RZ, RZ, 0x2 ;  /* 0x00000002ff0c7424 */ /* 0x000fe200078e00ff */
[----:B------:R-:W-:-:S05]  /*30740*/  SEL R4, R14, RZ, P1 ;  /* 0x000000ff0e047207 */ /* 0x000fca0000800000 */
[----:B------:R-:W-:-:S05]  /*30750*/  IMAD.IADD R4, R13, 0x1, R4 ;  /* 0x000000010d047824 */ /* 0x000fca00078e0204 */
[----:B------:R-:W-:-:S07]  /*30760*/  MOV R13, R4 ;  /* 0x00000004000d7202 */ /* 0x000fce0000000f00 */
[----:B------:R-:W-:Y:S05]  /*30770*/  WARPSYNC.COLLECTIVE R15, `(.L_x_2153) ;  /* 0x000000000f087348 */ /* 0x000fea0003c00000 */
[----:B------:R0:W1:Y:S02]  /*30780*/  SHFL.UP P6, R14, R13, R12, R11 ;  /* 0x0400000c0d0e7389 */ /* 0x00006400000c000b */
[----:B01----:R-:W-:Y:S01]  /*30790*/  ENDCOLLECTIVE ;  /* 0x000000000000791b */ /* 0x003fe20003800000 */
.L_x_2153:
[----:B------:R-:W-:Y:S01]  /*307a0*/  IMAD.MOV.U32 R12, RZ, RZ, 0x4 ;  /* 0x00000004ff0c7424 */ /* 0x000fe200078e00ff */
[----:B------:R-:W-:-:S05]  /*307b0*/  SEL R3, R14, RZ, P2 ;  /* 0x000000ff0e037207 */ /* 0x000fca0001000000 */
[----:B------:R-:W-:-:S04]  /*307c0*/  IMAD.IADD R2, R4, 0x1, R3 ;  /* 0x0000000104027824 */ /* 0x000fc800078e0203 */
[----:B------:R-:W-:-:S07]  /*307d0*/  IMAD.MOV.U32 R13, RZ, RZ, R2 ;  /* 0x000000ffff0d7224 */ /* 0x000fce00078e0002 */
[----:B------:R-:W-:Y:S05]  /*307e0*/  WARPSYNC.COLLECTIVE R15, `(.L_x_2154) ;  /* 0x000000000f087348 */ /* 0x000fea0003c00000 */
[----:B------:R0:W1:Y:S02]  /*307f0*/  SHFL.UP P6, R14, R13, R12, R11 ;  /* 0x0400000c0d0e7389 */ /* 0x00006400000c000b */
[----:B01----:R-:W-:Y:S01]  /*30800*/  ENDCOLLECTIVE ;  /* 0x000000000000791b */ /* 0x003fe20003800000 */
.L_x_2154:
[----:B------:R-:W-:Y:S01]  /*30810*/  IMAD.MOV.U32 R12, RZ, RZ, 0x8 ;  /* 0x00000008ff0c7424 */ /* 0x000fe200078e00ff */
[----:B------:R-:W-:-:S05]  /*30820*/  SEL R3, R14, RZ, P3 ;  /* 0x000000ff0e037207 */ /* 0x000fca0001800000 */
[----:B------:R-:W-:-:S05]  /*30830*/  IMAD.IADD R3, R2, 0x1, R3 ;  /* 0x0000000102037824 */ /* 0x000fca00078e0203 */
[----:B------:R-:W-:-:S07]  /*30840*/  MOV R13, R3 ;  /* 0x00000003000d7202 */ /* 0x000fce0000000f00 */
[----:B------:R-:W-:Y:S05]  /*30850*/  WARPSYNC.COLLECTIVE R15, `(.L_x_2155) ;  /* 0x000000000f087348 */ /* 0x000fea0003c00000 */
[----:B------:R0:W1:Y:S02]  /*30860*/  SHFL.UP P6, R14, R13, R12, R11 ;  /* 0x0400000c0d0e7389 */ /* 0x00006400000c000b */
[----:B01----:R-:W-:Y:S01]  /*30870*/  ENDCOLLECTIVE ;  /* 0x000000000000791b */ /* 0x003fe20003800000 */
.L_x_2155:
[----:B------:R-:W-:Y:S01]  /*30880*/  IMAD.MOV.U32 R12, RZ, RZ, 0x10 ;  /* 0x00000010ff0c7424 */ /* 0x000fe200078e00ff */
[----:B------:R-:W-:-:S05]  /*30890*/  SEL R4, R14, RZ, P4 ;  /* 0x000000ff0e047207 */ /* 0x000fca0002000000 */
[----:B------:R-:W-:-:S04]  /*308a0*/  IMAD.IADD R4, R3, 0x1, R4 ;  /* 0x0000000103047824 */ /* 0x000fc800078e0204 */
[----:B------:R-:W-:-:S07]  /*308b0*/  IMAD.MOV.U32 R13, RZ, RZ, R4 ;  /* 0x000000ffff0d7224 */ /* 0x000fce00078e0004 */
[----:B------:R-:W-:Y:S05]  /*308c0*/  WARPSYNC.COLLECTIVE R15, `(.L_x_2156) ;  /* 0x000000000f087348 */ /* 0x000fea0003c00000 */
[----:B------:R0:W1:Y:S02]  /*308d0*/  SHFL.UP P6, R14, R13, R12, R11 ;  /* 0x0400000c0d0e7389 */ /* 0x00006400000c000b */
[----:B01----:R-:W-:Y:S01]  /*308e0*/  ENDCOLLECTIVE ;  /* 0x000000000000791b */ /* 0x003fe20003800000 */
.L_x_2156:
[----:B------:R-:W-:Y:S02]  /*308f0*/  IMAD.MOV.U32 R12, RZ, RZ, 0x1f ;  /* 0x0000001fff0c7424 */ /* 0x000fe400078e00ff */
[----:B------:R-:W-:Y:S01]  /*30900*/  IMAD.MOV.U32 R11, RZ, RZ, 0x1f ;  /* 0x0000001fff0b7424 */ /* 0x000fe200078e00ff */
[----:B------:R-:W-:-:S05]  /*30910*/  SEL R3, R14, RZ, P5 ;  /* 0x000000ff0e037207 */ /* 0x000fca0002800000 */
[----:B------:R-:W-:-:S05]  /*30920*/  IMAD.IADD R3, R4, 0x1, R3 ;  /* 0x0000000104037824 */ /* 0x000fca00078e0203 */
[----:B------:R-:W-:-:S07]  /*30930*/  MOV R13, R3 ;  /* 0x00000003000d7202 */ /* 0x000fce0000000f00 */
[----:B------:R-:W-:Y:S05]  /*30940*/  WARPSYNC.COLLECTIVE R15, `(.L_x_2157) ;  /* 0x000000000f087348 */ /* 0x000fea0003c00000 */
[----:B------:R0:W1:Y:S02]  /*30950*/  SHFL.IDX P6, R14, R13, R12, R11 ;  /* 0x0000000c0d0e7389 */ /* 0x00006400000c000b */
[----:B01----:R-:W-:Y:S01]  /*30960*/  ENDCOLLECTIVE ;  /* 0x000000000000791b */ /* 0x003fe20003800000 */
.L_x_2157:
[----:B------:R-:W-:Y:S05]  /*30970*/  BRA `(.L_x_2158) ;  /* 0xffffffa8001c7947 */ /* 0x000fea000383ffff */
.L_x_1976:
[----:B------:R-:W-:Y:S01]  /*30980*/  BSSY B0, `(.L_x_2159) ;  /* 0x0000007000007945 */ /* 0x000fe20003800000 */
[----:B------:R-:W-:Y:S02]  /*30990*/  IMAD.MOV.U32 R12, RZ, RZ, 0x1 ;  /* 0x00000001ff0c7424 */ /* 0x000fe400078e00ff */
[----:B------:R-:W-:Y:S02]  /*309a0*/  IMAD.MOV.U32 R11, RZ, RZ, RZ ;  /* 0x000000ffff0b7224 */ /* 0x000fe400078e00ff */
[----:B------:R-:W-:-:S07]  /*309b0*/  IMAD.MOV.U32 R15, RZ, RZ, -0x1 ;  /* 0xffffffffff0f7424 */ /* 0x000fce00078e00ff */
[----:B------:R-:W-:Y:S05]  /*309c0*/  WARPSYNC.COLLECTIVE R15, `(.L_x_2160) ;  /* 0x000000000f087348 */ /* 0x000fea0003c00000 */
[----:B------:R0:W1:Y:S02]  /*309d0*/  SHFL.UP P6, R14, R13, R12, R11 ;  /* 0x0400000c0d0e7389 */ /* 0x00006400000c000b */
[----:B01----:R-:W-:Y:S01]  /*309e0*/  ENDCOLLECTIVE ;  /* 0x000000000000791b */ /* 0x003fe20003800000 */
.L_x_2160:
[----:B------:R-:W-:Y:S05]  /*309f0*/  BSYNC B0 ;  /* 0x0000000000007941 */ /* 0x000fea0003800000 */
.L_x_2159:
[----:B------:R-:W-:Y:S01]  /*30a00*/  SEL R14, R14, RZ, P1 ;  /* 0x000000ff0e0e7207 */ /* 0x000fe20000800000 */
[----:B------:R-:W-:Y:S02]  /*30a10*/  IMAD.MOV.U32 R12, RZ, RZ, 0x2 ;  /* 0x00000002ff0c7424 */ /* 0x000fe400078e00ff */
[----:B------:R-:W-:Y:S01]  /*30a20*/  IMAD.MOV.U32 R11, RZ, RZ, RZ ;  /* 0x000000ffff0b7224 */ /* 0x000fe200078e00ff */
[----:B------:R-:W-:Y:S01]  /*30a30*/  IADD3 R13, R13, R14, RZ ;  /* 0x0000000e0d0d7210 */ /* 0x000fe20007ffe0ff */
[----:B------:R-:W-:-:S07]  /*30a40*/  IMAD.MOV.U32 R15, RZ, RZ, -0x1 ;  /* 0xffffffffff0f7424 */ /* 0x000fce00078e00ff */
[----:B------:R-:W-:Y:S05]  /*30a50*/  WARPSYNC.COLLECTIVE R15, `(.L_x_2161) ;  /* 0x000000000f087348 */ /* 0x000fea0003c00000 */
[----:B------:R0:W1:Y:S02]  /*30a60*/  SHFL.UP P6, R14, R13, R12, R11 ;  /* 0x0400000c0d0e7389 */ /* 0x00006400000c000b */
[----:B01----:R-:W-:Y:S01]  /*30a70*/  ENDCOLLECTIVE ;  /* 0x000000000000791b */ /* 0x003fe20003800000 */
.L_x_2161:
[----:B------:R-:W-:Y:S02]  /*30a80*/  MOV R12, 0x4 ;  /* 0x00000004000c7802 */ /* 0x000fe40000000f00 */
[----:B------:R-:W-:-:S05]  /*30a90*/  SEL R2, R14, RZ, P2 ;  /* 0x000000ff0e027207 */ /* 0x000fca0001000000 */
[----:B------:R-:W-:-:S04]  /*30aa0*/  IMAD.IADD R2, R13, 0x1, R2 ;  /* 0x000000010d027824 */ /* 0x000fc800078e0202 */
[----:B------:R-:W-:-:S07]  /*30ab0*/  IMAD.MOV.U32 R13, RZ, RZ, R2 ;  /* 0x000000ffff0d7224 */ /* 0x000fce00078e0002 */
[----:B------:R-:W-:Y:S05]  /*30ac0*/  WARPSYNC.COLLECTIVE R15, `(.L_x_2162) ;  /* 0x000000000f087348 */ /* 0x000fea0003c00000 */
[----:B------:R0:W1:Y:S02]  /*30ad0*/  SHFL.UP P6, R14, R13, R12, R11 ;  /* 0x0400000c0d0e7389 */ /* 0x00006400000c000b */
[----:B01----:R-:W-:Y:S01]  /*30ae0*/  ENDCOLLECTIVE ;  /* 0x000000000000791b */ /* 0x003fe20003800000 */
.L_x_2162:
[----:B------:R-:W-:Y:S01]  /*30af0*/  IMAD.MOV.U32 R12, RZ, RZ, 0x8 ;  /* 0x00000008ff0c7424 */ /* 0x000fe200078e00ff */
[----:B------:R-:W-:-:S05]  /*30b00*/  SEL R3, R14, RZ, P3 ;  /* 0x000000ff0e037207 */ /* 0x000fca0001800000 */
[----:B------:R-:W-:-:S04]  /*30b10*/  IMAD.IADD R3, R2, 0x1, R3 ;  /* 0x0000000102037824 */ /* 0x000fc800078e0203 */
[----:B------:R-:W-:-:S07]  /*30b20*/  IMAD.MOV.U32 R13, RZ, RZ, R3 ;  /* 0x000000ffff0d7224 */ /* 0x000fce00078e0003 */
[----:B------:R-:W-:Y:S05]  /*30b30*/  WARPSYNC.COLLECTIVE R15, `(.L_x_2163) ;  /* 0x000000000f087348 */ /* 0x000fea0003c00000 */
[----:B------:R0:W1:Y:S02]  /*30b40*/  SHFL.UP P6, R14, R13, R12, R11 ;  /* 0x0400000c0d0e7389 */ /* 0x00006400000c000b */
[----:B01----:R-:W-:Y:S01]  /*30b50*/  ENDCOLLECTIVE ;  /* 0x000000000000791b */ /* 0x003fe20003800000 */
.L_x_2163:
[----:B------:R-:W-:Y:S02]  /*30b60*/  MOV R12, 0x10 ;  /* 0x00000010000c7802 */ /* 0x000fe40000000f00 */
[----:B------:R-:W-:-:S05]  /*30b70*/  SEL R4, R14, RZ, P4 ;  /* 0x000000ff0e047207 */ /* 0x000fca0002000000 */
[----:B------:R-:W-:-:S04]  /*30b80*/  IMAD.IADD R4, R3, 0x1, R4 ;  /* 0x0000000103047824 */ /* 0x000fc800078e0204 */
[----:B------:R-:W-:-:S07]  /*30b90*/  IMAD.MOV.U32 R13, RZ, RZ, R4 ;  /* 0x000000ffff0d7224 */ /* 0x000fce00078e0004 */
[----:B------:R-:W-:Y:S05]  /*30ba0*/  WARPSYNC.COLLECTIVE R15, `(.L_x_2164) ;  /* 0x000000000f087348 */ /* 0x000fea0003c00000 */
[----:B------:R0:W1:Y:S02]  /*30bb0*/  SHFL.UP P6, R14, R13, R12, R11 ;  /* 0x0400000c0d0e7389 */ /* 0x00006400000c000b */
[----:B01----:R-:W-:Y:S01]  /*30bc0*/  ENDCOLLECTIVE ;  /* 0x000000000000791b */ /* 0x003fe20003800000 */
.L_x_2164:
        /* <DEDUP_REMOVED lines=8> */
.L_x_2165:
[----:B------:R-:W-:Y:S05]  /*30c50*/  BRA `(.L_x_2166) ;  /* 0xffffffa800087947 */ /* 0x000fea000383ffff */
.L_x_1978:
[----:B------:R-:W-:Y:S01]  /*30c60*/  BSSY B0, `(.L_x_2167) ;  /* 0x0000006000007945 */ /* 0x000fe20003800000 */
[----:B------:R-:W-:Y:S01]  /*30c70*/  PLOP3.LUT P6, PT, P6, PT, PT, 0x8, 0x0 ;  /* 0x000000000000781c */ /* 0x000fe200037ce170 */
[----:B------:R-:W-:-:S12]  /*30c80*/  IMAD.MOV.U32 R15, RZ, RZ, -0x1 ;  /* 0xffffffffff0f7424 */ /* 0x000fd800078e00ff */
[----:B0-----:R-:W-:Y:S05]  /*30c90*/  WARPSYNC.COLLECTIVE R15, `(.L_x_2168) ;  /* 0x000000000f087348 */ /* 0x001fea0003c00000 */
[----:B------:R-:W-:Y:S01]  /*30ca0*/  VOTE.ANY R14, PT, P6 ;  /* 0x00000000000e7806 */ /* 0x000fe200030e0100 */
[----:B0-----:R-:W-:Y:S06]  /*30cb0*/  ENDCOLLECTIVE ;  /* 0x000000000000791b */ /* 0x001fec0003800000 */
.L_x_2168:
[----:B------:R-:W-:Y:S05]  /*30cc0*/  BSYNC B0 ;  /* 0x0000000000007941 */ /* 0x000fea0003800000 */
.L_x_2167:
[----:B------:R-:W-:Y:S01]  /*30cd0*/  MOV R2, R14 ;  /* 0x0000000e00027202 */ /* 0x000fe20000000f00 */
[----:B------:R-:W-:Y:S02]  /*30ce0*/  IMAD.MOV.U32 R13, RZ, RZ, R25 ;  /* 0x000000ffff0d7224 */ /* 0x000fe400078e0019 */
[----:B------:R-:W-:Y:S01]  /*30cf0*/  IMAD.MOV.U32 R11, RZ, RZ, 0x1f ;  /* 0x0000001fff0b7424 */ /* 0x000fe200078e00ff */
[----:B------:R0:W1:Y:S01]  /*30d00*/  POPC R12, R2 ;  /* 0x00000002000c7309 */ /* 0x0000620000000000 */
[----:B------:R-:W-:-:S07]  /*30d10*/  IMAD.MOV.U32 R15, RZ, RZ, -0x1 ;  /* 0xffffffffff0f7424 */ /* 0x000fce00078e00ff */
[----:B01----:R-:W-:Y:S05]  /*30d20*/  WARPSYNC.COLLECTIVE R15, `(.L_x_2169) ;  /* 0x000000000f087348 */ /* 0x003fea0003c00000 */
[----:B-1----:R1:W2:Y:S02]  /*30d30*/  SHFL.IDX P6, R14, R13, R12, R11 ;  /* 0x0000000c0d0e7389 */ /* 0x0022a400000c000b */
[----:B012---:R-:W-:Y:S01]  /*30d40*/  ENDCOLLECTIVE ;  /* 0x000000000000791b */ /* 0x007fe20003800000 */
.L_x_2169:
[----:B------:R-:W-:Y:S02]  /*30d50*/  IMAD.IADD R27, R12, 0x1, R27 ;  /* 0x000000010c1b7824 */ /* 0x000fe400078e021b */
[----:B------:R-:W-:Y:S02]  /*30d60*/  IMAD.MOV.U32 R13, RZ, RZ, R8 ;  /* 0x000000ffff0d7224 */ /* 0x000fe400078e0008 */
[----:B------:R-:W-:-:S07]  /*30d70*/  IMAD.MOV.U32 R25, RZ, RZ, R14 ;  /* 0x000000ffff197224 */ /* 0x000fce00078e000e */
[----:B------:R-:W-:Y:S05]  /*30d80*/  WARPSYNC.COLLECTIVE R15, `(.L_x_2170) ;  /* 0x000000000f087348 */ /* 0x000fea0003c00000 */
[----:B------:R0:W1:Y:S02]  /*30d90*/  SHFL.IDX P6, R14, R13, R12, R11 ;  /* 0x0000000c0d0e7389 */ /* 0x00006400000c000b */
[----:B01----:R-:W-:Y:S01]  /*30da0*/  ENDCOLLECTIVE ;  /* 0x000000000000791b */ /* 0x003fe20003800000 */
.L_x_2170:
[----:B------:R-:W-:Y:S01]  /*30db0*/  MOV R8, R14 ;  /* 0x0000000e00087202 */ /* 0x000fe20000000f00 */
[----:B------:R-:W-:Y:S06]  /*30dc0*/  BRA `(.L_x_2171) ;  /* 0xffffffa400ec7947 */ /* 0x000fec000383ffff */
.L_x_1980:
[----:B------:R-:W-:Y:S01]  /*30dd0*/  BSSY B0, `(.L_x_2172) ;  /* 0x0000007000007945 */ /* 0x000fe20003800000 */
[----:B------:R-:W-:Y:S02]  /*30de0*/  IMAD.MOV.U32 R13, RZ, RZ, R3 ;  /* 0x000000ffff0d7224 */ /* 0x000fe400078e0003 */
[----:B------:R-:W-:Y:S02]  /*30df0*/  IMAD.MOV.U32 R11, RZ, RZ, 0x1f ;  /* 0x0000001fff0b7424 */ /* 0x000fe400078e00ff */
[----:B------:R-:W-:-:S07]  /*30e00*/  IMAD.MOV.U32 R15, RZ, RZ, -0x1 ;  /* 0xffffffffff0f7424 */ /* 0x000fce00078e00ff */
[----:B0-23--:R-:W-:Y:S05]  /*30e10*/  WARPSYNC.COLLECTIVE R15, `(.L_x_2173) ;  /* 0x000000000f087348 */ /* 0x00dfea0003c00000 */
[----:B------:R1:W4:Y:S02]  /*30e20*/  SHFL.IDX P6, R14, R13, R12, R11 ;  /* 0x0000000c0d0e7389 */ /* 0x00032400000c000b */
[----:B01234-:R-:W-:Y:S01]  /*30e30*/  ENDCOLLECTIVE ;  /* 0x000000000000791b */ /* 0x01ffe20003800000 */
.L_x_2173:
[----:B------:R-:W-:Y:S05]  /*30e40*/  BSYNC B0 ;  /* 0x0000000000007941 */ /* 0x000fea0003800000 */
.L_x_2172:
[----:B------:R-:W-:Y:S01]  /*30e50*/  IMAD.MOV.U32 R24, RZ, RZ, R14 ;  /* 0x000000ffff187224 */ /* 0x000fe200078e000e */
[----:B------:R-:W-:Y:S06]  /*30e60*/  BRA `(.L_x_1979) ;  /* 0xffffffa400dc7947 */ /* 0x000fec000383ffff */
.L_x_1986:
[----:B-1----:R1:W2:Y:S02]  /*30e70*/  SYNCS.PHASECHK.TRANS64.TRYWAIT P0, [R5+URZ+0x30820], R0 ;  /* 0x03082000050075a7 */ /* 0x0022a4000800017f */
[----:B--2---:R-:W-:Y:S05]  /*30e80*/  @!P0 NANOSLEEP.SYNCS 0x989680 ;  /* 0x009896800000895d */ /* 0x004fea0003900000 */
[----:B------:R-:W2:Y:S02]  /*30e90*/  @!P0 SYNCS.PHASECHK.TRANS64 P0, [R5+URZ+0x30820], R0 ;  /* 0x03082000050085a7 */ /* 0x000ea4000800007f */
[----:B--2---:R-:W-:Y:S05]  /*30ea0*/  @!P0 BRA `(.L_x_1986) ;  /* 0xfffffffc00f08947 */ /* 0x004fea000383ffff */
[----:B------:R-:W-:Y:S05]  /*30eb0*/  BRA `(.L_x_2174) ;  /* 0xffffffb000347947 */ /* 0x000fea000383ffff */
.L_x_1987:
[----:B------:R-:W2:Y:S01]  /*30ec0*/  S2R R2, SR_TID.X ;  /* 0x0000000000027919 */ /* 0x000ea20000002100 */
[----:B------:R-:W-:Y:S01]  /*30ed0*/  BSSY B0, `(.L_x_2175) ;  /* 0x000000a000007945 */ /* 0x000fe20003800000 */
[----:B------:R-:W-:Y:S02]  /*30ee0*/  IMAD.MOV.U32 R12, RZ, RZ, RZ ;  /* 0x000000ffff0c7224 */ /* 0x000fe400078e00ff */
[----:B------:R-:W-:Y:S02]  /*30ef0*/  IMAD.MOV.U32 R11, RZ, RZ, 0x1f ;  /* 0x0000001fff0b7424 */ /* 0x000fe400078e00ff */
[----:B------:R-:W-:Y:S01]  /*30f00*/  IMAD.MOV.U32 R15, RZ, RZ, -0x1 ;  /* 0xffffffffff0f7424 */ /* 0x000fe200078e00ff */
[----:B--2---:R-:W-:-:S04]  /*30f10*/  SHF.R.U32.HI R2, RZ, 0x5, R2 ;  /* 0x00000005ff027819 */ /* 0x004fc80000011602 */
[----:B------:R-:W-:-:S04]  /*30f20*/  LOP3.LUT R2, R2, 0x3, RZ, 0xc0, !PT ;  /* 0x0000000302027812 */ /* 0x000fc800078ec0ff */
[----:B------:R-:W-:-:S07]  /*30f30*/  MOV R13, R2 ;  /* 0x00000002000d7202 */ /* 0x000fce0000000f00 */
[----:B01-3--:R-:W-:Y:S05]  /*30f40*/  WARPSYNC.COLLECTIVE R15, `(.L_x_2176) ;  /* 0x000000000f087348 */ /* 0x00bfea0003c00000 */
[----:B------:R2:W4:Y:S02]  /*30f50*/  SHFL.IDX P6, R14, R13, R12, R11 ;  /* 0x0000000c0d0e7389 */ /* 0x00052400000c000b */
[----:B01234-:R-:W-:Y:S01]  /*30f60*/  ENDCOLLECTIVE ;  /* 0x000000000000791b */ /* 0x01ffe20003800000 */
.L_x_2176:
[----:B------:R-:W-:Y:S05]  /*30f70*/  BSYNC B0 ;  /* 0x0000000000007941 */ /* 0x000fea0003800000 */
.L_x_2175:
[----:B------:R-:W-:Y:S05]  /*30f80*/  BRA `(.L_x_2177) ;  /* 0xffffffb0001c7947 */ /* 0x000fea000383ffff */
.L_x_1988:
[----:B------:R-:W-:Y:S01]  /*30f90*/  BSSY B0, `(.L_x_2178) ;  /* 0x0000006000007945 */ /* 0x000fe20003800000 */
[----:B------:R-:W-:-:S07]  /*30fa0*/  IMAD.MOV.U32 R15, RZ, RZ, -0x1 ;  /* 0xffffffffff0f7424 */ /* 0x000fce00078e00ff */
[----:B01-3--:R-:W-:Y:S05]  /*30fb0*/  WARPSYNC.COLLECTIVE R15, `(.L_x_2179) ;  /* 0x000000000f0c7348 */ /* 0x00bfea0003c00000 */
[----:B------:R-:W-:Y:S02]  /*30fc0*/  ELECT P6, UR62, PT ;  /* 0x00000000003e782f */ /* 0x000fe400038c0000 */
[----:B------:R-:W-:Y:S01]  /*30fd0*/  MOV R14, UR62 ;  /* 0x0000003e000e7c02 */ /* 0x000fe20008000f00 */
[----:B01-3--:R-:W-:Y:S10]  /*30fe0*/  ENDCOLLECTIVE ;  /* 0x000000000000791b */ /* 0x00bff40003800000 */
.L_x_2179:
[----:B------:R-:W-:Y:S05]  /*30ff0*/  BSYNC B0 ;  /* 0x0000000000007941 */ /* 0x000fea0003800000 */
.L_x_2178:
[----:B------:R-:W-:Y:S05]  /*31000*/  BRA `(.L_x_2180) ;  /* 0xffffffb000107947 */ /* 0x000fea000383ffff */
.L_x_1990:
[----:B-1----:R1:W2:Y:S02]  /*31010*/  SYNCS.PHASECHK.TRANS64.TRYWAIT P1, [R3+URZ+0x30840], R2 ;  /* 0x03084002030075a7 */ /* 0x0022a4000802017f */
[----:B--2---:R-:W-:Y:S05]  /*31020*/  @!P1 NANOSLEEP.SYNCS 0x989680 ;  /* 0x009896800000995d */ /* 0x004fea0003900000 */
[----:B------:R-:W2:Y:S02]  /*31030*/  @!P1 SYNCS.PHASECHK.TRANS64 P1, [R3+URZ+0x30840], R2 ;  /* 0x03084002030095a7 */ /* 0x000ea4000802007f */
[----:B--2---:R-:W-:Y:S05]  /*31040*/  @!P1 BRA `(.L_x_1990) ;  /* 0xfffffffc00f09947 */ /* 0x004fea000383ffff */
[----:B------:R-:W-:Y:S05]  /*31050*/  BRA `(.L_x_2181) ;  /* 0xffffffb000387947 */ /* 0x000fea000383ffff */
.L_x_1992:
[----:B--2---:R2:W4:Y:S02]  /*31060*/  SYNCS.PHASECHK.TRANS64.TRYWAIT P1, [R5+URZ+0x30840], R0 ;  /* 0x03084000050075a7 */ /* 0x004524000802017f */
[----:B----4-:R-:W-:Y:S05]  /*31070*/  @!P1 NANOSLEEP.SYNCS 0x989680 ;  /* 0x009896800000995d */ /* 0x010fea0003900000 */
[----:B------:R-:W4:Y:S02]  /*31080*/  @!P1 SYNCS.PHASECHK.TRANS64 P1, [R5+URZ+0x30840], R0 ;  /* 0x03084000050095a7 */ /* 0x000f24000802007f */
[----:B----4-:R-:W-:Y:S05]  /*31090*/  @!P1 BRA `(.L_x_1992) ;  /* 0xfffffffc00f09947 */ /* 0x010fea000383ffff */
[----:B------:R-:W-:Y:S05]  /*310a0*/  BRA `(.L_x_2182) ;  /* 0xffffffb000447947 */ /* 0x000fea000383ffff */
.L_x_1994:
[----:B----4-:R4:W0:Y:S02]  /*310b0*/  SYNCS.PHASECHK.TRANS64.TRYWAIT P1, [R3+URZ+0x30860], R2 ;  /* 0x03086002030075a7 */ /* 0x010824000802017f */
[----:B0-----:R-:W-:Y:S05]  /*310c0*/  @!P1 NANOSLEEP.SYNCS 0x989680 ;  /* 0x009896800000995d */ /* 0x001fea0003900000 */
[----:B------:R-:W0:Y:S02]  /*310d0*/  @!P1 SYNCS.PHASECHK.TRANS64 P1, [R3+URZ+0x30860], R2 ;  /* 0x03086002030095a7 */ /* 0x000e24000802007f */
[----:B0-----:R-:W-:Y:S05]  /*310e0*/  @!P1 BRA `(.L_x_1994) ;  /* 0xfffffffc00f09947 */ /* 0x001fea000383ffff */
[----:B------:R-:W-:Y:S05]  /*310f0*/  BRA `(.L_x_2183) ;  /* 0xffffffb000407947 */ /* 0x000fea000383ffff */
.L_x_2184:
        /* <DEDUP_REMOVED lines=16> */
.L_x_3276:


//--------------------- .text._ZN7cutlass13device_kernelIN5flash11enable_sm90INS1_16FlashAttnFwdSm90INS1_25CollectiveMainloopFwdSm90ILi2EN4cute5tupleIJNS5_1CILi1EEES8_S8_EEENS6_IJNS7_ILi128EEENS7_ILi80EEENS7_ILi256EEEEEELi256ENS_6half_tEfNS_4arch4Sm90ELb1ELb0ELb0ELb0ELb1ELb0ELb0ELb1ELb1ELb1ELb1ELb0EEENS1_21CollectiveEpilogueFwdINS6_IJSA_SC_SB_EEES9_SE_SG_Li256ELb0ELb1ELb1ELb0EEENS1_19SingleTileSchedulerILb0ELb1ELb1ELi128EEEEEEEEEvNT_6ParamsE --------------------------
	.section	.text._ZN7cutlass13device_kernelIN5flash11enable_sm90INS1_16FlashAttnFwdSm90INS1_25CollectiveMainloopFwdSm90ILi2EN4cute5tupleIJNS5_1CILi1EEES8_S8_EEENS6_IJNS7_ILi128EEENS7_ILi80EEENS7_ILi256EEEEEELi256ENS_6half_tEfNS_4arch4Sm90ELb1ELb0ELb0ELb0ELb1ELb0ELb0ELb1ELb1ELb1ELb1ELb0EEENS1_21CollectiveEpilogueFwdINS6_IJSA_SC_SB_EEES9_SE_SG_Li256ELb0ELb1ELb1ELb0EEENS1_19SingleTileSchedulerILb0ELb1ELb1ELi128EEEEEEEEEvNT_6ParamsE,"ax",@progbits
	.align	128
.text._ZN7cutlass13device_kernelIN5flash11enable_sm90INS1_16FlashAttnFwdSm90INS1_25CollectiveMainloopFwdSm90ILi2EN4cute5tupleIJNS5_1CILi1EEES8_S8_EEENS6_IJNS7_ILi128EEENS7_ILi80EEENS7_ILi256EEEEEELi256ENS_6half_tEfNS_4arch4Sm90ELb1ELb0ELb0ELb0ELb1ELb0ELb0ELb1ELb1ELb1ELb1ELb0EEENS1_21CollectiveEpilogueFwdINS6_IJSA_SC_SB_EEES9_SE_SG_Li256ELb0ELb1ELb1ELb0EEENS1_19SingleTileSchedulerILb0ELb1ELb1ELi128EEEEEEEEEvNT_6ParamsE:
        .type           _ZN7cutlass13device_kernelIN5flash11enable_sm90INS1_16FlashAttnFwdSm90INS1_25CollectiveMainloopFwdSm90ILi2EN4cute5tupleIJNS5_1CILi1EEES8_S8_EEENS6_IJNS7_ILi128EEENS7_ILi80EEENS7_ILi256EEEEEELi256ENS_6half_tEfNS_4arch4Sm90ELb1ELb0ELb0ELb0ELb1ELb0ELb0ELb1ELb1ELb1ELb1ELb0EEENS1_21CollectiveEpilogueFwdINS6_IJSA_SC_SB_EEES9_SE_SG_Li256ELb0ELb1ELb1ELb0EEENS1_19SingleTileSchedulerILb0ELb1ELb1ELi128EEEEEEEEEvNT_6ParamsE,@function
        .size           _ZN7cutlass13device_kernelIN5flash11enable_sm90INS1_16FlashAttnFwdSm90INS1_25CollectiveMainloopFwdSm90ILi2EN4cute5tupleIJNS5_1CILi1EEES8_S8_EEENS6_IJNS7_ILi128EEENS7_ILi80EEENS7_ILi256EEEEEELi256ENS_6half_tEfNS_4arch4Sm90ELb1ELb0ELb0ELb0ELb1ELb0ELb0ELb1ELb1ELb1ELb1ELb0EEENS1_21CollectiveEpilogueFwdINS6_IJSA_SC_SB_EEES9_SE_SG_Li256ELb0ELb1ELb1ELb0EEENS1_19SingleTileSchedulerILb0ELb1ELb1ELi128EEEEEEEEEvNT_6ParamsE,(.L_x_3277 - _ZN7cutlass13device_kernelIN5flash11enable_sm90INS1_16FlashAttnFwdSm90INS1_25CollectiveMainloopFwdSm90ILi2EN4cute5tupleIJNS5_1CILi1EEES8_S8_EEENS6_IJNS7_ILi128EEENS7_ILi80EEENS7_ILi256EEEEEELi256ENS_6half_tEfNS_4arch4Sm90ELb1ELb0ELb0ELb0ELb1ELb0ELb0ELb1ELb1ELb1ELb1ELb0EEENS1_21CollectiveEpilogueFwdINS6_IJSA_SC_SB_EEES9_SE_SG_Li256ELb0ELb1ELb1ELb0EEENS1_19SingleTileSchedulerILb0ELb1ELb1ELi128EEEEEEEEEvNT_6ParamsE)
        .other          _ZN7cutlass13device_kernelIN5flash11enable_sm90INS1_16FlashAttnFwdSm90INS1_25CollectiveMainloopFwdSm90ILi2EN4cute5tupleIJNS5_1CILi1EEES8_S8_EEENS6_IJNS7_ILi128EEENS7_ILi80EEENS7_ILi256EEEEEELi256ENS_6half_tEfNS_4arch4Sm90ELb1ELb0ELb0ELb0ELb1ELb0ELb0ELb1ELb1ELb1ELb1ELb0EEENS1_21CollectiveEpilogueFwdINS6_IJSA_SC_SB_EEES9_SE_SG_Li256ELb0ELb1ELb1ELb0EEENS1_19SingleTileSchedulerILb0ELb1ELb1ELi128EEEEEEEEEvNT_6ParamsE,@"STO_CUDA_ENTRY STV_DEFAULT"
_ZN7cutlass13device_kernelIN5flash11enable_sm90INS1_16FlashAttnFwdSm90INS1_25CollectiveMainloopFwdSm90ILi2EN4cute5tupleIJNS5_1CILi1EEES8_S8_EEENS6_IJNS7_ILi128EEENS7_ILi80EEENS7_ILi256EEEEEELi256ENS_6half_tEfNS_4arch4Sm90ELb1ELb0ELb0ELb0ELb1ELb0ELb0ELb1ELb1ELb1ELb1ELb0EEENS1_21CollectiveEpilogueFwdINS6_IJSA_SC_SB_EEES9_SE_SG_Li256ELb0ELb1ELb1ELb0EEENS1_19SingleTileSchedulerILb0ELb1ELb1ELi128EEEEEEEEEvNT_6ParamsE:
        /* <DEDUP_REMOVED lines=45> */
.L_x_2185:
        /* <DEDUP_REMOVED lines=22> */
.L_x_2186:
        /* <DEDUP_REMOVED lines=18> */
.L_x_2187:
        /* <DEDUP_REMOVED lines=22> */
.L_x_2188:
        /* <DEDUP_REMOVED lines=23> */
.L_x_2189:
        /* <DEDUP_REMOVED lines=10> */
.L_x_2192:
        /* <DEDUP_REMOVED lines=19> */
[----:B------:R-:W1:Y:S01]  /*09f0*/  S2UR UR60, SR_CTAID.X ;  /* 0x00000000003c79c3 */ /* 0x000e620000002500 */
[----:B------:R-:W-:Y:S01]  /*0a00*/  ULDC UR4, c[0x0][0x448] ;  /* 0x0001120000047ab9 */ /* 0x000fe20000000800 */
[----:B------:R-:W-:Y:S01]  /*0a10*/  ULDC UR6, c[0x0][0x424] ;  /* 0x0001090000067ab9 */ /* 0x000fe20000000800 */
[----:B------:R-:W-:Y:S01]  /*0a20*/  UISETP.NE.AND UP1, UPT, UR4, 0x1, UPT ;  /* 0x000000010400788c */ /* 0x000fe2000bf25270 */
[----:B------:R-:W-:Y:S02]  /*0a30*/  ULDC UR7, c[0x0][0x288] ;  /* 0x0000a20000077ab9 */ /* 0x000fe40000000800 */
[----:B------:R-:W-:Y:S01]  /*0a40*/  ULDC.64 UR4, c[0x0][0x418] ;  /* 0x0001060000047ab9 */ /* 0x000fe20000000a00 */
[----:B------:R-:W-:Y:S02]  /*0a50*/  UIADD3 UR7, -UR7, 0x50, URZ ;  /* 0x0000005007077890 */ /* 0x000fe4000fffe13f */
[----:B------:R-:W-:Y:S02]  /*0a60*/  UISETP.NE.U32.AND UP0, UPT, UR4, URZ, UPT ;  /* 0x0000003f0400728c */ /* 0x000fe4000bf05070 */
[----:B------:R-:W-:-:S02]  /*0a70*/  UP2UR UR4, UPR, URZ, 0x2 ;  /* 0x000000023f047883 */ /* 0x000fc40008000000 */
[----:B------:R-:W-:Y:S01]  /*0a80*/  UISETP.NE.AND.EX UP0, UPT, UR5, URZ, UPT, UP0 ;  /* 0x0000003f0500728c */ /* 0x000fe2000bf05300 */
[----:B------:R-:W-:Y:S02]  /*0a90*/  ULDC UR8, c[0x0][0x2f0] ;  /* 0x0000bc0000087ab9 */ /* 0x000fe40000000800 */
[----:B------:R-:W-:Y:S01]  /*0aa0*/  @UP1 ULDC UR5, c[0x0][0x44c] ;  /* 0x0001130000051ab9 */ /* 0x000fe20000000800 */
[----:B------:R-:W-:Y:S01]  /*0ab0*/  IMAD.U32 R19, RZ, RZ, UR4 ;  /* 0x00000004ff137e24 */ /* 0x000fe2000f8e00ff */
[----:B------:R-:W-:Y:S01]  /*0ac0*/  USEL UR11, UR6, 0x1, UP0 ;  /* 0x00000001060b7887 */ /* 0x000fe20008000000 */
[----:B------:R-:W-:Y:S01]  /*0ad0*/  @UP1 ULDC UR10, c[0x0][0x450] ;  /* 0x00011400000a1ab9 */ /* 0x000fe20000000800 */
[----:B------:R-:W-:Y:S02]  /*0ae0*/  USHF.R.U32.HI UR12, URZ, 0x10, UR9 ;  /* 0x000000103f0c7899 */ /* 0x000fe40008011609 */
[----:B------:R-:W-:Y:S02]  /*0af0*/  UIMAD UR7, UR11, UR8, UR7 ;  /* 0x000000080b0772a4 */ /* 0x000fe4000f8e0207 */
[----:B------:R-:W-:Y:S01]  /*0b00*/  MOV R18, UR11 ;  /* 0x0000000b00127c02 */ /* 0x000fe20008000f00 */
[----:B-1----:R-:W-:-:S04]  /*0b10*/  USHF.L.U32 UR60, UR60, 0x7, URZ ;  /* 0x000000073c3c7899 */ /* 0x002fc8000800063f */
[----:B------:R-:W-:Y:S02]  /*0b20*/  @UP1 UIADD3 UR4, UR60, 0x7f, URZ ;  /* 0x0000007f3c041890 */ /* 0x000fe4000fffe03f */
[----:B------:R-:W-:Y:S02]  /*0b30*/  UIADD3 UR6, UR60, 0x7f, URZ ;  /* 0x0000007f3c067890 */ /* 0x000fe4000fffe03f */
[----:B------:R-:W-:Y:S02]  /*0b40*/  UIMAD.WIDE.U32 UR4, UR4, UR5, URZ ;  /* 0x00000005040472a5 */ /* 0x000fe4000f8e003f */
[----:B------:R-:W-:Y:S02]  /*0b50*/  UIMAD UR4, UR11, UR8, 0x4f ;  /* 0x0000004f0b0474a4 */ /* 0x000fe4000f8e0208 */
[----:B------:R-:W-:Y:S02]  /*0b60*/  @UP1 USHF.R.U32.HI UR6, URZ, UR10, UR5 ;  /* 0x0000000a3f061299 */ /* 0x000fe40008011605 */
[----:B------:R-:W-:-:S02]  /*0b70*/  UIMAD.WIDE UR4, UR4, 0x66666667, URZ ;  /* 0x66666667040478a5 */ /* 0x000fc4000f8e023f */
[----:B------:R-:W-:Y:S02]  /*0b80*/  UIADD3 UR6, UR7, UR6, URZ ;  /* 0x0000000607067290 */ /* 0x000fe4000fffe03f */
[----:B------:R-:W-:Y:S02]  /*0b90*/  USHF.R.U32.HI UR4, URZ, 0x1f, UR5 ;  /* 0x0000001f3f047899 */ /* 0x000fe40008011605 */
[----:B------:R-:W-:Y:S02]  /*0ba0*/  UIMAD.WIDE UR6, UR6, 0x66666667, URZ ;  /* 0x66666667060678a5 */ /* 0x000fe4000f8e023f */
[----:B------:R-:W-:Y:S02]  /*0bb0*/  ULEA.HI.SX32 UR4, UR5, UR4, 0x1b ;  /* 0x0000000405047291 */ /* 0x000fe4000f8fda3f */
[----:B------:R-:W-:-:S04]  /*0bc0*/  USHF.R.U32.HI UR6, URZ, 0x1f, UR7 ;  /* 0x0000001f3f067899 */ /* 0x000fc80008011607 */
[----:B------:R-:W-:Y:S02]  /*0bd0*/  ULEA.HI.SX32 UR6, UR7, UR6, 0x1b ;  /* 0x0000000607067291 */ /* 0x000fe4000f8fda3f */
[----:B------:R-:W-:Y:S02]  /*0be0*/  ULOP3.LUT UR7, UR9, 0xffff, URZ, 0xc0, !UPT ;  /* 0x0000ffff09077892 */ /* 0x000fe4000f8ec03f */
[----:B------:R-:W-:-:S04]  /*0bf0*/  UISETP.LT.AND UP0, UPT, UR4, UR6, UPT ;  /* 0x000000060400728c */ /* 0x000fc8000bf01270 */
[----:B------:R-:W-:Y:S02]  /*0c00*/  USEL UR11, UR4, UR6, UP0 ;  /* 0x00000006040b7287 */ /* 0x000fe40008000000 */
[----:B------:R-:W-:Y:S02]  /*0c10*/  UISETP.NE.AND UP0, UPT, UR12, URZ, UPT ;  /* 0x0000003f0c00728c */ /* 0x000fe4000bf05270 */
[----:B------:R-:W-:Y:S01]  /*0c20*/  UISETP.GE.AND UP1, UPT, UR11, 0x1, UPT ;  /* 0x000000010b00788c */ /* 0x000fe2000bf26270 */
[----:B------:R-:W-:-:S05]  /*0c30*/  UMOV UR4, URZ ;  /* 0x0000003f00047c82 */ /* 0x000fca0008000000 */
[----:B------:R-:W-:-:S03]  /*0c40*/  PLOP3.LUT P0, PT, PT, PT, UP1, 0x80, 0x0 ;  /* 0x000000000000781c */ /* 0x000fc60003f0f018 */
[----:B------:R-:W-:-:S10]  /*0c50*/  @!UP0 ULDC UR12, c[0x0][0x9f0] ;  /* 0x00027c00000c8ab9 */ /* 0x000fd40000000800 */
[----:B------:R-:W-:Y:S05]  /*0c60*/  @!P0 BRA `(.L_x_2194) ;  /* 0x0000000000848947 */ /* 0x000fea0003800000 */
[----:B------:R-:W-:Y:S01]  /*0c70*/  IMAD.U32 R3, RZ, RZ, UR12 ;  /* 0x0000000cff037e24 */ /* 0x000fe2000f8e00ff */
[----:B------:R-:W-:Y:S01]  /*0c80*/  UIADD3 UR6, UR12, -0x1, UR11 ;  /* 0xffffffff0c067890 */ /* 0x000fe2000fffe00b */
[----:B------:R-:W-:-:S03]  /*0c90*/  UMOV UR4, URZ ;  /* 0x0000003f00047c82 */ /* 0x000fc60008000000 */
[-C--:B------:R-:W-:Y:S02]  /*0ca0*/  IABS R0, R3.reuse ;  /* 0x0000000300007213 */ /* 0x080fe40000000000 */
[----:B------:R-:W-:Y:S01]  /*0cb0*/  IMAD.U32 R4, RZ, RZ, UR6 ;  /* 0x00000006ff047e24 */ /* 0x000fe2000f8e00ff */
[----:B------:R-:W-:Y:S01]  /*0cc0*/  IABS R5, R3 ;  /* 0x0000000300057213 */ /* 0x000fe20000000000 */
[----:B------:R-:W-:Y:S01]  /*0cd0*/  ULOP3.LUT UR6, UR6, UR12, URZ, 0x3c, !UPT ;  /* 0x0000000c06067292 */ /* 0x000fe2000f8e3c3f */
[----:B------:R-:W-:Y:S02]  /*0ce0*/  R2UR UR13, R0 ;  /* 0x00000000000d72ca */ /* 0x000fe400000e0000 */
[----:B------:R-:W-:-:S05]  /*0cf0*/  IABS R4, R4 ;  /* 0x0000000400047213 */ /* 0x000fca0000000000 */
[----:B------:R-:W-:-:S05]  /*0d00*/  IMAD.MOV.U32 R3, RZ, RZ, R4 ;  /* 0x000000ffff037224 */ /* 0x000fca00078e0004 */
[----:B------:R-:W-:Y:S01]  /*0d10*/  R2UR UR10, R3 ;  /* 0x00000000030a72ca */ /* 0x000fe200000e0000 */
[----:B------:R-:W1:Y:S08]  /*0d20*/  I2F.RP R0, UR13 ;  /* 0x0000000d00007d06 */ /* 0x000e700008209400 */
[----:B-1----:R-:W0:Y:S02]  /*0d30*/  MUFU.RCP R0, R0 ;  /* 0x0000000000007308 */ /* 0x002e240000001000 */
[----:B0-----:R-:W-:Y:S01]  /*0d40*/  VIADD R2, R0, 0xffffffe ;  /* 0x0ffffffe00027836 */ /* 0x001fe20000000000 */
[----:B------:R-:W-:-:S05]  /*0d50*/  IADD3 R0, RZ, -R5, RZ ;  /* 0x80000005ff007210 */ /* 0x000fca0007ffe0ff */
        /* <DEDUP_REMOVED lines=18> */
.L_x_2194:
[----:B------:R-:W-:Y:S01]  /*0e80*/  UIMAD UR6, UR7, UR4, URZ ;  /* 0x00000004070672a4 */ /* 0x000fe2000f8e023f */
[----:B------:R-:W-:Y:S01]  /*0e90*/  IMAD.U32 R0, RZ, RZ, UR11 ;  /* 0x0000000bff007e24 */ /* 0x000fe2000f8e00ff */
[----:B------:R-:W-:Y:S01]  /*0ea0*/  R2UR UR5, R18 ;  /* 0x00000000120572ca */ /* 0x000fe200000e0000 */
[----:B------:R-:W-:Y:S01]  /*0eb0*/  IMAD.U32 R3, RZ, RZ, UR4 ;  /* 0x00000004ff037e24 */ /* 0x000fe2000f8e00ff */
[----:B------:R-:W-:Y:S01]  /*0ec0*/  PLOP3.LUT P0, PT, PT, PT, PT, 0x80, 0x0 ;  /* 0x000000000000781c */ /* 0x000fe20003f0f070 */
[----:B------:R-:W-:Y:S01]  /*0ed0*/  VIADD R17, R25, 0xffffff80 ;  /* 0xffffff8019117836 */ /* 0x000fe20000000000 */
[----:B0-----:R-:W-:Y:S01]  /*0ee0*/  MOV R2, RZ ;  /* 0x000000ff00027202 */ /* 0x001fe20000000f00 */
[----:B------:R-:W-:Y:S01]  /*0ef0*/  IMAD.U32 R22, RZ, RZ, UR6 ;  /* 0x00000006ff167e24 */ /* 0x000fe2000f8e00ff */
[----:B------:R-:W-:Y:S02]  /*0f00*/  VIADDMNMX R0, R3, UR6, R0, PT ;  /* 0x0000000603007c46 */ /* 0x000fe4000b800100 */
[----:B------:R-:W-:-:S02]  /*0f10*/  CS2R R150, SRZ ;  /* 0x0000000000967805 */ /* 0x000fc4000001ff00 */
[----:B------:R-:W-:Y:S02]  /*0f20*/  CS2R R148, SRZ ;  /* 0x0000000000947805 */ /* 0x000fe4000001ff00 */
[----:B------:R-:W-:Y:S02]  /*0f30*/  CS2R R146, SRZ ;  /* 0x0000000000927805 */ /* 0x000fe4000001ff00 */
[----:B------:R-:W-:Y:S01]  /*0f40*/  R2UR UR61, R0 ;  /* 0x00000000003d72ca */ /* 0x000fe200000e0000 */
[----:B------:R-:W-:Y:S01]  /*0f50*/  IMAD.MOV.U32 R0, RZ, RZ, RZ ;  /* 0x000000ffff007224 */ /* 0x000fe200078e00ff */
[----:B------:R-:W-:Y:S01]  /*0f60*/  CS2R R144, SRZ ;  /* 0x0000000000907805 */ /* 0x000fe2000001ff00 */
[----:B------:R-:W-:Y:S01]  /*0f70*/  UIMAD UR4, UR5, UR8, URZ ;  /* 0x00000008050472a4 */ /* 0x000fe2000f8e023f */
[----:B------:R-:W-:Y:S02]  /*0f80*/  CS2R R142, SRZ ;  /* 0x00000000008e7805 */ /* 0x000fe4000001ff00 */
[----:B------:R-:W-:-:S02]  /*0f90*/  CS2R R140, SRZ ;  /* 0x00000000008c7805 */ /* 0x000fc4000001ff00 */
[----:B------:R-:W-:Y:S02]  /*0fa0*/  CS2R R138, SRZ ;  /* 0x00000000008a7805 */ /* 0x000fe4000001ff00 */
[----:B------:R-:W-:Y:S02]  /*0fb0*/  CS2R R136, SRZ ;  /* 0x0000000000887805 */ /* 0x000fe4000001ff00 */
[----:B------:R-:W-:Y:S01]  /*0fc0*/  CS2R R134, SRZ ;  /* 0x0000000000867805 */ /* 0x000fe2000001ff00 */
[----:B------:R-:W-:Y:S01]  /*0fd0*/  IMAD.U32 R152, RZ, RZ, UR4 ;  /* 0x00000004ff987e24 */ /* 0x000fe2000f8e00ff */
        /* <DEDUP_REMOVED lines=66> */
[----:B------:R-:W-:Y:S02]  /*1400*/  IMAD.U32 R16, RZ, RZ, UR8 ;  /* 0x00000008ff107e24 */ /* 0x000fe4000f8e00ff */
        /* <DEDUP_REMOVED lines=15> */
[----:B------:R-:W-:Y:S01]  /*1500*/  MOV R5, UR5 ;  /* 0x0000000500057c02 */ /* 0x000fe20008000f00 */
[----:B------:R-:W-:Y:S01]  /*1510*/  ULDC.64 UR4, c[0x4][0xb0] ;  /* 0x01002c0000047ab9 */ /* 0x000fe20000000a00 */
[----:B------:R-:W-:Y:S01]  /*1520*/  IMAD.U32 R10, RZ, RZ, UR6 ;  /* 0x00000006ff0a7e24 */ /* 0x000fe2000f8e00ff */
[----:B------:R-:W-:Y:S01]  /*1530*/  MOV R8, 0x70 ;  /* 0x0000007000087802 */ /* 0x000fe20000000f00 */
[----:B------:R-:W-:Y:S02]  /*1540*/  IMAD.U32 R6, RZ, RZ, UR4 ;  /* 0x00000004ff067e24 */ /* 0x000fe4000f8e00ff */
[----:B------:R-:W-:-:S02]  /*1550*/  IMAD.U32 R7, RZ, RZ, UR5 ;  /* 0x00000005ff077e24 */ /* 0x000fc4000f8e00ff */
[----:B------:R-:W-:Y:S02]  /*1560*/  IMAD.U32 R11, RZ, RZ, UR7 ;  /* 0x00000007ff0b7e24 */ /* 0x000fe4000f8e00ff */
[----:B------:R-:W-:Y:S02]  /*1570*/  IMAD.MOV.U32 R12, RZ, RZ, 0x1 ;  /* 0x00000001ff0c7424 */ /* 0x000fe400078e00ff */
[----:B0-----:R-:W-:-:S07]  /*1580*/  IMAD.MOV.U32 R13, RZ, RZ, RZ ;  /* 0x000000ffff0d7224 */ /* 0x001fce00078e00ff */
[----:B------:R-:W-:-:S07]  /*1590*/  LEPC R20, `(.L_x_2196) ;  /* 0x000000001014794e */ /* 0x000fce0000000000 */
[----:B-1----:R-:W-:Y:S05]  /*15a0*/  CALL.ABS.NOINC R2 ;  /* 0x0000000002007343 */ /* 0x002fea0003c00000 */
.L_x_2196:
[----:B------:R-:W-:Y:S02]  /*15b0*/  R2UR UR4, R16 ;  /* 0x00000000100472ca */ /* 0x000fe400000e0000 */
[----:B------:R-:W-:-:S11]  /*15c0*/  SHF.L.U32 R0, RZ, 0x1f, RZ ;  /* 0x0000001fff007819 */ /* 0x000fd600000006ff */
[----:B------:R-:W0:Y:S02]  /*15d0*/  SYNCS.PHASECHK.TRANS64.TRYWAIT P0, [UR4+0x38800], R0 ;  /* 0x03880000ff0075a7 */ /* 0x000e240008000144 */
[----:B0-----:R-:W-:Y:S05]  /*15e0*/  @!P0 BRA `(.L_x_2197) ;  /* 0x0000013400688947 */ /* 0x001fea0003800000 */
.L_x_2284:
[----:B------:R-:W2:Y:S02]  /*15f0*/  LDL R2, [R1+0x4] ;  /* 0x0000040001027983 */ /* 0x000ea40000100800 */
[----:B--2---:R-:W-:-:S13]  /*1600*/  R2UR UR4, R2 ;  /* 0x00000000020472ca */ /* 0x004fda00000e0000 */
[----:B------:R-:W-:-:S06]  /*1610*/  ULOP3.LUT UR4, UR4, 0x1, URZ, 0xfc, !UPT ;  /* 0x0000000104047892 */ /* 0x000fcc000f8efc3f */
[----:B------:R-:W-:-:S05]  /*1620*/  IMAD.U32 R2, RZ, RZ, UR4 ;  /* 0x00000004ff027e24 */ /* 0x000fca000f8e00ff */
[----:B------:R-:W-:-:S13]  /*1630*/  ISETP.NE.AND P0, PT, R2, 0x3, PT ;  /* 0x000000030200780c */ /* 0x000fda0003f05270 */
[----:B------:R-:W-:Y:S05]  /*1640*/  @!P0 BRA `(.L_x_2198) ;  /* 0x0000000000048947 */ /* 0x000fea0003800000 */
[----:B------:R-:W-:Y:S01]  /*1650*/  BPT.TRAP 0x1 ;  /* 0x000000040000795c */ /* 0x000fe20000300000 */
.L_x_2198:
[----:B------:R-:W-:-:S13]  /*1660*/  R2UR UR4, R16 ;  /* 0x00000000100472ca */ /* 0x000fda00000e0000 */
[----:B------:R1:W2:Y:S01]  /*1670*/  SYNCS.PHASECHK.TRANS64.TRYWAIT P1, [UR4+0x38830], R0 ;  /* 0x03883000ff0075a7 */ /* 0x0002a20008020144 */
[----:B------:R-:W-:Y:S05]  /*1680*/  @!P0 BRA `(.L_x_2199) ;  /* 0x0000000000048947 */ /* 0x000fea0003800000 */
[----:B------:R-:W-:Y:S01]  /*1690*/  BPT.TRAP 0x1 ;  /* 0x000000040000795c */ /* 0x000fe20000300000 */
.L_x_2199:
[----:B------:R-:W-:-:S05]  /*16a0*/  IMAD.U32 R4, RZ, RZ, UR36 ;  /* 0x00000024ff047e24 */ /* 0x000fca000f8e00ff */
[----:B------:R-:W-:Y:S01]  /*16b0*/  LOP3.LUT R4, R4, 0x10000, RZ, 0xfc, !PT ;  /* 0x0001000004047812 */ /* 0x000fe200078efcff */
[----:B--2---:R-:W-:Y:S06]  /*16c0*/  @P1 BRA `(.L_x_2200) ;  /* 0x00000000000c1947 */ /* 0x004fec0003800000 */
[----:B------:R-:W-:-:S13]  /*16d0*/  R2UR UR4, R16 ;  /* 0x00000000100472ca */ /* 0x000fda00000e0000 */
[----:B------:R-:W2:Y:S02]  /*16e0*/  SYNCS.PHASECHK.TRANS64.TRYWAIT P1, [UR4+0x38830], R0 ;  /* 0x03883000ff0075a7 */ /* 0x000ea40008020144 */
[----:B--2---:R-:W-:Y:S05]  /*16f0*/  @!P1 BRA `(.L_x_2201) ;  /* 0x0000013400409947 */ /* 0x004fea0003800000 */
.L_x_2200:
[----:B------:R-:W-:Y:S05]  /*1700*/  WARPSYNC.ALL ;  /* 0x0000000000007948 */ /* 0x000fea0003800000 */
[----:B------:R-:W-:Y:S02]  /*1710*/  MOV R5, 0x40000040 ;  /* 0x4000004000057802 */ /* 0x000fe40000000f00 */
        /* <DEDUP_REMOVED lines=18> */
[----:B------:R-:W-:Y:S01]  /*1840*/  R2UR UR21, R5 ;  /* 0x00000000051572ca */ /* 0x000fe200000e0000 */
[----:B------:R-:W-:Y:S01]  /*1850*/  IMAD.U32 R11, RZ, RZ, UR27 ;  /* 0x0000001bff0b7e24 */ /* 0x000fe2000f8e00ff */
[----:B------:R-:W-:Y:S01]  /*1860*/  R2UR UR4, R4 ;  /* 0x00000000040472ca */ /* 0x000fe200000e0000 */
[----:B------:R-:W-:Y:S01]  /*1870*/  ULOP3.LUT UR6, UR6, 0x3fff, URZ, 0xc0, !UPT ;  /* 0x00003fff06067892 */ /* 0x000fe2000f8ec03f */
[----:B------:R-:W-:Y:S01]  /*1880*/  UMOV UR31, 0x40000040 ;  /* 0x40000040001f7882 */ /* 0x000fe20000000000 */
[----:B------:R-:W-:-:S02]  /*1890*/  UMOV UR35, 0x40000040 ;  /* 0x4000004000237882 */ /* 0x000fc40000000000 */
[----:B------:R-:W-:Y:S01]  /*18a0*/  ULOP3.LUT UR24, UR6, 0x10000, URZ, 0xfc, !UPT ;  /* 0x0001000006187892 */ /* 0x000fe2000f8efc3f */
[----:B------:R-:W-:Y:S01]  /*18b0*/  UMOV UR39, 0x40000040 ;  /* 0x4000004000277882 */ /* 0x000fe20000000000 */
[----:B------:R-:W-:Y:S02]  /*18c0*/  UMOV UR43, 0x40000040 ;  /* 0x40000040002b7882 */ /* 0x000fe40000000000 */
[----:B------:R-:W-:Y:S02]  /*18d0*/  UIADD3 UR10, UR24, 0x80, URZ ;  /* 0x00000080180a7890 */ /* 0x000fe4000fffe03f */
[----:B------:R-:W-:Y:S02]  /*18e0*/  UIADD3 UR14, UR24, 0x100, URZ ;  /* 0x00000100180e7890 */ /* 0x000fe4000fffe03f */
[----:B------:R-:W-:Y:S01]  /*18f0*/  IMAD.U32 R15, RZ, RZ, UR24 ;  /* 0x00000018ff0f7e24 */ /* 0x000fe2000f8e00ff */
[----:B------:R-:W-:Y:S01]  /*1900*/  UMOV UR6, UR24 ;  /* 0x0000001800067c82 */ /* 0x000fe20008000000 */
[----:B------:R-:W-:Y:S01]  /*1910*/  UIADD3 UR18, UR24, 0x180, URZ ;  /* 0x0000018018127890 */ /* 0x000fe2000fffe03f */
[----:B------:R-:W-:Y:S01]  /*1920*/  HGMMA.64x16x16.F32 R56, gdesc[UR4], RZ, !UPT, gsb0 ;  /* 0x00200000043879f0 */ /* 0x000fe2000c0008ff */
[----:B------:R-:W-:Y:S01]  /*1930*/  UIADD3 UR22, UR24, 0x200, URZ ;  /* 0x0000020018167890 */ /* 0x000fe2000fffe03f */
[----:B------:R-:W-:Y:S01]  /*1940*/  R2UR UR6, R4 ;  /* 0x00000000040672ca */ /* 0x000fe200000e0000 */
[----:B------:R-:W-:Y:S01]  /*1950*/  UMOV UR5, 0x40000040 ;  /* 0x4000004000057882 */ /* 0x000fe20000000000 */
[----:B------:R-:W-:Y:S01]  /*1960*/  UIADD3 UR7, UR24, 0x204, URZ ;  /* 0x0000020418077890 */ /* 0x000fe2000fffe03f */
[----:B------:R-:W-:Y:S01]  /*1970*/  UMOV UR47, 0x40000040 ;  /* 0x40000040002f7882 */ /* 0x000fe20000000000 */
[----:B------:R-:W-:Y:S01]  /*1980*/  UMOV UR51, 0x40000040 ;  /* 0x4000004000337882 */ /* 0x000fe20000000000 */
[----:B------:R-:W-:Y:S01]  /*1990*/  UMOV UR55, 0x40000040 ;  /* 0x4000004000377882 */ /* 0x000fe20000000000 */
[----:B------:R-:W-:-:S07]  /*19a0*/  UMOV UR59, 0x40000040 ;  /* 0x40000040003b7882 */ /* 0x000fce0000000000 */
[----:B------:R-:W-:-:S07]  /*19b0*/  UIADD3 UR4, UR6, 0x2, URZ ;  /* 0x0000000206047890 */ /* 0x000fce000fffe03f */
[----:B------:R-:W-:Y:S01]  /*19c0*/  UMOV UR26, UR4 ;  /* 0x00000004001a7c82 */ /* 0x000fe20008000000 */
[----:B------:R-:W-:Y:S01]  /*19d0*/  UIADD3 UR4, UR24, 0x202, URZ ;  /* 0x0000020218047890 */ /* 0x000fe2000fffe03f */
[----:B------:R-:W-:Y:S01]  /*19e0*/  IMAD.U32 R10, RZ, RZ, UR26 ;  /* 0x0000001aff0a7e24 */ /* 0x000fe2000f8e00ff */
        /* <DEDUP_REMOVED lines=24> */
[----:B------:R-:W-:Y:S02]  /*1b70*/  UMOV UR23, 0x40000040 ;  /* 0x4000004000177882 */ /* 0x000fe40000000000 */
        /* <DEDUP_REMOVED lines=27> */
[----:B------:R-:W-:-:S06]  /*1d30*/  UMOV UR27, 0x40000040 ;  /* 0x40000040001b7882 */ /* 0x000fcc0000000000 */
        /* <DEDUP_REMOVED lines=55> */
[----:B------:R-:W-:Y:S01]  /*20b0*/  UMOV UR15, 0x40000040 ;  /* 0x40000040000f7882 */ /* 0x000fe20000000000 */
[----:B------:R-:W-:-:S04]  /*20c0*/  UMOV UR21, UR13 ;  /* 0x0000000d00157c82 */ /* 0x000fc80008000000 */
[----:B------:R-:W-:Y:S01]  /*20d0*/  UMOV UR20, UR12 ;  /* 0x0000000c00147c82 */ /* 0x000fe20008000000 */
        /* <DEDUP_REMOVED lines=14> */
[----:B------:R-:W-:Y:S02]  /*21c0*/  UMOV UR11, UR24 ;  /* 0x00000018000b7c82 */ /* 0x000fe40008000000 */
[----:B------:R-:W-:Y:S02]  /*21d0*/  UIADD3 UR14, UR11, 0x280, URZ ;  /* 0x000002800b0e7890 */ /* 0x000fe4000fffe03f */
[----:B------:R-:W-:Y:S02]  /*21e0*/  UIADD3 UR18, UR11, 0x300, URZ ;  /* 0x000003000b127890 */ /* 0x000fe4000fffe03f */
[----:B------:R-:W-:Y:S02]  /*21f0*/  UIADD3 UR22, UR11, 0x380, URZ ;  /* 0x000003800b167890 */ /* 0x000fe4000fffe03f */
        /* <DEDUP_REMOVED lines=8> */
[----:B------:R-:W-:Y:S02]  /*2280*/  UIADD3 UR54, UR11, 0x780, URZ ;  /* 0x000007800b367890 */ /* 0x000fe4000fffe03f */
[----:B------:R-:W-:Y:S02]  /*2290*/  UIADD3 UR10, UR11, 0x980, URZ ;  /* 0x000009800b0a7890 */ /* 0x000fe4000fffe03f */
        /* <DEDUP_REMOVED lines=34> */
[----:B------:R-:W-:Y:S01]  /*24c0*/  MOV R9, UR15 ;  /* 0x0000000f00097c02 */ /* 0x000fe20008000f00 */
        /* <DEDUP_REMOVED lines=345> */
.L_x_2202:
[----:B------:R-:W-:Y:S01]  /*3a60*/  LOP3.LUT R0, R65, 0xffffff80, RZ, 0xc0, !PT ;  /* 0xffffff8041007812 */ /* 0x000fe200078ec0ff */
[----:B------:R-:W-:Y:S01]  /*3a70*/  UMOV UR7, 0xffffffb0 ;  /* 0xffffffb000077882 */ /* 0x000fe20000000000 */
[----:B------:R-:W-:Y:S01]  /*3a80*/  R2UR UR6, R19 ;  /* 0x00000000130672ca */ /* 0x000fe200000e0000 */
[----:B------:R-:W-:Y:S01]  /*3a90*/  UIMAD UR7, UR61, UR7, 0x51 ;  /* 0x000000513d0774a4 */ /* 0x000fe2000f8e0207 */
[----:B------:R-:W-:Y:S01]  /*3aa0*/  LEA.HI R64, R64, R17, RZ, 0x2 ;  /* 0x0000001140407211 */ /* 0x000fe200078f10ff */
[----:B------:R-:W-:Y:S01]  /*3ab0*/  IMAD.IADD R0, R17, 0x1, -R0 ;  /* 0x0000000111007824 */ /* 0x000fe200078e0a00 */
[----:B------:R-:W-:Y:S01]  /*3ac0*/  LEA.HI R7, R66, R66, RZ, 0x1 ;  /* 0x0000004242077211 */ /* 0x000fe200078f08ff */
[----:B------:R-:W-:Y:S01]  /*3ad0*/  ULDC UR14, c[0x0][0x288] ;  /* 0x0000a200000e7ab9 */ /* 0x000fe20000000800 */
[----:B------:R-:W-:Y:S01]  /*3ae0*/  LOP3.LUT R64, R64, 0xfffffffc, RZ, 0xc0, !PT ;  /* 0xfffffffc40407812 */ /* 0x000fe200078ec0ff */
[----:B------:R-:W-:Y:S01]  /*3af0*/  UIADD3 UR18, UR61, -0x2, URZ ;  /* 0xfffffffe3d127890 */ /* 0x000fe2000fffe03f */
[----:B------:R-:W-:-:S02]  /*3b00*/  SHF.R.S32.HI R3, RZ, 0x1f, R0 ;  /* 0x0000001fff037819 */ /* 0x000fc40000011400 */
[----:B------:R-:W-:Y:S02]  /*3b10*/  CS2R R150, SRZ ;  /* 0x0000000000967805 */ /* 0x000fe4000001ff00 */
[----:B------:R-:W-:Y:S01]  /*3b20*/  LOP3.LUT R7, R7, 0x3fffffe, RZ, 0xc0, !PT ;  /* 0x03fffffe07077812 */ /* 0x000fe200078ec0ff */
[----:B------:R-:W-:Y:S01]  /*3b30*/  IMAD.IADD R64, R17, 0x1, -R64 ;  /* 0x0000000111407824 */ /* 0x000fe200078e0a40 */
[CC--:B------:R-:W-:Y:S01]  /*3b40*/  LEA.HI R2, R3.reuse, R0.reuse, RZ, 0x2 ;  /* 0x0000000003027211 */ /* 0x0c0fe200078f10ff */
[----:B------:R-:W-:Y:S01]  /*3b50*/  UISETP.NE.AND UP0, UPT, UR6, URZ, UPT ;  /* 0x0000003f0600728c */ /* 0x000fe2000bf05270 */
[----:B------:R-:W-:Y:S01]  /*3b60*/  LEA.HI R6, R3, R0, RZ, 0x5 ;  /* 0x0000000003067211 */ /* 0x000fe200078f28ff */
[----:B------:R-:W-:Y:S01]  /*3b70*/  IMAD.IADD R7, R66, 0x1, -R7 ;  /* 0x0000000142077824 */ /* 0x000fe200078e0a07 */
[--C-:B------:R-:W-:Y:S01]  /*3b80*/  SHF.R.S32.HI R3, RZ, 0x2, R2.reuse ;  /* 0x00000002ff037819 */ /* 0x100fe20000011402 */
[----:B------:R-:W-:Y:S01]  /*3b90*/  IMAD.U32 R212, RZ, RZ, UR18 ;  /* 0x00000012ffd47e24 */ /* 0x000fe2000f8e00ff */
[----:B------:R-:W-:-:S02]  /*3ba0*/  SHF.R.S32.HI R12, RZ, 0x1f, R2 ;  /* 0x0000001fff0c7819 */ /* 0x000fc40000011402 */
[----:B------:R-:W-:Y:S02]  /*3bb0*/  CS2R R148, SRZ ;  /* 0x0000000000947805 */ /* 0x000fe4000001ff00 */
[----:B------:R-:W-:Y:S02]  /*3bc0*/  SHF.R.S32.HI R6, RZ, 0x5, R6 ;  /* 0x00000005ff067819 */ /* 0x000fe40000011406 */
[----:B------:R-:W-:Y:S02]  /*3bd0*/  CS2R R146, SRZ ;  /* 0x0000000000927805 */ /* 0x000fe4000001ff00 */
[----:B------:R-:W-:Y:S02]  /*3be0*/  LEA.HI R12, R12, R3, RZ, 0x3 ;  /* 0x000000030c0c7211 */ /* 0x000fe400078f18ff */
[----:B------:R-:W-:Y:S02]  /*3bf0*/  CS2R R144, SRZ ;  /* 0x0000000000907805 */ /* 0x000fe4000001ff00 */
[----:B------:R-:W-:Y:S01]  /*3c00*/  LEA.HI R13, R64, R64, RZ, 0x1 ;  /* 0x00000040400d7211 */ /* 0x000fe200078f08ff */
[----:B------:R-:W-:Y:S01]  /*3c10*/  @UP0 ULDC UR6, c[0x0][0x44c] ;  /* 0x0001130000060ab9 */ /* 0x000fe20000000800 */
[----:B------:R-:W-:Y:S01]  /*3c20*/  LEA R6, R6, UR60, 0x4 ;  /* 0x0000003c06067c11 */ /* 0x000fe2000f8e20ff */
[----:B------:R-:W-:Y:S01]  /*3c30*/  @UP0 ULDC UR10, c[0x0][0x44c] ;  /* 0x00011300000a0ab9 */ /* 0x000fe20000000800 */
[----:B------:R-:W-:Y:S01]  /*3c40*/  LOP3.LUT R12, R12, 0xfffffff8, RZ, 0xc0, !PT ;  /* 0xfffffff80c0c7812 */ /* 0x000fe200078ec0ff */
[----:B------:R-:W-:Y:S01]  /*3c50*/  @UP0 ULDC UR15, c[0x0][0x450] ;  /* 0x00011400000f0ab9 */ /* 0x000fe20000000800 */
[----:B------:R-:W-:-:S02]  /*3c60*/  LOP3.LUT R13, R13, 0x1ffffffe, RZ, 0xc0, !PT ;  /* 0x1ffffffe0d0d7812 */ /* 0x000fc400078ec0ff */
[----:B------:R-:W-:Y:S02]  /*3c70*/  CS2R R142, SRZ ;  /* 0x00000000008e7805 */ /* 0x000fe4000001ff00 */
[----:B------:R-:W-:Y:S02]  /*3c80*/  IADD3 R6, R6, R3, -R12 ;  /* 0x0000000306067210 */ /* 0x000fe40007ffe80c */
[----:B------:R-:W-:Y:S02]  /*3c90*/  CS2R R140, SRZ ;  /* 0x00000000008c7805 */ /* 0x000fe4000001ff00 */
[----:B------:R-:W-:Y:S01]  /*3ca0*/  PLOP3.LUT P1, PT, PT, PT, UP0, 0x80, 0x0 ;  /* 0x000000000000781c */ /* 0x000fe20003f2f008 */
[----:B------:R-:W-:Y:S01]  /*3cb0*/  IMAD.IADD R13, R64, 0x1, -R13 ;  /* 0x00000001400d7824 */ /* 0x000fe200078e0a0d */
[----:B------:R-:W-:Y:S02]  /*3cc0*/  LEA R6, R7, R6, 0x6 ;  /* 0x0000000607067211 */ /* 0x000fe400078e30ff */
[----:B------:R-:W-:-:S02]  /*3cd0*/  CS2R R138, SRZ ;  /* 0x00000000008a7805 */ /* 0x000fc4000001ff00 */
[----:B------:R-:W-:Y:S02]  /*3ce0*/  PLOP3.LUT P2, PT, PT, PT, UP0, 0x80, 0x0 ;  /* 0x000000000000781c */ /* 0x000fe40003f4f008 */
[----:B------:R-:W-:Y:S02]  /*3cf0*/  CS2R R136, SRZ ;  /* 0x0000000000887805 */ /* 0x000fe4000001ff00 */
[----:B------:R-:W-:Y:S01]  /*3d00*/  R2UR UR22, R152 ;  /* 0x00000000981672ca */ /* 0x000fe200000e0000 */
[----:B------:R-:W-:Y:S01]  /*3d10*/  IMAD R14, R13, 0x8, R6 ;  /* 0x000000080d0e7824 */ /* 0x000fe200078e0206 */
[----:B------:R-:W-:Y:S01]  /*3d20*/  LOP3.LUT R17, R2, 0x7ffffffc, RZ, 0xc0, !PT ;  /* 0x7ffffffc02117812 */ /* 0x000fe200078ec0ff */
[----:B------:R-:W-:Y:S01]  /*3d30*/  IMAD.U32 R2, RZ, RZ, UR7 ;  /* 0x00000007ff027e24 */ /* 0x000fe2000f8e00ff */
[----:B------:R-:W-:Y:S01]  /*3d40*/  R2UR UR11, R16 ;  /* 0x00000000100b72ca */ /* 0x000fe200000e0000 */
[----:B------:R-:W-:Y:S01]  /*3d50*/  IMAD.MOV.U32 R3, RZ, RZ, R14 ;  /* 0x000000ffff037224 */ /* 0x000fe200078e000e */
[----:B------:R-:W-:Y:S01]  /*3d60*/  R2UR UR19, R22 ;  /* 0x00000000161372ca */ /* 0x000fe200000e0000 */
[----:B------:R-:W-:Y:S01]  /*3d70*/  @P1 IMAD.HI.U32 R6, R14, UR6, RZ ;  /* 0x000000060e061c27 */ /* 0x000fe2000f8e00ff */
[----:B------:R-:W-:Y:S01]  /*3d80*/  @UP0 ULDC UR6, c[0x0][0x450] ;  /* 0x0001140000060ab9 */ /* 0x000fe20000000800 */
[----:B------:R-:W-:-:S02]  /*3d90*/  CS2R R134, SRZ ;  /* 0x0000000000867805 */ /* 0x000fc4000001ff00 */
[----:B------:R-:W-:Y:S01]  /*3da0*/  CS2R R132, SRZ ;  /* 0x0000000000847805 */ /* 0x000fe2000001ff00 */
[----:B------:R-:W-:Y:S01]  /*3db0*/  IMAD.IADD R17, R0, 0x1, -R17 ;  /* 0x0000000100117824 */ /* 0x000fe200078e0a11 */
[----:B------:R-:W-:Y:S01]  /*3dc0*/  @P2 SHF.R.U32.HI R3, RZ, UR6, R6 ;  /* 0x00000006ff032c19 */ /* 0x000fe20008011606 */
[----:B------:R-:W-:Y:S02]  /*3dd0*/  UIMAD UR6, UR61, -0x50, UR22 ;  /* 0xffffffb03d0678a4 */ /* 0x000fe4000f8e0216 */
[----:B------:R-:W-:Y:S01]  /*3de0*/  IMAD.U32 R7, RZ, RZ, UR22 ;  /* 0x00000016ff077e24 */ /* 0x000fe2000f8e00ff */
[----:B------:R-:W-:Y:S01]  /*3df0*/  CS2R R130, SRZ ;  /* 0x0000000000827805 */ /* 0x000fe2000001ff00 */
[----:B------:R-:W-:Y:S01]  /*3e00*/  IMAD R2, R17, -0x2, R2 ;  /* 0xfffffffe11027824 */ /* 0x000fe200078e0202 */
[----:B------:R-:W0:Y:S01]  /*3e10*/  SHFL.IDX PT, R6, R3, 0x1, 0x1c1f ;  /* 0x003c1f0003067f89 */ /* 0x000e2200000e0000 */
[----:B------:R-:W-:Y:S01]  /*3e20*/  UIADD3 UR6, UR6, 0x50, URZ ;  /* 0x0000005006067890 */ /* 0x000fe2000fffe03f */
[----:B------:R-:W-:Y:S01]  /*3e30*/  CS2R R128, SRZ ;  /* 0x0000000000807805 */ /* 0x000fe2000001ff00 */
[----:B------:R-:W-:Y:S01]  /*3e40*/  UIADD3 UR7, UR11, 0x38840, URZ ;  /* 0x000388400b077890 */ /* 0x000fe2000fffe03f */
[----:B------:R-:W-:Y:S01]  /*3e50*/  IADD3 R7, R2, -UR14, R7 ;  /* 0x8000000e02077c10 */ /* 0x000fe2000fffe007 */
[----:B------:R-:W-:Y:S01]  /*3e60*/  UIMAD.WIDE.U32 UR10, UR60, UR10, URZ ;  /* 0x0000000a3c0a72a5 */ /* 0x000fe2000f8e003f */
[----:B------:R-:W-:-:S02]  /*3e70*/  CS2R R126, SRZ ;  /* 0x00000000007e7805 */ /* 0x000fc4000001ff00 */
[----:B------:R-:W-:Y:S01]  /*3e80*/  MOV R0, UR6 ;  /* 0x0000000600007c02 */ /* 0x000fe20008000f00 */
[----:B------:R-:W-:Y:S01]  /*3e90*/  ULDC UR6, c[0x0][0x988] ;  /* 0x0002620000067ab9 */ /* 0x000fe20000000800 */
[----:B------:R-:W-:Y:S01]  /*3ea0*/  @UP0 USHF.R.U32.HI UR60, URZ, UR15, UR11 ;  /* 0x0000000f3f3c0299 */ /* 0x000fe2000801160b */
[----:B------:R-:W-:Y:S01]  /*3eb0*/  CS2R R124, SRZ ;  /* 0x00000000007c7805 */ /* 0x000fe2000001ff00 */
[----:B------:R-:W-:Y:S01]  /*3ec0*/  UMOV UR61, URZ ;  /* 0x0000003f003d7c82 */ /* 0x000fe20008000000 */
[----:B------:R-:W-:Y:S01]  /*3ed0*/  IMAD R0, R17, -0x2, R0 ;  /* 0xfffffffe11007824 */ /* 0x000fe200078e0200 */
[----:B------:R-:W-:Y:S01]  /*3ee0*/  UIADD3 UR10, UR60, -UR14, UR22 ;  /* 0x8000000e3c0a7290 */ /* 0x000fe2000fffe016 */
[----:B------:R-:W1:Y:S01]  /*3ef0*/  S2UR UR22, SR_CgaCtaId ;  /* 0x00000000001679c3 */ /* 0x000e620000008800 */
[----:B------:R-:W-:Y:S02]  /*3f00*/  CS2R R122, SRZ ;  /* 0x00000000007a7805 */ /* 0x000fe4000001ff00 */
[----:B------:R-:W-:Y:S01]  /*3f10*/  CS2R R120, SRZ ;  /* 0x0000000000787805 */ /* 0x000fe2000001ff00 */
[----:B------:R-:W-:Y:S01]  /*3f20*/  UIMAD.WIDE UR10, UR10, 0x66666667, URZ ;  /* 0x666666670a0a78a5 */ /* 0x000fe2000f8e023f */
[----:B------:R-:W-:-:S02]  /*3f30*/  CS2R R118, SRZ ;  /* 0x0000000000767805 */ /* 0x000fc4000001ff00 */
[----:B------:R-:W-:Y:S02]  /*3f40*/  CS2R R116, SRZ ;  /* 0x0000000000747805 */ /* 0x000fe4000001ff00 */
[----:B------:R-:W-:Y:S01]  /*3f50*/  CS2R R114, SRZ ;  /* 0x0000000000727805 */ /* 0x000fe2000001ff00 */
[----:B------:R-:W-:Y:S01]  /*3f60*/  USHF.R.U32.HI UR10, URZ, 0x1f, UR11 ;  /* 0x0000001f3f0a7899 */ /* 0x000fe2000801160b */
[----:B------:R-:W-:Y:S02]  /*3f70*/  CS2R R112, SRZ ;  /* 0x0000000000707805 */ /* 0x000fe4000001ff00 */
[----:B------:R-:W-:Y:S02]  /*3f80*/  CS2R R110, SRZ ;  /* 0x00000000006e7805 */ /* 0x000fe4000001ff00 */
[----:B0-----:R-:W-:Y:S01]  /*3f90*/  VIADDMNMX R6, R6, R7, R0, PT ;  /* 0x0000000706067246 */ /* 0x001fe20003800100 */
[----:B------:R-:W-:Y:S01]  /*3fa0*/  ULEA.HI.SX32 UR10, UR11, UR10, 0x1b ;  /* 0x0000000a0b0a7291 */ /* 0x000fe2000f8fda3f */
[----:B------:R-:W-:-:S02]  /*3fb0*/  CS2R R108, SRZ ;  /* 0x00000000006c7805 */ /* 0x000fc4000001ff00 */
[----:B------:R-:W-:Y:S02]  /*3fc0*/  CS2R R106, SRZ ;  /* 0x00000000006a7805 */ /* 0x000fe4000001ff00 */
[C---:B------:R-:W-:Y:S01]  /*3fd0*/  ISETP.GT.AND P1, PT, R6.reuse, RZ, PT ;  /* 0x000000ff0600720c */ /* 0x040fe20003f24270 */
[----:B------:R-:W-:Y:S01]  /*3fe0*/  UISETP.LT.AND UP0, UPT, UR19, UR10, UPT ;  /* 0x0000000a1300728c */ /* 0x000fe2000bf01270 */
[C---:B------:R-:W-:Y:S02]  /*3ff0*/  ISETP.GT.AND P2, PT, R6.reuse, 0x1, PT ;  /* 0x000000010600780c */ /* 0x040fe40003f44270 */
[----:B------:R-:W-:Y:S02]  /*4000*/  CS2R R104, SRZ ;  /* 0x0000000000687805 */ /* 0x000fe4000001ff00 */
[----:B------:R-:W-:Y:S01]  /*4010*/  ISETP.GT.AND P3, PT, R6, 0x8, PT ;  /* 0x000000080600780c */ /* 0x000fe20003f64270 */
[----:B------:R-:W-:Y:S01]  /*4020*/  USEL UR11, UR19, UR10, !UP0 ;  /* 0x0000000a130b7287 */ /* 0x000fe2000c000000 */
[----:B------:R-:W-:-:S02]  /*4030*/  FSEL R58, R58, -INF , P1 ;  /* 0xff8000003a3a7808 */ /* 0x000fc40000800000 */
[----:B------:R-:W-:Y:S02]  /*4040*/  CS2R R102, SRZ ;  /* 0x0000000000667805 */ /* 0x000fe4000001ff00 */
[----:B------:R-:W-:Y:S01]  /*4050*/  FSEL R59, R59, -INF , P2 ;  /* 0xff8000003b3b7808 */ /* 0x000fe20001000000 */
[----:B------:R-:W-:Y:S01]  /*4060*/  UISETP.GE.AND UP0, UPT, UR18, UR11, UPT ;  /* 0x0000000b1200728c */ /* 0x000fe2000bf06270 */
[----:B------:R-:W-:Y:S01]  /*4070*/  ISETP.GT.AND P1, PT, R6, 0x9, PT ;  /* 0x000000090600780c */ /* 0x000fe20003f24270 */
[----:B-1----:R-:W-:Y:S01]  /*4080*/  UPRMT UR7, UR22, 0x654, UR7 ;  /* 0x0000065416077896 */ /* 0x002fe20008000007 */
[----:B------:R-:W-:Y:S02]  /*4090*/  FSEL R62, R62, -INF , P3 ;  /* 0xff8000003e3e7808 */ /* 0x000fe40001800000 */
[----:B------:R-:W-:Y:S02]  /*40a0*/  CS2R R100, SRZ ;  /* 0x0000000000647805 */ /* 0x000fe4000001ff00 */
[----:B------:R-:W-:-:S02]  /*40b0*/  FMNMX.FTZ R13, R58, R59, !PT ;  /* 0x0000003b3a0d7209 */ /* 0x000fc40007810000 */
[----:B------:R-:W-:Y:S02]  /*40c0*/  CS2R R98, SRZ ;  /* 0x0000000000627805 */ /* 0x000fe4000001ff00 */
[----:B------:R-:W-:Y:S02]  /*40d0*/  ISETP.GT.AND P2, PT, R6, 0x10, PT ;  /* 0x000000100600780c */ /* 0x000fe40003f44270 */
[----:B------:R-:W-:Y:S02]  /*40e0*/  CS2R R96, SRZ ;  /* 0x0000000000607805 */ /* 0x000fe4000001ff00 */
[----:B------:R-:W-:Y:S02]  /*40f0*/  FSEL R63, R63, -INF , P1 ;  /* 0xff8000003f3f7808 */ /* 0x000fe40000800000 */
[----:B------:R-:W-:Y:S02]  /*4100*/  CS2R R94, SRZ ;  /* 0x00000000005e7805 */ /* 0x000fe4000001ff00 */
[----:B------:R-:W-:Y:S01]  /*4110*/  FMNMX.FTZ R2, R62, R13, !PT ;  /* 0x0000000d3e027209 */ /* 0x000fe20007810000 */
[----:B------:R-:W-:Y:S01]  /*4120*/  SYNCS.ARRIVE.TRANS64.RED.A1T0 RZ, [UR7], RZ ;  /* 0x000000ffffff79a7 */ /* 0x000fe20008100407 */
[----:B------:R-:W-:Y:S01]  /*4130*/  ISETP.GT.AND P1, PT, R6, 0x11, PT ;  /* 0x000000110600780c */ /* 0x000fe20003f24270 */
[----:B------:R-:W-:Y:S01]  /*4140*/  UMOV UR7, URZ ;  /* 0x0000003f00077c82 */ /* 0x000fe20008000000 */
[----:B------:R-:W-:-:S02]  /*4150*/  FSEL R50, R50, -INF , P2 ;  /* 0xff80000032327808 */ /* 0x000fc40001000000 */
[----:B------:R-:W-:Y:S02]  /*4160*/  CS2R R92, SRZ ;  /* 0x00000000005c7805 */ /* 0x000fe4000001ff00 */
[----:B------:R-:W-:Y:S02]  /*4170*/  FMNMX.FTZ R13, R63, R2, !PT ;  /* 0x000000023f0d7209 */ /* 0x000fe40007810000 */
[----:B------:R-:W-:Y:S02]  /*4180*/  CS2R R90, SRZ ;  /* 0x00000000005a7805 */ /* 0x000fe4000001ff00 */
[----:B------:R-:W-:Y:S02]  /*4190*/  ISETP.GT.AND P2, PT, R6, 0x18, PT ;  /* 0x000000180600780c */ /* 0x000fe40003f44270 */
[----:B------:R-:W-:Y:S02]  /*41a0*/  CS2R R88, SRZ ;  /* 0x0000000000587805 */ /* 0x000fe4000001ff00 */
        /* <DEDUP_REMOVED lines=25> */
[----:B------:R-:W-:Y:S02]  /*4340*/  FMNMX.FTZ R2, R42, R13, !PT ;  /* 0x0000000d2a027209 */ /* 0x000fe40007810000 */
[----:B------:R-:W-:Y:S02]  /*4350*/  ISETP.GT.AND P1, PT, R6, 0x29, PT ;  /* 0x000000290600780c */ /* 0x000fe40003f24270 */
[----:B------:R-:W-:Y:S02]  /*4360*/  FSEL R46, R46, -INF , P2 ;  /* 0xff8000002e2e7808 */ /* 0x000fe40001000000 */
[----:B------:R-:W-:Y:S02]  /*4370*/  FMNMX.FTZ R13, R43, R2, !PT ;  /* 0x000000022b0d7209 */ /* 0x000fe40007810000 */
[----:B------:R-:W-:Y:S02]  /*4380*/  ISETP.GT.AND P2, PT, R6, 0x30, PT ;  /* 0x000000300600780c */ /* 0x000fe40003f44270 */
        /* <DEDUP_REMOVED lines=20> */
[----:B------:R-:W-:Y:S02]  /*44d0*/  FSEL R30, R30, -INF , P2 ;  /* 0xff8000001e1e7808 */ /* 0x000fe40001000000 */
[----:B------:R-:W-:Y:S02]  /*44e0*/  FMNMX.FTZ R13, R27, R2, !PT ;  /* 0x000000021b0d7209 */ /* 0x000fe40007810000 */
[----:B------:R-:W-:Y:S02]  /*44f0*/  ISETP.GT.AND P1, PT, R6, 0x49, PT ;  /* 0x000000490600780c */ /* 0x000fe40003f24270 */
[----:B------:R-:W-:Y:S02]  /*4500*/  FMNMX.FTZ R2, R30, R13, !PT ;  /* 0x0000000d1e027209 */ /* 0x000fe40007810000 */
[----:B------:R-:W-:-:S02]  /*4510*/  FSEL R31, R31, -INF , P1 ;  /* 0xff8000001f1f7808 */ /* 0x000fc40000800000 */
[----:B------:R-:W-:Y:S02]  /*4520*/  MOV R213, UR11 ;  /* 0x0000000b00d57c02 */ /* 0x000fe40008000f00 */
[----:B------:R-:W-:Y:S02]  /*4530*/  FMNMX.FTZ R6, R31, R2, !PT ;  /* 0x000000021f067209 */ /* 0x000fe40007810000 */
[----:B------:R-:W0:Y:S04]  /*4540*/  SHFL.IDX PT, R2, R3, RZ, 0x1c1f ;  /* 0x001c1fff03027589 */ /* 0x000e2800000e0000 */
[----:B------:R-:W1:Y:S01]  /*4550*/  SHFL.BFLY PT, R13, R6, 0x2, 0x1f ;  /* 0x0c401f00060d7f89 */ /* 0x000e6200000e0000 */
[----:B0-----:R-:W-:-:S04]  /*4560*/  VIADDMNMX R2, R2, R7, R0, PT ;  /* 0x0000000702027246 */ /* 0x001fc80003800100 */
        /* <DEDUP_REMOVED lines=8> */
[----:B------:R-:W-:Y:S02]  /*45f0*/  FSEL R61, R61, -INF , P1 ;  /* 0xff8000003d3d7808 */ /* 0x000fe40000800000 */
[----:B------:R-:W-:Y:S02]  /*4600*/  ISETP.GT.AND P1, PT, R2, 0x10, PT ;  /* 0x000000100200780c */ /* 0x000fe40003f24270 */
[----:B------:R-:W-:Y:S02]  /*4610*/  FMNMX.FTZ R0, R60, R3, !PT ;  /* 0x000000033c007209 */ /* 0x000fe40007810000 */
        /* <DEDUP_REMOVED lines=45> */
[----:B-1----:R-:W-:Y:S02]  /*48f0*/  FMNMX.FTZ R13, R6, R13, !PT ;  /* 0x0000000d060d7209 */ /* 0x002fe40007810000 */
[----:B------:R-:W-:Y:S02]  /*4900*/  FSEL R29, R29, -INF , P2 ;  /* 0xff8000001d1d7808 */ /* 0x000fe40001000000 */
[----:B------:R-:W-:Y:S01]  /*4910*/  FMNMX.FTZ R0, R28, R7, !PT ;  /* 0x000000071c007209 */ /* 0x000fe20007810000 */
[----:B------:R-:W0:Y:S03]  /*4920*/  SHFL.BFLY PT, R12, R13, 0x1, 0x1f ;  /* 0x0c201f000d0c7f89 */ /* 0x000e2600000e0000 */
[----:B------:R-:W-:-:S05]  /*4930*/  FMNMX.FTZ R0, R29, R0, !PT ;  /* 0x000000001d007209 */ /* 0x000fca0007810000 */
[----:B------:R-:W1:Y:S01]  /*4940*/  SHFL.BFLY PT, R7, R0, 0x2, 0x1f ;  /* 0x0c401f0000077f89 */ /* 0x000e6200000e0000 */
[----:B0-----:R-:W-:-:S04]  /*4950*/  FMNMX.FTZ R3, R13, R12, !PT ;  /* 0x0000000c0d037209 */ /* 0x001fc80007810000 */
[C---:B------:R-:W-:Y:S01]  /*4960*/  FSETP.NEU.FTZ.AND P4, PT, R3.reuse, -INF , PT ;  /* 0xff8000000300780b */ /* 0x040fe20003f9d000 */
[----:B------:R-:W-:Y:S01]  /*4970*/  FMUL.FTZ R6, R3, UR6 ;  /* 0x0000000603067c20 */ /* 0x000fe20008410000 */
[----:B-1----:R-:W-:-:S04]  /*4980*/  FMNMX.FTZ R7, R0, R7, !PT ;  /* 0x0000000700077209 */ /* 0x002fc80007810000 */
[----:B------:R-:W-:Y:S02]  /*4990*/  FSEL R12, R6, RZ, P4 ;  /* 0x000000ff060c7208 */ /* 0x000fe40002000000 */
[----:B------:R-:W0:Y:S03]  /*49a0*/  SHFL.BFLY PT, R6, R7, 0x1, 0x1f ;  /* 0x0c201f0007067f89 */ /* 0x000e2600000e0000 */
        /* <DEDUP_REMOVED lines=22> */
[----:B0-----:R-:W-:Y:S01]  /*4b10*/  FMNMX.FTZ R6, R7, R6, !PT ;  /* 0x0000000607067209 */ /* 0x001fe20007810000 */
[----:B------:R-:W-:Y:S03]  /*4b20*/  MUFU.EX2 R62, R62 ;  /* 0x0000003e003e7308 */ /* 0x000fe60000000800 */
[C---:B------:R-:W-:Y:S01]  /*4b30*/  FSETP.NEU.FTZ.AND P1, PT, R6.reuse, -INF , PT ;  /* 0xff8000000600780b */ /* 0x040fe20003f3d000 */
[----:B------:R-:W-:-:S04]  /*4b40*/  FMUL.FTZ R0, R6, UR6 ;  /* 0x0000000606007c20 */ /* 0x000fc80008410000 */
[----:B------:R-:W0:Y:S01]  /*4b50*/  MUFU.EX2 R63, R63 ;  /* 0x0000003f003f7308 */ /* 0x000e220000000800 */
[----:B------:R-:W-:Y:S02]  /*4b60*/  FSEL R0, R0, RZ, P1 ;  /* 0x000000ff00007208 */ /* 0x000fe40000800000 */
[----:B------:R-:W-:Y:S02]  /*4b70*/  PLOP3.LUT P1, PT, PT, PT, UP0, 0x80, 0x0 ;  /* 0x000000000000781c */ /* 0x000fe40003f2f008 */
        /* <DEDUP_REMOVED lines=24> */
[----:B0-----:R-:W-:-:S07]  /*4d00*/  F2FP.F16.F32.PACK_AB R211, R63, R62 ;  /* 0x0000003e3fd3723e */ /* 0x001fce00000000ff */
[----:B------:R-:W0:Y:S01]  /*4d10*/  MUFU.EX2 R61, R61 ;  /* 0x0000003d003d7308 */ /* 0x000e220000000800 */
[----:B-1----:R-:W-:Y:S01]  /*4d20*/  FADD.FTZ R7, R56, R57 ;  /* 0x0000003938077221 */ /* 0x002fe20000010000 */
[----:B------:R-:W-:Y:S02]  /*4d30*/  F2FP.F16.F32.PACK_AB R208, R57, R56 ;  /* 0x0000003839d0723e */ /* 0x000fe400000000ff */
[----:B------:R-:W-:-:S04]  /*4d40*/  CS2R R56, SRZ ;  /* 0x0000000000387805 */ /* 0x000fc8000001ff00 */
[----:B------:R-:W1:Y:S01]  /*4d50*/  MUFU.EX2 R48, R48 ;  /* 0x0000003000307308 */ /* 0x000e620000000800 */
[----:B--2---:R-:W-:Y:S01]  /*4d60*/  FADD.FTZ R2, R60, R7 ;  /* 0x000000073c027221 */ /* 0x004fe20000010000 */
[----:B------:R-:W-:Y:S01]  /*4d70*/  FADD.FTZ R7, R58, R59 ;  /* 0x0000003b3a077221 */ /* 0x000fe20000010000 */
[----:B------:R-:W-:-:S05]  /*4d80*/  CS2R R58, SRZ ;  /* 0x00000000003a7805 */ /* 0x000fca000001ff00 */
[----:B------:R-:W2:Y:S01]  /*4d90*/  MUFU.EX2 R49, R49 ;  /* 0x0000003100317308 */ /* 0x000ea20000000800 */
[C---:B0-----:R-:W-:Y:S01]  /*4da0*/  FADD.FTZ R13, R61.reuse, R2 ;  /* 0x000000023d0d7221 */ /* 0x041fe20000010000 */
[----:B------:R-:W-:Y:S01]  /*4db0*/  FADD.FTZ R2, R62, R7 ;  /* 0x000000073e027221 */ /* 0x000fe20000010000 */
[----:B------:R-:W-:Y:S02]  /*4dc0*/  F2FP.F16.F32.PACK_AB R210, R61, R60 ;  /* 0x0000003c3dd2723e */ /* 0x000fe400000000ff */
[----:B------:R-:W-:Y:S01]  /*4dd0*/  CS2R R60, SRZ ;  /* 0x00000000003c7805 */ /* 0x000fe2000001ff00 */
[----:B------:R-:W-:Y:S01]  /*4de0*/  FADD.FTZ R7, R63, R2 ;  /* 0x000000023f077221 */ /* 0x000fe20000010000 */
[----:B------:R-:W-:Y:S01]  /*4df0*/  CS2R R62, SRZ ;  /* 0x00000000003e7805 */ /* 0x000fe2000001ff00 */
[----:B------:R-:W0:Y:S01]  /*4e00*/  MUFU.EX2 R50, R50 ;  /* 0x0000003200327308 */ /* 0x000e220000000800 */
[----:B-1----:R-:W-:-:S07]  /*4e10*/  FADD.FTZ R20, R48, R13 ;  /* 0x0000000d30147221 */ /* 0x002fce0000010000 */
[----:B------:R-:W1:Y:S01]  /*4e20*/  MUFU.EX2 R52, R52 ;  /* 0x0000003400347308 */ /* 0x000e620000000800 */
[C---:B--2---:R-:W-:Y:S01]  /*4e30*/  FADD.FTZ R13, R49.reuse, R20 ;  /* 0x00000014310d7221 */ /* 0x044fe20000010000 */
[----:B------:R-:W-:Y:S02]  /*4e40*/  F2FP.F16.F32.PACK_AB R204, R49, R48 ;  /* 0x0000003031cc723e */ /* 0x000fe400000000ff */
[----:B------:R-:W-:-:S04]  /*4e50*/  CS2R R48, SRZ ;  /* 0x0000000000307805 */ /* 0x000fc8000001ff00 */
[----:B------:R-:W2:Y:S01]  /*4e60*/  MUFU.EX2 R51, R51 ;  /* 0x0000003300337308 */ /* 0x000ea20000000800 */
[----:B0-----:R-:W-:-:S07]  /*4e70*/  FADD.FTZ R2, R50, R7 ;  /* 0x0000000732027221 */ /* 0x001fce0000010000 */
[----:B------:R-:W0:Y:S01]  /*4e80*/  MUFU.EX2 R53, R53 ;  /* 0x0000003500357308 */ /* 0x000e220000000800 */
[----:B-1----:R-:W-:-:S07]  /*4e90*/  FADD.FTZ R20, R52, R13 ;  /* 0x0000000d34147221 */ /* 0x002fce0000010000 */
[----:B------:R-:W1:Y:S01]  /*4ea0*/  MUFU.EX2 R54, R54 ;  /* 0x0000003600367308 */ /* 0x000e620000000800 */
[C---:B--2---:R-:W-:Y:S01]  /*4eb0*/  FADD.FTZ R7, R51.reuse, R2 ;  /* 0x0000000233077221 */ /* 0x044fe20000010000 */
[----:B------:R-:W-:Y:S02]  /*4ec0*/  F2FP.F16.F32.PACK_AB R205, R51, R50 ;  /* 0x0000003233cd723e */ /* 0x000fe400000000ff */
[----:B------:R-:W-:-:S04]  /*4ed0*/  CS2R R50, SRZ ;  /* 0x0000000000327805 */ /* 0x000fc8000001ff00 */
[----:B------:R-:W2:Y:S01]  /*4ee0*/  MUFU.EX2 R40, R40 ;  /* 0x0000002800287308 */ /* 0x000ea20000000800 */
[C---:B0-----:R-:W-:Y:S01]  /*4ef0*/  FADD.FTZ R13, R53.reuse, R20 ;  /* 0x00000014350d7221 */ /* 0x041fe20000010000 */
[----:B------:R-:W-:Y:S02]  /*4f00*/  F2FP.F16.F32.PACK_AB R206, R53, R52 ;  /* 0x0000003435ce723e */ /* 0x000fe400000000ff */
[----:B------:R-:W-:-:S04]  /*4f10*/  CS2R R52, SRZ ;  /* 0x0000000000347805 */ /* 0x000fc8000001ff00 */
[----:B------:R-:W0:Y:S01]  /*4f20*/  MUFU.EX2 R55, R55 ;  /* 0x0000003700377308 */ /* 0x000e220000000800 */
[----:B-1----:R-:W-:-:S07]  /*4f30*/  FADD.FTZ R2, R54, R7 ;  /* 0x0000000736027221 */ /* 0x002fce0000010000 */
[----:B------:R-:W1:Y:S01]  /*4f40*/  MUFU.EX2 R41, R41 ;  /* 0x0000002900297308 */ /* 0x000e620000000800 */
[----:B--2---:R-:W-:-:S07]  /*4f50*/  FADD.FTZ R20, R40, R13 ;  /* 0x0000000d28147221 */ /* 0x004fce0000010000 */
[----:B------:R-:W2:Y:S01]  /*4f60*/  MUFU.EX2 R42, R42 ;  /* 0x0000002a002a7308 */ /* 0x000ea20000000800 */
[C---:B0-----:R-:W-:Y:S01]  /*4f70*/  FADD.FTZ R7, R55.reuse, R2 ;  /* 0x0000000237077221 */ /* 0x041fe20000010000 */
[----:B------:R-:W-:Y:S02]  /*4f80*/  F2FP.F16.F32.PACK_AB R207, R55, R54 ;  /* 0x0000003637cf723e */ /* 0x000fe400000000ff */
[----:B------:R-:W-:-:S04]  /*4f90*/  CS2R R54, SRZ ;  /* 0x0000000000367805 */ /* 0x000fc8000001ff00 */
[----:B------:R-:W0:Y:S01]  /*4fa0*/  MUFU.EX2 R44, R44 ;  /* 0x0000002c002c7308 */ /* 0x000e220000000800 */
[C---:B-1----:R-:W-:Y:S01]  /*4fb0*/  FADD.FTZ R13, R41.reuse, R20 ;  /* 0x00000014290d7221 */ /* 0x042fe20000010000 */
[----:B------:R-:W-:Y:S02]  /*4fc0*/  F2FP.F16.F32.PACK_AB R200, R41, R40 ;  /* 0x0000002829c8723e */ /* 0x000fe400000000ff */
[----:B------:R-:W-:-:S04]  /*4fd0*/  CS2R R40, SRZ ;  /* 0x0000000000287805 */ /* 0x000fc8000001ff00 */
[----:B------:R-:W1:Y:S01]  /*4fe0*/  MUFU.EX2 R43, R43 ;  /* 0x0000002b002b7308 */ /* 0x000e620000000800 */
[----:B--2---:R-:W-:-:S07]  /*4ff0*/  FADD.FTZ R2, R42, R7 ;  /* 0x000000072a027221 */ /* 0x004fce0000010000 */
[----:B------:R-:W2:Y:S01]  /*5000*/  MUFU.EX2 R45, R45 ;  /* 0x0000002d002d7308 */ /* 0x000ea20000000800 */
[----:B0-----:R-:W-:-:S07]  /*5010*/  FADD.FTZ R20, R44, R13 ;  /* 0x0000000d2c147221 */ /* 0x001fce0000010000 */
[----:B------:R-:W0:Y:S01]  /*5020*/  MUFU.EX2 R46, R46 ;  /* 0x0000002e002e7308 */ /* 0x000e220000000800 */
[C---:B-1----:R-:W-:Y:S01]  /*5030*/  FADD.FTZ R7, R43.reuse, R2 ;  /* 0x000000022b077221 */ /* 0x042fe20000010000 */
[----:B------:R-:W-:Y:S02]  /*5040*/  F2FP.F16.F32.PACK_AB R201, R43, R42 ;  /* 0x0000002a2bc9723e */ /* 0x000fe400000000ff */
[----:B------:R-:W-:-:S04]  /*5050*/  CS2R R42, SRZ ;  /* 0x00000000002a7805 */ /* 0x000fc8000001ff00 */
        /* <DEDUP_REMOVED lines=32> */
[----:B------:R-:W-:Y:S01]  /*5260*/  MUFU.EX2 R26, R26 ;  /* 0x0000001a001a7308 */ /* 0x000fe20000000800 */
[C---:B-1----:R-:W-:Y:S01]  /*5270*/  FADD.FTZ R13, R39.reuse, R2 ;  /* 0x00000002270d7221 */ /* 0x042fe20000010000 */
[----:B------:R-:W-:Y:S02]  /*5280*/  F2FP.F16.F32.PACK_AB R199, R39, R38 ;  /* 0x0000002627c7723e */ /* 0x000fe400000000ff */
[----:B------:R-:W-:-:S04]  /*5290*/  CS2R R38, SRZ ;  /* 0x0000000000267805 */ /* 0x000fc8000001ff00 */
[----:B------:R-:W0:Y:S01]  /*52a0*/  MUFU.EX2 R28, R28 ;  /* 0x0000001c001c7308 */ /* 0x000e220000000800 */
[C---:B--2---:R-:W-:Y:S01]  /*52b0*/  FADD.FTZ R21, R25.reuse, R20 ;  /* 0x0000001419157221 */ /* 0x044fe20000010000 */
[----:B------:R-:W-:Y:S02]  /*52c0*/  F2FP.F16.F32.PACK_AB R192, R25, R24 ;  /* 0x0000001819c0723e */ /* 0x000fe400000000ff */
[----:B------:R-:W-:-:S04]  /*52d0*/  CS2R R24, SRZ ;  /* 0x0000000000187805 */ /* 0x000fc8000001ff00 */
[----:B------:R-:W1:Y:S08]  /*52e0*/  MUFU.EX2 R27, R27 ;  /* 0x0000001b001b7308 */ /* 0x000e700000000800 */
[----:B------:R-:W2:Y:S01]  /*52f0*/  MUFU.EX2 R30, R30 ;  /* 0x0000001e001e7308 */ /* 0x000ea20000000800 */
[----:B0-----:R-:W-:-:S07]  /*5300*/  FADD.FTZ R2, R28, R21 ;  /* 0x000000151c027221 */ /* 0x001fce0000010000 */
[----:B------:R0:W3:Y:S01]  /*5310*/  MUFU.EX2 R7, R0 ;  /* 0x0000000000077308 */ /* 0x0000e20000000800 */
[----:B-1----:R-:W-:-:S07]  /*5320*/  F2FP.F16.F32.PACK_AB R193, R27, R26 ;  /* 0x0000001a1bc1723e */ /* 0x002fce00000000ff */
[----:B------:R2:W1:Y:S01]  /*5330*/  MUFU.EX2 R195, R12 ;  /* 0x0000000c00c37308 */ /* 0x0004620000000800 */
[----:B0-----:R-:W-:-:S04]  /*5340*/  FADD.FTZ R0, R26, R13 ;  /* 0x0000000d1a007221 */ /* 0x001fc80000010000 */
[----:B------:R-:W-:Y:S01]  /*5350*/  FADD.FTZ R21, R27, R0 ;  /* 0x000000001b157221 */ /* 0x000fe20000010000 */
[----:B------:R-:W-:Y:S01]  /*5360*/  IMAD.MOV.U32 R0, RZ, RZ, 0x3f800000 ;  /* 0x3f800000ff007424 */ /* 0x000fe200078e00ff */
[----:B------:R-:W-:Y:S02]  /*5370*/  CS2R R26, SRZ ;  /* 0x00000000001a7805 */ /* 0x000fe4000001ff00 */
[----:B--2---:R-:W-:Y:S01]  /*5380*/  FADD.FTZ R12, R30, R21 ;  /* 0x000000151e0c7221 */ /* 0x004fe20000010000 */
[C---:B---3--:R-:W-:Y:S01]  /*5390*/  FADD.FTZ R13, R7.reuse, R2 ;  /* 0x00000002070d7221 */ /* 0x048fe20000010000 */
[----:B------:R-:W-:Y:S01]  /*53a0*/  F2FP.F16.F32.PACK_AB R194, R7, R28 ;  /* 0x0000001c07c2723e */ /* 0x000fe200000000ff */
[----:B------:R-:W-:Y:S01]  /*53b0*/  IMAD.U32 R7, RZ, RZ, UR7 ;  /* 0x00000007ff077e24 */ /* 0x000fe2000f8e00ff */
[----:B------:R-:W-:Y:S01]  /*53c0*/  CS2R R28, SRZ ;  /* 0x00000000001c7805 */ /* 0x000fe2000001ff00 */
[----:B------:R-:W-:Y:S02]  /*53d0*/  IMAD.MOV.U32 R2, RZ, RZ, 0x3f800000 ;  /* 0x3f800000ff027424 */ /* 0x000fe400078e00ff */
[C---:B-1----:R-:W-:Y:S01]  /*53e0*/  FADD.FTZ R12, R195.reuse, R12 ;  /* 0x0000000cc30c7221 */ /* 0x042fe20000010000 */
[----:B------:R-:W-:-:S02]  /*53f0*/  F2FP.F16.F32.PACK_AB R195, R195, R30 ;  /* 0x0000001ec3c3723e */ /* 0x000fc400000000ff */
[----:B------:R-:W-:Y:S01]  /*5400*/  CS2R R30, SRZ ;  /* 0x00000000001e7805 */ /* 0x000fe2000001ff00 */
[----:B------:R-:W-:Y:S06]  /*5410*/  @!P1 BRA `(.L_x_2203) ;  /* 0x0000004000889947 */ /* 0x000fec0003800000 */
[----:B------:R-:W-:Y:S01]  /*5420*/  R2UR UR7, R212 ;  /* 0x00000000d40772ca */ /* 0x000fe200000e0000 */
[----:B------:R-:W-:Y:S01]  /*5430*/  UMOV UR6, URZ ;  /* 0x0000003f00067c82 */ /* 0x000fe20008000000 */
[----:B------:R-:W-:Y:S01]  /*5440*/  IMAD.MOV.U32 R21, RZ, RZ, R3 ;  /* 0x000000ffff157224 */ /* 0x000fe200078e0003 */
[----:B------:R-:W-:Y:S01]  /*5450*/  MOV R2, 0x3f800000 ;  /* 0x3f80000000027802 */ /* 0x000fe20000000f00 */
[----:B------:R-:W-:Y:S02]  /*5460*/  IMAD.MOV.U32 R20, RZ, RZ, R6 ;  /* 0x000000ffff147224 */ /* 0x000fe400078e0006 */
[----:B------:R-:W-:Y:S02]  /*5470*/  IMAD.U32 R217, RZ, RZ, UR6 ;  /* 0x00000006ffd97e24 */ /* 0x000fe4000f8e00ff */
[----:B------:R-:W-:Y:S02]  /*5480*/  IMAD.MOV.U32 R151, RZ, RZ, RZ ;  /* 0x000000ffff977224 */ /* 0x000fe400078e00ff */
[----:B------:R-:W-:-:S03]  /*5490*/  IMAD.U32 R214, RZ, RZ, UR6 ;  /* 0x00000006ffd67e24 */ /* 0x000fc6000f8e00ff */
[----:B------:R-:W-:-:S07]  /*54a0*/  IMAD.U32 R212, RZ, RZ, UR7 ;  /* 0x00000007ffd47e24 */ /* 0x000fce000f8e00ff */
.L_x_2214:
[----:B------:R-:W-:Y:S02]  /*54b0*/  R2UR UR6, R214 ;  /* 0x00000000d60672ca */ /* 0x000fe400000e0000 */
[----:B------:R-:W-:-:S11]  /*54c0*/  R2UR UR7, R217 ;  /* 0x00000000d90772ca */ /* 0x000fd600000e0000 */
[----:B------:R-:W-:-:S04]  /*54d0*/  UISETP.NE.AND UP0, UPT, UR6, 0x1, UPT ;  /* 0x000000010600788c */ /* 0x000fc8000bf05270 */
[----:B------:R-:W-:-:S04]  /*54e0*/  USEL UR6, URZ, 0x1, UP0 ;  /* 0x000000013f067887 */ /* 0x000fc80008000000 */
[----:B------:R-:W-:-:S06]  /*54f0*/  ULOP3.LUT UR6, UR7, UR6, URZ, 0x3c, !UPT ;  /* 0x0000000607067292 */ /* 0x000fcc000f8e3c3f */
[----:B------:R-:W-:Y:S01]  /*5500*/  IMAD.U32 R7, RZ, RZ, UR6 ;  /* 0x00000006ff077e24 */ /* 0x000fe2000f8e00ff */
[----:B------:R-:W-:Y:S06]  /*5510*/  @!P0 BRA `(.L_x_2204) ;  /* 0x0000000000048947 */ /* 0x000fec0003800000 */
[----:B------:R-:W-:Y:S01]  /*5520*/  BPT.TRAP 0x1 ;  /* 0x000000040000795c */ /* 0x000fe20000300000 */
.L_x_2204:
[----:B------:R-:W-:Y:S02]  /*5530*/  R2UR UR10, R214 ;  /* 0x00000000d60a72ca */ /* 0x000fe400000e0000 */
[----:B------:R-:W-:Y:S02]  /*5540*/  R2UR UR6, R16 ;  /* 0x00000000100672ca */ /* 0x000fe400000e0000 */
[----:B------:R-:W-:-:S09]  /*5550*/  R2UR UR7, R7 ;  /* 0x00000000070772ca */ /* 0x000fd200000e0000 */
[----:B------:R-:W-:-:S04]  /*5560*/  UIADD3 UR61, UR10, 0x1, URZ ;  /* 0x000000010a3d7890 */ /* 0x000fc8000fffe03f */
[----:B------:R-:W-:Y:S01]  /*5570*/  UISETP.NE.AND UP0, UPT, UR61, 0x2, UPT ;  /* 0x000000023d00788c */ /* 0x000fe2000bf05270 */
[----:B------:R-:W-:-:S03]  /*5580*/  MOV R6, UR7 ;  /* 0x0000000700067c02 */ /* 0x000fc60008000f00 */
[----:B------:R-:W-:Y:S01]  /*5590*/  USEL UR61, UR61, URZ, UP0 ;  /* 0x0000003f3d3d7287 */ /* 0x000fe20008000000 */
[----:B------:R-:W-:-:S03]  /*55a0*/  SHF.L.U32 R6, R6, 0x1f, RZ ;  /* 0x0000001f06067819 */ /* 0x000fc600000006ff */
[----:B------:R-:W-:-:S06]  /*55b0*/  ULEA UR6, UR61, UR6, 0x3 ;  /* 0x000000063d067291 */ /* 0x000fcc000f8e183f */
[----:B------:R-:W-:-:S03]  /*55c0*/  IMAD.U32 R3, RZ, RZ, UR6 ;  /* 0x00000006ff037e24 */ /* 0x000fc6000f8e00ff */
[----:B------:R0:W1:Y:S01]  /*55d0*/  SYNCS.PHASECHK.TRANS64.TRYWAIT P1, [UR6+0x38830], R6 ;  /* 0x03883006ff0075a7 */ /* 0x0000620008020146 */
[----:B------:R-:W-:Y:S05]  /*55e0*/  @!P0 BRA `(.L_x_2205) ;  /* 0x0000000000048947 */ /* 0x000fea0003800000 */
[----:B------:R-:W-:Y:S01]  /*55f0*/  BPT.TRAP 0x1 ;  /* 0x000000040000795c */ /* 0x000fe20000300000 */
.L_x_2205:
[----:B-1----:R-:W-:Y:S05]  /*5600*/  @P1 BRA `(.L_x_2206) ;  /* 0x00000000000c1947 */ /* 0x002fea0003800000 */
[----:B------:R-:W-:-:S13]  /*5610*/  R2UR UR6, R3 ;  /* 0x00000000030672ca */ /* 0x000fda00000e0000 */
[----:B------:R-:W1:Y:S02]  /*5620*/  SYNCS.PHASECHK.TRANS64.TRYWAIT P1, [UR6+0x38830], R6 ;  /* 0x03883006ff0075a7 */ /* 0x000e640008020146 */
[----:B-1----:R-:W-:Y:S05]  /*5630*/  @!P1 BRA `(.L_x_2207) ;  /* 0x000000f4008c9947 */ /* 0x002fea0003800000 */
.L_x_2206:
[----:B------:R-:W-:Y:S01]  /*5640*/  R2UR UR6, R15 ;  /* 0x000000000f0672ca */ /* 0x000fe200000e0000 */
[----:B------:R-:W-:Y:S01]  /*5650*/  WARPGROUP.ARRIVE ;  /* 0x00000000000079c5 */ /* 0x000fe20000000000 */
[----:B-1----:R-:W-:Y:S01]  /*5660*/  MOV R153, UR49 ;  /* 0x0000003100997c02 */ /* 0x002fe20008000f00 */
[----:B------:R-:W-:Y:S01]  /*5670*/  UMOV UR51, 0x40000040 ;  /* 0x4000004000337882 */ /* 0x000fe20000000000 */
[----:B------:R-:W-:Y:S01]  /*5680*/  MOV R154, UR48 ;  /* 0x00000030009a7c02 */ /* 0x000fe20008000f00 */
        /* <DEDUP_REMOVED lines=8> */
[----:B------:R-:W-:Y:S01]  /*5710*/  UIMAD UR60, UR61, 0xa00, UR6 ;  /* 0x00000a003d3c78a4 */ /* 0x000fe2000f8e0206 */
[----:B0-----:R-:W-:Y:S01]  /*5720*/  MOV R6, UR45 ;  /* 0x0000002d00067c02 */ /* 0x001fe20008000f00 */
        /* <DEDUP_REMOVED lines=9> */
[----:B------:R-:W-:Y:S01]  /*57c0*/  R2UR UR48, R4 ;  /* 0x00000000043072ca */ /* 0x000fe200000e0000 */
[----:B------:R-:W-:Y:S01]  /*57d0*/  UMOV UR51, 0x40000040 ;  /* 0x4000004000337882 */ /* 0x000fe20000000000 */
[----:B------:R-:W-:Y:S01]  /*57e0*/  UMOV UR46, UR6 ;  /* 0x00000006002e7c82 */ /* 0x000fe20008000000 */
[----:B------:R-:W-:Y:S01]  /*57f0*/  R2UR UR49, R5 ;  /* 0x00000000053172ca */ /* 0x000fe200000e0000 */
[----:B------:R-:W-:Y:S01]  /*5800*/  UIADD3 UR6, UR60, 0x180, URZ ;  /* 0x000001803c067890 */ /* 0x000fe2000fffe03f */
[----:B------:R-:W-:Y:S01]  /*5810*/  MOV R216, UR52 ;  /* 0x0000003400d87c02 */ /* 0x000fe20008000f00 */
[----:B------:R-:W-:Y:S01]  /*5820*/  UIADD3 UR7, UR60, 0x182, URZ ;  /* 0x000001823c077890 */ /* 0x000fe2000fffe03f */
[----:B------:R-:W-:Y:S01]  /*5830*/  R2UR UR52, R10 ;  /* 0x000000000a3472ca */ /* 0x000fe200000e0000 */
[----:B------:R-:W-:Y:S01]  /*5840*/  UIADD3 UR14, UR60, 0x280, URZ ;  /* 0x000002803c0e7890 */ /* 0x000fe2000fffe03f */
[----:B------:R-:W-:Y:S01]  /*5850*/  R2UR UR53, R11 ;  /* 0x000000000b3572ca */ /* 0x000fe200000e0000 */
        /* <DEDUP_REMOVED lines=12> */
[----:B------:R-:W-:Y:S01]  /*5920*/  UMOV UR11, UR53 ;  /* 0x00000035000b7c82 */ /* 0x000fe20008000000 */
        /* <DEDUP_REMOVED lines=150> */
[----:B------:R-:W-:-:S03]  /*6290*/  FMUL.FTZ R151, R151, R2 ;  /* 0x0000000297977220 */ /* 0x000fc60000410000 */
[----:B------:R-:W-:Y:S01]  /*62a0*/  HGMMA.64x16x16.F32 R160, gdesc[UR48], RZ, !UPT, gsb0 ;  /* 0x0020000030a079f0 */ /* 0x000fe2000c0008ff */
[----:B------:R-:W-:Y:S01]  /*62b0*/  R2UR UR49, R153 ;  /* 0x00000000993172ca */ /* 0x000fe200000e0000 */
[----:B------:R-:W-:Y:S01]  /*62c0*/  UIADD3 UR50, UR60, 0x782, URZ ;  /* 0x000007823c327890 */ /* 0x000fe2000fffe03f */
[----:B------:R-:W-:Y:S01]  /*62d0*/  R2UR UR48, R154 ;  /* 0x000000009a3072ca */ /* 0x000fe200000e0000 */
        /* <DEDUP_REMOVED lines=15> */
[----:B------:R-:W-:Y:S01]  /*63d0*/  MOV R215, UR8 ;  /* 0x0000000800d77c02 */ /* 0x000fe20008000f00 */
        /* <DEDUP_REMOVED lines=426> */
.L_x_2208:
[----:B------:R-:W-:Y:S02]  /*7e80*/  R2UR UR10, R16 ;  /* 0x00000000100a72ca */ /* 0x000fe400000e0000 */
        /* <DEDUP_REMOVED lines=8> */
.L_x_2209:
[----:B-1----:R-:W-:Y:S05]  /*7f10*/  @P1 BRA `(.L_x_2210) ;  /* 0x0000000000081947 */ /* 0x002fea0003800000 */
[----:B------:R-:W1:Y:S02]  /*7f20*/  SYNCS.PHASECHK.TRANS64.TRYWAIT P1, [UR10+0x38850], R0 ;  /* 0x03885000ff0075a7 */ /* 0x000e64000802014a */
[----:B-1----:R-:W-:Y:S05]  /*7f30*/  @!P1 BRA `(.L_x_2211) ;  /* 0x000000cc00689947 */ /* 0x002fea0003800000 */
.L_x_2210:
[----:B------:R-:W-:Y:S01]  /*7f40*/  R2UR UR6, R16 ;  /* 0x00000000100672ca */ /* 0x000fe200000e0000 */
[----:B------:R-:W-:Y:S01]  /*7f50*/  WARPGROUP.ARRIVE ;  /* 0x00000000000079c5 */ /* 0x000fe20000000000 */
[----:B------:R-:W-:-:S11]  /*7f60*/  R2UR UR7, R214 ;  /* 0x00000000d60772ca */ /* 0x000fd600000e0000 */
[----:B------:R-:W-:-:S04]  /*7f70*/  UIADD3 UR6, UR6, 0x400, URZ ;  /* 0x0000040006067890 */ /* 0x000fc8000fffe03f */
[----:B------:R-:W-:-:S04]  /*7f80*/  USHF.R.U32.HI UR6, URZ, 0x4, UR6 ;  /* 0x000000043f067899 */ /* 0x000fc80008011606 */
[----:B------:R-:W-:-:S04]  /*7f90*/  ULOP3.LUT UR6, UR6, 0x3fff, URZ, 0xc0, !UPT ;  /* 0x00003fff06067892 */ /* 0x000fc8000f8ec03f */
[----:B------:R-:W-:-:S04]  /*7fa0*/  ULOP3.LUT UR6, UR6, 0x2800000, URZ, 0xfc, !UPT ;  /* 0x0280000006067892 */ /* 0x000fc8000f8efc3f */
[----:B------:R-:W-:-:S03]  /*7fb0*/  UIMAD UR11, UR7, 0xa00, UR6 ;  /* 0x00000a00070b78a4 */ /* 0x000fc6000f8e0206 */
        /* <DEDUP_REMOVED lines=30> */
.L_x_2212:
[----:B------:R-:W-:Y:S01]  /*81a0*/  R2UR UR6, R19 ;  /* 0x00000000130672ca */ /* 0x000fe200000e0000 */
[----:B01----:R-:W-:Y:S01]  /*81b0*/  IMAD.MOV.U32 R0, RZ, RZ, R14 ;  /* 0x000000ffff007224 */ /* 0x003fe200078e000e */
[----:B------:R-:W-:Y:S01]  /*81c0*/  R2UR UR7, R212 ;  /* 0x00000000d40772ca */ /* 0x000fe200000e0000 */
[----:B------:R-:W-:Y:S01]  /*81d0*/  ULDC UR14, c[0x0][0x2f0] ;  /* 0x0000bc00000e7ab9 */ /* 0x000fe20000000800 */
[----:B------:R-:W-:Y:S02]  /*81e0*/  R2UR UR11, R18 ;  /* 0x00000000120b72ca */ /* 0x000fe400000e0000 */
[----:B------:R-:W-:-:S07]  /*81f0*/  MOV R195, UR14 ;  /* 0x0000000e00c37c02 */ /* 0x000fce0008000f00 */
[----:B------:R-:W-:-:S06]  /*8200*/  UISETP.NE.AND UP0, UPT, UR6, URZ, UPT ;  /* 0x0000003f0600728c */ /* 0x000fcc000bf05270 */
[----:B------:R-:W-:Y:S02]  /*8210*/  PLOP3.LUT P1, PT, PT, PT, UP0, 0x80, 0x0 ;  /* 0x000000000000781c */ /* 0x000fe40003f2f008 */
[----:B------:R-:W-:-:S03]  /*8220*/  PLOP3.LUT P2, PT, PT, PT, UP0, 0x80, 0x0 ;  /* 0x000000000000781c */ /* 0x000fc60003f4f008 */
[----:B------:R-:W-:-:S08]  /*8230*/  @UP0 ULDC UR6, c[0x0][0x44c] ;  /* 0x0001130000060ab9 */ /* 0x000fd00000000800 */
[----:B------:R-:W-:Y:S01]  /*8240*/  @P1 IMAD.HI.U32 R2, R14, UR6, RZ ;  /* 0x000000060e021c27 */ /* 0x000fe2000f8e00ff */
[----:B------:R-:W-:-:S04]  /*8250*/  @UP0 ULDC UR6, c[0x0][0x450] ;  /* 0x0001140000060ab9 */ /* 0x000fc80000000800 */
[----:B------:R-:W-:Y:S01]  /*8260*/  @P2 SHF.R.U32.HI R0, RZ, UR6, R2 ;  /* 0x00000006ff002c19 */ /* 0x000fe20008011602 */
[----:B------:R-:W-:Y:S01]  /*8270*/  UMOV UR6, 0x1 ;  /* 0x0000000100067882 */ /* 0x000fe20000000000 */
[----:B------:R-:W-:Y:S01]  /*8280*/  IMAD.MOV.U32 R2, RZ, RZ, -0x2 ;  /* 0xfffffffeff027424 */ /* 0x000fe200078e00ff */
[----:B------:R-:W-:Y:S02]  /*8290*/  UIMAD UR6, UR7, -0x50, UR6 ;  /* 0xffffffb0070678a4 */ /* 0x000fe4000f8e0206 */
[----:B------:R-:W0:Y:S01]  /*82a0*/  SHFL.IDX PT, R193, R0, RZ, 0x1c1f ;  /* 0x001c1fff00c17589 */ /* 0x000e2200000e0000 */
[----:B------:R-:W-:-:S03]  /*82b0*/  ULDC UR7, c[0x0][0x288] ;  /* 0x0000a20000077ab9 */ /* 0x000fc60000000800 */
[----:B------:R-:W-:Y:S01]  /*82c0*/  IMAD R2, R17, R2, UR6 ;  /* 0x0000000611027e24 */ /* 0x000fe2000f8e0202 */
[----:B------:R-:W-:-:S03]  /*82d0*/  ULDC UR6, c[0x0][0x988] ;  /* 0x0002620000067ab9 */ /* 0x000fc60000000800 */
[----:B------:R-:W-:Y:S01]  /*82e0*/  IMAD R2, R195, UR11, R2 ;  /* 0x0000000bc3027c24 */ /* 0x000fe2000f8e0202 */
[----:B------:R-:W1:Y:S04]  /*82f0*/  S2UR UR11, SR_CgaCtaId ;  /* 0x00000000000b79c3 */ /* 0x000e680000008800 */
[----:B0-----:R-:W-:-:S04]  /*8300*/  IADD3 R6, R193, -UR7, R2 ;  /* 0x80000007c1067c10 */ /* 0x001fc8000fffe002 */
[C---:B------:R-:W-:Y:S02]  /*8310*/  ISETP.GT.AND P1, PT, R6.reuse, RZ, PT ;  /* 0x000000ff0600720c */ /* 0x040fe40003f24270 */
[----:B------:R-:W-:Y:S02]  /*8320*/  ISETP.GT.AND P2, PT, R6, 0x1, PT ;  /* 0x000000010600780c */ /* 0x000fe40003f44270 */
[----:B------:R-:W-:Y:S02]  /*8330*/  FSEL R193, R184, -INF , P1 ;  /* 0xff800000b8c17808 */ /* 0x000fe40000800000 */
[----:B------:R-:W-:Y:S02]  /*8340*/  ISETP.GT.AND P1, PT, R6, 0x8, PT ;  /* 0x000000080600780c */ /* 0x000fe40003f24270 */
[----:B------:R-:W-:Y:S02]  /*8350*/  FSEL R185, R185, -INF , P2 ;  /* 0xff800000b9b97808 */ /* 0x000fe40001000000 */
[----:B------:R-:W-:-:S02]  /*8360*/  FMNMX.FTZ R184, R193, R20, !PT ;  /* 0x00000014c1b87209 */ /* 0x000fc40007810000 */
[----:B------:R-:W-:Y:S02]  /*8370*/  ISETP.GT.AND P2, PT, R6, 0x9, PT ;  /* 0x000000090600780c */ /* 0x000fe40003f44270 */
[----:B------:R-:W-:Y:S02]  /*8380*/  FSEL R188, R188, -INF , P1 ;  /* 0xff800000bcbc7808 */ /* 0x000fe40000800000 */
[----:B------:R-:W-:Y:S02]  /*8390*/  FMNMX.FTZ R195, R185, R184, !PT ;  /* 0x000000b8b9c37209 */ /* 0x000fe40007810000 */
        /* <DEDUP_REMOVED lines=48> */
[----:B------:R-:W-:Y:S02]  /*86a0*/  FSEL R157, R157, -INF , P2 ;  /* 0xff8000009d9d7808 */ /* 0x000fe40001000000 */
[----:B------:R-:W-:Y:S02]  /*86b0*/  FMNMX.FTZ R6, R156, R195, !PT ;  /* 0x000000c39c067209 */ /* 0x000fe40007810000 */
[----:B------:R-:W0:Y:S02]  /*86c0*/  SHFL.IDX PT, R195, R0, 0x1, 0x1c1f ;  /* 0x003c1f0000c37f89 */ /* 0x000e2400000e0000 */
[----:B------:R-:W-:-:S05]  /*86d0*/  FMNMX.FTZ R184, R157, R6, !PT ;  /* 0x000000069db87209 */ /* 0x000fca0007810000 */
[----:B------:R-:W2:Y:S01]  /*86e0*/  SHFL.BFLY PT, R197, R184, 0x2, 0x1f ;  /* 0x0c401f00b8c57f89 */ /* 0x000ea200000e0000 */
[----:B0-----:R-:W-:Y:S02]  /*86f0*/  IADD3 R2, R195, -UR7, R2 ;  /* 0x80000007c3027c10 */ /* 0x001fe4000fffe002 */
[----:B------:R-:W-:Y:S02]  /*8700*/  R2UR UR7, R3 ;  /* 0x00000000030772ca */ /* 0x000fe400000e0000 */
[C---:B------:R-:W-:Y:S02]  /*8710*/  ISETP.GT.AND P1, PT, R2.reuse, RZ, PT ;  /* 0x000000ff0200720c */ /* 0x040fe40003f24270 */
[----:B------:R-:W-:Y:S02]  /*8720*/  ISETP.GT.AND P2, PT, R2, 0x1, PT ;  /* 0x000000010200780c */ /* 0x000fe40003f44270 */
[----:B--2---:R-:W-:Y:S02]  /*8730*/  FMNMX.FTZ R197, R184, R197, !PT ;  /* 0x000000c5b8c57209 */ /* 0x004fe40007810000 */
[----:B------:R-:W-:-:S02]  /*8740*/  FSEL R186, R186, -INF , P1 ;  /* 0xff800000baba7808 */ /* 0x000fc40000800000 */
[----:B------:R-:W-:Y:S01]  /*8750*/  ISETP.GT.AND P1, PT, R2, 0x8, PT ;  /* 0x000000080200780c */ /* 0x000fe20003f24270 */
[----:B------:R-:W0:Y:S01]  /*8760*/  SHFL.BFLY PT, R192, R197, 0x1, 0x1f ;  /* 0x0c201f00c5c07f89 */ /* 0x000e2200000e0000 */
[----:B------:R-:W-:Y:S01]  /*8770*/  FSEL R187, R187, -INF , P2 ;  /* 0xff800000bbbb7808 */ /* 0x000fe20001000000 */
[----:B------:R-:W-:Y:S01]  /*8780*/  UIADD3 UR7, UR7, 0x38840, URZ ;  /* 0x0003884007077890 */ /* 0x000fe2000fffe03f */
[----:B------:R-:W-:Y:S02]  /*8790*/  FMNMX.FTZ R6, R186, R21, !PT ;  /* 0x00000015ba067209 */ /* 0x000fe40007810000 */
[----:B------:R-:W-:Y:S01]  /*87a0*/  ISETP.GT.AND P2, PT, R2, 0x9, PT ;  /* 0x000000090200780c */ /* 0x000fe20003f44270 */
[----:B-1----:R-:W-:Y:S01]  /*87b0*/  UPRMT UR7, UR11, 0x654, UR7 ;  /* 0x000006540b077896 */ /* 0x002fe20008000007 */
[----:B------:R-:W-:Y:S02]  /*87c0*/  FSEL R190, R190, -INF , P1 ;  /* 0xff800000bebe7808 */ /* 0x000fe40000800000 */
[----:B------:R-:W-:-:S02]  /*87d0*/  FMNMX.FTZ R195, R187, R6, !PT ;  /* 0x00000006bbc37209 */ /* 0x000fc40007810000 */
[----:B------:R-:W-:Y:S02]  /*87e0*/  FSEL R191, R191, -INF , P2 ;  /* 0xff800000bfbf7808 */ /* 0x000fe40001000000 */
[----:B------:R-:W-:Y:S02]  /*87f0*/  ISETP.GT.AND P1, PT, R2, 0x10, PT ;  /* 0x000000100200780c */ /* 0x000fe40003f24270 */
[----:B------:R-:W-:Y:S01]  /*8800*/  FMNMX.FTZ R0, R190, R195, !PT ;  /* 0x000000c3be007209 */ /* 0x000fe20007810000 */
[----:B------:R-:W-:Y:S01]  /*8810*/  SYNCS.ARRIVE.TRANS64.RED.A1T0 RZ, [UR7], RZ ;  /* 0x000000ffffff79a7 */ /* 0x000fe20008100407 */
[----:B------:R-:W-:Y:S02]  /*8820*/  ISETP.GT.AND P2, PT, R2, 0x11, PT ;  /* 0x000000110200780c */ /* 0x000fe40003f44270 */
[----:B------:R-:W-:Y:S02]  /*8830*/  FSEL R178, R178, -INF , P1 ;  /* 0xff800000b2b27808 */ /* 0x000fe40000800000 */
[----:B------:R-:W-:-:S02]  /*8840*/  FMNMX.FTZ R3, R191, R0, !PT ;  /* 0x00000000bf037209 */ /* 0x000fc40007810000 */
[----:B------:R-:W-:Y:S02]  /*8850*/  ISETP.GT.AND P3, PT, R2, 0x18, PT ;  /* 0x000000180200780c */ /* 0x000fe40003f64270 */
[----:B0-----:R-:W-:Y:S02]  /*8860*/  FMNMX.FTZ R6, R197, R192, !PT ;  /* 0x000000c0c5067209 */ /* 0x001fe40007810000 */
[----:B------:R-:W-:Y:S02]  /*8870*/  FSEL R179, R179, -INF , P2 ;  /* 0xff800000b3b37808 */ /* 0x000fe40001000000 */
[----:B------:R-:W-:Y:S01]  /*8880*/  FMNMX.FTZ R0, R178, R3, !PT ;  /* 0x00000003b2007209 */ /* 0x000fe20007810000 */
[C---:B------:R-:W-:Y:S01]  /*8890*/  FMUL.FTZ R184, R6.reuse, UR6 ;  /* 0x0000000606b87c20 */ /* 0x040fe20008410000 */
[----:B------:R-:W-:Y:S02]  /*88a0*/  FSETP.NEU.FTZ.AND P1, PT, R6, -INF , PT ;  /* 0xff8000000600780b */ /* 0x000fe40003f3d000 */
[----:B------:R-:W-:-:S02]  /*88b0*/  ISETP.GT.AND P4, PT, R2, 0x19, PT ;  /* 0x000000190200780c */ /* 0x000fc40003f84270 */
[----:B------:R-:W-:Y:S02]  /*88c0*/  FSEL R182, R182, -INF , P3 ;  /* 0xff800000b6b67808 */ /* 0x000fe40001800000 */
[----:B------:R-:W-:Y:S02]  /*88d0*/  FMNMX.FTZ R3, R179, R0, !PT ;  /* 0x00000000b3037209 */ /* 0x000fe40007810000 */
[----:B------:R-:W-:Y:S02]  /*88e0*/  FSEL R0, R184, RZ, P1 ;  /* 0x000000ffb8007208 */ /* 0x000fe40000800000 */
[----:B------:R-:W-:Y:S02]  /*88f0*/  ISETP.GT.AND P2, PT, R2, 0x20, PT ;  /* 0x000000200200780c */ /* 0x000fe40003f44270 */
[----:B------:R-:W-:Y:S01]  /*8900*/  FSEL R183, R183, -INF , P4 ;  /* 0xff800000b7b77808 */ /* 0x000fe20002000000 */
[--C-:B------:R-:W-:Y:S01]  /*8910*/  FFMA.FTZ R210, R188, UR6, -R0.reuse ;  /* 0x00000006bcd27c23 */ /* 0x100fe20008010800 */
[----:B------:R-:W-:Y:S01]  /*8920*/  FMNMX.FTZ R184, R182, R3, !PT ;  /* 0x00000003b6b87209 */ /* 0x000fe20007810000 */
[--C-:B------:R-:W-:Y:S01]  /*8930*/  FFMA.FTZ R208, R185, UR6, -R0.reuse ;  /* 0x00000006b9d07c23 */ /* 0x100fe20008010800 */
[----:B------:R-:W-:Y:S01]  /*8940*/  ISETP.GT.AND P3, PT, R2, 0x21, PT ;  /* 0x000000210200780c */ /* 0x000fe20003f64270 */
[--C-:B------:R-:W-:Y:S01]  /*8950*/  FFMA.FTZ R204, R176, UR6, -R0.reuse ;  /* 0x00000006b0cc7c23 */ /* 0x100fe20008010800 */
        /* <DEDUP_REMOVED lines=16> */
[----:B------:R-:W-:Y:S01]  /*8a60*/  FSEL R175, R175, -INF , P3 ;  /* 0xff800000afaf7808 */ /* 0x000fe20001800000 */
[--C-:B------:R-:W-:Y:S01]  /*8a70*/  FFMA.FTZ R153, R153, UR6, -R0.reuse ;  /* 0x0000000699997c23 */ /* 0x100fe20008010800 */
[----:B------:R-:W-:Y:S01]  /*8a80*/  ISETP.GT.AND P2, PT, R2, 0x30, PT ;  /* 0x000000300200780c */ /* 0x000fe20003f44270 */
[--C-:B------:R-:W-:Y:S01]  /*8a90*/  FFMA.FTZ R194, R156, UR6, -R0.reuse ;  /* 0x000000069cc27c23 */ /* 0x100fe20008010800 */
[----:B------:R-:W-:Y:S01]  /*8aa0*/  FMNMX.FTZ R192, R174, R3, !PT ;  /* 0x00000003aec07209 */ /* 0x000fe20007810000 */
[----:B------:R-:W-:Y:S01]  /*8ab0*/  FFMA.FTZ R157, R157, UR6, -R0 ;  /* 0x000000069d9d7c23 */ /* 0x000fe20008010800 */
[----:B------:R-:W-:Y:S01]  /*8ac0*/  ISETP.GT.AND P3, PT, R2, 0x31, PT ;  /* 0x000000310200780c */ /* 0x000fe20003f64270 */
[----:B------:R-:W-:Y:S01]  /*8ad0*/  MUFU.EX2 R171, R193 ;  /* 0x000000c100ab7308 */ /* 0x000fe20000000800 */
[----:B------:R-:W-:-:S02]  /*8ae0*/  FSEL R162, R162, -INF , P2 ;  /* 0xff800000a2a27808 */ /* 0x000fc40001000000 */
[----:B------:R-:W-:Y:S01]  /*8af0*/  FMNMX.FTZ R3, R175, R192, !PT ;  /* 0x000000c0af037209 */ /* 0x000fe20007810000 */
[----:B------:R-:W-:Y:S01]  /*8b00*/  FFMA.FTZ R192, R152, UR6, -R0 ;  /* 0x0000000698c07c23 */ /* 0x000fe20008010800 */
[----:B------:R-:W-:Y:S02]  /*8b10*/  ISETP.GT.AND P2, PT, R2, 0x38, PT ;  /* 0x000000380200780c */ /* 0x000fe40003f44270 */
[----:B------:R-:W-:Y:S01]  /*8b20*/  FSEL R163, R163, -INF , P3 ;  /* 0xff800000a3a37808 */ /* 0x000fe20001800000 */
[----:B------:R-:W-:Y:S01]  /*8b30*/  MUFU.EX2 R208, R208 ;  /* 0x000000d000d07308 */ /* 0x000fe20000000800 */
[----:B------:R-:W-:Y:S02]  /*8b40*/  FMNMX.FTZ R188, R162, R3, !PT ;  /* 0x00000003a2bc7209 */ /* 0x000fe40007810000 */
[----:B------:R-:W-:Y:S02]  /*8b50*/  ISETP.GT.AND P3, PT, R2, 0x39, PT ;  /* 0x000000390200780c */ /* 0x000fe40003f64270 */
[----:B------:R-:W-:-:S02]  /*8b60*/  FSEL R166, R166, -INF , P2 ;  /* 0xff800000a6a67808 */ /* 0x000fc40001000000 */
[----:B------:R-:W-:Y:S01]  /*8b70*/  FMNMX.FTZ R3, R163, R188, !PT ;  /* 0x000000bca3037209 */ /* 0x000fe20007810000 */
[----:B------:R-:W-:Y:S01]  /*8b80*/  MUFU.EX2 R210, R210 ;  /* 0x000000d200d27308 */ /* 0x000fe20000000800 */
[----:B------:R-:W-:Y:S02]  /*8b90*/  FSEL R185, R167, -INF , P3 ;  /* 0xff800000a7b97808 */ /* 0x000fe40001800000 */
[----:B------:R-:W-:Y:S02]  /*8ba0*/  ISETP.GT.AND P2, PT, R2, 0x40, PT ;  /* 0x000000400200780c */ /* 0x000fe40003f44270 */
[----:B------:R-:W-:Y:S02]  /*8bb0*/  FMNMX.FTZ R188, R166, R3, !PT ;  /* 0x00000003a6bc7209 */ /* 0x000fe40007810000 */
[----:B------:R-:W-:Y:S01]  /*8bc0*/  ISETP.GT.AND P3, PT, R2, 0x41, PT ;  /* 0x000000410200780c */ /* 0x000fe20003f64270 */
[----:B------:R0:W-:Y:S01]  /*8bd0*/  MUFU.EX2 R167, R189 ;  /* 0x000000bd00a77308 */ /* 0x0001e20000000800 */
[----:B------:R-:W-:-:S02]  /*8be0*/  FSEL R154, R154, -INF , P2 ;  /* 0xff8000009a9a7808 */ /* 0x000fc40001000000 */
[----:B------:R-:W-:Y:S02]  /*8bf0*/  FMNMX.FTZ R3, R185, R188, !PT ;  /* 0x000000bcb9037209 */ /* 0x000fe40007810000 */
[----:B------:R-:W-:Y:S02]  /*8c00*/  ISETP.GT.AND P2, PT, R2, 0x48, PT ;  /* 0x000000480200780c */ /* 0x000fe40003f44270 */
[----:B------:R-:W-:Y:S01]  /*8c10*/  FSEL R176, R155, -INF , P3 ;  /* 0xff8000009bb07808 */ /* 0x000fe20001800000 */
[--C-:B------:R-:W-:Y:S01]  /*8c20*/  FFMA.FTZ R155, R165, UR6, -R0.reuse ;  /* 0x00000006a59b7c23 */ /* 0x100fe20008010800 */
[----:B------:R-:W-:Y:S01]  /*8c30*/  FMNMX.FTZ R3, R154, R3, !PT ;  /* 0x000000039a037209 */ /* 0x000fe20007810000 */
[--C-:B0-----:R-:W-:Y:S01]  /*8c40*/  FFMA.FTZ R189, R177, UR6, -R0.reuse ;  /* 0x00000006b1bd7c23 */ /* 0x101fe20008010800 */
[----:B------:R-:W-:Y:S01]  /*8c50*/  ISETP.GT.AND P3, PT, R2, 0x49, PT ;  /* 0x000000490200780c */ /* 0x000fe20003f64270 */
[--C-:B------:R-:W-:Y:S01]  /*8c60*/  FFMA.FTZ R177, R169, UR6, -R0.reuse ;  /* 0x00000006a9b17c23 */ /* 0x100fe20008010800 */
[----:B------:R-:W-:Y:S01]  /*8c70*/  FSEL R158, R158, -INF , P2 ;  /* 0xff8000009e9e7808 */ /* 0x000fe20001000000 */
[--C-:B------:R-:W-:Y:S01]  /*8c80*/  FFMA.FTZ R169, R173, UR6, -R0.reuse ;  /* 0x00000006ada97c23 */ /* 0x100fe20008010800 */
[----:B------:R-:W-:Y:S01]  /*8c90*/  FMNMX.FTZ R3, R176, R3, !PT ;  /* 0x00000003b0037209 */ /* 0x000fe20007810000 */
[----:B------:R-:W-:Y:S01]  /*8ca0*/  MUFU.EX2 R204, R204 ;  /* 0x000000cc00cc7308 */ /* 0x000fe20000000800 */
[----:B------:R-:W-:Y:S01]  /*8cb0*/  FSEL R188, R159, -INF , P3 ;  /* 0xff8000009fbc7808 */ /* 0x000fe20001800000 */
[----:B------:R-:W-:Y:S01]  /*8cc0*/  FFMA.FTZ R159, R161, UR6, -R0 ;  /* 0x00000006a19f7c23 */ /* 0x000fe20008010800 */
[----:B------:R-:W-:-:S02]  /*8cd0*/  FMNMX.FTZ R3, R158, R3, !PT ;  /* 0x000000039e037209 */ /* 0x000fc40007810000 */
[----:B------:R-:W-:Y:S02]  /*8ce0*/  FSEL R165, R6, RZ, P1 ;  /* 0x000000ff06a57208 */ /* 0x000fe40000800000 */
[----:B------:R-:W-:Y:S01]  /*8cf0*/  FMNMX.FTZ R3, R188, R3, !PT ;  /* 0x00000003bc037209 */ /* 0x000fe20007810000 */
[----:B------:R-:W-:Y:S02]  /*8d00*/  MUFU.EX2 R189, R189 ;  /* 0x000000bd00bd7308 */ /* 0x000fe40000000800 */
[----:B------:R-:W-:Y:S02]  /*8d10*/  FADD.FTZ R165, -R165, R20 ;  /* 0x00000014a5a57221 */ /* 0x000fe40000010100 */
[----:B------:R-:W0:Y:S02]  /*8d20*/  SHFL.BFLY PT, R2, R3, 0x2, 0x1f ;  /* 0x0c401f0003027f89 */ /* 0x000e2400000e0000 */
[----:B------:R-:W-:Y:S02]  /*8d30*/  FMUL.FTZ R165, R165, UR6 ;  /* 0x00000006a5a57c20 */ /* 0x000fe40008410000 */
        /* <DEDUP_REMOVED lines=11> */
[C---:B------:R-:W-:Y:S02]  /*8df0*/  FMUL.FTZ R161, R3.reuse, UR6 ;  /* 0x0000000603a17c20 */ /* 0x040fe40008410000 */
[----:B------:R-:W-:Y:S01]  /*8e00*/  MUFU.EX2 R159, R159 ;  /* 0x0000009f009f7308 */ /* 0x000fe20000000800 */
[----:B------:R-:W-:Y:S02]  /*8e10*/  FSEL R0, R3, RZ, P2 ;  /* 0x000000ff03007208 */ /* 0x000fe40001000000 */
[----:B------:R-:W-:-:S03]  /*8e20*/  FSEL R161, R161, RZ, P2 ;  /* 0x000000ffa1a17208 */ /* 0x000fc60001000000 */
[----:B------:R-:W-:Y:S02]  /*8e30*/  FADD.FTZ R2, -R0, R21 ;  /* 0x0000001500027221 */ /* 0x000fe40000010100 */
        /* <DEDUP_REMOVED lines=20> */
[----:B0-----:R-:W-:Y:S01]  /*8f80*/  FFMA.FTZ R13, R0, R13, R171 ;  /* 0x0000000d000d7223 */ /* 0x001fe200000100ab */
[----:B------:R-:W-:-:S03]  /*8f90*/  FFMA.FTZ R158, R158, UR6, -R161 ;  /* 0x000000069e9e7c23 */ /* 0x000fc600080108a1 */
[----:B------:R-:W-:-:S03]  /*8fa0*/  FADD.FTZ R13, R208, R13 ;  /* 0x0000000dd00d7221 */ /* 0x000fc60000010000 */
[----:B------:R-:W0:Y:S01]  /*8fb0*/  MUFU.EX2 R152, R152 ;  /* 0x0000009800987308 */ /* 0x000e220000000800 */
[----:B------:R-:W-:-:S07]  /*8fc0*/  FADD.FTZ R170, R210, R13 ;  /* 0x0000000dd2aa7221 */ /* 0x000fce0000010000 */
[----:B------:R-:W2:Y:S01]  /*8fd0*/  MUFU.EX2 R211, R211 ;  /* 0x000000d300d37308 */ /* 0x000ea20000000800 */
[----:B-1----:R-:W-:-:S07]  /*8fe0*/  FFMA.FTZ R21, R2, R12, R209 ;  /* 0x0000000c02157223 */ /* 0x002fce00000100d1 */
[----:B------:R-:W1:Y:S01]  /*8ff0*/  MUFU.EX2 R156, R156 ;  /* 0x0000009c009c7308 */ /* 0x000e620000000800 */
[----:B0-----:R-:W-:Y:S01]  /*9000*/  FADD.FTZ R12, R152, R21 ;  /* 0x00000015980c7221 */ /* 0x001fe20000010000 */
[----:B------:R-:W-:-:S04]  /*9010*/  FADD.FTZ R21, R167, R170 ;  /* 0x000000aaa7157221 */ /* 0x000fc80000010000 */
[----:B------:R-:W-:Y:S02]  /*9020*/  FADD.FTZ R166, R204, R21 ;  /* 0x00000015cca67221 */ /* 0x000fe40000010000 */
[----:B------:R-:W0:Y:S01]  /*9030*/  MUFU.EX2 R205, R205 ;  /* 0x000000cd00cd7308 */ /* 0x000e220000000800 */
[----:B--2---:R-:W-:Y:S01]  /*9040*/  FADD.FTZ R13, R211, R12 ;  /* 0x0000000cd30d7221 */ /* 0x004fe20000010000 */
[----:B------:R-:W-:Y:S01]  /*9050*/  FADD.FTZ R21, R189, R166 ;  /* 0x000000a6bd157221 */ /* 0x000fe20000010000 */
[----:B------:R-:W-:-:S03]  /*9060*/  FFMA.FTZ R166, R185, UR6, -R161 ;  /* 0x00000006b9a67c23 */ /* 0x000fc600080108a1 */
[----:B------:R-:W-:Y:S02]  /*9070*/  FADD.FTZ R170, R206, R21 ;  /* 0x00000015ceaa7221 */ /* 0x000fe40000010000 */
[----:B------:R-:W2:Y:S01]  /*9080*/  MUFU.EX2 R160, R160 ;  /* 0x000000a000a07308 */ /* 0x000ea20000000800 */
[----:B-1----:R-:W-:Y:S01]  /*9090*/  FADD.FTZ R12, R156, R13 ;  /* 0x0000000d9c0c7221 */ /* 0x002fe20000010000 */
[----:B------:R-:W-:-:S04]  /*90a0*/  FADD.FTZ R21, R181, R170 ;  /* 0x000000aab5157221 */ /* 0x000fc80000010000 */
[----:B------:R-:W-:Y:S02]  /*90b0*/  FADD.FTZ R154, R200, R21 ;  /* 0x00000015c89a7221 */ /* 0x000fe40000010000 */
[----:B------:R-:W1:Y:S01]  /*90c0*/  MUFU.EX2 R207, R207 ;  /* 0x000000cf00cf7308 */ /* 0x000e620000000800 */
[----:B0-----:R-:W-:Y:S01]  /*90d0*/  FADD.FTZ R13, R205, R12 ;  /* 0x0000000ccd0d7221 */ /* 0x001fe20000010000 */
[----:B------:R-:W-:Y:S01]  /*90e0*/  FADD.FTZ R21, R177, R154 ;  /* 0x0000009ab1157221 */ /* 0x000fe20000010000 */
[--C-:B------:R-:W-:Y:S01]  /*90f0*/  FFMA.FTZ R154, R176, UR6, -R161.reuse ;  /* 0x00000006b09a7c23 */ /* 0x100fe200080108a1 */
[----:B------:R-:W-:Y:S02]  /*9100*/  FFMA.FTZ R161, R188, UR6, -R161 ;  /* 0x00000006bca17c23 */ /* 0x000fe400080108a1 */
[----:B------:R-:W-:Y:S02]  /*9110*/  FADD.FTZ R170, R202, R21 ;  /* 0x00000015caaa7221 */ /* 0x000fe40000010000 */
[----:B------:R-:W0:Y:S01]  /*9120*/  MUFU.EX2 R164, R164 ;  /* 0x000000a400a47308 */ /* 0x000e220000000800 */
[----:B--2---:R-:W-:Y:S01]  /*9130*/  FADD.FTZ R12, R160, R13 ;  /* 0x0000000da00c7221 */ /* 0x004fe20000010000 */
[----:B------:R-:W-:-:S04]  /*9140*/  FADD.FTZ R21, R169, R170 ;  /* 0x000000aaa9157221 */ /* 0x000fc80000010000 */
[----:B------:R-:W-:Y:S02]  /*9150*/  FADD.FTZ R170, R196, R21 ;  /* 0x00000015c4aa7221 */ /* 0x000fe40000010000 */
[----:B------:R-:W2:Y:S01]  /*9160*/  MUFU.EX2 R201, R201 ;  /* 0x000000c900c97308 */ /* 0x000ea20000000800 */
[----:B-1----:R-:W-:Y:S01]  /*9170*/  FADD.FTZ R13, R207, R12 ;  /* 0x0000000ccf0d7221 */ /* 0x002fe20000010000 */
[----:B------:R-:W-:-:S06]  /*9180*/  FADD.FTZ R21, R159, R170 ;  /* 0x000000aa9f157221 */ /* 0x000fcc0000010000 */
        /* <DEDUP_REMOVED lines=33> */
[----:B--2---:R-:W-:Y:S01]  /*93a0*/  FADD.FTZ R21, R158, R13 ;  /* 0x0000000d9e157221 */ /* 0x004fe20000010000 */
[----:B-1----:R-:W-:-:S03]  /*93b0*/  FADD.FTZ R13, R157, R12 ;  /* 0x0000000c9d0d7221 */ /* 0x002fc60000010000 */
[----:B0-----:R-:W-:Y:S01]  /*93c0*/  FADD.FTZ R12, R161, R21 ;  /* 0x00000015a10c7221 */ /* 0x001fe20000010000 */
[----:B------:R-:W-:Y:S06]  /*93d0*/  @!P0 BRA `(.L_x_2213) ;  /* 0x0000000000048947 */ /* 0x000fec0003800000 */
[----:B------:R-:W-:Y:S01]  /*93e0*/  BPT.TRAP 0x1 ;  /* 0x000000040000795c */ /* 0x000fe20000300000 */
.L_x_2213:
[----:B------:R-:W0:Y:S01]  /*93f0*/  S2UR UR14, SR_CgaCtaId ;  /* 0x00000000000e79c3 */ /* 0x000e220000008800 */
[----:B------:R-:W-:Y:S01]  /*9400*/  R2UR UR11, R213 ;  /* 0x00000000d50b72ca */ /* 0x000fe200000e0000 */
[----:B------:R-:W-:Y:S01]  /*9410*/  UIADD3 UR10, UR10, 0x38860, URZ ;  /* 0x000388600a0a7890 */ /* 0x000fe2000fffe03f */
[----:B------:R-:W-:Y:S01]  /*9420*/  R2UR UR7, R212 ;  /* 0x00000000d40772ca */ /* 0x000fe200000e0000 */
[----:B------:R-:W-:Y:S01]  /*9430*/  IMAD.MOV.U32 R21, RZ, RZ, R3 ;  /* 0x000000ffff157224 */ /* 0x000fe200078e0003 */
[----:B------:R-:W-:Y:S01]  /*9440*/  F2FP.F16.F32.PACK_AB R201, R20, R201 ;  /* 0x000000c914c9723e */ /* 0x000fe200000000ff */
[----:B------:R-:W-:Y:S01]  /*9450*/  IMAD.MOV.U32 R20, RZ, RZ, R6 ;  /* 0x000000ffff147224 */ /* 0x000fe200078e0006 */
[----:B------:R-:W-:Y:S01]  /*9460*/  F2FP.F16.F32.PACK_AB R208, R208, R171 ;  /* 0x000000abd0d0723e */ /* 0x000fe200000000ff */
[----:B------:R-:W-:Y:S01]  /*9470*/  IMAD.U32 R214, RZ, RZ, UR61 ;  /* 0x0000003dffd67e24 */ /* 0x000fe2000f8e00ff */
[----:B------:R-:W-:Y:S02]  /*9480*/  F2FP.F16.F32.PACK_AB R209, R152, R209 ;  /* 0x000000d198d1723e */ /* 0x000fe400000000ff */
[----:B------:R-:W-:-:S02]  /*9490*/  F2FP.F16.F32.PACK_AB R210, R167, R210 ;  /* 0x000000d2a7d2723e */ /* 0x000fc400000000ff */
[----:B------:R-:W-:Y:S02]  /*94a0*/  F2FP.F16.F32.PACK_AB R211, R156, R211 ;  /* 0x000000d39cd3723e */ /* 0x000fe400000000ff */
[----:B------:R-:W-:Y:S01]  /*94b0*/  F2FP.F16.F32.PACK_AB R204, R189, R204 ;  /* 0x000000ccbdcc723e */ /* 0x000fe200000000ff */
[----:B------:R-:W-:Y:S01]  /*94c0*/  UISETP.GT.AND UP0, UPT, UR7, UR11, UPT ;  /* 0x0000000b0700728c */ /* 0x000fe2000bf04270 */
[----:B------:R-:W-:Y:S01]  /*94d0*/  F2FP.F16.F32.PACK_AB R205, R160, R205 ;  /* 0x000000cda0cd723e */ /* 0x000fe200000000ff */
[----:B------:R-:W-:Y:S01]  /*94e0*/  UIADD3 UR7, UR7, -0x1, URZ ;  /* 0xffffffff07077890 */ /* 0x000fe2000fffe03f */
[----:B------:R-:W-:Y:S02]  /*94f0*/  F2FP.F16.F32.PACK_AB R206, R181, R206 ;  /* 0x000000ceb5ce723e */ /* 0x000fe400000000ff */
[----:B------:R-:W-:Y:S02]  /*9500*/  F2FP.F16.F32.PACK_AB R207, R164, R207 ;  /* 0x000000cfa4cf723e */ /* 0x000fe400000000ff */
[----:B------:R-:W-:Y:S01]  /*9510*/  PLOP3.LUT P1, PT, PT, PT, UP0, 0x80, 0x0 ;  /* 0x000000000000781c */ /* 0x000fe20003f2f008 */
[----:B0-----:R-:W-:Y:S01]  /*9520*/  UPRMT UR10, UR14, 0x654, UR10 ;  /* 0x000006540e0a7896 */ /* 0x001fe2000800000a */
[----:B------:R-:W-:-:S02]  /*9530*/  MOV R212, UR7 ;  /* 0x0000000700d47c02 */ /* 0x000fc40008000f00 */
        /* <DEDUP_REMOVED lines=12> */
[----:B------:R-:W-:Y:S02]  /*9600*/  F2FP.F16.F32.PACK_AB R194, R157, R194 ;  /* 0x000000c29dc2723e */ /* 0x000fe400000000ff */
[----:B------:R-:W-:Y:S01]  /*9610*/  F2FP.F16.F32.PACK_AB R195, R161, R158 ;  /* 0x0000009ea1c3723e */ /* 0x000fe200000000ff */
[----:B------:R-:W-:Y:S06]  /*9620*/  @P1 BRA `(.L_x_2214) ;  /* 0xffffffbc00a01947 */ /* 0x000fec000383ffff */
[----:B------:R-:W-:-:S07]  /*9630*/  IMAD.U32 R212, RZ, RZ, UR7 ;  /* 0x00000007ffd47e24 */ /* 0x000fce000f8e00ff */
.L_x_2203:
[----:B------:R-:W-:Y:S02]  /*9640*/  R2UR UR10, R22 ;  /* 0x00000000160a72ca */ /* 0x000fe400000e0000 */
[----:B------:R-:W-:-:S13]  /*9650*/  R2UR UR7, R212 ;  /* 0x00000000d40772ca */ /* 0x000fda00000e0000 */
[----:B------:R-:W-:-:S06]  /*9660*/  UISETP.GE.AND UP0, UPT, UR7, UR10, UPT ;  /* 0x0000000a0700728c */ /* 0x000fcc000bf06270 */
[----:B------:R-:W-:-:S13]  /*9670*/  PLOP3.LUT P1, PT, PT, PT, UP0, 0x80, 0x0 ;  /* 0x000000000000781c */ /* 0x000fda0003f2f008 */
[----:B------:R-:W-:Y:S05]  /*9680*/  @!P1 BRA `(.L_x_2215) ;  /* 0x0000003800bc9947 */ /* 0x000fea0003800000 */
[----:B------:R-:W-:Y:S01]  /*9690*/  R2UR UR6, R7 ;  /* 0x00000000070672ca */ /* 0x000fe200000e0000 */
[----:B------:R-:W-:Y:S01]  /*96a0*/  IMAD.MOV.U32 R14, RZ, RZ, R3 ;  /* 0x000000ffff0e7224 */ /* 0x000fe200078e0003 */
[----:B------:R-:W-:Y:S01]  /*96b0*/  UMOV UR7, UR61 ;  /* 0x0000003d00077c82 */ /* 0x000fe20008000000 */
[----:B------:R-:W-:-:S10]  /*96c0*/  IMAD.MOV.U32 R17, RZ, RZ, R6 ;  /* 0x000000ffff117224 */ /* 0x000fd400078e0006 */
[----:B------:R-:W-:-:S07]  /*96d0*/  IMAD.U32 R213, RZ, RZ, UR6 ;  /* 0x00000006ffd57e24 */ /* 0x000fce000f8e00ff */
.L_x_2226:
        /* <DEDUP_REMOVED lines=9> */
.L_x_2216:
        /* <DEDUP_REMOVED lines=8> */
.L_x_2217:
[----:B-1----:R-:W-:Y:S05]  /*97f0*/  @P1 BRA `(.L_x_2218) ;  /* 0x0000000000081947 */ /* 0x002fea0003800000 */
[----:B------:R-:W1:Y:S02]  /*9800*/  SYNCS.PHASECHK.TRANS64.TRYWAIT P1, [UR60+0x38830], R3 ;  /* 0x03883003ff0075a7 */ /* 0x000e64000802017c */
[----:B-1----:R-:W-:Y:S05]  /*9810*/  @!P1 BRA `(.L_x_2219) ;  /* 0x000000b400489947 */ /* 0x002fea0003800000 */
.L_x_2218:
        /* <DEDUP_REMOVED lines=35> */
[----:B------:R-:W-:Y:S01]  /*9a50*/  R2UR UR14, R10 ;  /* 0x000000000a0e72ca */ /* 0x000fe200000e0000 */
[----:B------:R-:W-:Y:S01]  /*9a60*/  UMOV UR54, UR10 ;  /* 0x0000000a00367c82 */ /* 0x000fe20008000000 */
[----:B------:R-:W-:Y:S01]  /*9a70*/  R2UR UR15, R11 ;  /* 0x000000000b0f72ca */ /* 0x000fe200000e0000 */
        /* <DEDUP_REMOVED lines=613> */
.L_x_2220:
        /* <DEDUP_REMOVED lines=8> */
.L_x_2221:
[----:B-1----:R-:W-:Y:S05]  /*c150*/  @P1 BRA `(.L_x_2222) ;  /* 0x0000000000081947 */ /* 0x002fea0003800000 */
[----:B------:R-:W1:Y:S02]  /*c160*/  SYNCS.PHASECHK.TRANS64.TRYWAIT P1, [UR10+0x38850], R0 ;  /* 0x03885000ff0075a7 */ /* 0x000e64000802014a */
[----:B-1----:R-:W-:Y:S05]  /*c170*/  @!P1 BRA `(.L_x_2223) ;  /* 0x0000008c00089947 */ /* 0x002fea0003800000 */
.L_x_2222:
[----:B------:R-:W-:Y:S01]  /*c180*/  R2UR UR6, R16 ;  /* 0x00000000100672ca */ /* 0x000fe200000e0000 */
[----:B------:R-:W-:-:S12]  /*c190*/  WARPGROUP.ARRIVE ;  /* 0x00000000000079c5 */ /* 0x000fd80000000000 */
        /* <DEDUP_REMOVED lines=35> */
.L_x_2224:
[----:B01----:R-:W-:Y:S01]  /*c3d0*/  FMNMX.FTZ R0, R184, R17, !PT ;  /* 0x00000011b8007209 */ /* 0x003fe20007810000 */
[----:B------:R-:W-:Y:S01]  /*c3e0*/  ULDC UR6, c[0x0][0x988] ;  /* 0x0002620000067ab9 */ /* 0x000fe20000000800 */
[----:B------:R-:W-:Y:S01]  /*c3f0*/  FMNMX.FTZ R2, R186, R14, !PT ;  /* 0x0000000eba027209 */ /* 0x000fe20007810000 */
[----:B------:R-:W0:Y:S01]  /*c400*/  S2UR UR7, SR_CgaCtaId ;  /* 0x00000000000779c3 */ /* 0x000e220000008800 */
[----:B------:R-:W-:Y:S01]  /*c410*/  FMNMX.FTZ R3, R185, R0, !PT ;  /* 0x00000000b9037209 */ /* 0x000fe20007810000 */
[----:B------:R-:W-:Y:S01]  /*c420*/  UIADD3 UR60, UR60, 0x38840, URZ ;  /* 0x000388403c3c7890 */ /* 0x000fe2000fffe03f */
        /* <DEDUP_REMOVED lines=10> */
[----:B------:R-:W-:Y:S01]  /*c4d0*/  FMNMX.FTZ R2, R182, R19, !PT ;  /* 0x00000013b6027209 */ /* 0x000fe20007810000 */
[----:B0-----:R-:W-:Y:S01]  /*c4e0*/  UPRMT UR60, UR7, 0x654, UR60 ;  /* 0x00000654073c7896 */ /* 0x001fe2000800003c */
[----:B------:R-:W-:Y:S02]  /*c4f0*/  FMNMX.FTZ R3, R181, R0, !PT ;  /* 0x00000000b5037209 */ /* 0x000fe40007810000 */
[----:B------:R-:W-:Y:S02]  /*c500*/  FMNMX.FTZ R19, R183, R2, !PT ;  /* 0x00000002b7137209 */ /* 0x000fe40007810000 */
[----:B------:R-:W-:Y:S02]  /*c510*/  FMNMX.FTZ R0, R168, R3, !PT ;  /* 0x00000003a8007209 */ /* 0x000fe40007810000 */
[----:B------:R-:W-:-:S02]  /*c520*/  FMNMX.FTZ R2, R170, R19, !PT ;  /* 0x00000013aa027209 */ /* 0x000fc40007810000 */
[----:B------:R-:W-:Y:S01]  /*c530*/  FMNMX.FTZ R3, R169, R0, !PT ;  /* 0x00000000a9037209 */ /* 0x000fe20007810000 */
[----:B------:R-:W-:Y:S01]  /*c540*/  SYNCS.ARRIVE.TRANS64.RED.A1T0 RZ, [UR60], RZ ;  /* 0x000000ffffff79a7 */ /* 0x000fe2000810043c */
        /* <DEDUP_REMOVED lines=20> */
[----:B------:R-:W-:-:S03]  /*c690*/  FMNMX.FTZ R2, R159, R2, !PT ;  /* 0x000000029f027209 */ /* 0x000fc60007810000 */
[----:B------:R-:W0:Y:S04]  /*c6a0*/  SHFL.BFLY PT, R3, R0, 0x2, 0x1f ;  /* 0x0c401f0000037f89 */ /* 0x000e2800000e0000 */
[----:B------:R-:W1:Y:S01]  /*c6b0*/  SHFL.BFLY PT, R19, R2, 0x2, 0x1f ;  /* 0x0c401f0002137f89 */ /* 0x000e6200000e0000 */
[----:B0-----:R-:W-:Y:S02]  /*c6c0*/  FMNMX.FTZ R18, R0, R3, !PT ;  /* 0x0000000300127209 */ /* 0x001fe40007810000 */
[----:B-1----:R-:W-:-:S03]  /*c6d0*/  FMNMX.FTZ R19, R2, R19, !PT ;  /* 0x0000001302137209 */ /* 0x002fc60007810000 */
[----:B------:R-:W0:Y:S04]  /*c6e0*/  SHFL.BFLY PT, R3, R18, 0x1, 0x1f ;  /* 0x0c201f0012037f89 */ /* 0x000e2800000e0000 */
[----:B------:R-:W1:Y:S01]  /*c6f0*/  SHFL.BFLY PT, R20, R19, 0x1, 0x1f ;  /* 0x0c201f0013147f89 */ /* 0x000e6200000e0000 */
[----:B0-----:R-:W-:Y:S02]  /*c700*/  FMNMX.FTZ R6, R18, R3, !PT ;  /* 0x0000000312067209 */ /* 0x001fe40007810000 */
[----:B-1----:R-:W-:-:S03]  /*c710*/  FMNMX.FTZ R3, R19, R20, !PT ;  /* 0x0000001413037209 */ /* 0x002fc60007810000 */
[C---:B------:R-:W-:Y:S01]  /*c720*/  FADD.FTZ R17, -R6.reuse, R17 ;  /* 0x0000001106117221 */ /* 0x040fe20000010100 */
[----:B------:R-:W-:Y:S01]  /*c730*/  FMUL.FTZ R193, R6, UR6 ;  /* 0x0000000606c17c20 */ /* 0x000fe20008410000 */
[----:B------:R-:W-:Y:S02]  /*c740*/  FADD.FTZ R14, -R3, R14 ;  /* 0x0000000e030e7221 */ /* 0x000fe40000010100 */
[----:B------:R-:W-:Y:S01]  /*c750*/  FMUL.FTZ R20, R17, UR6 ;  /* 0x0000000611147c20 */ /* 0x000fe20008410000 */
        /* <DEDUP_REMOVED lines=23> */
[----:B------:R-:W-:Y:S01]  /*c8d0*/  FFMA.FTZ R153, R153, UR6, -R193 ;  /* 0x0000000699997c23 */ /* 0x000fe200080108c1 */
        /* <DEDUP_REMOVED lines=11> */
[----:B------:R-:W2:Y:S01]  /*c990*/  MUFU.EX2 R209, R209 ;  /* 0x000000d100d17308 */ /* 0x000ea20000000800 */
[----:B-1----:R-:W-:Y:S01]  /*c9a0*/  FFMA.FTZ R13, R0, R13, R17 ;  /* 0x0000000d000d7223 */ /* 0x002fe20000010011 */
[--C-:B------:R-:W-:Y:S01]  /*c9b0*/  FFMA.FTZ R197, R162, UR6, -R14.reuse ;  /* 0x00000006a2c57c23 */ /* 0x100fe2000801080e */
[--C-:B------:R-:W-:Y:S01]  /*c9c0*/  FFMA.FTZ R162, R163, UR6, -R14.reuse ;  /* 0x00000006a3a27c23 */ /* 0x100fe2000801080e */
[--C-:B------:R-:W-:Y:S01]  /*c9d0*/  FFMA.FTZ R199, R166, UR6, -R14.reuse ;  /* 0x00000006a6c77c23 */ /* 0x100fe2000801080e */
[--C-:B------:R-:W-:Y:S01]  /*c9e0*/  FFMA.FTZ R203, R174, UR6, -R14.reuse ;  /* 0x00000006aecb7c23 */ /* 0x100fe2000801080e */
[--C-:B------:R-:W-:Y:S01]  /*c9f0*/  FFMA.FTZ R164, R175, UR6, -R14.reuse ;  /* 0x00000006afa47c23 */ /* 0x100fe2000801080e */
[----:B------:R-:W-:Y:S01]  /*ca00*/  FFMA.FTZ R157, R157, UR6, -R193 ;  /* 0x000000069d9d7c23 */ /* 0x000fe200080108c1 */
[----:B------:R-:W1:Y:S01]  /*ca10*/  MUFU.EX2 R18, R18 ;  /* 0x0000001200127308 */ /* 0x000e620000000800 */
[----:B0-----:R-:W-:Y:S01]  /*ca20*/  FADD.FTZ R13, R208, R13 ;  /* 0x0000000dd00d7221 */ /* 0x001fe20000010000 */
[--C-:B------:R-:W-:Y:S01]  /*ca30*/  FFMA.FTZ R193, R154, UR6, -R14.reuse ;  /* 0x000000069ac17c23 */ /* 0x100fe2000801080e */
[--C-:B------:R-:W-:Y:S01]  /*ca40*/  FFMA.FTZ R155, R155, UR6, -R14.reuse ;  /* 0x000000069b9b7c23 */ /* 0x100fe2000801080e */
[----:B------:R-:W-:-:S04]  /*ca50*/  FFMA.FTZ R158, R158, UR6, -R14 ;  /* 0x000000069e9e7c23 */ /* 0x000fc8000801080e */
[----:B------:R-:W0:Y:S01]  /*ca60*/  MUFU.EX2 R210, R210 ;  /* 0x000000d200d27308 */ /* 0x000e220000000800 */
[----:B--2---:R-:W-:-:S07]  /*ca70*/  FFMA.FTZ R171, R2, R12, R209 ;  /* 0x0000000c02ab7223 */ /* 0x004fce00000100d1 */
        /* <DEDUP_REMOVED lines=16> */
[--C-:B------:R-:W-:Y:S01]  /*cb80*/  FFMA.FTZ R166, R167, UR6, -R14.reuse ;  /* 0x00000006a7a67c23 */ /* 0x100fe2000801080e */
[----:B------:R-:W-:-:S05]  /*cb90*/  FFMA.FTZ R14, R159, UR6, -R14 ;  /* 0x000000069f0e7c23 */ /* 0x000fca000801080e */
        /* <DEDUP_REMOVED lines=34> */
[----:B------:R-:W-:Y:S01]  /*cdc0*/  MUFU.EX2 R165, R165 ;  /* 0x000000a500a57308 */ /* 0x000fe20000000800 */
[----:B0-----:R-:W-:-:S07]  /*cdd0*/  FADD.FTZ R154, R198, R163 ;  /* 0x000000a3c69a7221 */ /* 0x001fce0000010000 */
[----:B------:R-:W0:Y:S01]  /*cde0*/  MUFU.EX2 R166, R166 ;  /* 0x000000a600a67308 */ /* 0x000e220000000800 */
[----:B--2---:R-:W-:-:S07]  /*cdf0*/  FADD.FTZ R13, R199, R12 ;  /* 0x0000000cc70d7221 */ /* 0x004fce0000010000 */
        /* <DEDUP_REMOVED lines=20> */
.L_x_2225:
[----:B------:R-:W0:Y:S01]  /*cf40*/  S2UR UR14, SR_CgaCtaId ;  /* 0x00000000000e79c3 */ /* 0x000e220000008800 */
[----:B------:R-:W-:Y:S01]  /*cf50*/  R2UR UR11, R22 ;  /* 0x00000000160b72ca */ /* 0x000fe200000e0000 */
[----:B------:R-:W-:Y:S01]  /*cf60*/  UIADD3 UR10, UR10, 0x38860, URZ ;  /* 0x000388600a0a7890 */ /* 0x000fe2000fffe03f */
[----:B------:R-:W-:Y:S02]  /*cf70*/  R2UR UR7, R212 ;  /* 0x00000000d40772ca */ /* 0x000fe400000e0000 */
[----:B------:R-:W-:Y:S01]  /*cf80*/  F2FP.F16.F32.PACK_AB R208, R208, R17 ;  /* 0x00000011d0d0723e */ /* 0x000fe200000000ff */
[----:B------:R-:W-:Y:S01]  /*cf90*/  IMAD.MOV.U32 R17, RZ, RZ, R6 ;  /* 0x000000ffff117224 */ /* 0x000fe200078e0006 */
[----:B------:R-:W-:Y:S01]  /*cfa0*/  F2FP.F16.F32.PACK_AB R195, R14, R195 ;  /* 0x000000c30ec3723e */ /* 0x000fe200000000ff */
[----:B------:R-:W-:Y:S01]  /*cfb0*/  IMAD.MOV.U32 R14, RZ, RZ, R3 ;  /* 0x000000ffff0e7224 */ /* 0x000fe200078e0003 */
[----:B------:R-:W-:Y:S02]  /*cfc0*/  F2FP.F16.F32.PACK_AB R209, R18, R209 ;  /* 0x000000d112d1723e */ /* 0x000fe400000000ff */
[----:B------:R-:W-:-:S02]  /*cfd0*/  F2FP.F16.F32.PACK_AB R210, R19, R210 ;  /* 0x000000d213d2723e */ /* 0x000fc400000000ff */
[----:B------:R-:W-:Y:S02]  /*cfe0*/  F2FP.F16.F32.PACK_AB R211, R20, R211 ;  /* 0x000000d314d3723e */ /* 0x000fe400000000ff */
[----:B------:R-:W-:Y:S01]  /*cff0*/  F2FP.F16.F32.PACK_AB R204, R21, R204 ;  /* 0x000000cc15cc723e */ /* 0x000fe200000000ff */
[----:B------:R-:W-:Y:S01]  /*d000*/  UISETP.GT.AND UP0, UPT, UR7, UR11, UPT ;  /* 0x0000000b0700728c */ /* 0x000fe2000bf04270 */
[----:B------:R-:W-:Y:S02]  /*d010*/  F2FP.F16.F32.PACK_AB R205, R152, R205 ;  /* 0x000000cd98cd723e */ /* 0x000fe400000000ff */
[----:B------:R-:W-:Y:S02]  /*d020*/  F2FP.F16.F32.PACK_AB R206, R177, R206 ;  /* 0x000000ceb1ce723e */ /* 0x000fe400000000ff */
[----:B------:R-:W-:Y:S02]  /*d030*/  F2FP.F16.F32.PACK_AB R207, R156, R207 ;  /* 0x000000cf9ccf723e */ /* 0x000fe400000000ff */
[----:B------:R-:W-:Y:S01]  /*d040*/  PLOP3.LUT P1, PT, PT, PT, UP0, 0x80, 0x0 ;  /* 0x000000000000781c */ /* 0x000fe20003f2f008 */
[----:B0-----:R-:W-:Y:S01]  /*d050*/  UPRMT UR10, UR14, 0x654, UR10 ;  /* 0x000006540e0a7896 */ /* 0x001fe2000800000a */
[----:B------:R-:W-:-:S02]  /*d060*/  F2FP.F16.F32.PACK_AB R200, R169, R200 ;  /* 0x000000c8a9c8723e */ /* 0x000fc400000000ff */
[----:B------:R-:W-:Y:S02]  /*d070*/  F2FP.F16.F32.PACK_AB R201, R160, R201 ;  /* 0x000000c9a0c9723e */ /* 0x000fe400000000ff */
[----:B------:R-:W-:Y:S02]  /*d080*/  F2FP.F16.F32.PACK_AB R202, R173, R202 ;  /* 0x000000caadca723e */ /* 0x000fe400000000ff */
[----:B------:R-:W-:Y:S02]  /*d090*/  F2FP.F16.F32.PACK_AB R203, R164, R203 ;  /* 0x000000cba4cb723e */ /* 0x000fe400000000ff */
[----:B------:R-:W-:Y:S01]  /*d0a0*/  SYNCS.ARRIVE.TRANS64.RED.A1T0 RZ, [UR10], RZ ;  /* 0x000000ffffff79a7 */ /* 0x000fe2000810040a */
[----:B------:R-:W-:Y:S01]  /*d0b0*/  UIADD3 UR10, UR7, -0x1, URZ ;  /* 0xffffffff070a7890 */ /* 0x000fe2000fffe03f */
[----:B------:R-:W-:Y:S02]  /*d0c0*/  R2UR UR7, R7 ;  /* 0x00000000070772ca */ /* 0x000fe400000e0000 */
[----:B------:R-:W-:-:S02]  /*d0d0*/  F2FP.F16.F32.PACK_AB R196, R161, R196 ;  /* 0x000000c4a1c4723e */ /* 0x000fc400000000ff */
[----:B------:R-:W-:Y:S01]  /*d0e0*/  F2FP.F16.F32.PACK_AB R197, R162, R197 ;  /* 0x000000c5a2c5723e */ /* 0x000fe200000000ff */
[----:B------:R-:W-:Y:S01]  /*d0f0*/  IMAD.U32 R212, RZ, RZ, UR10 ;  /* 0x0000000affd47e24 */ /* 0x000fe2000f8e00ff */
[----:B------:R-:W-:Y:S02]  /*d100*/  F2FP.F16.F32.PACK_AB R198, R165, R198 ;  /* 0x000000c6a5c6723e */ /* 0x000fe400000000ff */
[----:B------:R-:W-:Y:S02]  /*d110*/  F2FP.F16.F32.PACK_AB R199, R166, R199 ;  /* 0x000000c7a6c7723e */ /* 0x000fe400000000ff */
[----:B------:R-:W-:Y:S02]  /*d120*/  F2FP.F16.F32.PACK_AB R192, R153, R192 ;  /* 0x000000c099c0723e */ /* 0x000fe400000000ff */
[----:B------:R-:W-:Y:S02]  /*d130*/  F2FP.F16.F32.PACK_AB R193, R167, R193 ;  /* 0x000000c1a7c1723e */ /* 0x000fe400000000ff */
[----:B------:R-:W-:Y:S01]  /*d140*/  MOV R213, UR7 ;  /* 0x0000000700d57c02 */ /* 0x000fe20008000f00 */
[----:B------:R-:W-:Y:S01]  /*d150*/  UMOV UR7, UR61 ;  /* 0x0000003d00077c82 */ /* 0x000fe20008000000 */
[----:B------:R-:W-:Y:S01]  /*d160*/  F2FP.F16.F32.PACK_AB R194, R157, R194 ;  /* 0x000000c29dc2723e */ /* 0x000fe200000000ff */
[----:B------:R-:W-:Y:S06]  /*d170*/  @P1 BRA `(.L_x_2226) ;  /* 0xffffffc400581947 */ /* 0x000fec000383ffff */
.L_x_2215:
        /* <DEDUP_REMOVED lines=131> */
.L_x_2227:
        /* <DEDUP_REMOVED lines=8> */
.L_x_2228:
[----:B-1----:R-:W-:Y:S05]  /*da30*/  @P1 BRA `(.L_x_2229) ;  /* 0x0000000000081947 */ /* 0x002fea0003800000 */
[----:B------:R-:W1:Y:S02]  /*da40*/  SYNCS.PHASECHK.TRANS64.TRYWAIT P1, [UR5+0x38850], R0 ;  /* 0x03885000ff0075a7 */ /* 0x000e640008020145 */
[----:B-1----:R-:W-:Y:S05]  /*da50*/  @!P1 BRA `(.L_x_2230) ;  /* 0x0000007000e89947 */ /* 0x002fea0003800000 */
.L_x_2229:
[----:B------:R-:W-:Y:S01]  /*da60*/  R2UR UR4, R16 ;  /* 0x00000000100472ca */ /* 0x000fe200000e0000 */
[----:B------:R-:W-:Y:S01]  /*da70*/  WARPGROUP.ARRIVE ;  /* 0x00000000000079c5 */ /* 0x000fe20000000000 */
[----:B------:R-:W-:Y:S01]  /*da80*/  UMOV UR11, 0x40000040 ;  /* 0x40000040000b7882 */ /* 0x000fe20000000000 */
[----:B01----:R-:W0:Y:S04]  /*da90*/  SHFL.BFLY PT, R0, R13, 0x2, 0x1f ;  /* 0x0c401f000d007f89 */ /* 0x003e2800000e0000 */
[----:B------:R-:W1:Y:S06]  /*daa0*/  SHFL.BFLY PT, R5, R12, 0x2, 0x1f ;  /* 0x0c401f000c057f89 */ /* 0x000e6c00000e0000 */
[----:B------:R-:W-:-:S04]  /*dab0*/  UIADD3 UR4, UR4, 0x400, URZ ;  /* 0x0000040004047890 */ /* 0x000fc8000fffe03f */
[----:B------:R-:W-:-:S04]  /*dac0*/  USHF.R.U32.HI UR4, URZ, 0x4, UR4 ;  /* 0x000000043f047899 */ /* 0x000fc80008011604 */
[----:B------:R-:W-:-:S04]  /*dad0*/  ULOP3.LUT UR4, UR4, 0x3fff, URZ, 0xc0, !UPT ;  /* 0x00003fff04047892 */ /* 0x000fc8000f8ec03f */
[----:B------:R-:W-:Y:S01]  /*dae0*/  ULOP3.LUT UR4, UR4, 0x2800000, URZ, 0xfc, !UPT ;  /* 0x0280000004047892 */ /* 0x000fe2000f8efc3f */
[----:B0-----:R-:W-:Y:S01]  /*daf0*/  FADD.FTZ R0, R0, R13 ;  /* 0x0000000d00007221 */ /* 0x001fe20000010000 */
[----:B------:R-:W-:Y:S02]  /*db00*/  IMAD.U32 R13, RZ, RZ, UR6 ;  /* 0x00000006ff0d7e24 */ /* 0x000fe4000f8e00ff */
[----:B------:R-:W-:Y:S01]  /*db10*/  UIMAD UR4, UR61, 0xa00, UR4 ;  /* 0x00000a003d0478a4 */ /* 0x000fe2000f8e0204 */
[----:B-1----:R-:W-:-:S03]  /*db20*/  FADD.FTZ R2, R5, R12 ;  /* 0x0000000c05027221 */ /* 0x002fc60000010000 */
        /* <DEDUP_REMOVED lines=9> */
[----:B------:R-:W-:Y:S02]  /*dbc0*/  CS2R R4, SRZ ;  /* 0x0000000000047805 */ /* 0x000fe4000001ff00 */
[----:B------:R-:W-:Y:S02]  /*dbd0*/  MOV R0, 0xff800000 ;  /* 0xff80000000007802 */ /* 0x000fe40000000f00 */
[----:B------:R-:W-:Y:S01]  /*dbe0*/  FSETP.NE.FTZ.AND P1, PT, R11, RZ, PT ;  /* 0x000000ff0b00720b */ /* 0x000fe20003f35000 */
[----:B-1----:R-:W-:Y:S01]  /*dbf0*/  FADD.FTZ R14, R2, R7 ;  /* 0x00000007020e7221 */ /* 0x002fe20000010000 */
[----:B------:R-:W-:-:S02]  /*dc00*/  IMAD.U32 R7, RZ, RZ, UR6 ;  /* 0x00000006ff077e24 */ /* 0x000fc4000f8e00ff */
[----:B------:R-:W-:Y:S02]  /*dc10*/  IMAD.MOV.U32 R2, RZ, RZ, -0x800000 ;  /* 0xff800000ff027424 */ /* 0x000fe400078e00ff */
        /* <DEDUP_REMOVED lines=37> */
.L_x_2231:
        /* <DEDUP_REMOVED lines=133> */
.L_x_2195:
[----:B------:R-:W-:Y:S05]  /*e6c0*/  @P0 BRA `(.L_x_2232) ;  /* 0x0000002000600947 */ /* 0x000fea0003800000 */
[----:B------:R-:W0:Y:S01]  /*e6d0*/  S2R R3, SR_TID.X ;  /* 0x0000000000037919 */ /* 0x000e220000002100 */
[----:B------:R-:W-:Y:S01]  /*e6e0*/  R2UR UR13, R23 ;  /* 0x00000000170d72ca */ /* 0x000fe200000e0000 */
[----:B------:R-:W1:Y:S01]  /*e6f0*/  S2UR UR12, SR_CTAID.Z ;  /* 0x00000000000c79c3 */ /* 0x000e620000002700 */
[----:B------:R-:W-:Y:S01]  /*e700*/  ULDC.64 UR8, c[0x0][0xbd0] ;  /* 0x0002f40000087ab9 */ /* 0x000fe20000000a00 */
[----:B------:R-:W-:Y:S01]  /*e710*/  ULDC.64 UR14, c[0x0][0x208] ;  /* 0x00008200000e7ab9 */ /* 0x000fe20000000a00 */
[----:B------:R-:W-:Y:S05]  /*e720*/  BSSY B0, `(.L_x_2233) ;  /* 0x000014c000007945 */ /* 0x000fea0003800000 */
[----:B------:R-:W2:Y:S04]  /*e730*/  LDC.64 R18, c[0x0][0xbd8] ;  /* 0x0002f600ff127b82 */ /* 0x000ea80000000a00 */
[----:B------:R-:W-:-:S02]  /*e740*/  USHF.R.S32.HI UR7, URZ, 0x1f, UR13 ;  /* 0x0000001f3f077899 */ /* 0x000fc4000801140d */
[----:B------:R-:W-:Y:S02]  /*e750*/  UIMAD.WIDE.U32 UR4, UR13, UR8, URZ ;  /* 0x000000080d0472a5 */ /* 0x000fe4000f8e003f */
[----:B------:R-:W-:Y:S01]  /*e760*/  UIMAD UR6, UR7, UR8, URZ ;  /* 0x00000008070672a4 */ /* 0x000fe2000f8e023f */
[----:B------:R-:W3:Y:S03]  /*e770*/  S2UR UR11, SR_CTAID.Y ;  /* 0x00000000000b79c3 */ /* 0x000ee60000002600 */
[----:B------:R-:W-:-:S03]  /*e780*/  UIMAD UR6, UR13, UR9, UR6 ;  /* 0x000000090d0672a4 */ /* 0x000fc6000f8e0206 */
[----:B------:R-:W-:Y:S01]  /*e790*/  ULDC.64 UR8, c[0x0][0xb38] ;  /* 0x0002ce0000087ab9 */ /* 0x000fe20000000a00 */
[----:B------:R-:W-:Y:S01]  /*e7a0*/  UIADD3 UR6, UR5, UR6, URZ ;  /* 0x0000000605067290 */ /* 0x000fe2000fffe03f */
[----:B------:R-:W3:Y:S01]  /*e7b0*/  LDC R153, c[0x0][0xc50] ;  /* 0x00031400ff997b82 */ /* 0x000ee20000000800 */
[----:B-1----:R-:W-:Y:S02]  /*e7c0*/  USHF.R.S32.HI UR10, URZ, 0x1f, UR12 ;  /* 0x0000001f3f0a7899 */ /* 0x002fe4000801140c */
[----:B------:R-:W-:Y:S01]  /*e7d0*/  UIMAD UR7, UR7, UR8, URZ ;  /* 0x00000008070772a4 */ /* 0x000fe2000f8e023f */
[----:B0-----:R-:W-:-:S04]  /*e7e0*/  VIADD R5, R3, 0xffffff80 ;  /* 0xffffff8003057836 */ /* 0x001fc80000000000 */
[----:B------:R-:W0:Y:S01]  /*e7f0*/  LDC.64 R20, c[0x0][0xb40] ;  /* 0x0002d000ff147b82 */ /* 0x000e220000000a00 */
[----:B------:R-:W-:-:S04]  /*e800*/  SHF.R.S32.HI R4, RZ, 0x1f, R5 ;  /* 0x0000001fff047819 */ /* 0x000fc80000011405 */
[CC--:B------:R-:W-:Y:S02]  /*e810*/  LEA.HI R6, R4.reuse, R5.reuse, RZ, 0x7 ;  /* 0x0000000504067211 */ /* 0x0c0fe400078f38ff */
[----:B------:R-:W-:Y:S02]  /*e820*/  LEA.HI R11, R4, R5, RZ, 0x2 ;  /* 0x00000005040b7211 */ /* 0x000fe400078f10ff */
[----:B------:R-:W-:Y:S02]  /*e830*/  LOP3.LUT R8, R6, 0xffffff80, RZ, 0xc0, !PT ;  /* 0xffffff8006087812 */ /* 0x000fe400078ec0ff */
[----:B------:R-:W-:-:S03]  /*e840*/  SHF.R.S32.HI R7, RZ, 0x7, R6 ;  /* 0x00000007ff077819 */ /* 0x000fc60000011406 */
[----:B------:R-:W-:Y:S01]  /*e850*/  IMAD.IADD R3, R5, 0x1, -R8 ;  /* 0x0000000105037824 */ /* 0x000fe200078e0a08 */
[----:B------:R-:W-:Y:S01]  /*e860*/  LEA.HI R4, R6, R7, RZ, 0x1 ;  /* 0x0000000706047211 */ /* 0x000fe200078f08ff */
[----:B------:R-:W1:Y:S01]  /*e870*/  LDC R8, c[0x0][0xbe8] ;  /* 0x0002fa00ff087b82 */ /* 0x000e620000000800 */
        /* <DEDUP_REMOVED lines=12> */
[----:B------:R-:W-:Y:S01]  /*e940*/  LOP3.LUT R10, R10, 0x7ffffffc, RZ, 0xc0, !PT ;  /* 0x7ffffffc0a0a7812 */ /* 0x000fe200078ec0ff */
[----:B------:R-:W-:Y:S01]  /*e950*/  BAR.SYNC.DEFER_BLOCKING 0x1, 0x100 ;  /* 0x0044000000007b1d */ /* 0x000fe20000010000 */
[----:B-1----:R-:W-:Y:S01]  /*e960*/  ISETP.NE.AND P0, PT, R8, 0x1, PT ;  /* 0x000000010800780c */ /* 0x002fe20003f05270 */
[----:B------:R-:W-:Y:S01]  /*e970*/  IMAD.IADD R4, R9, 0x1, -R14 ;  /* 0x0000000109047824 */ /* 0x000fe200078e0a0e */
[----:B------:R-:W-:Y:S02]  /*e980*/  LOP3.LUT R14, R7, 0x1ffffffe, RZ, 0xc0, !PT ;  /* 0x1ffffffe070e7812 */ /* 0x000fe400078ec0ff */
[----:B------:R-:W-:Y:S01]  /*e990*/  SHF.R.S32.HI R7, RZ, 0x5, R12 ;  /* 0x00000005ff077819 */ /* 0x000fe2000001140c */
[----:B--2---:R-:W-:Y:S01]  /*e9a0*/  IMAD R12, R18, UR10, RZ ;  /* 0x0000000a120c7c24 */ /* 0x004fe2000f8e02ff */
[----:B------:R-:W1:Y:S01]  /*e9b0*/  S2R R9, SR_CTAID.X ;  /* 0x0000000000097919 */ /* 0x000e620000002500 */
[----:B------:R-:W-:Y:S01]  /*e9c0*/  IMAD.IADD R11, R5, 0x1, -R14 ;  /* 0x00000001050b7824 */ /* 0x000fe200078e0a0e */
[----:B------:R-:W-:Y:S01]  /*e9d0*/  MOV R5, UR5 ;  /* 0x0000000500057c02 */ /* 0x000fe20008000f00 */
[----:B------:R-:W-:-:S02]  /*e9e0*/  IMAD R7, R7, 0x10, R4 ;  /* 0x0000001007077824 */ /* 0x000fc400078e0204 */
[----:B------:R-:W-:Y:S02]  /*e9f0*/  IMAD.U32 R4, RZ, RZ, UR4 ;  /* 0x00000004ff047e24 */ /* 0x000fe4000f8e00ff */
[----:B------:R-:W2:Y:S01]  /*ea00*/  @P0 LDC R14, c[0x0][0xbec] ;  /* 0x0002fb00ff0e0b82 */ /* 0x000ea20000000800 */
[----:B------:R-:W-:Y:S01]  /*ea10*/  IMAD R16, R6, 0x40, R7 ;  /* 0x0000004006107824 */ /* 0x000fe200078e0207 */
[----:B------:R-:W-:Y:S01]  /*ea20*/  UIMAD.WIDE.U32 UR4, UR13, UR8, URZ ;  /* 0x000000080d0472a5 */ /* 0x000fe2000f8e003f */
        /* <DEDUP_REMOVED lines=14> */
[----:B------:R-:W-:-:S04]  /*eb10*/  ULDC.64 UR6, c[0x0][0xb48] ;  /* 0x0002d20000067ab9 */ /* 0x000fc80000000a00 */
[----:B------:R-:W3:Y:S01]  /*eb20*/  @P0 LDC R155, c[0x0][0xbf0] ;  /* 0x0002fc00ff9b0b82 */ /* 0x000ee20000000800 */
[----:B-1----:R-:W-:Y:S01]  /*eb30*/  IMAD R11, R9, 0x80, R6 ;  /* 0x00000080090b7824 */ /* 0x002fe200078e0206 */
[----:B------:R-:W-:Y:S01]  /*eb40*/  MOV R6, UR4 ;  /* 0x0000000400067c02 */ /* 0x000fe20008000f00 */
[----:B------:R-:W-:Y:S02]  /*eb50*/  ULDC.64 UR4, c[0x0][0xbe0] ;  /* 0x0002f80000047ab9 */ /* 0x000fe40000000a00 */
[----:B--2---:R-:W-:-:S04]  /*eb60*/  @P0 IMAD.HI.U32 R12, R11, R14, RZ ;  /* 0x0000000e0b0c0227 */ /* 0x004fc800078e00ff */
        /* <DEDUP_REMOVED lines=8> */
[----:B------:R-:W-:Y:S01]  /*ebf0*/  IMAD.MOV.U32 R15, RZ, RZ, R11 ;  /* 0x000000ffff0f7224 */ /* 0x000fe200078e000b */
[----:B---3--:R-:W-:Y:S01]  /*ec00*/  @P0 SHF.R.U32.HI R15, RZ, R155, R22 ;  /* 0x0000009bff0f0219 */ /* 0x008fe20000011616 */
[C---:B------:R-:W-:Y:S02]  /*ec10*/  IMAD R12, R14.reuse, UR4, RZ ;  /* 0x000000040e0c7c24 */ /* 0x040fe4000f8e02ff */
        /* <DEDUP_REMOVED lines=73> */
[----:B------:R-:W-:Y:S01]  /*f0b0*/  VIADD R22, R3, 0x50 ;  /* 0x0000005003167836 */ /* 0x000fe20000000000 */
[----:B------:R-:W-:-:S02]  /*f0c0*/  ISETP.GE.AND P0, PT, R18, UR4, PT ;  /* 0x0000000412007c0c */ /* 0x000fc4000bf06270 */
[----:B------:R-:W-:Y:S02]  /*f0d0*/  ISETP.GE.AND P1, PT, R19, UR4, PT ;  /* 0x0000000413007c0c */ /* 0x000fe4000bf26270 */
[C---:B------:R-:W-:Y:S02]  /*f0e0*/  IADD3 R20, R3.reuse, 0x40, RZ ;  /* 0x0000004003147810 */ /* 0x040fe40007ffe0ff */
        /* <DEDUP_REMOVED lines=8> */
[----:B---34-:R-:W-:Y:S01]  /*f170*/  @!P2 IMAD.WIDE R10, R3, 0x4, R4 ;  /* 0x00000004030aa825 */ /* 0x018fe200078e0204 */
[----:B------:R-:W-:-:S02]  /*f180*/  ISETP.GE.AND P6, PT, R22, UR4, PT ;  /* 0x0000000416007c0c */ /* 0x000fc4000bfc6270 */
[----:B------:R-:W-:Y:S01]  /*f190*/  @!P0 LEA.HI R18, R18, R18, RZ, 0x1 ;  /* 0x0000001212128211 */ /* 0x000fe200078f08ff */
        /* <DEDUP_REMOVED lines=13> */
[----:B------:R-:W-:Y:S02]  /*f270*/  @!P0 LOP3.LUT R11, R18, 0xfffffffe, RZ, 0xc0, !PT ;  /* 0xfffffffe120b8812 */ /* 0x000fe400078ec0ff */
[----:B------:R-:W-:Y:S01]  /*f280*/  @!P2 LEA.HI R0, R0, R0, RZ, 0x1 ;  /* 0x000000000000a211 */ /* 0x000fe200078f08ff */
[----:B-1----:R-:W-:Y:S01]  /*f290*/  VIADD R28, R3, 0x60 ;  /* 0x00000060031c7836 */ /* 0x002fe20000000000 */
[----:B------:R-:W-:Y:S01]  /*f2a0*/  @!P1 LOP3.LUT R13, R19, 0xfffffffe, RZ, 0xc0, !PT ;  /* 0xfffffffe130d9812 */ /* 0x000fe200078ec0ff */
        /* <DEDUP_REMOVED lines=147> */
.L_x_2234:
[----:B------:R-:W-:Y:S05]  /*fbe0*/  BSYNC B0 ;  /* 0x0000000000007941 */ /* 0x000fea0003800000 */
.L_x_2233:
[----:B------:R-:W-:Y:S01]  /*fbf0*/  ISETP.GE.AND P0, PT, R9, R8, PT ;  /* 0x000000080900720c */ /* 0x000fe20003f06270 */
[----:B0---4-:R1:W4:Y:S04]  /*fc00*/  SHFL.IDX PT, R5, R7, 0x1, 0x1c1f ;  /* 0x003c1f0007057f89 */ /* 0x01132800000e0000 */
[----:B---3--:R1:W3:Y:S08]  /*fc10*/  SHFL.IDX PT, R4, R6, 0x1, 0x1c1f ;  /* 0x003c1f0006047f89 */ /* 0x0082f000000e0000 */
[----:B-1----:R-:W-:Y:S05]  /*fc20*/  @P0 BRA `(.L_x_2193) ;  /* 0x0000004c00d00947 */ /* 0x002fea0003800000 */
        /* <DEDUP_REMOVED lines=17> */
[----:B---34-:R-:W-:Y:S01]  /*fd40*/  @!P0 IMAD.WIDE R6, R3, 0x4, R4 ;  /* 0x0000000403068825 */ /* 0x018fe200078e0204 */
[----:B------:R-:W-:-:S02]  /*fd50*/  ISETP.GE.AND P4, PT, R16, UR4, PT ;  /* 0x0000000410007c0c */ /* 0x000fc4000bf86270 */
        /* <DEDUP_REMOVED lines=75> */
[----:B------:R-:W-:-:S02]  /*10210*/  IADD3 R18, R3, 0x88, RZ ;  /* 0x0000008803127810 */ /* 0x000fc40007ffe0ff */
[----:B------:R-:W-:Y:S01]  /*10220*/  @!P0 LOP3.LUT R19, R19, 0xfffffffe, RZ, 0xc0, !PT ;  /* 0xfffffffe13138812 */ /* 0x000fe200078ec0ff */
        /* <DEDUP_REMOVED lines=32> */
[C---:B------:R-:W-:Y:S01]  /*10430*/  VIADD R20, R3.reuse, 0xc8 ;  /* 0x000000c803147836 */ /* 0x040fe20000000000 */
[----:B------:R-:W-:Y:S01]  /*10440*/  ISETP.GE.AND P5, PT, R18, UR4, PT ;  /* 0x0000000412007c0c */ /* 0x000fe2000bfa6270 */
[----:B------:R-:W-:Y:S01]  /*10450*/  VIADD R0, R3, 0xd0 ;  /* 0x000000d003007836 */ /* 0x000fe20000000000 */
[----:B------:R-:W-:-:S02]  /*10460*/  @!P2 LEA.HI R17, R17, R17, RZ, 0x1 ;  /* 0x000000111111a211 */ /* 0x000fc400078f08ff */
[----:B------:R-:W-:Y:S02]  /*10470*/  @!P1 LEA.HI R19, R19, R19, RZ, 0x1 ;  /* 0x0000001313139211 */ /* 0x000fe400078f08ff */
[----:B---3--:R-:W-:Y:S01]  /*10480*/  @!P4 LOP3.LUT R13, R2, 0xfffffffe, RZ, 0xc0, !PT ;  /* 0xfffffffe020dc812 */ /* 0x008fe200078ec0ff */
        /* <DEDUP_REMOVED lines=10> */
[----:B------:R-:W-:Y:S01]  /*10530*/  IADD3 R2, R3, 0xd8, RZ ;  /* 0x000000d803027810 */ /* 0x000fe20007ffe0ff */
[--C-:B------:R-:W-:Y:S01]  /*10540*/  @!P2 IMAD.WIDE R12, R17, 0x4, R4.reuse ;  /* 0x00000004110ca825 */ /* 0x100fe200078e0204 */
[----:B------:R-:W-:Y:S01]  /*10550*/  @!P5 LEA.HI R18, R18, R18, RZ, 0x1 ;  /* 0x000000121212d211 */ /* 0x000fe200078f08ff */
[----:B------:R2:W-:Y:S02]  /*10560*/  @!P3 ST.E.64 desc[UR6][R10.64], R110 ;  /* 0x0000006e0a00b985 */ /* 0x0005e4000c101b06 */
[----:B------:R-:W-:-:S02]  /*10570*/  @!P1 IMAD.WIDE R14, R19, 0x4, R4 ;  /* 0x00000004130e9825 */ /* 0x000fc400078e0204 */
[----:B------:R-:W-:Y:S01]  /*10580*/  @!P2 ST.E.64 desc[UR6][R12.64], R114 ;  /* 0x000000720c00a985 */ /* 0x000fe2000c101b06 */
[----:B------:R-:W-:Y:S01]  /*10590*/  @!P6 LEA.HI R20, R20, R20, RZ, 0x1 ;  /* 0x000000141414e211 */ /* 0x000fe200078f08ff */
[C---:B------:R-:W-:Y:S01]  /*105a0*/  VIADD R16, R3.reuse, 0xe0 ;  /* 0x000000e003107836 */ /* 0x040fe20000000000 */
[----:B0-----:R-:W-:Y:S01]  /*105b0*/  @!P5 LOP3.LUT R7, R18, 0xfffffffe, RZ, 0xc0, !PT ;  /* 0xfffffffe1207d812 */ /* 0x001fe200078ec0ff */
[C---:B------:R-:W-:Y:S01]  /*105c0*/  VIADD R17, R3.reuse, 0xe8 ;  /* 0x000000e803117836 */ /* 0x040fe20000000000 */
[----:B------:R-:W-:Y:S01]  /*105d0*/  @!P1 ST.E.64 desc[UR6][R14.64], R118 ;  /* 0x000000760e009985 */ /* 0x000fe2000c101b06 */
[----:B------:R-:W-:Y:S01]  /*105e0*/  VIADD R19, R3, 0xf0 ;  /* 0x000000f003137836 */ /* 0x000fe20000000000 */
[----:B------:R-:W-:Y:S01]  /*105f0*/  ISETP.GE.AND P1, PT, R2, UR4, PT ;  /* 0x0000000402007c0c */ /* 0x000fe2000bf26270 */
[----:B------:R-:W-:Y:S01]  /*10600*/  @!P5 IMAD.WIDE R6, R7, 0x4, R4 ;  /* 0x000000040706d825 */ /* 0x000fe200078e0204 */
[----:B------:R-:W-:Y:S02]  /*10610*/  ISETP.GE.AND P2, PT, R16, UR4, PT ;  /* 0x0000000410007c0c */ /* 0x000fe4000bf46270 */
[----:B------:R-:W-:Y:S01]  /*10620*/  ISETP.GE.AND P3, PT, R17, UR4, PT ;  /* 0x0000000411007c0c */ /* 0x000fe2000bf66270 */
[----:B------:R-:W-:Y:S01]  /*10630*/  VIADD R3, R3, 0xf8 ;  /* 0x000000f803037836 */ /* 0x000fe20000000000 */
[----:B------:R-:W-:Y:S01]  /*10640*/  ISETP.GE.AND P4, PT, R19, UR4, PT ;  /* 0x0000000413007c0c */ /* 0x000fe2000bf86270 */
[----:B------:R0:W-:Y:S01]  /*10650*/  @!P5 ST.E.64 desc[UR6][R6.64], R122 ;  /* 0x0000007a0600d985 */ /* 0x0001e2000c101b06 */
[----:B------:R-:W-:-:S02]  /*10660*/  @!P0 LEA.HI R0, R0, R0, RZ, 0x1 ;  /* 0x0000000000008211 */ /* 0x000fc400078f08ff */
[----:B-1----:R-:W-:Y:S02]  /*10670*/  @!P6 LOP3.LUT R9, R20, 0xfffffffe, RZ, 0xc0, !PT ;  /* 0xfffffffe1409e812 */ /* 0x002fe400078ec0ff */
[----:B--2---:R-:W-:Y:S02]  /*10680*/  @!P0 LOP3.LUT R11, R0, 0xfffffffe, RZ, 0xc0, !PT ;  /* 0xfffffffe000b8812 */ /* 0x004fe400078ec0ff */
[----:B------:R-:W-:Y:S01]  /*10690*/  @!P1 LEA.HI R2, R2, R2, RZ, 0x1 ;  /* 0x0000000202029211 */ /* 0x000fe200078f08ff */
[--C-:B------:R-:W-:Y:S01]  /*106a0*/  @!P6 IMAD.WIDE R8, R9, 0x4, R4.reuse ;  /* 0x000000040908e825 */ /* 0x100fe200078e0204 */
[----:B------:R-:W-:Y:S02]  /*106b0*/  @!P2 LEA.HI R16, R16, R16, RZ, 0x1 ;  /* 0x000000101010a211 */ /* 0x000fe400078f08ff */
[----:B------:R-:W-:Y:S02]  /*106c0*/  @!P3 LEA.HI R17, R17, R17, RZ, 0x1 ;  /* 0x000000111111b211 */ /* 0x000fe400078f08ff */
[----:B------:R1:W-:Y:S01]  /*106d0*/  @!P6 ST.E.64 desc[UR6][R8.64], R126 ;  /* 0x0000007e0800e985 */ /* 0x0003e2000c101b06 */
[----:B0-----:R-:W-:Y:S01]  /*106e0*/  @!P0 IMAD.WIDE R6, R11, 0x4, R4 ;  /* 0x000000040b068825 */ /* 0x001fe200078e0204 */
[----:B------:R-:W-:-:S02]  /*106f0*/  @!P4 LEA.HI R19, R19, R19, RZ, 0x1 ;  /* 0x000000131313c211 */ /* 0x000fc400078f08ff */
[----:B------:R-:W-:Y:S02]  /*10700*/  @!P1 LOP3.LUT R13, R2, 0xfffffffe, RZ, 0xc0, !PT ;  /* 0xfffffffe020d9812 */ /* 0x000fe400078ec0ff */
[----:B------:R0:W-:Y:S01]  /*10710*/  @!P0 ST.E.64 desc[UR6][R6.64], R130 ;  /* 0x0000008206008985 */ /* 0x0001e2000c101b06 */
[----:B------:R-:W-:Y:S02]  /*10720*/  @!P2 LOP3.LUT R15, R16, 0xfffffffe, RZ, 0xc0, !PT ;  /* 0xfffffffe100fa812 */ /* 0x000fe400078ec0ff */
[----:B------:R-:W-:Y:S02]  /*10730*/  ISETP.GE.AND P0, PT, R3, UR4, PT ;  /* 0x0000000403007c0c */ /* 0x000fe4000bf06270 */
        /* <DEDUP_REMOVED lines=17> */
.L_x_2232:
        /* <DEDUP_REMOVED lines=26> */
[----:B------:R-:W-:Y:S01]  /*109f0*/  MOV R3, UR5 ;  /* 0x0000000500037c02 */ /* 0x000fe20008000f00 */
[----:B------:R-:W-:Y:S01]  /*10a00*/  UIADD3 UR6, UR5, UR6, URZ ;  /* 0x0000000605067290 */ /* 0x000fe2000fffe03f */
[----:B------:R-:W-:Y:S02]  /*10a10*/  IMAD.U32 R2, RZ, RZ, UR4 ;  /* 0x00000004ff027e24 */ /* 0x000fe4000f8e00ff */
[----:B------:R-:W-:Y:S02]  /*10a20*/  ULDC.64 UR4, c[0x0][0xbe0] ;  /* 0x0002f80000047ab9 */ /* 0x000fe40000000a00 */
[----:B------:R-:W0:Y:S01]  /*10a30*/  S2UR UR10, SR_CTAID.Y ;  /* 0x00000000000a79c3 */ /* 0x000e220000002600 */
[----:B------:R-:W-:-:S02]  /*10a40*/  IMAD.U32 R3, RZ, RZ, UR6 ;  /* 0x00000006ff037e24 */ /* 0x000fc4000f8e00ff */
[C---:B-1----:R-:W-:Y:S02]  /*10a50*/  IMAD R12, R10.reuse, UR8, RZ ;  /* 0x000000080a0c7c24 */ /* 0x042fe4000f8e02ff */
[----:B------:R-:W-:-:S03]  /*10a60*/  IMAD.WIDE.U32 R2, R10, UR7, R2 ;  /* 0x000000070a027c25 */ /* 0x000fc6000f8e0002 */
[----:B------:R-:W0:Y:S01]  /*10a70*/  LDC R8, c[0x0][0xc50] ;  /* 0x00031400ff087b82 */ /* 0x000e220000000800 */
[----:B--2---:R-:W-:-:S04]  /*10a80*/  @P0 IMAD.HI.U32 R4, R0, R7, RZ ;  /* 0x0000000700040227 */ /* 0x004fc800078e00ff */
[----:B------:R-:W-:Y:S02]  /*10a90*/  IMAD R7, RZ, RZ, -UR11 ;  /* 0x8000000bff077e24 */ /* 0x000fe4000f8e02ff */
[----:B------:R-:W-:Y:S01]  /*10aa0*/  IMAD R11, R11, UR7, R12 ;  /* 0x000000070b0b7c24 */ /* 0x000fe2000f8e020c */
        /* <DEDUP_REMOVED lines=24> */
.L_x_2191:
        /* <DEDUP_REMOVED lines=18> */
.L_x_2235:
[----:B------:R-:W-:Y:S01]  /*10d50*/  ULDC UR42, c[0x0][0xc50] ;  /* 0x00031400002a7ab9 */ /* 0x000fe20000000800 */
[----:B------:R-:W-:Y:S01]  /*10d60*/  UMOV UR39, UR6 ;  /* 0x0000000600277c82 */ /* 0x000fe20008000000 */
[----:B------:R-:W-:-:S11]  /*10d70*/  UISETP.NE.AND UP0, UPT, UR42, 0x1, UPT ;  /* 0x000000012a00788c */ /* 0x000fd6000bf05270 */
[----:B------:R-:W-:Y:S01]  /*10d80*/  @UP0 ULDC UR4, c[0x0][0xc54] ;  /* 0x0003150000040ab9 */ /* 0x000fe20000000800 */
[----:B------:R-:W-:Y:S01]  /*10d90*/  @UP0 ULDC UR7, c[0x0][0xc58] ;  /* 0x0003160000070ab9 */ /* 0x000fe20000000800 */
[----:B------:R-:W-:-:S04]  /*10da0*/  UIMAD.WIDE.U32 UR4, UR6, UR4, URZ ;  /* 0x00000004060472a5 */ /* 0x000fc8000f8e003f */
[----:B------:R-:W-:-:S12]  /*10db0*/  @UP0 USHF.R.U32.HI UR39, URZ, UR7, UR5 ;  /* 0x000000073f270299 */ /* 0x000fd80008011605 */
.L_x_2236:
        /* <DEDUP_REMOVED lines=12> */
[----:B0-----:R-:W-:-:S04]  /*10e80*/  ISETP.NE.U32.AND P0, PT, R2, RZ, PT ;  /* 0x000000ff0200720c */ /* 0x001fc80003f05070 */
[----:B------:R-:W-:-:S13]  /*10e90*/  ISETP.NE.AND.EX P0, PT, R3, RZ, PT, P0 ;  /* 0x000000ff0300720c */ /* 0x000fda0003f05300 */
[----:B------:R-:W0:Y:S08]  /*10ea0*/  @P0 LDC.64 R2, c[0x0][0xa28] ;  /* 0x00028a00ff020b82 */ /* 0x000e300000000a00 */
[----:B------:R-:W1:Y:S01]  /*10eb0*/  S2UR UR46, SR_CTAID.X ;  /* 0x00000000002e79c3 */ /* 0x000e620000002500 */
[----:B0-----:R-:W-:-:S05]  /*10ec0*/  @P0 IMAD.WIDE R2, R26, 0x4, R2 ;  /* 0x000000041a020825 */ /* 0x001fca00078e0202 */
[----:B------:R0:W5:Y:S01]  /*10ed0*/  @P0 LDG.E R23, desc[UR4][R2.64] ;  /* 0x0000000402170981 */ /* 0x000162000c1e1900 */
[----:B------:R-:W-:Y:S01]  /*10ee0*/  ULDC UR4, c[0x0][0x448] ;  /* 0x0001120000047ab9 */ /* 0x000fe20000000800 */
[----:B------:R-:W-:Y:S02]  /*10ef0*/  USHF.R.U32.HI UR9, URZ, 0x10, UR42 ;  /* 0x000000103f097899 */ /* 0x000fe4000801162a */
[----:B------:R-:W-:Y:S02]  /*10f00*/  UISETP.NE.AND UP1, UPT, UR4, 0x1, UPT ;  /* 0x000000010400788c */ /* 0x000fe4000bf25270 */
[----:B-1----:R-:W-:Y:S01]  /*10f10*/  ULEA UR6, UR46, 0x7f, 0x7 ;  /* 0x0000007f2e067891 */ /* 0x002fe2000f8e383f */
[----:B------:R-:W-:Y:S01]  /*10f20*/  ULDC.64 UR4, c[0x0][0x418] ;  /* 0x0001060000047ab9 */ /* 0x000fe20000000a00 */
[----:B------:R-:W-:Y:S02]  /*10f30*/  UP2UR UR47, UPR, URZ, 0x2 ;  /* 0x000000023f2f7883 */ /* 0x000fe40008000000 */
[----:B------:R-:W-:-:S02]  /*10f40*/  UISETP.NE.U32.AND UP0, UPT, UR4, URZ, UPT ;  /* 0x0000003f0400728c */ /* 0x000fc4000bf05070 */
[----:B------:R-:W-:Y:S02]  /*10f50*/  ULOP3.LUT UR42, UR42, 0xffff, URZ, 0xc0, !UPT ;  /* 0x0000ffff2a2a7892 */ /* 0x000fe4000f8ec03f */
[----:B------:R-:W-:Y:S01]  /*10f60*/  UISETP.NE.AND.EX UP0, UPT, UR5, URZ, UPT, UP0 ;  /* 0x0000003f0500728c */ /* 0x000fe2000bf05300 */
[----:B------:R-:W-:Y:S02]  /*10f70*/  ULDC UR4, c[0x0][0x424] ;  /* 0x0001090000047ab9 */ /* 0x000fe40000000800 */
[----:B------:R-:W-:Y:S01]  /*10f80*/  @UP1 ULDC UR5, c[0x0][0x44c] ;  /* 0x0001130000051ab9 */ /* 0x000fe20000000800 */
[----:B------:R-:W-:Y:S02]  /*10f90*/  USEL UR40, UR4, 0x1, UP0 ;  /* 0x0000000104287887 */ /* 0x000fe40008000000 */
[----:B------:R-:W-:Y:S02]  /*10fa0*/  UIMAD.WIDE.U32 UR4, UR6, UR5, URZ ;  /* 0x00000005060472a5 */ /* 0x000fe4000f8e003f */
[----:B------:R-:W-:Y:S01]  /*10fb0*/  UIMAD UR40, UR40, UR7, URZ ;  /* 0x00000007282872a4 */ /* 0x000fe2000f8e023f */
[----:B------:R-:W-:-:S02]  /*10fc0*/  UMOV UR38, URZ ;  /* 0x0000003f00267c82 */ /* 0x000fc40008000000 */
[----:B------:R-:W-:Y:S01]  /*10fd0*/  @UP1 ULDC UR7, c[0x0][0x450] ;  /* 0x0001140000071ab9 */ /* 0x000fe20000000800 */
[----:B------:R-:W-:Y:S02]  /*10fe0*/  UIADD3 UR4, UR40, 0x4f, URZ ;  /* 0x0000004f28047890 */ /* 0x000fe4000fffe03f */
[----:B------:R-:W-:Y:S02]  /*10ff0*/  @UP1 USHF.R.U32.HI UR6, URZ, UR7, UR5 ;  /* 0x000000073f061299 */ /* 0x000fe40008011605 */
[----:B------:R-:W-:-:S04]  /*11000*/  UIADD3 UR5, UR40, 0x50, -UR8 ;  /* 0x0000005028057890 */ /* 0x000fc8000fffe808 */
[----:B------:R-:W-:Y:S02]  /*11010*/  UIADD3 UR6, UR5, UR6, URZ ;  /* 0x0000000605067290 */ /* 0x000fe4000fffe03f */
[----:B------:R-:W-:Y:S02]  /*11020*/  UIMAD.WIDE UR4, UR4, 0x66666667, URZ ;  /* 0x66666667040478a5 */ /* 0x000fe4000f8e023f */
[----:B------:R-:W-:Y:S02]  /*11030*/  UIMAD.WIDE UR6, UR6, 0x66666667, URZ ;  /* 0x66666667060678a5 */ /* 0x000fe4000f8e023f */
[----:B------:R-:W-:Y:S02]  /*11040*/  USHF.R.U32.HI UR41, URZ, 0x1f, UR5 ;  /* 0x0000001f3f297899 */ /* 0x000fe40008011605 */
[----:B------:R-:W-:Y:S02]  /*11050*/  USHF.R.U32.HI UR43, URZ, 0x1f, UR7 ;  /* 0x0000001f3f2b7899 */ /* 0x000fe40008011607 */
[----:B------:R-:W-:-:S02]  /*11060*/  ULEA.HI.SX32 UR41, UR5, UR41, 0x1b ;  /* 0x0000002905297291 */ /* 0x000fc4000f8fda3f */
[----:B------:R-:W-:-:S04]  /*11070*/  ULEA.HI.SX32 UR43, UR7, UR43, 0x1b ;  /* 0x0000002b072b7291 */ /* 0x000fc8000f8fda3f */
[----:B------:R-:W-:-:S04]  /*11080*/  UISETP.LT.AND UP0, UPT, UR41, UR43, UPT ;  /* 0x0000002b2900728c */ /* 0x000fc8000bf01270 */
[----:B------:R-:W-:Y:S02]  /*11090*/  USEL UR11, UR41, UR43, UP0 ;  /* 0x0000002b290b7287 */ /* 0x000fe40008000000 */
[----:B------:R-:W-:Y:S02]  /*110a0*/  UISETP.NE.AND UP0, UPT, UR9, URZ, UPT ;  /* 0x0000003f0900728c */ /* 0x000fe4000bf05270 */
[----:B------:R-:W-:-:S06]  /*110b0*/  UISETP.GE.AND UP1, UPT, UR11, 0x1, UPT ;  /* 0x000000010b00788c */ /* 0x000fcc000bf26270 */
[----:B------:R-:W-:-:S03]  /*110c0*/  PLOP3.LUT P0, PT, PT, PT, UP1, 0x80, 0x0 ;  /* 0x000000000000781c */ /* 0x000fc60003f0f018 */
[----:B------:R-:W-:-:S10]  /*110d0*/  @!UP0 ULDC UR9, c[0x0][0x9f0] ;  /* 0x00027c0000098ab9 */ /* 0x000fd40000000800 */
[----:B0-----:R-:W-:Y:S05]  /*110e0*/  @!P0 BRA `(.L_x_2238) ;  /* 0x0000000000788947 */ /* 0x001fea0003800000 */
[----:B------:R-:W-:Y:S01]  /*110f0*/  IABS R2, UR9 ;  /* 0x0000000900027c13 */ /* 0x000fe20008000000 */
[----:B------:R-:W-:Y:S02]  /*11100*/  UIADD3 UR6, UR9, -0x1, UR11 ;  /* 0xffffffff09067890 */ /* 0x000fe4000fffe00b */
[----:B------:R-:W-:Y:S01]  /*11110*/  IABS R5, UR9 ;  /* 0x0000000900057c13 */ /* 0x000fe20008000000 */
[----:B------:R-:W-:Y:S01]  /*11120*/  UMOV UR4, URZ ;  /* 0x0000003f00047c82 */ /* 0x000fe20008000000 */
        /* <DEDUP_REMOVED lines=26> */
.L_x_2238:
[----:B------:R-:W-:Y:S02]  /*112d0*/  UIMAD UR48, UR42, UR38, URZ ;  /* 0x000000262a3072a4 */ /* 0x000fe4000f8e023f */
[----:B------:R-:W-:Y:S02]  /*112e0*/  IMAD.U32 R2, RZ, RZ, UR38 ;  /* 0x00000026ff027e24 */ /* 0x000fe4000f8e00ff */
[----:B------:R-:W-:Y:S02]  /*112f0*/  IMAD.MOV.U32 R6, RZ, RZ, 0x1 ;  /* 0x00000001ff067424 */ /* 0x000fe400078e00ff */
[----:B------:R-:W-:-:S05]  /*11300*/  IMAD.U32 R19, RZ, RZ, UR48 ;  /* 0x00000030ff137e24 */ /* 0x000fca000f8e00ff */
[----:B------:R-:W-:Y:S02]  /*11310*/  VIADDMNMX R19, R19, R2, UR11, PT ;  /* 0x0000000b13137e46 */ /* 0x000fe4000b800102 */
[----:B------:R-:W-:Y:S02]  /*11320*/  MOV R2, RZ ;  /* 0x000000ff00027202 */ /* 0x000fe40000000f00 */
        /* <DEDUP_REMOVED lines=18> */
[----:B------:R-:W-:Y:S01]  /*11450*/  MOV R13, RZ ;  /* 0x000000ff000d7202 */ /* 0x000fe20000000f00 */
[----:B------:R-:W-:-:S02]  /*11460*/  IMAD.U32 R10, RZ, RZ, UR4 ;  /* 0x00000004ff0a7e24 */ /* 0x000fc4000f8e00ff */
[----:B------:R-:W-:Y:S02]  /*11470*/  IMAD.U32 R11, RZ, RZ, UR5 ;  /* 0x00000005ff0b7e24 */ /* 0x000fe4000f8e00ff */
[----:B------:R-:W-:Y:S02]  /*11480*/  IMAD.MOV.U32 R8, RZ, RZ, 0x70 ;  /* 0x00000070ff087424 */ /* 0x000fe400078e00ff */
[----:B------:R-:W-:-:S07]  /*11490*/  IMAD.MOV.U32 R12, RZ, RZ, 0x1 ;  /* 0x00000001ff0c7424 */ /* 0x000fce00078e00ff */
[----:B------:R-:W-:-:S07]  /*114a0*/  LEPC R20, `(.L_x_2239) ;  /* 0x000000001014794e */ /* 0x000fce0000000000 */
[----:B0----5:R-:W-:Y:S05]  /*114b0*/  CALL.ABS.NOINC R2 ;  /* 0x0000000002007343 */ /* 0x021fea0003c00000 */
.L_x_2239:
        /* <DEDUP_REMOVED lines=19> */
[----:B-1---5:R-:W-:Y:S05]  /*115f0*/  CALL.ABS.NOINC R2 ;  /* 0x0000000002007343 */ /* 0x022fea0003c00000 */
.L_x_2241:
[----:B------:R0:W1:Y:S01]  /*11600*/  LDC.64 R2, c[0x4][R16] ;  /* 0x0100000010027b82 */ /* 0x0000620000000a00 */
[----:B------:R-:W-:Y:S01]  /*11610*/  ULDC.64 UR4, c[0x4][0xa8] ;  /* 0x01002a0000047ab9 */ /* 0x000fe20000000a00 */
[----:B------:R-:W-:Y:S01]  /*11620*/  ULDC.64 UR6, c[0x4][0xb0] ;  /* 0x01002c0000067ab9 */ /* 0x000fe20000000a00 */
[----:B------:R-:W-:Y:S01]  /*11630*/  MOV R4, UR4 ;  /* 0x0000000400047c02 */ /* 0x000fe20008000f00 */
        /* <DEDUP_REMOVED lines=11> */
.L_x_2240:
[----:B------:R-:W0:Y:S01]  /*116f0*/  LDC.64 R2, c[0x0][0x9f8] ;  /* 0x00027e00ff027b82 */ /* 0x000e220000000a00 */
[----:B------:R-:W-:Y:S01]  /*11700*/  IMAD.MOV.U32 R34, RZ, RZ, R26 ;  /* 0x000000ffff227224 */ /* 0x000fe200078e001a */
[----:B------:R-:W-:-:S06]  /*11710*/  ULDC.64 UR4, c[0x0][0x208] ;  /* 0x0000820000047ab9 */ /* 0x000fcc0000000a00 */
[----:B------:R-:W1:Y:S01]  /*11720*/  LDC R18, c[0x0][0x430] ;  /* 0x00010c00ff127b82 */ /* 0x000e620000000800 */
[----:B0-----:R-:W-:-:S04]  /*11730*/  ISETP.NE.U32.AND P0, PT, R2, RZ, PT ;  /* 0x000000ff0200720c */ /* 0x001fc80003f05070 */
[----:B------:R-:W-:-:S13]  /*11740*/  ISETP.NE.AND.EX P0, PT, R3, RZ, PT, P0 ;  /* 0x000000ff0300720c */ /* 0x000fda0003f05300 */
[----:B------:R-:W0:Y:S02]  /*11750*/  @P0 LDC.64 R2, c[0x0][0x9f8] ;  /* 0x00027e00ff020b82 */ /* 0x000e240000000a00 */
[----:B0-----:R-:W-:-:S05]  /*11760*/  @P0 IMAD.WIDE R2, R26, 0x4, R2 ;  /* 0x000000041a020825 */ /* 0x001fca00078e0202 */
[----:B------:R0:W2:Y:S01]  /*11770*/  @P0 LDG.E R34, desc[UR4][R2.64] ;  /* 0x0000000402220981 */ /* 0x0000a2000c1e1900 */
[----:B------:R-:W-:Y:S01]  /*11780*/  SHF.L.U32 R24, R25, 0x4, RZ ;  /* 0x0000000419187819 */ /* 0x000fe200000006ff */
[----:B------:R-:W-:Y:S01]  /*11790*/  VIADD R29, R19, 0xffffffff ;  /* 0xffffffff131d7836 */ /* 0x000fe20000000000 */
[----:B------:R-:W-:Y:S02]  /*117a0*/  LOP3.LUT R6, R25, 0x7f, RZ, 0xc0, !PT ;  /* 0x0000007f19067812 */ /* 0x000fe400078ec0ff */
[----:B------:R-:W-:Y:S02]  /*117b0*/  LOP3.LUT R24, R24, 0x70, RZ, 0xc0, !PT ;  /* 0x0000007018187812 */ /* 0x000fe400078ec0ff */
[----:B------:R-:W-:Y:S02]  /*117c0*/  SHF.R.U32.HI R0, RZ, 0x3, R6 ;  /* 0x00000003ff007819 */ /* 0x000fe40000011606 */
[----:B-1----:R-:W-:Y:S02]  /*117d0*/  ISETP.NE.AND P1, PT, R18, 0x1, PT ;  /* 0x000000011200780c */ /* 0x002fe40003f25270 */
[----:B------:R-:W-:-:S02]  /*117e0*/  LOP3.LUT R17, R24, R0, RZ, 0xfc, !PT ;  /* 0x0000000018117212 */ /* 0x000fc400078efcff */
[----:B------:R-:W-:-:S03]  /*117f0*/  LOP3.LUT R16, R16, 0xffffffbf, RZ, 0xc0, !PT ;  /* 0xffffffbf10107812 */ /* 0x000fc600078ec0ff */
[----:B------:R-:W-:-:S04]  /*11800*/  IMAD R4, R29, 0x50, R17 ;  /* 0x000000501d047824 */ /* 0x000fc800078e0211 */
[C---:B-----5:R-:W-:Y:S01]  /*11810*/  IMAD.IADD R7, R4.reuse, 0x1, R23 ;  /* 0x0000000104077824 */ /* 0x060fe200078e0217 */
[----:B------:R-:W-:Y:S01]  /*11820*/  ISETP.GE.AND P0, PT, R4, UR40, PT ;  /* 0x0000002804007c0c */ /* 0x000fe2000bf06270 */
[----:B------:R-:W1:Y:S01]  /*11830*/  @P1 LDC R0, c[0x0][0x434] ;  /* 0x00010d00ff001b82 */ /* 0x000e620000000800 */
[----:B------:R-:W-:Y:S01]  /*11840*/  @P1 LOP3.LUT R16, R16, 0x40, RZ, 0xfc, !PT ;  /* 0x0000004010101812 */ /* 0x000fe200078efcff */
[----:B------:R-:W-:Y:S01]  /*11850*/  IMAD.MOV.U32 R10, RZ, RZ, R7 ;  /* 0x000000ffff0a7224 */ /* 0x000fe200078e0007 */
[----:B------:R-:W-:-:S05]  /*11860*/  ISETP.GT.U32.OR P0, PT, R17, 0x4f, P0 ;  /* 0x0000004f1100780c */ /* 0x000fca0000704470 */
[----:B0-----:R-:W0:Y:S08]  /*11870*/  @P1 LDC R3, c[0x0][0x438] ;  /* 0x00010e00ff031b82 */ /* 0x001e300000000800 */
[----:B------:R-:W3:Y:S08]  /*11880*/  @!P0 LDC.64 R8, c[0x0][0x428] ;  /* 0x00010a00ff088b82 */ /* 0x000ef00000000a00 */
[----:B------:R-:W4:Y:S01]  /*11890*/  @!P0 LDC.64 R4, c[0x0][0x418] ;  /* 0x00010600ff048b82 */ /* 0x000f220000000a00 */
[----:B-1----:R-:W-:-:S05]  /*118a0*/  @P1 IMAD.HI.U32 R0, R7, R0, RZ ;  /* 0x0000000007001227 */ /* 0x002fca00078e00ff */
[----:B0-----:R-:W-:-:S04]  /*118b0*/  @P1 SHF.R.U32.HI R10, RZ, R3, R0 ;  /* 0x00000003ff0a1219 */ /* 0x001fc80000011600 */
[--C-:B------:R-:W-:Y:S01]  /*118c0*/  @!P0 SHF.R.S32.HI R3, RZ, 0x1f, R10.reuse ;  /* 0x0000001fff038819 */ /* 0x100fe2000001140a */
[----:B------:R-:W-:Y:S01]  /*118d0*/  @!P0 IMAD.MOV.U32 R2, RZ, RZ, R10 ;  /* 0x000000ffff028224 */ /* 0x000fe200078e000a */
[----:B------:R-:W-:Y:S02]  /*118e0*/  LOP3.LUT R16, R16, 0xffffffef, RZ, 0xc0, !PT ;  /* 0xffffffef10107812 */ /* 0x000fe400078ec0ff */
[----:B--2---:R-:W-:Y:S01]  /*118f0*/  SHF.R.S32.HI R11, RZ, 0x1f, R34 ;  /* 0x0000001fff0b7819 */ /* 0x004fe20000011422 */
[----:B---3--:R-:W-:-:S04]  /*11900*/  @!P0 IMAD.WIDE.U32 R2, R34, R8, R2 ;  /* 0x0000000822028225 */ /* 0x008fc800078e0002 */
[----:B------:R-:W-:Y:S01]  /*11910*/  @!P0 IMAD R0, R11, R8, RZ ;  /* 0x000000080b008224 */ /* 0x000fe200078e02ff */
[----:B----4-:R-:W-:Y:S01]  /*11920*/  @!P0 LEA R4, P1, R2, R4, 0x2 ;  /* 0x0000000402048211 */ /* 0x010fe200078210ff */
[----:B------:R0:W-:Y:S02]  /*11930*/  STL [R1], R11 ;  /* 0x0000000b01007387 */ /* 0x0001e40000100800 */
[----:B------:R-:W-:-:S05]  /*11940*/  @!P0 IMAD R9, R34, R9, R0 ;  /* 0x0000000922098224 */ /* 0x000fca00078e0200 */
[----:B------:R-:W-:-:S04]  /*11950*/  @!P0 IADD3 R0, R3, R9, RZ ;  /* 0x0000000903008210 */ /* 0x000fc80007ffe0ff */
[----:B------:R-:W-:Y:S01]  /*11960*/  @!P0 LEA.HI.X R5, R2, R5, R0, 0x2, P1 ;  /* 0x0000000502058211 */ /* 0x000fe200008f1400 */
[----:B------:R-:W-:-:S06]  /*11970*/  IMAD.MOV.U32 R0, RZ, RZ, RZ ;  /* 0x000000ffff007224 */ /* 0x000fcc00078e00ff */
[----:B------:R1:W5:Y:S01]  /*11980*/  @!P0 LDG.E R0, desc[UR4][R4.64] ;  /* 0x0000000404008981 */ /* 0x000362000c1e1900 */
[----:B------:R-:W-:Y:S01]  /*11990*/  ULDC UR4, c[0x0][0x2f4] ;  /* 0x0000bd0000047ab9 */ /* 0x000fe20000000800 */
[----:B------:R-:W-:Y:S01]  /*119a0*/  UMOV UR5, 0xffffffff ;  /* 0xffffffff00057882 */ /* 0x000fe20000000000 */
[----:B-1----:R-:W-:-:S05]  /*119b0*/  IMAD.SHL.U32 R4, R25, 0x8, RZ ;  /* 0x0000000819047824 */ /* 0x002fca00078e00ff */
        /* <DEDUP_REMOVED lines=15> */
[----:B0-----:R-:W-:Y:S06]  /*11ab0*/  BRA.DIV UR5, `(.L_x_2242) ;  /* 0x0000003205e87947 */ /* 0x001fec000b800000 */
.L_x_2286:
[----:B------:R-:W2:Y:S01]  /*11ac0*/  LDL R2, [R1+0x4] ;  /* 0x0000040001027983 */ /* 0x000ea20000100800 */
[----:B------:R-:W-:Y:S01]  /*11ad0*/  ISETP.GT.U32.AND P1, PT, R17, 0x4f, PT ;  /* 0x0000004f1100780c */ /* 0x000fe20003f24070 */
[----:B------:R-:W-:Y:S01]  /*11ae0*/  IMAD.MOV R8, RZ, RZ, -R10 ;  /* 0x000000ffff087224 */ /* 0x000fe200078e0a0a */
[----:B------:R-:W-:Y:S02]  /*11af0*/  LOP3.LUT R16, R16, 0xfffffffe, RZ, 0xc0, !PT ;  /* 0xfffffffe10107812 */ /* 0x000fe400078ec0ff */
[----:B------:R-:W-:Y:S01]  /*11b00*/  MOV R33, UR39 ;  /* 0x0000002700217c02 */ /* 0x000fe20008000f00 */
[----:B------:R-:W-:-:S03]  /*11b10*/  IMAD R8, R18, R8, R7 ;  /* 0x0000000812087224 */ /* 0x000fc600078e0207 */
[----:B------:R-:W-:-:S05]  /*11b20*/  SHF.R.S32.HI R33, RZ, 0x1f, R33 ;  /* 0x0000001fff217819 */ /* 0x000fca0000011421 */
[----:B------:R-:W-:-:S04]  /*11b30*/  @P1 LOP3.LUT R16, R16, 0x1, RZ, 0xfc, !PT ;  /* 0x0000000110101812 */ /* 0x000fc800078efcff */
[----:B------:R-:W-:Y:S02]  /*11b40*/  LOP3.LUT R16, R16, 0xffffffdf, RZ, 0xc0, !PT ;  /* 0xffffffdf10107812 */ /* 0x000fe400078ec0ff */
[----:B--2---:R-:W-:-:S13]  /*11b50*/  R2UR UR4, R2 ;  /* 0x00000000020472ca */ /* 0x004fda00000e0000 */
[----:B------:R-:W-:-:S06]  /*11b60*/  ULOP3.LUT UR4, UR4, 0x2, URZ, 0xfc, !UPT ;  /* 0x0000000204047892 */ /* 0x000fcc000f8efc3f */
[----:B------:R-:W-:-:S05]  /*11b70*/  IMAD.U32 R2, RZ, RZ, UR4 ;  /* 0x00000004ff027e24 */ /* 0x000fca000f8e00ff */
[----:B------:R-:W-:-:S13]  /*11b80*/  ISETP.NE.AND P0, PT, R2, 0x3, PT ;  /* 0x000000030200780c */ /* 0x000fda0003f05270 */
[----:B------:R-:W-:Y:S01]  /*11b90*/  @P0 LOP3.LUT R16, R16, 0x20, RZ, 0xfc, !PT ;  /* 0x0000002010100812 */ /* 0x000fe200078efcff */
[----:B------:R-:W-:Y:S06]  /*11ba0*/  @!P0 BRA `(.L_x_2243) ;  /* 0x0000000000048947 */ /* 0x000fec0003800000 */
[----:B------:R-:W-:Y:S01]  /*11bb0*/  BPT.TRAP 0x1 ;  /* 0x000000040000795c */ /* 0x000fe20000300000 */
.L_x_2243:
        /* <DEDUP_REMOVED lines=26> */
.L_x_2287:
        /* <DEDUP_REMOVED lines=20> */
[----:B------:R-:W-:Y:S01]  /*11ea0*/  VIADD R7, R3, UR4 ;  /* 0x0000000403077c36 */ /* 0x000fe20008000000 */
[----:B------:R-:W-:Y:S01]  /*11eb0*/  LOP3.LUT R3, R4, 0x1c0, RZ, 0xc0, !PT ;  /* 0x000001c004037812 */ /* 0x000fe200078ec0ff */
[----:B------:R-:W-:-:S03]  /*11ec0*/  UMOV UR4, 0xffffffff ;  /* 0xffffffff00047882 */ /* 0x000fc60000000000 */
[----:B------:R-:W-:Y:S02]  /*11ed0*/  LEA.HI.X R7, R2, UR7, R7, 0x1, P0 ;  /* 0x0000000702077c11 */ /* 0x000fe400080f0c07 */
[----:B------:R-:W-:Y:S02]  /*11ee0*/  MOV R2, 0xffffffb0 ;  /* 0xffffffb000027802 */ /* 0x000fe40000000f00 */
[----:B------:R-:W-:-:S03]  /*11ef0*/  LOP3.LUT R4, R3, 0x38, R4, 0xf8, !PT ;  /* 0x0000003803047812 */ /* 0x000fc600078ef804 */
[----:B------:R-:W-:Y:S01]  /*11f00*/  IMAD R6, R29, R2, UR40 ;  /* 0x000000281d067e24 */ /* 0x000fe2000f8e0202 */
[----:B------:R-:W-:-:S03]  /*11f10*/  LOP3.LUT R4, R4, 0x38, R25, 0x78, !PT ;  /* 0x0000003804047812 */ /* 0x000fc600078e7819 */
[----:B------:R-:W-:Y:S01]  /*11f20*/  IMAD.IADD R6, R6, 0x1, -R27 ;  /* 0x0000000106067824 */ /* 0x000fe200078e0a1b */
[----:B------:R-:W-:-:S04]  /*11f30*/  LOP3.LUT R31, R4, 0x200, R31, 0xf8, !PT ;  /* 0x00000200041f7812 */ /* 0x000fc800078ef81f */
        /* <DEDUP_REMOVED lines=44> */
.L_x_2299:
[----:B------:R-:W-:Y:S01]  /*12200*/  ISETP.GE.AND P0, PT, R6, 0x41, PT ;  /* 0x000000410600780c */ /* 0x000fe20003f06270 */
[----:B------:R-:W-:Y:S01]  /*12210*/  BSSY B0, `(.L_x_2246) ;  /* 0x0000012000007945 */ /* 0x000fe20003800000 */
[----:B-1----:R-:W-:Y:S02]  /*12220*/  IMAD.MOV.U32 R2, RZ, RZ, R14 ;  /* 0x000000ffff027224 */ /* 0x002fe400078e000e */
[----:B--2---:R-:W-:-:S09]  /*12230*/  IMAD.MOV.U32 R3, RZ, RZ, R4 ;  /* 0x000000ffff037224 */ /* 0x004fd200078e0004 */
        /* <DEDUP_REMOVED lines=15> */
.L_x_2247:
[----:B------:R-:W-:Y:S05]  /*12330*/  BSYNC B0 ;  /* 0x0000000000007941 */ /* 0x000fea0003800000 */
.L_x_2246:
[----:B------:R-:W-:Y:S01]  /*12340*/  NOP ;  /* 0x0000000000007918 */ /* 0x000fe20000000000 */
[----:B------:R-:W-:Y:S01]  /*12350*/  SYNCS.ARRIVE.TRANS64.RED.A0T1 RZ, [UR44+0x38830], RZ ;  /* 0x038830ffffff79a7 */ /* 0x000fe2000820042c */
[----:B------:R-:W-:Y:S01]  /*12360*/  ARRIVES.LDGSTSBAR.64.TRANSCNT [UR44+0x38830] ;  /* 0x03883000ff0079b0 */ /* 0x000fe20008000aac */
[----:B------:R-:W-:Y:S01]  /*12370*/  NOP ;  /* 0x0000000000007918 */ /* 0x000fe20000000000 */
[----:B------:R-:W-:-:S13]  /*12380*/  LOP3.LUT P0, RZ, R16, 0x20, RZ, 0xc0, !PT ;  /* 0x0000002010ff7812 */ /* 0x000fda000780c0ff */
[----:B------:R-:W-:Y:S05]  /*12390*/  @!P0 BRA `(.L_x_2248) ;  /* 0x0000000000048947 */ /* 0x000fea0003800000 */
[----:B------:R-:W-:Y:S01]  /*123a0*/  BPT.TRAP 0x1 ;  /* 0x000000040000795c */ /* 0x000fe20000300000 */
.L_x_2248:
        /* <DEDUP_REMOVED lines=18> */
[----:B------:R-:W-:Y:S01]  /*124d0*/  MOV R4, UR6 ;  /* 0x0000000600047c02 */ /* 0x000fe20008000f00 */
[----:B------:R-:W-:Y:S01]  /*124e0*/  IMAD.U32 R5, RZ, RZ, UR7 ;  /* 0x00000007ff057e24 */ /* 0x000fe2000f8e00ff */
        /* <DEDUP_REMOVED lines=9> */
[----:B0-----:R-:W-:Y:S05]  /*12580*/  CALL.ABS.NOINC R2 ;  /* 0x0000000002007343 */ /* 0x001fea0003c00000 */
.L_x_2249:
[----:B0-----:R-:W0:Y:S01]  /*12590*/  S2R R2, SR_TID.X ;  /* 0x0000000000027919 */ /* 0x001e220000002100 */
[----:B------:R-:W-:Y:S01]  /*125a0*/  UISETP.NE.AND UP0, UPT, UR47, URZ, UPT ;  /* 0x0000003f2f00728c */ /* 0x000fe2000bf05270 */
[----:B------:R-:W-:Y:S01]  /*125b0*/  IMAD.U32 R0, RZ, RZ, UR46 ;  /* 0x0000002eff007e24 */ /* 0x000fe2000f8e00ff */
[----:B------:R-:W1:Y:S01]  /*125c0*/  LDC R7, c[0x0][0x448] ;  /* 0x00011200ff077b82 */ /* 0x000e620000000800 */
[----:B------:R-:W-:Y:S02]  /*125d0*/  IMAD.U32 R4, RZ, RZ, UR36 ;  /* 0x00000024ff047e24 */ /* 0x000fe4000f8e00ff */
[----:B------:R-:W-:Y:S01]  /*125e0*/  IMAD.U32 R5, RZ, RZ, UR37 ;  /* 0x00000025ff057e24 */ /* 0x000fe2000f8e00ff */
[----:B------:R-:W-:Y:S01]  /*125f0*/  PLOP3.LUT P0, PT, PT, PT, UP0, 0x80, 0x0 ;  /* 0x000000000000781c */ /* 0x000fe20003f0f008 */
[----:B------:R-:W-:-:S04]  /*12600*/  IMAD.U32 R3, RZ, RZ, UR45 ;  /* 0x0000002dff037e24 */ /* 0x000fc8000f8e00ff */
[----:B------:R-:W-:Y:S01]  /*12610*/  @UP0 ULDC UR4, c[0x0][0x44c] ;  /* 0x0001130000040ab9 */ /* 0x000fe20000000800 */
[----:B0-----:R-:W-:-:S04]  /*12620*/  LOP3.LUT R2, R2, 0x7f, RZ, 0xc0, !PT ;  /* 0x0000007f02027812 */ /* 0x001fc800078ec0ff */
[----:B------:R-:W-:-:S04]  /*12630*/  SHF.R.U32.HI R2, RZ, 0x3, R2 ;  /* 0x00000003ff027819 */ /* 0x000fc80000011602 */
[----:B------:R-:W-:-:S04]  /*12640*/  LOP3.LUT R2, R24, R2, RZ, 0xfc, !PT ;  /* 0x0000000218027212 */ /* 0x000fc800078efcff */
[----:B------:R-:W-:-:S05]  /*12650*/  LEA R0, R0, R2, 0x7 ;  /* 0x0000000200007211 */ /* 0x000fca00078e38ff */
[----:B------:R-:W-:Y:S01]  /*12660*/  @P0 IMAD.HI.U32 R2, R0, UR4, RZ ;  /* 0x0000000400020c27 */ /* 0x000fe2000f8e00ff */
[----:B------:R-:W-:Y:S01]  /*12670*/  PLOP3.LUT P0, PT, PT, PT, UP0, 0x80, 0x0 ;  /* 0x000000000000781c */ /* 0x000fe20003f0f008 */
[----:B------:R-:W-:Y:S02]  /*12680*/  @UP0 ULDC UR4, c[0x0][0x450] ;  /* 0x0001140000040ab9 */ /* 0x000fe40000000800 */
[----:B------:R-:W-:-:S10]  /*12690*/  IMAD.MOV.U32 R9, RZ, RZ, R0 ;  /* 0x000000ffff097224 */ /* 0x000fd400078e0000 */
[----:B------:R-:W-:Y:S01]  /*126a0*/  @P0 SHF.R.U32.HI R9, RZ, UR4, R2 ;  /* 0x00000004ff090c19 */ /* 0x000fe20008011602 */
[----:B------:R-:W-:Y:S01]  /*126b0*/  ULDC.64 UR4, c[0x0][0x2e0] ;  /* 0x0000b80000047ab9 */ /* 0x000fe20000000a00 */
[----:B------:R-:W-:Y:S01]  /*126c0*/  MOV R2, R4 ;  /* 0x0000000400027202 */ /* 0x000fe20000000f00 */
[----:B------:R-:W-:Y:S02]  /*126d0*/  IMAD R25, R25, UR4, RZ ;  /* 0x0000000419197c24 */ /* 0x000fe4000f8e02ff */
[----:B------:R-:W-:Y:S02]  /*126e0*/  IMAD.MOV R5, RZ, RZ, -R9 ;  /* 0x000000ffff057224 */ /* 0x000fe400078e0a09 */
[----:B------:R-:W-:-:S04]  /*126f0*/  IMAD.WIDE.U32 R2, R26, UR4, R2 ;  /* 0x000000041a027c25 */ /* 0x000fc8000f8e0002 */
[----:B-1----:R-:W-:Y:S01]  /*12700*/  IMAD R5, R7, R5, R0 ;  /* 0x0000000507057224 */ /* 0x002fe200078e0200 */
[----:B------:R-:W-:Y:S01]  /*12710*/  SHF.R.S32.HI R0, RZ, 0x1f, R9 ;  /* 0x0000001fff007819 */ /* 0x000fe20000011409 */
[----:B------:R-:W-:Y:S01]  /*12720*/  IMAD R25, R26, UR5, R25 ;  /* 0x000000051a197c24 */ /* 0x000fe2000f8e0219 */
[----:B------:R-:W-:-:S03]  /*12730*/  ULDC.64 UR4, c[0x0][0x2d0] ;  /* 0x0000b40000047ab9 */ /* 0x000fc60000000a00 */
[----:B------:R-:W-:Y:S02]  /*12740*/  IMAD.IADD R3, R3, 0x1, R25 ;  /* 0x0000000103037824 */ /* 0x000fe400078e0219 */
        /* <DEDUP_REMOVED lines=21> */
[----:B------:R-:W-:Y:S01]  /*128a0*/  MOV R8, UR46 ;  /* 0x0000002e00087c02 */ /* 0x000fe20008000f00 */
[----:B------:R-:W-:Y:S01]  /*128b0*/  ULDC UR4, c[0x0][0x288] ;  /* 0x0000a20000047ab9 */ /* 0x000fe20000000800 */
[----:B------:R-:W-:Y:S01]  /*128c0*/  ULDC.64 UR6, c[0x0][0x208] ;  /* 0x0000820000067ab9 */ /* 0x000fe20000000a00 */
[----:B------:R-:W0:Y:S01]  /*128d0*/  SHFL.IDX PT, R2, R0, RZ, 0x181f ;  /* 0x00181fff00027589 */ /* 0x000e2200000e0000 */
[----:B------:R-:W-:Y:S02]  /*128e0*/  IMAD R7, R7, UR4, RZ ;  /* 0x0000000407077c24 */ /* 0x000fe4000f8e02ff */
[----:B------:R-:W-:Y:S01]  /*128f0*/  IMAD R8, R8, 0x80, R27 ;  /* 0x0000008008087824 */ /* 0x000fe200078e021b */
[----:B------:R-:W-:Y:S03]  /*12900*/  SHFL.IDX PT, R5, R6, 0x1, 0x181f ;  /* 0x00381f0006057f89 */ /* 0x000fe600000e0000 */
[C---:B------:R-:W-:Y:S01]  /*12910*/  VIADD R10, R8.reuse, 0x10 ;  /* 0x00000010080a7836 */ /* 0x040fe20000000000 */
[----:B------:R-:W-:Y:S01]  /*12920*/  ISETP.GE.AND P0, PT, R8, R7, PT ;  /* 0x000000070800720c */ /* 0x000fe20003f06270 */
[----:B------:R-:W1:Y:S04]  /*12930*/  SHFL.IDX PT, R4, R0, 0x1, 0x181f ;  /* 0x00381f0000047f89 */ /* 0x000e6800000e0000 */
[----:B------:R-:W-:Y:S08]  /*12940*/  SHFL.IDX PT, R14, R0, 0x7, 0x181f ;  /* 0x00f81f00000e7f89 */ /* 0x000ff000000e0000 */
        /* <DEDUP_REMOVED lines=64> */
.L_x_2316:
[----:B------:R-:W-:Y:S01]  /*12d50*/  VIADD R8, R8, 0x70 ;  /* 0x0000007008087836 */ /* 0x000fe20000000000 */
[----:B------:R-:W-:Y:S01]  /*12d60*/  BSSY B0, `(.L_x_2251) ;  /* 0x000000f000007945 */ /* 0x000fe20003800000 */
[----:B-1----:R-:W-:Y:S01]  /*12d70*/  IMAD.MOV.U32 R2, RZ, RZ, R14 ;  /* 0x000000ffff027224 */ /* 0x002fe200078e000e */
[----:B------:R-:W-:Y:S02]  /*12d80*/  MOV R3, R6 ;  /* 0x0000000600037202 */ /* 0x000fe40000000f00 */
[----:B------:R-:W-:-:S13]  /*12d90*/  ISETP.GE.AND P0, PT, R8, R7, PT ;  /* 0x000000070800720c */ /* 0x000fda0003f06270 */
        /* <DEDUP_REMOVED lines=11> */
.L_x_2252:
[----:B------:R-:W-:Y:S05]  /*12e50*/  BSYNC B0 ;  /* 0x0000000000007941 */ /* 0x000fea0003800000 */
.L_x_2251:
        /* <DEDUP_REMOVED lines=11> */
.L_x_2317:
[----:B------:R-:W-:Y:S01]  /*12f10*/  ISETP.GE.AND P0, PT, R19, UR48, PT ;  /* 0x0000003013007c0c */ /* 0x000fe2000bf06270 */
[----:B------:R-:W-:-:S12]  /*12f20*/  IMAD.MOV.U32 R21, RZ, RZ, RZ ;  /* 0x000000ffff157224 */ /* 0x000fd800078e00ff */
[----:B------:R-:W-:Y:S05]  /*12f30*/  @!P0 BRA `(.L_x_2254) ;  /* 0x0000001000888947 */ /* 0x000fea0003800000 */
[----:B0-----:R-:W0:Y:S01]  /*12f40*/  S2R R2, SR_TID.X ;  /* 0x0000000000027919 */ /* 0x001e220000002100 */
[----:B------:R-:W-:Y:S01]  /*12f50*/  UIADD3 UR4, UR42, 0x1, URZ ;  /* 0x000000012a047890 */ /* 0x000fe2000fffe03f */
[----:B------:R-:W-:Y:S01]  /*12f60*/  LOP3.LUT R0, RZ, UR41, RZ, 0x33, !PT ;  /* 0x00000029ff007c12 */ /* 0x000fe2000f8e33ff */
[----:B------:R-:W-:Y:S01]  /*12f70*/  ULOP3.LUT UR5, URZ, UR43, URZ, 0x33, !UPT ;  /* 0x0000002b3f057292 */ /* 0x000fe2000f8e333f */
[----:B------:R-:W-:Y:S01]  /*12f80*/  BSSY B0, `(.L_x_2254) ;  /* 0x000011d000007945 */ /* 0x000fe20003800000 */
[----:B------:R-:W-:Y:S01]  /*12f90*/  UIMAD UR4, UR4, UR38, URZ ;  /* 0x00000026040472a4 */ /* 0x000fe2000f8e023f */
[----:B------:R-:W-:-:S05]  /*12fa0*/  IMAD.MOV.U32 R20, RZ, RZ, RZ ;  /* 0x000000ffff147224 */ /* 0x000fca00078e00ff */
[----:B------:R-:W-:Y:S01]  /*12fb0*/  LOP3.LUT R3, RZ, UR4, RZ, 0x33, !PT ;  /* 0x00000004ff037c12 */ /* 0x000fe2000f8e33ff */
[----:B------:R-:W-:Y:S02]  /*12fc0*/  ULDC UR4, c[0x0][0x2f4] ;  /* 0x0000bd0000047ab9 */ /* 0x000fe40000000800 */
[----:B------:R-:W-:Y:S02]  /*12fd0*/  ISETP.GE.AND P4, PT, R22, UR4, PT ;  /* 0x0000000416007c0c */ /* 0x000fe4000bf86270 */
[----:B------:R-:W-:Y:S02]  /*12fe0*/  VIMNMX3 R0, R0, UR5, R3, !PT ;  /* 0x0000000500007c0f */ /* 0x000fe4000f800103 */
        /* <DEDUP_REMOVED lines=8> */
[----:B------:R-:W-:Y:S01]  /*13070*/  IMAD.SHL.U32 R2, R22, 0x2, RZ ;  /* 0x0000000216027824 */ /* 0x000fe200078e00ff */
[----:B------:R-:W-:Y:S01]  /*13080*/  IADD3 R3, R23, -0xf0, RZ ;  /* 0xffffff1017037810 */ /* 0x000fe20007ffe0ff */
[----:B------:R-:W-:Y:S02]  /*13090*/  IMAD.MOV.U32 R23, RZ, RZ, 0x1 ;  /* 0x00000001ff177424 */ /* 0x000fe400078e00ff */
[C---:B------:R-:W-:Y:S02]  /*130a0*/  IMAD R5, R0.reuse, 0x50, R5 ;  /* 0x0000005000057824 */ /* 0x040fe400078e0205 */
[----:B------:R-:W-:Y:S02]  /*130b0*/  IMAD R10, R0, -0x50, R3 ;  /* 0xffffffb0000a7824 */ /* 0x000fe400078e0203 */
[----:B------:R-:W-:-:S07]  /*130c0*/  VIADD R0, R5, 0xa0 ;  /* 0x000000a005007836 */ /* 0x000fce0000000000 */
.L_x_2267:
[----:B------:R-:W2:Y:S01]  /*130d0*/  LDL R8, [R1] ;  /* 0x0000000001087983 */ /* 0x000ea20000100800 */
[----:B------:R-:W0:Y:S01]  /*130e0*/  LDC R3, c[0x0][0x430] ;  /* 0x00010c00ff037b82 */ /* 0x000e220000000800 */
[----:B------:R-:W1:Y:S01]  /*130f0*/  S2R R2, SR_TID.X ;  /* 0x0000000000027919 */ /* 0x000e620000002100 */
[----:B------:R-:W3:Y:S01]  /*13100*/  S2R R4, SR_TID.X ;  /* 0x0000000000047919 */ /* 0x000ee20000002100 */
[----:B0-----:R-:W-:Y:S02]  /*13110*/  ISETP.NE.AND P0, PT, R3, 0x1, PT ;  /* 0x000000010300780c */ /* 0x001fe40003f05270 */
[----:B-1----:R-:W-:-:S11]  /*13120*/  SHF.L.U32 R2, R2, 0x4, RZ ;  /* 0x0000000402027819 */ /* 0x002fd600000006ff */
[----:B------:R-:W0:Y:S01]  /*13130*/  @P0 LDC R3, c[0x0][0x434] ;  /* 0x00010d00ff030b82 */ /* 0x000e220000000800 */
[----:B---3--:R-:W-:Y:S02]  /*13140*/  LOP3.LUT R4, R4, 0x7f, RZ, 0xc0, !PT ;  /* 0x0000007f04047812 */ /* 0x008fe400078ec0ff */
[----:B------:R-:W-:Y:S02]  /*13150*/  LOP3.LUT R2, R2, 0x70, RZ, 0xc0, !PT ;  /* 0x0000007002027812 */ /* 0x000fe400078ec0ff */
[----:B------:R-:W-:-:S03]  /*13160*/  SHF.R.U32.HI R4, RZ, 0x3, R4 ;  /* 0x00000003ff047819 */ /* 0x000fc60000011604 */
[----:B------:R-:W1:Y:S01]  /*13170*/  @P0 LDC R5, c[0x0][0x438] ;  /* 0x00010e00ff050b82 */ /* 0x000e620000000800 */
[----:B------:R-:W-:-:S04]  /*13180*/  LOP3.LUT R2, R2, R4, RZ, 0xfc, !PT ;  /* 0x0000000402027212 */ /* 0x000fc800078efcff */
[----:B------:R-:W-:Y:S01]  /*13190*/  ISETP.GT.U32.AND P6, PT, R2, 0x4f, PT ;  /* 0x0000004f0200780c */ /* 0x000fe20003fc4070 */
[----:B------:R-:W-:-:S12]  /*131a0*/  IMAD.MOV.U32 R9, RZ, RZ, R10 ;  /* 0x000000ffff097224 */ /* 0x000fd800078e000a */
[----:B------:R-:W2:Y:S01]  /*131b0*/  @!P6 LDC.64 R6, c[0x0][0x428] ;  /* 0x00010a00ff06eb82 */ /* 0x000ea20000000a00 */
[----:B0-----:R-:W-:-:S05]  /*131c0*/  @P0 IMAD.HI.U32 R2, R10, R3, RZ ;  /* 0x000000030a020227 */ /* 0x001fca00078e00ff */
        /* <DEDUP_REMOVED lines=21> */
.L_x_2255:
[----:B------:R-:W-:Y:S01]  /*13320*/  LEA R19, R21, UR44, 0x3 ;  /* 0x0000002c15137c11 */ /* 0x000fe2000f8e18ff */
[----:B------:R-:W-:Y:S01]  /*13330*/  BSSY B1, `(.L_x_2256) ;  /* 0x0000004000017945 */ /* 0x000fe20003800000 */
[----:B------:R-:W-:-:S04]  /*13340*/  SHF.L.U32 R2, R26, 0x1f, RZ ;  /* 0x0000001f1a027819 */ /* 0x000fc800000006ff */
[----:B------:R-:W1:Y:S02]  /*13350*/  SYNCS.PHASECHK.TRANS64.TRYWAIT P0, [R19+URZ+0x38840], R2 ;  /* 0x03884002130075a7 */ /* 0x000e64000800017f */
[----:B-1----:R-:W-:Y:S05]  /*13360*/  @!P0 BRA `(.L_x_2257) ;  /* 0x0000002c00848947 */ /* 0x002fea0003800000 */
.L_x_2318:
[----:B------:R-:W-:Y:S05]  /*13370*/  BSYNC B1 ;  /* 0x0000000000017941 */ /* 0x000fea0003800000 */
.L_x_2256:
        /* <DEDUP_REMOVED lines=26> */
[----:B------:R-:W-:-:S04]  /*13520*/  UMOV UR4, 0xffffffff ;  /* 0xffffffff00047882 */ /* 0x000fc80000000000 */
[----:B------:R-:W-:Y:S01]  /*13530*/  LEA.HI.X R27, R2, UR7, R27, 0x1, P0 ;  /* 0x00000007021b7c11 */ /* 0x000fe200080f0c1b */
[----:B------:R-:W-:Y:S06]  /*13540*/  BRA.DIV UR4, `(.L_x_2258) ;  /* 0x0000002e04207947 */ /* 0x000fec000b800000 */
[----:B------:R-:W0:Y:S01]  /*13550*/  SHFL.IDX PT, R14, R24, RZ, 0x181f ;  /* 0x00181fff180e7589 */ /* 0x000e2200000e0000 */
[----:B------:R-:W-:Y:S01]  /*13560*/  SHF.L.U32 R12, R22, 0x1, RZ ;  /* 0x00000001160c7819 */ /* 0x000fe200000006ff */
[----:B------:R-:W-:Y:S01]  /*13570*/  ULDC.64 UR4, c[0x0][0x208] ;  /* 0x0000820000047ab9 */ /* 0x000fe20000000a00 */
[----:B------:R-:W-:Y:S01]  /*13580*/  LOP3.LUT R16, R16, 0xffffff7f, RZ, 0xc0, !PT ;  /* 0xffffff7f10107812 */ /* 0x000fe200078ec0ff */
        /* <DEDUP_REMOVED lines=16> */
[----:B0-----:R-:W-:-:S05]  /*13690*/  IADD3 R4, P0, R11, R12, RZ ;  /* 0x0000000c0b047210 */ /* 0x001fca0007f1e0ff */
[----:B-1----:R-:W-:Y:S01]  /*136a0*/  IMAD.X R5, RZ, RZ, R5, P0 ;  /* 0x000000ffff057224 */ /* 0x002fe200000e0605 */
        /* <DEDUP_REMOVED lines=22> */
.L_x_2330:
[----:B0-----:R-:W-:Y:S01]  /*13810*/  SHF.L.U32 R2, R22, 0x1, RZ ;  /* 0x0000000116027819 */ /* 0x001fe200000006ff */
[----:B------:R-:W-:Y:S01]  /*13820*/  ULDC.64 UR4, c[0x0][0x208] ;  /* 0x0000820000047ab9 */ /* 0x000fe20000000a00 */
[----:B------:R-:W-:Y:S02]  /*13830*/  P2R R4, PR, RZ, 0x2 ;  /* 0x00000002ff047803 */ /* 0x000fe40000000000 */
[----:B------:R-:W-:Y:S02]  /*13840*/  IADD3 R2, P0, R14, R2, RZ ;  /* 0x000000020e027210 */ /* 0x000fe40007f1e0ff */
[C---:B------:R-:W-:Y:S02]  /*13850*/  LOP3.LUT P1, RZ, R16.reuse, 0x10, RZ, 0xc0, !PT ;  /* 0x0000001010ff7812 */ /* 0x040fe4000782c0ff */
[C---:B------:R-:W-:Y:S01]  /*13860*/  LOP3.LUT P6, RZ, R16.reuse, 0x4, RZ, 0xc0, !PT ;  /* 0x0000000410ff7812 */ /* 0x040fe200078cc0ff */
[----:B------:R-:W-:Y:S01]  /*13870*/  IMAD.X R3, RZ, RZ, R27, P0 ;  /* 0x000000ffff037224 */ /* 0x000fe200000e061b */
[----:B------:R-:W-:-:S09]  /*13880*/  LOP3.LUT P0, RZ, R16, 0x8, RZ, 0xc0, !PT ;  /* 0x0000000810ff7812 */ /* 0x000fd2000780c0ff */
[----:B------:R-:W-:Y:S01]  /*13890*/  @!PT LDS RZ, [RZ] ;  /* 0x00000000fffff984 */ /* 0x000fe20000000800 */
[----:B------:R-:W-:Y:S01]  /*138a0*/  @!PT LDS RZ, [RZ] ;  /* 0x00000000fffff984 */ /* 0x000fe20000000800 */
[----:B------:R-:W-:Y:S01]  /*138b0*/  @!PT LDS RZ, [RZ] ;  /* 0x00000000fffff984 */ /* 0x000fe20000000800 */
[----:B------:R0:W-:Y:S01]  /*138c0*/  LDGSTS.E.BYPASS.LTC128B.128 [R25+0x26400], desc[UR4][R2.64], !P1 ;  /* 0x2640000002197fae */ /* 0x0001e2000c901d44 */
[----:B------:R-:W-:-:S03]  /*138d0*/  ISETP.NE.AND P1, PT, R4, RZ, PT ;  /* 0x000000ff0400720c */ /* 0x000fc60003f25270 */
[----:B------:R0:W-:Y:S01]  /*138e0*/  LDGSTS.E.BYPASS.LTC128B.128 [R25+0x28c00], desc[UR4][R2.64+0x80], !P0 ;  /* 0x28c0008002197fae */ /* 0x0001e2000c101d44 */
[----:B------:R-:W-:-:S03]  /*138f0*/  PLOP3.LUT P0, PT, PT, PT, PT, 0x80, 0x0 ;  /* 0x000000000000781c */ /* 0x000fc60003f0f070 */
[----:B------:R0:W-:Y:S04]  /*13900*/  LDGSTS.E.BYPASS.LTC128B.128 [R25+0x2b400], desc[UR4][R2.64+0x100], !P6 ;  /* 0x2b40010002197fae */ /* 0x0001e8000f101d44 */
[----:B------:R0:W-:Y:S01]  /*13910*/  LDGSTS.E.BYPASS.LTC128B.128 [R25+0x2dc00], desc[UR4][R2.64+0x180], !P5 ;  /* 0x2dc0018002197fae */ /* 0x0001e2000e901d44 */
[----:B------:R-:W-:-:S05]  /*13920*/  NOP ;  /* 0x0000000000007918 */ /* 0x000fca0000000000 */
.L_x_2259:
        /* <DEDUP_REMOVED lines=10> */
.L_x_2260:
[----:B------:R1:W-:Y:S01]  /*139d0*/  SYNCS.ARRIVE.TRANS64.A1T0 RZ, [R19+URZ+0x38830], RZ ;  /* 0x038830ff13ff79a7 */ /* 0x0003e2000810003f */
[----:B------:R-:W-:Y:S05]  /*139e0*/  @!P6 BRA `(.L_x_2261) ;  /* 0x000000000004e947 */ /* 0x000fea0003800000 */
[----:B------:R-:W-:Y:S01]  /*139f0*/  BPT.TRAP 0x1 ;  /* 0x000000040000795c */ /* 0x000fe20000300000 */
.L_x_2261:
[----:B0-----:R-:W-:Y:S01]  /*13a00*/  SHF.L.U32 R3, R23, 0x1f, RZ ;  /* 0x0000001f17037819 */ /* 0x001fe200000006ff */
[----:B------:R-:W-:Y:S01]  /*13a10*/  BSSY B1, `(.L_x_2262) ;  /* 0x0000004000017945 */ /* 0x000fe20003800000 */
[----:B------:R-:W-:-:S04]  /*13a20*/  LEA R4, R20, UR44, 0x3 ;  /* 0x0000002c14047c11 */ /* 0x000fc8000f8e18ff */
[----:B------:R-:W0:Y:S02]  /*13a30*/  SYNCS.PHASECHK.TRANS64.TRYWAIT P0, [R4+URZ+0x38860], R3 ;  /* 0x03886003040075a7 */ /* 0x000e24000800017f */
[----:B0-----:R-:W-:Y:S05]  /*13a40*/  @!P0 BRA `(.L_x_2263) ;  /* 0x0000002c00ac8947 */ /* 0x001fea0003800000 */
.L_x_2331:
[----:B------:R-:W-:Y:S05]  /*13a50*/  BSYNC B1 ;  /* 0x0000000000017941 */ /* 0x000fea0003800000 */
.L_x_2262:
[----:B------:R-:W-:Y:S01]  /*13a60*/  UMOV UR4, 0xffffffff ;  /* 0xffffffff00047882 */ /* 0x000fe20000000000 */
[----:B------:R-:W-:Y:S02]  /*13a70*/  IMAD R5, R20, 0x5000, R31 ;  /* 0x0000500014057824 */ /* 0x000fe400078e021f */
[----:B------:R-:W-:Y:S01]  /*13a80*/  IMAD.SHL.U32 R6, R22, 0x2, RZ ;  /* 0x0000000216067824 */ /* 0x000fe200078e00ff */
        /* <DEDUP_REMOVED lines=53> */
.L_x_2343:
        /* <DEDUP_REMOVED lines=26> */
.L_x_2265:
        /* <DEDUP_REMOVED lines=10> */
.L_x_2266:
[----:B------:R-:W-:Y:S01]  /*14020*/  R2UR UR4, R33 ;  /* 0x00000000210472ca */ /* 0x000fe200000e0000 */
[----:B------:R-:W-:Y:S01]  /*14030*/  ULDC.64 UR6, c[0x0][0x330] ;  /* 0x0000cc0000067ab9 */ /* 0x000fe20000000a00 */
[----:B------:R-:W-:Y:S01]  /*14040*/  MOV R18, R2 ;  /* 0x0000000200127202 */ /* 0x000fe20000000f00 */
[----:B------:R-:W-:Y:S01]  /*14050*/  IMAD.U32 R3, RZ, RZ, UR6 ;  /* 0x00000006ff037e24 */ /* 0x000fe2000f8e00ff */
[----:B------:R0:W-:Y:S01]  /*14060*/  SYNCS.ARRIVE.TRANS64.A1T0 RZ, [R4+URZ+0x38850], RZ ;  /* 0x038850ff04ff79a7 */ /* 0x0001e2000810003f */
[----:B------:R-:W-:Y:S01]  /*14070*/  VIADD R29, R29, 0xffffffff ;  /* 0xffffffff1d1d7836 */ /* 0x000fe20000000000 */
[----:B------:R-:W-:Y:S01]  /*14080*/  IADD3 R10, R10, -0x50, RZ ;  /* 0xffffffb00a0a7810 */ /* 0x000fe20007ffe0ff */
[----:B------:R-:W-:-:S04]  /*14090*/  IMAD.WIDE.U32 R18, R3, UR39, R18 ;  /* 0x0000002703127c25 */ /* 0x000fc8000f8e0012 */
[----:B------:R-:W-:Y:S02]  /*140a0*/  VIADD R0, R0, 0x50 ;  /* 0x0000005000007836 */ /* 0x000fe40000000000 */
        /* <DEDUP_REMOVED lines=11> */
.L_x_2254:
[----:B------:R-:W-:-:S13]  /*14160*/  LOP3.LUT P0, RZ, R16, 0x20, RZ, 0xc0, !PT ;  /* 0x0000002010ff7812 */ /* 0x000fda000780c0ff */
[----:B------:R-:W-:Y:S05]  /*14170*/  @!P0 BRA `(.L_x_2268) ;  /* 0x0000000000048947 */ /* 0x000fea0003800000 */
[----:B------:R-:W-:Y:S01]  /*14180*/  BPT.TRAP 0x1 ;  /* 0x000000040000795c */ /* 0x000fe20000300000 */
.L_x_2268:
[C---:B0-----:R-:W-:Y:S01]  /*14190*/  LEA R0, R21.reuse, UR44, 0x3 ;  /* 0x0000002c15007c11 */ /* 0x041fe2000f8e18ff */
[----:B------:R-:W0:Y:S01]  /*141a0*/  S2R R6, SR_TID.X ;  /* 0x0000000000067919 */ /* 0x000e220000002100 */
[----:B------:R-:W-:Y:S01]  /*141b0*/  SHF.L.U32 R3, R26, 0x1f, RZ ;  /* 0x0000001f1a037819 */ /* 0x000fe200000006ff */
[----:B------:R-:W-:Y:S01]  /*141c0*/  IMAD.MOV.U32 R2, RZ, RZ, -0x50 ;  /* 0xffffffb0ff027424 */ /* 0x000fe200078e00ff */
[----:B------:R-:W-:Y:S01]  /*141d0*/  BSSY B0, `(.L_x_2269) ;  /* 0x0000008000007945 */ /* 0x000fe20003800000 */
[----:B------:R-:W-:Y:S01]  /*141e0*/  IMAD R4, R21, 0x5000, R31 ;  /* 0x0000500015047824 */ /* 0x000fe200078e021f */
[----:B------:R-:W1:Y:S01]  /*141f0*/  SYNCS.PHASECHK.TRANS64.TRYWAIT P0, [R0+URZ+0x38860], R3 ;  /* 0x03886003000075a7 */ /* 0x000e62000800017f */
[----:B------:R-:W-:Y:S01]  /*14200*/  IMAD R5, R29, R2, UR40 ;  /* 0x000000281d057e24 */ /* 0x000fe2000f8e0202 */
[----:B0-----:R-:W-:-:S04]  /*14210*/  LOP3.LUT R6, R6, 0x7f, RZ, 0xc0, !PT ;  /* 0x0000007f06067812 */ /* 0x001fc800078ec0ff */
[----:B------:R-:W-:-:S05]  /*14220*/  SHF.R.U32.HI R6, RZ, 0x3, R6 ;  /* 0x00000003ff067819 */ /* 0x000fca0000011606 */
[----:B------:R-:W-:Y:S01]  /*14230*/  IMAD.IADD R5, R5, 0x1, -R6 ;  /* 0x0000000105057824 */ /* 0x000fe200078e0a06 */
[----:B-1----:R-:W-:Y:S06]  /*14240*/  @!P0 BRA `(.L_x_2270) ;  /* 0x0000002c008c8947 */ /* 0x002fec0003800000 */
.L_x_2344:
[----:B------:R-:W-:Y:S05]  /*14250*/  BSYNC B0 ;  /* 0x0000000000007941 */ /* 0x000fea0003800000 */
.L_x_2269:
        /* <DEDUP_REMOVED lines=9> */
[----:B------:R-:W1:Y:S01]  /*142f0*/  SHFL.IDX PT, R14, R17, 0x1, 0x181f ;  /* 0x00381f00110e7f89 */ /* 0x000e6200000e0000 */
        /* <DEDUP_REMOVED lines=14> */
[----:B-1----:R-:W-:Y:S01]  /*143e0*/  MOV R2, R14 ;  /* 0x0000000e00027202 */ /* 0x002fe20000000f00 */
[----:B--2---:R-:W-:Y:S01]  /*143f0*/  IMAD.MOV.U32 R3, RZ, RZ, R6 ;  /* 0x000000ffff037224 */ /* 0x004fe200078e0006 */
[----:B------:R-:W0:Y:S03]  /*14400*/  SHFL.IDX PT, R14, R17, 0x2, 0x181f ;  /* 0x00581f00110e7f89 */ /* 0x000e2600000e0000 */
[----:B------:R-:W-:Y:S01]  /*14410*/  IMAD.WIDE.U32 R2, R22, 0x2, R2 ;  /* 0x0000000216027825 */ /* 0x000fe200078e0002 */
        /* <DEDUP_REMOVED lines=9> */
[----:B0-----:R-:W-:Y:S02]  /*144b0*/  IMAD.MOV.U32 R2, RZ, RZ, R14 ;  /* 0x000000ffff027224 */ /* 0x001fe400078e000e */
[----:B-1----:R-:W-:Y:S01]  /*144c0*/  IMAD.MOV.U32 R3, RZ, RZ, R6 ;  /* 0x000000ffff037224 */ /* 0x002fe200078e0006 */
[----:B------:R-:W-:Y:S01]  /*144d0*/  SHFL.IDX PT, R14, R17, 0x3, 0x181f ;  /* 0x00781f00110e7f89 */ /* 0x000fe200000e0000 */
[----:B------:R-:W-:-:S03]  /*144e0*/  IMAD.WIDE.U32 R2, R22, 0x2, R2 ;  /* 0x0000000216027825 */ /* 0x000fc600078e0002 */
[----:B------:R-:W0:Y:S04]  /*144f0*/  SHFL.IDX PT, R6, R18, 0x3, 0x181f ;  /* 0x00781f0012067f89 */ /* 0x000e2800000e0000 */
[----:B------:R-:W-:Y:S01]  /*14500*/  LDGSTS.E.BYPASS.LTC128B.128 [R4+0x1400], desc[UR6][R2.64], !P5 ;  /* 0x0140000002047fae */ /* 0x000fe2000e901d46 */
[----:B------:R-:W-:-:S03]  /*14510*/  ISETP.LT.OR P5, PT, R5, 0x21, P1 ;  /* 0x000000210500780c */ /* 0x000fc60000fa1670 */
[----:B------:R-:W-:Y:S01]  /*14520*/  LDGSTS.E.BYPASS.LTC128B.128 [R4+0x3c00], desc[UR6][R2.64+0x80], !P4 ;  /* 0x03c0008002047fae */ /* 0x000fe2000e101d46 */
[----:B------:R-:W-:-:S03]  /*14530*/  ISETP.LT.OR P4, PT, R5, 0x21, P0 ;  /* 0x000000210500780c */ /* 0x000fc60000781670 */
[----:B------:R-:W1:Y:S06]  /*14540*/  SHFL.IDX PT, R18, R18, 0x4, 0x181f ;  /* 0x00981f0012127f89 */ /* 0x000e6c00000e0000 */
[----:B------:R-:W-:Y:S01]  /*14550*/  LDGSTS.E.BYPASS.LTC128B.128 [R4+0x6400], desc[UR6][R2.64+0x100], !P5 ;  /* 0x0640010002047fae */ /* 0x000fe2000e901d46 */
[----:B------:R-:W-:-:S03]  /*14560*/  ISETP.LT.OR P5, PT, R5, 0x31, P2 ;  /* 0x000000310500780c */ /* 0x000fc600017a1670 */
[----:B------:R0:W-:Y:S01]  /*14570*/  LDGSTS.E.BYPASS.LTC128B.128 [R4+0x8c00], desc[UR6][R2.64+0x180], !P4 ;  /* 0x08c0018002047fae */ /* 0x0001e2000e101d46 */
[----:B------:R-:W-:Y:S02]  /*14580*/  ISETP.LT.OR P4, PT, R5, 0x31, P3 ;  /* 0x000000310500780c */ /* 0x000fe40001f81670 */
[----:B0-----:R-:W-:Y:S01]  /*14590*/  MOV R3, R6 ;  /* 0x0000000600037202 */ /* 0x001fe20000000f00 */
[----:B------:R-:W-:Y:S02]  /*145a0*/  IMAD.MOV.U32 R2, RZ, RZ, R14 ;  /* 0x000000ffff027224 */ /* 0x000fe400078e000e */
[----:B------:R0:W2:Y:S01]  /*145b0*/  SHFL.IDX PT, R14, R17, 0x4, 0x181f ;  /* 0x00981f00110e7f89 */ /* 0x0000a200000e0000 */
[----:B------:R-:W-:Y:S02]  /*145c0*/  IMAD.MOV.U32 R6, RZ, RZ, RZ ;  /* 0x000000ffff067224 */ /* 0x000fe400078e00ff */
[----:B------:R-:W-:-:S05]  /*145d0*/  IMAD.WIDE.U32 R2, R22, 0x2, R2 ;  /* 0x0000000216027825 */ /* 0x000fca00078e0002 */
[----:B------:R0:W-:Y:S01]  /*145e0*/  LDGSTS.E.BYPASS.LTC128B.128 [R4+0x1c00], desc[UR6][R2.64], !P5 ;  /* 0x01c0000002047fae */ /* 0x0001e2000e901d46 */
[----:B------:R-:W-:-:S03]  /*145f0*/  ISETP.LT.OR P5, PT, R5, 0x31, P1 ;  /* 0x000000310500780c */ /* 0x000fc60000fa1670 */
[----:B------:R0:W-:Y:S01]  /*14600*/  LDGSTS.E.BYPASS.LTC128B.128 [R4+0x4400], desc[UR6][R2.64+0x80], !P4 ;  /* 0x0440008002047fae */ /* 0x0001e2000e101d46 */
[----:B------:R-:W-:-:S09]  /*14610*/  ISETP.LT.OR P4, PT, R5, 0x31, P0 ;  /* 0x000000310500780c */ /* 0x000fd20000781670 */
[----:B------:R0:W-:Y:S04]  /*14620*/  LDGSTS.E.BYPASS.LTC128B.128 [R4+0x6c00], desc[UR6][R2.64+0x100], !P5 ;  /* 0x06c0010002047fae */ /* 0x0001e8000e901d46 */
[----:B-12---:R0:W-:Y:S02]  /*14630*/  LDGSTS.E.BYPASS.LTC128B.128 [R4+0x9400], desc[UR6][R2.64+0x180], !P4 ;  /* 0x0940018002047fae */ /* 0x0061e4000e101d46 */
.L_x_2356:
        /* <DEDUP_REMOVED lines=17> */
.L_x_2272:
        /* <DEDUP_REMOVED lines=10> */
.L_x_2273:
[----:B------:R-:W-:Y:S01]  /*147f0*/  VIADD R2, R21, 0x1 ;  /* 0x0000000115027836 */ /* 0x000fe20000000000 */
[----:B------:R1:W-:Y:S04]  /*14800*/  SYNCS.ARRIVE.TRANS64.A1T0 RZ, [R0+URZ+0x38850], RZ ;  /* 0x038850ff00ff79a7 */ /* 0x0003e8000810003f */
[----:B------:R-:W-:-:S04]  /*14810*/  ISETP.NE.AND P0, PT, R2, 0x2, PT ;  /* 0x000000020200780c */ /* 0x000fc80003f05270 */
[----:B------:R-:W-:Y:S02]  /*14820*/  SEL R3, RZ, 0x1, P0 ;  /* 0x00000001ff037807 */ /* 0x000fe40000000000 */
[----:B------:R-:W-:Y:S02]  /*14830*/  SEL R2, R2, RZ, P0 ;  /* 0x000000ff02027207 */ /* 0x000fe40000000000 */
[----:B-1----:R-:W-:-:S07]  /*14840*/  LOP3.LUT R0, R26, R3, RZ, 0x3c, !PT ;  /* 0x000000031a007212 */ /* 0x002fce00078e3cff */
.L_x_2237:
[----:B0-----:R-:W0:Y:S01]  /*14850*/  S2R R4, SR_CgaCtaId ;  /* 0x0000000000047919 */ /* 0x001e220000008800 */
[----:B------:R-:W-:Y:S02]  /*14860*/  MOV R3, 0x400 ;  /* 0x0000040000037802 */ /* 0x000fe40000000f00 */
[----:B------:R-:W-:Y:S02]  /*14870*/  SHF.L.U32 R6, R6, 0x1f, RZ ;  /* 0x0000001f06067819 */ /* 0x000fe400000006ff */
[----:B0-----:R-:W-:-:S04]  /*14880*/  LEA R7, R4, R3, 0x18 ;  /* 0x0000000304077211 */ /* 0x001fc800078ec0ff */
[----:B------:R-:W0:Y:S02]  /*14890*/  SYNCS.PHASECHK.TRANS64.TRYWAIT P0, [R7+URZ+0x38820], R6 ;  /* 0x03882006070075a7 */ /* 0x000e24000800017f */
[----:B0-----:R-:W-:Y:S05]  /*148a0*/  @!P0 BRA `(.L_x_2274) ;  /* 0x0000002c00f88947 */ /* 0x001fea0003800000 */
.L_x_2357:
[----:B------:R-:W-:-:S03]  /*148b0*/  UMOV UR4, 0xffffffff ;  /* 0xffffffff00047882 */ /* 0x000fc60000000000 */
[----:B------:R-:W-:Y:S05]  /*148c0*/  BRA.DIV UR4, `(.L_x_2275) ;  /* 0x0000003204047947 */ /* 0x000fea000b800000 */
[----:B------:R-:W1:Y:S02]  /*148d0*/  S2R R3, SR_TID.X ;  /* 0x0000000000037919 */ /* 0x000e640000002100 */
[----:B-1----:R-:W-:-:S04]  /*148e0*/  SHF.R.U32.HI R3, RZ, 0x5, R3 ;  /* 0x00000005ff037819 */ /* 0x002fc80000011603 */
[----:B------:R-:W-:-:S05]  /*148f0*/  LOP3.LUT R3, R3, 0x3, RZ, 0xc0, !PT ;  /* 0x0000000303037812 */ /* 0x000fca00078ec0ff */
[----:B------:R1:W2:Y:S02]  /*14900*/  SHFL.IDX PT, R14, R3, RZ, 0x1f ;  /* 0x00001fff030e7589 */ /* 0x0002a400000e0000 */
.L_x_2360:
[----:B--2---:R-:W-:-:S13]  /*14910*/  ISETP.NE.AND P0, PT, R14, RZ, PT ;  /* 0x000000ff0e00720c */ /* 0x004fda0003f05270 */
[----:B------:R-:W-:Y:S05]  /*14920*/  @P0 BRA `(.L_x_2193) ;  /* 0x0000000000900947 */ /* 0x000fea0003800000 */
[----:B------:R-:W-:-:S03]  /*14930*/  UMOV UR4, 0xffffffff ;  /* 0xffffffff00047882 */ /* 0x000fc60000000000 */
[----:B------:R-:W-:Y:S05]  /*14940*/  BRA.DIV UR4, `(.L_x_2276) ;  /* 0x0000003204187947 */ /* 0x000fea000b800000 */
[----:B------:R-:W-:-:S13]  /*14950*/  ELECT P6, URZ, PT ;  /* 0x00000000003f782f */ /* 0x000fda00038c0000 */
.L_x_2363:
        /* <DEDUP_REMOVED lines=8> */
.L_x_2277:
[----:B------:R-:W-:Y:S01]  /*149e0*/  IMAD R5, R2, 0x8, R7 ;  /* 0x0000000802057824 */ /* 0x000fe200078e0207 */
[----:B------:R-:W-:Y:S01]  /*149f0*/  SHF.L.U32 R4, R0, 0x1f, RZ ;  /* 0x0000001f00047819 */ /* 0x000fe200000006ff */
[----:B------:R-:W-:-:S03]  /*14a00*/  VIADD R2, R2, 0x1 ;  /* 0x0000000102027836 */ /* 0x000fc60000000000 */
[----:B------:R-:W1:Y:S02]  /*14a10*/  SYNCS.PHASECHK.TRANS64.TRYWAIT P1, [R5+URZ+0x38840], R4 ;  /* 0x03884004050075a7 */ /* 0x000e64000802017f */
[----:B------:R-:W-:-:S04]  /*14a20*/  ISETP.NE.AND P2, PT, R2, 0x2, PT ;  /* 0x000000020200780c */ /* 0x000fc80003f45270 */
[----:B------:R-:W-:Y:S01]  /*14a30*/  SEL R3, RZ, 0x1, P2 ;  /* 0x00000001ff037807 */ /* 0x000fe20001000000 */
[----:B-1----:R-:W-:Y:S08]  /*14a40*/  @!P1 BRA `(.L_x_2278) ;  /* 0x0000002c00f89947 */ /* 0x002ff00003800000 */
.L_x_2364:
[----:B------:R-:W-:Y:S02]  /*14a50*/  SEL R2, R2, RZ, P2 ;  /* 0x000000ff02027207 */ /* 0x000fe40001000000 */
[----:B------:R-:W-:Y:S01]  /*14a60*/  LOP3.LUT R0, R0, R3, RZ, 0x3c, !PT ;  /* 0x0000000300007212 */ /* 0x000fe200078e3cff */
[----:B------:R-:W-:Y:S06]  /*14a70*/  @!P0 BRA `(.L_x_2279) ;  /* 0x0000000000048947 */ /* 0x000fec0003800000 */
[----:B------:R-:W-:Y:S01]  /*14a80*/  BPT.TRAP 0x1 ;  /* 0x000000040000795c */ /* 0x000fe20000300000 */
.L_x_2279:
[----:B------:R-:W-:Y:S01]  /*14a90*/  IMAD R3, R2, 0x8, R7 ;  /* 0x0000000802037824 */ /* 0x000fe200078e0207 */
[----:B------:R-:W-:-:S04]  /*14aa0*/  SHF.L.U32 R0, R0, 0x1f, RZ ;  /* 0x0000001f00007819 */ /* 0x000fc800000006ff */
[----:B------:R-:W2:Y:S02]  /*14ab0*/  SYNCS.PHASECHK.TRANS64.TRYWAIT P1, [R3+URZ+0x38840], R0 ;  /* 0x03884000030075a7 */ /* 0x000ea4000802017f */
[----:B--2---:R-:W-:Y:S05]  /*14ac0*/  @!P1 BRA `(.L_x_2280) ;  /* 0x0000002c00ec9947 */ /* 0x004fea0003800000 */
.L_x_2365:
[----:B------:R-:W-:Y:S05]  /*14ad0*/  @!P0 BRA `(.L_x_2281) ;  /* 0x0000000000048947 */ /* 0x000fea0003800000 */
[----:B------:R-:W-:Y:S01]  /*14ae0*/  BPT.TRAP 0x1 ;  /* 0x000000040000795c */ /* 0x000fe20000300000 */
.L_x_2281:
[----:B------:R-:W3:Y:S02]  /*14af0*/  SYNCS.PHASECHK.TRANS64.TRYWAIT P1, [R5+URZ+0x38860], R4 ;  /* 0x03886004050075a7 */ /* 0x000ee4000802017f */
[----:B---3--:R-:W-:Y:S05]  /*14b00*/  @!P1 BRA `(.L_x_2282) ;  /* 0x0000002c00f09947 */ /* 0x008fea0003800000 */
.L_x_2366:
[----:B------:R-:W-:Y:S05]  /*14b10*/  @!P0 BRA `(.L_x_2283) ;  /* 0x0000000000048947 */ /* 0x000fea0003800000 */
[----:B------:R-:W-:Y:S01]  /*14b20*/  BPT.TRAP 0x1 ;  /* 0x000000040000795c */ /* 0x000fe20000300000 */
.L_x_2283:
[----:B----4-:R4:W0:Y:S02]  /*14b30*/  SYNCS.PHASECHK.TRANS64.TRYWAIT P0, [R3+URZ+0x38860], R0 ;  /* 0x03886000030075a7 */ /* 0x010824000800017f */
[----:B0-----:R-:W-:Y:S05]  /*14b40*/  @!P0 NANOSLEEP.SYNCS 0x989680 ;  /* 0x009896800000895d */ /* 0x001fea0003900000 */
[----:B------:R-:W0:Y:S02]  /*14b50*/  @!P0 SYNCS.PHASECHK.TRANS64 P0, [R3+URZ+0x38860], R0 ;  /* 0x03886000030085a7 */ /* 0x000e24000800007f */
[----:B0-----:R-:W-:Y:S05]  /*14b60*/  @!P0 BRA `(.L_x_2283) ;  /* 0xfffffffc00f08947 */ /* 0x001fea000383ffff */
.L_x_2193:
[----:B------:R-:W-:Y:S05]  /*14b70*/  BSYNC B6 ;  /* 0x0000000000067941 */ /* 0x000fea0003800000 */
.L_x_2190:
[----:B------:R-:W-:Y:S05]  /*14b80*/  EXIT ;  /* 0x000000000000794d */ /* 0x000fea0003800000 */
.L_x_2197:
[----:B------:R-:W-:-:S13]  /*14b90*/  R2UR UR4, R16 ;  /* 0x00000000100472ca */ /* 0x000fda00000e0000 */
[----:B0-----:R-:W-:-:S04]  /*14ba0*/  IMAD.U32 R3, RZ, RZ, UR4 ;  /* 0x00000004ff037e24 */ /* 0x001fc8000f8e00ff */
[----:B------:R0:W1:Y:S03]  /*14bb0*/  SYNCS.PHASECHK.TRANS64.TRYWAIT P0, [R3+URZ+0x38800], R0 ;  /* 0x03880000030075a7 */ /* 0x000066000800017f */
[----:B-1----:R-:W-:Y:S05]  /*14bc0*/  @!P0 NANOSLEEP.SYNCS 0x989680 ;  /* 0x009896800000895d */ /* 0x002fea0003900000 */
[----:B------:R-:W1:Y:S02]  /*14bd0*/  @!P0 SYNCS.PHASECHK.TRANS64 P0, [R3+URZ+0x38800], R0 ;  /* 0x03880000030085a7 */ /* 0x000e64000800007f */
[----:B-1----:R-:W-:Y:S05]  /*14be0*/  @!P0 BRA `(.L_x_2197) ;  /* 0xfffffffc00e88947 */ /* 0x002fea000383ffff */
[----:B------:R-:W-:Y:S05]  /*14bf0*/  BRA `(.L_x_2284) ;  /* 0xfffffec8007c7947 */ /* 0x000fea000383ffff */
.L_x_2201:
[----:B------:R-:W-:-:S13]  /*14c00*/  R2UR UR4, R16 ;  /* 0x00000000100472ca */ /* 0x000fda00000e0000 */
[----:B0-----:R-:W-:-:S04]  /*14c10*/  MOV R3, UR4 ;  /* 0x0000000400037c02 */ /* 0x001fc80008000f00 */
[----:B------:R0:W2:Y:S03]  /*14c20*/  SYNCS.PHASECHK.TRANS64.TRYWAIT P1, [R3+URZ+0x38830], R0 ;  /* 0x03883000030075a7 */ /* 0x0000a6000802017f */
[----:B--2---:R-:W-:Y:S05]  /*14c30*/  @!P1 NANOSLEEP.SYNCS 0x989680 ;  /* 0x009896800000995d */ /* 0x004fea0003900000 */
[----:B------:R-:W2:Y:S02]  /*14c40*/  @!P1 SYNCS.PHASECHK.TRANS64 P1, [R3+URZ+0x38830], R0 ;  /* 0x03883000030095a7 */ /* 0x000ea4000802007f */
[----:B--2---:R-:W-:Y:S05]  /*14c50*/  @!P1 BRA `(.L_x_2201) ;  /* 0xfffffffc00e89947 */ /* 0x004fea000383ffff */
[----:B------:R-:W-:Y:S05]  /*14c60*/  BRA `(.L_x_2200) ;  /* 0xfffffec800a47947 */ /* 0x000fea000383ffff */
.L_x_2207:
[----:B------:R-:W-:-:S13]  /*14c70*/  R2UR UR6, R3 ;  /* 0x00000000030672ca */ /* 0x000fda00000e0000 */
[----:B-1----:R-:W-:-:S04]  /*14c80*/  IMAD.U32 R153, RZ, RZ, UR6 ;  /* 0x00000006ff997e24 */ /* 0x002fc8000f8e00ff */
[----:B------:R1:W2:Y:S03]  /*14c90*/  SYNCS.PHASECHK.TRANS64.TRYWAIT P1, [R153+URZ+0x38830], R6 ;  /* 0x03883006990075a7 */ /* 0x0002a6000802017f */
[----:B--2---:R-:W-:Y:S05]  /*14ca0*/  @!P1 NANOSLEEP.SYNCS 0x989680 ;  /* 0x009896800000995d */ /* 0x004fea0003900000 */
[----:B------:R-:W2:Y:S02]  /*14cb0*/  @!P1 SYNCS.PHASECHK.TRANS64 P1, [R153+URZ+0x38830], R6 ;  /* 0x03883006990095a7 */ /* 0x000ea4000802007f */
[----:B--2---:R-:W-:Y:S05]  /*14cc0*/  @!P1 BRA `(.L_x_2207) ;  /* 0xfffffffc00e89947 */ /* 0x004fea000383ffff */
[----:B------:R-:W-:Y:S05]  /*14cd0*/  BRA `(.L_x_2206) ;  /* 0xffffff0800587947 */ /* 0x000fea000383ffff */
.L_x_2211:
[----:B-1----:R-:W-:-:S04]  /*14ce0*/  IMAD.U32 R215, RZ, RZ, UR10 ;  /* 0x0000000affd77e24 */ /* 0x002fc8000f8e00ff */
[----:B------:R1:W2:Y:S03]  /*14cf0*/  SYNCS.PHASECHK.TRANS64.TRYWAIT P1, [R215+URZ+0x38850], R0 ;  /* 0x03885000d70075a7 */ /* 0x0002a6000802017f */
[----:B--2---:R-:W-:Y:S05]  /*14d00*/  @!P1 NANOSLEEP.SYNCS 0x989680 ;  /* 0x009896800000995d */ /* 0x004fea0003900000 */
[----:B------:R-:W2:Y:S02]  /*14d10*/  @!P1 SYNCS.PHASECHK.TRANS64 P1, [R215+URZ+0x38850], R0 ;  /* 0x03885000d70095a7 */ /* 0x000ea4000802007f */
[----:B--2---:R-:W-:Y:S05]  /*14d20*/  @!P1 BRA `(.L_x_2211) ;  /* 0xfffffffc00ec9947 */ /* 0x004fea000383ffff */
[----:B------:R-:W-:Y:S05]  /*14d30*/  BRA `(.L_x_2210) ;  /* 0xffffff3000807947 */ /* 0x000fea000383ffff */
.L_x_2219:
[----:B-1----:R-:W-:-:S04]  /*14d40*/  IMAD.U32 R6, RZ, RZ, UR60 ;  /* 0x0000003cff067e24 */ /* 0x002fc8000f8e00ff */
[----:B------:R1:W2:Y:S03]  /*14d50*/  SYNCS.PHASECHK.TRANS64.TRYWAIT P1, [R6+URZ+0x38830], R3 ;  /* 0x03883003060075a7 */ /* 0x0002a6000802017f */
[----:B--2---:R-:W-:Y:S05]  /*14d60*/  @!P1 NANOSLEEP.SYNCS 0x989680 ;  /* 0x009896800000995d */ /* 0x004fea0003900000 */
[----:B------:R-:W2:Y:S02]  /*14d70*/  @!P1 SYNCS.PHASECHK.TRANS64 P1, [R6+URZ+0x38830], R3 ;  /* 0x03883003060095a7 */ /* 0x000ea4000802007f */
[----:B--2---:R-:W-:Y:S05]  /*14d80*/  @!P1 BRA `(.L_x_2219) ;  /* 0xfffffffc00ec9947 */ /* 0x004fea000383ffff */
[----:B------:R-:W-:Y:S05]  /*14d90*/  BRA `(.L_x_2218) ;  /* 0xffffff4800a07947 */ /* 0x000fea000383ffff */
.L_x_2223:
[----:B-1----:R-:W-:-:S04]  /*14da0*/  IMAD.U32 R3, RZ, RZ, UR10 ;  /* 0x0000000aff037e24 */ /* 0x002fc8000f8e00ff */
[----:B------:R1:W2:Y:S03]  /*14db0*/  SYNCS.PHASECHK.TRANS64.TRYWAIT P1, [R3+URZ+0x38850], R0 ;  /* 0x03885000030075a7 */ /* 0x0002a6000802017f */
[----:B--2---:R-:W-:Y:S05]  /*14dc0*/  @!P1 NANOSLEEP.SYNCS 0x989680 ;  /* 0x009896800000995d */ /* 0x004fea0003900000 */
[----:B------:R-:W2:Y:S02]  /*14dd0*/  @!P1 SYNCS.PHASECHK.TRANS64 P1, [R3+URZ+0x38850], R0 ;  /* 0x03885000030095a7 */ /* 0x000ea4000802007f */
[----:B--2---:R-:W-:Y:S05]  /*14de0*/  @!P1 BRA `(.L_x_2223) ;  /* 0xfffffffc00ec9947 */ /* 0x004fea000383ffff */
[----:B------:R-:W-:Y:S05]  /*14df0*/  BRA `(.L_x_2222) ;  /* 0xffffff7000e07947 */ /* 0x000fea000383ffff */
.L_x_2230:
[----:B-1----:R-:W-:-:S04]  /*14e00*/  MOV R5, UR5 ;  /* 0x0000000500057c02 */ /* 0x002fc80008000f00 */
[----:B------:R1:W2:Y:S03]  /*14e10*/  SYNCS.PHASECHK.TRANS64.TRYWAIT P1, [R5+URZ+0x38850], R0 ;  /* 0x03885000050075a7 */ /* 0x0002a6000802017f */
[----:B--2---:R-:W-:Y:S05]  /*14e20*/  @!P1 NANOSLEEP.SYNCS 0x989680 ;  /* 0x009896800000995d */ /* 0x004fea0003900000 */
[----:B------:R-:W2:Y:S02]  /*14e30*/  @!P1 SYNCS.PHASECHK.TRANS64 P1, [R5+URZ+0x38850], R0 ;  /* 0x03885000050095a7 */ /* 0x000ea4000802007f */
[----:B--2---:R-:W-:Y:S05]  /*14e40*/  @!P1 BRA `(.L_x_2230) ;  /* 0xfffffffc00ec9947 */ /* 0x004fea000383ffff */
[----:B------:R-:W-:Y:S05]  /*14e50*/  BRA `(.L_x_2229) ;  /* 0xffffff8c00007947 */ /* 0x000fea000383ffff */
.L_x_2242:
[----:B------:R-:W-:Y:S02]  /*14e60*/  IMAD.MOV.U32 R13, RZ, RZ, R27 ;  /* 0x000000ffff0d7224 */ /* 0x000fe400078e001b */
[----:B------:R-:W-:Y:S02]  /*14e70*/  IMAD.MOV.U32 R12, RZ, RZ, RZ ;  /* 0x000000ffff0c7224 */ /* 0x000fe400078e00ff */
[----:B------:R-:W-:Y:S02]  /*14e80*/  IMAD.MOV.U32 R11, RZ, RZ, 0x1f ;  /* 0x0000001fff0b7424 */ /* 0x000fe400078e00ff */
[----:B------:R-:W-:-:S07]  /*14e90*/  IMAD.MOV.U32 R15, RZ, RZ, -0x1 ;  /* 0xffffffffff0f7424 */ /* 0x000fce00078e00ff */
[----:B-----5:R-:W-:Y:S05]  /*14ea0*/  WARPSYNC.COLLECTIVE R15, `(.L_x_2285) ;  /* 0x000000000f087348 */ /* 0x020fea0003c00000 */
[----:B------:R0:W1:Y:S02]  /*14eb0*/  SHFL.IDX P6, R14, R13, R12, R11 ;  /* 0x0000000c0d0e7389 */ /* 0x00006400000c000b */
[----:B01---5:R-:W-:Y:S01]  /*14ec0*/  ENDCOLLECTIVE ;  /* 0x000000000000791b */ /* 0x023fe20003800000 */
.L_x_2285:
[----:B------:R-:W-:Y:S05]  /*14ed0*/  BRA `(.L_x_2286) ;  /* 0xffffffc800f87947 */ /* 0x000fea000383ffff */
.L_x_2244:
[----:B0-----:R-:W-:-:S04]  /*14ee0*/  MOV R3, UR44 ;  /* 0x0000002c00037c02 */ /* 0x001fc80008000f00 */
[----:B------:R0:W1:Y:S03]  /*14ef0*/  SYNCS.PHASECHK.TRANS64.TRYWAIT P0, [R3+URZ+0x38840], R2 ;  /* 0x03884002030075a7 */ /* 0x000066000800017f */
[----:B-1----:R-:W-:Y:S05]  /*14f00*/  @!P0 NANOSLEEP.SYNCS 0x989680 ;  /* 0x009896800000895d */ /* 0x002fea0003900000 */
[----:B------:R-:W1:Y:S02]  /*14f10*/  @!P0 SYNCS.PHASECHK.TRANS64 P0, [R3+URZ+0x38840], R2 ;  /* 0x03884002030085a7 */ /* 0x000e64000800007f */
[----:B-1----:R-:W-:Y:S05]  /*14f20*/  @!P0 BRA `(.L_x_2244) ;  /* 0xfffffffc00ec8947 */ /* 0x002fea000383ffff */
[----:B------:R-:W-:Y:S05]  /*14f30*/  BRA `(.L_x_2287) ;  /* 0xffffffcc00887947 */ /* 0x000fea000383ffff */
.L_x_2245:
        /* <DEDUP_REMOVED lines=8> */
.L_x_2289:
[----:B------:R-:W-:Y:S05]  /*14fc0*/  BSYNC B0 ;  /* 0x0000000000007941 */ /* 0x000fea0003800000 */
.L_x_2288:
[----:B------:R-:W-:Y:S01]  /*14fd0*/  IMAD.MOV.U32 R13, RZ, RZ, R0 ;  /* 0x000000ffff0d7224 */ /* 0x000fe200078e0000 */
[----:B------:R-:W-:Y:S01]  /*14fe0*/  MOV R5, R14 ;  /* 0x0000000e00057202 */ /* 0x000fe20000000f00 */
[----:B------:R-:W-:Y:S01]  /*14ff0*/  IMAD.MOV.U32 R12, RZ, RZ, RZ ;  /* 0x000000ffff0c7224 */ /* 0x000fe200078e00ff */
[C---:B------:R-:W-:Y:S01]  /*15000*/  LOP3.LUT P4, RZ, R16.reuse, 0x10, RZ, 0xc0, !PT ;  /* 0x0000001010ff7812 */ /* 0x040fe2000788c0ff */
[----:B------:R-:W-:Y:S01]  /*15010*/  IMAD.MOV.U32 R11, RZ, RZ, 0x181f ;  /* 0x0000181fff0b7424 */ /* 0x000fe200078e00ff */
[C---:B------:R-:W-:Y:S01]  /*15020*/  LOP3.LUT P3, RZ, R16.reuse, 0x8, RZ, 0xc0, !PT ;  /* 0x0000000810ff7812 */ /* 0x040fe2000786c0ff */
[----:B------:R-:W-:Y:S01]  /*15030*/  IMAD.MOV.U32 R15, RZ, RZ, -0x1 ;  /* 0xffffffffff0f7424 */ /* 0x000fe200078e00ff */
[C---:B------:R-:W-:Y:S02]  /*15040*/  LOP3.LUT P2, RZ, R16.reuse, 0x4, RZ, 0xc0, !PT ;  /* 0x0000000410ff7812 */ /* 0x040fe4000784c0ff */
[----:B------:R-:W-:-:S13]  /*15050*/  LOP3.LUT P1, RZ, R16, 0x2, RZ, 0xc0, !PT ;  /* 0x0000000210ff7812 */ /* 0x000fda000782c0ff */
[----:B------:R-:W-:Y:S05]  /*15060*/  WARPSYNC.COLLECTIVE R15, `(.L_x_2290) ;  /* 0x000000000f087348 */ /* 0x000fea0003c00000 */
[----:B------:R0:W1:Y:S02]  /*15070*/  SHFL.IDX P6, R14, R13, R12, R11 ;  /* 0x0000000c0d0e7389 */ /* 0x00006400000c000b */
[----:B01----:R-:W-:Y:S01]  /*15080*/  ENDCOLLECTIVE ;  /* 0x000000000000791b */ /* 0x003fe20003800000 */
.L_x_2290:
[----:B------:R-:W-:Y:S01]  /*15090*/  @P0 LEA R9, R31, UR44, 0x1 ;  /* 0x0000002c1f090c11 */ /* 0x000fe2000f8e08ff */
        /* <DEDUP_REMOVED lines=16> */
.L_x_2291:
[----:B------:R-:W-:Y:S01]  /*151a0*/  @P0 LEA R21, R31, UR44, 0x1 ;  /* 0x0000002c1f150c11 */ /* 0x000fe2000f8e08ff */
[----:B------:R-:W-:Y:S02]  /*151b0*/  IMAD.MOV.U32 R13, RZ, RZ, R0 ;  /* 0x000000ffff0d7224 */ /* 0x000fe400078e0000 */
[----:B------:R-:W-:-:S07]  /*151c0*/  IMAD.MOV.U32 R3, RZ, RZ, R14 ;  /* 0x000000ffff037224 */ /* 0x000fce00078e000e */
[----:B------:R-:W-:Y:S05]  /*151d0*/  WARPSYNC.COLLECTIVE R15, `(.L_x_2292) ;  /* 0x000000000f087348 */ /* 0x000fea0003c00000 */
[----:B------:R0:W1:Y:S02]  /*151e0*/  SHFL.IDX P6, R14, R13, R12, R11 ;  /* 0x0000000c0d0e7389 */ /* 0x00006400000c000b */
[----:B01----:R-:W-:Y:S01]  /*151f0*/  ENDCOLLECTIVE ;  /* 0x000000000000791b */ /* 0x003fe20003800000 */
.L_x_2292:
        /* <DEDUP_REMOVED lines=16> */
.L_x_2293:
[----:B------:R-:W-:Y:S01]  /*15300*/  @P0 LEA R9, R31, UR44, 0x1 ;  /* 0x0000002c1f090c11 */ /* 0x000fe2000f8e08ff */
[----:B------:R-:W-:Y:S02]  /*15310*/  IMAD.MOV.U32 R13, RZ, RZ, R0 ;  /* 0x000000ffff0d7224 */ /* 0x000fe400078e0000 */
[----:B------:R-:W-:-:S07]  /*15320*/  IMAD.MOV.U32 R5, RZ, RZ, R14 ;  /* 0x000000ffff057224 */ /* 0x000fce00078e000e */
[----:B------:R-:W-:Y:S05]  /*15330*/  WARPSYNC.COLLECTIVE R15, `(.L_x_2294) ;  /* 0x000000000f087348 */ /* 0x000fea0003c00000 */
[----:B------:R0:W1:Y:S02]  /*15340*/  SHFL.IDX P6, R14, R13, R12, R11 ;  /* 0x0000000c0d0e7389 */ /* 0x00006400000c000b */
[----:B01----:R-:W-:Y:S01]  /*15350*/  ENDCOLLECTIVE ;  /* 0x000000000000791b */ /* 0x003fe20003800000 */
.L_x_2294:
        /* <DEDUP_REMOVED lines=16> */
.L_x_2295:
[----:B------:R-:W-:Y:S01]  /*15460*/  @P0 LEA R21, R31, UR44, 0x1 ;  /* 0x0000002c1f150c11 */ /* 0x000fe2000f8e08ff */
[----:B------:R-:W-:Y:S02]  /*15470*/  IMAD.MOV.U32 R13, RZ, RZ, R0 ;  /* 0x000000ffff0d7224 */ /* 0x000fe400078e0000 */
[----:B------:R-:W-:-:S07]  /*15480*/  IMAD.MOV.U32 R3, RZ, RZ, R14 ;  /* 0x000000ffff037224 */ /* 0x000fce00078e000e */
[----:B------:R-:W-:Y:S05]  /*15490*/  WARPSYNC.COLLECTIVE R15, `(.L_x_2296) ;  /* 0x000000000f087348 */ /* 0x000fea0003c00000 */
[----:B------:R0:W1:Y:S02]  /*154a0*/  SHFL.IDX P6, R14, R13, R12, R11 ;  /* 0x0000000c0d0e7389 */ /* 0x00006400000c000b */
[----:B01----:R-:W-:Y:S01]  /*154b0*/  ENDCOLLECTIVE ;  /* 0x000000000000791b */ /* 0x003fe20003800000 */
.L_x_2296:
        /* <DEDUP_REMOVED lines=15> */
.L_x_2297:
[----:B------:R-:W-:Y:S02]  /*155b0*/  IMAD.MOV.U32 R13, RZ, RZ, R0 ;  /* 0x000000ffff0d7224 */ /* 0x000fe400078e0000 */
[----:B------:R-:W-:-:S07]  /*155c0*/  IMAD.MOV.U32 R4, RZ, RZ, R14 ;  /* 0x000000ffff047224 */ /* 0x000fce00078e000e */
[----:B------:R-:W-:Y:S05]  /*155d0*/  WARPSYNC.COLLECTIVE R15, `(.L_x_2298) ;  /* 0x000000000f087348 */ /* 0x000fea0003c00000 */
[----:B------:R0:W1:Y:S02]  /*155e0*/  SHFL.IDX P6, R14, R13, R12, R11 ;  /* 0x0000000c0d0e7389 */ /* 0x00006400000c000b */
[----:B01----:R-:W-:Y:S01]  /*155f0*/  ENDCOLLECTIVE ;  /* 0x000000000000791b */ /* 0x003fe20003800000 */
.L_x_2298:
[----:B------:R-:W-:Y:S05]  /*15600*/  BRA `(.L_x_2299) ;  /* 0xffffffc800fc7947 */ /* 0x000fea000383ffff */
.L_x_2250:
[----:B------:R-:W-:Y:S01]  /*15610*/  MOV R13, R6 ;  /* 0x00000006000d7202 */ /* 0x000fe20000000f00 */
[----:B------:R-:W-:Y:S02]  /*15620*/  IMAD.MOV.U32 R12, RZ, RZ, RZ ;  /* 0x000000ffff0c7224 */ /* 0x000fe400078e00ff */
[----:B------:R-:W-:Y:S02]  /*15630*/  IMAD.MOV.U32 R11, RZ, RZ, 0x181f ;  /* 0x0000181fff0b7424 */ /* 0x000fe400078e00ff */
[----:B------:R-:W-:Y:S02]  /*15640*/  IMAD.MOV.U32 R15, RZ, RZ, -0x1 ;  /* 0xffffffffff0f7424 */ /* 0x000fe400078e00ff */
[----:B------:R-:W-:-:S07]  /*15650*/  IMAD.U32 R8, RZ, RZ, UR46 ;  /* 0x0000002eff087e24 */ /* 0x000fce000f8e00ff */
[----:B------:R-:W-:Y:S05]  /*15660*/  WARPSYNC.COLLECTIVE R15, `(.L_x_2300) ;  /* 0x000000000f087348 */ /* 0x000fea0003c00000 */
[----:B------:R0:W1:Y:S02]  /*15670*/  SHFL.IDX P6, R14, R13, R12, R11 ;  /* 0x0000000c0d0e7389 */ /* 0x00006400000c000b */
[----:B01----:R-:W-:Y:S01]  /*15680*/  ENDCOLLECTIVE ;  /* 0x000000000000791b */ /* 0x003fe20003800000 */
.L_x_2300:
[----:B------:R-:W-:-:S04]  /*15690*/  IMAD R8, R8, 0x80, R27 ;  /* 0x0000008008087824 */ /* 0x000fc800078e021b */
[----:B------:R-:W-:Y:S01]  /*156a0*/  VIADD R4, R8, 0x10 ;  /* 0x0000001008047836 */ /* 0x000fe20000000000 */
[----:B------:R-:W-:Y:S01]  /*156b0*/  MOV R13, R0 ;  /* 0x00000000000d7202 */ /* 0x000fe20000000f00 */
[----:B------:R-:W-:-:S07]  /*156c0*/  IMAD.MOV.U32 R3, RZ, RZ, R14 ;  /* 0x000000ffff037224 */ /* 0x000fce00078e000e */
[----:B------:R-:W-:Y:S05]  /*156d0*/  WARPSYNC.COLLECTIVE R15, `(.L_x_2301) ;  /* 0x000000000f087348 */ /* 0x000fea0003c00000 */
[----:B------:R0:W1:Y:S02]  /*156e0*/  SHFL.IDX P6, R14, R13, R12, R11 ;  /* 0x0000000c0d0e7389 */ /* 0x00006400000c000b */
[----:B01----:R-:W-:Y:S01]  /*156f0*/  ENDCOLLECTIVE ;  /* 0x000000000000791b */ /* 0x003fe20003800000 */
.L_x_2301:
        /* <DEDUP_REMOVED lines=20> */
.L_x_2302:
[----:B------:R-:W-:Y:S02]  /*15840*/  IADD3 R2, R8, 0x20, RZ ;  /* 0x0000002008027810 */ /* 0x000fe40007ffe0ff */
[----:B------:R-:W-:Y:S01]  /*15850*/  @!P0 LEA R21, R31, UR44, 0x1 ;  /* 0x0000002c1f158c11 */ /* 0x000fe2000f8e08ff */
[----:B------:R-:W-:Y:S02]  /*15860*/  IMAD.MOV.U32 R13, RZ, RZ, R0 ;  /* 0x000000ffff0d7224 */ /* 0x000fe400078e0000 */
[----:B------:R-:W-:-:S07]  /*15870*/  IMAD.MOV.U32 R5, RZ, RZ, R14 ;  /* 0x000000ffff057224 */ /* 0x000fce00078e000e */
[----:B------:R-:W-:Y:S05]  /*15880*/  WARPSYNC.COLLECTIVE R15, `(.L_x_2303) ;  /* 0x000000000f087348 */ /* 0x000fea0003c00000 */
[----:B------:R0:W1:Y:S02]  /*15890*/  SHFL.IDX P6, R14, R13, R12, R11 ;  /* 0x0000000c0d0e7389 */ /* 0x00006400000c000b */
[----:B01----:R-:W-:Y:S01]  /*158a0*/  ENDCOLLECTIVE ;  /* 0x000000000000791b */ /* 0x003fe20003800000 */
.L_x_2303:
[----:B------:R-:W-:Y:S01]  /*158b0*/  ULDC.64 UR4, c[0x0][0x208] ;  /* 0x0000820000047ab9 */ /* 0x000fe20000000a00 */
[----:B------:R-:W-:Y:S02]  /*158c0*/  IMAD.MOV.U32 R13, RZ, RZ, R6 ;  /* 0x000000ffff0d7224 */ /* 0x000fe400078e0006 */
        /* <DEDUP_REMOVED lines=14> */
.L_x_2304:
[----:B------:R-:W-:Y:S01]  /*159b0*/  VIADD R4, R8, 0x30 ;  /* 0x0000003008047836 */ /* 0x000fe20000000000 */
[----:B------:R-:W-:Y:S01]  /*159c0*/  @!P0 LEA R9, R31, UR44, 0x1 ;  /* 0x0000002c1f098c11 */ /* 0x000fe2000f8e08ff */
[----:B------:R-:W-:Y:S02]  /*159d0*/  IMAD.MOV.U32 R13, RZ, RZ, R0 ;  /* 0x000000ffff0d7224 */ /* 0x000fe400078e0000 */
[----:B------:R-:W-:-:S07]  /*159e0*/  IMAD.MOV.U32 R3, RZ, RZ, R14 ;  /* 0x000000ffff037224 */ /* 0x000fce00078e000e */
[----:B------:R-:W-:Y:S05]  /*159f0*/  WARPSYNC.COLLECTIVE R15, `(.L_x_2305) ;  /* 0x000000000f087348 */ /* 0x000fea0003c00000 */
[----:B------:R0:W1:Y:S02]  /*15a00*/  SHFL.IDX P6, R14, R13, R12, R11 ;  /* 0x0000000c0d0e7389 */ /* 0x00006400000c000b */
[----:B01----:R-:W-:Y:S01]  /*15a10*/  ENDCOLLECTIVE ;  /* 0x000000000000791b */ /* 0x003fe20003800000 */
.L_x_2305:
        /* <DEDUP_REMOVED lines=16> */
.L_x_2306:
[----:B------:R-:W-:Y:S01]  /*15b20*/  VIADD R2, R8, 0x40 ;  /* 0x0000004008027836 */ /* 0x000fe20000000000 */
[----:B------:R-:W-:Y:S02]  /*15b30*/  @!P0 LEA R21, R31, UR44, 0x1 ;  /* 0x0000002c1f158c11 */ /* 0x000fe4000f8e08ff */
[----:B------:R-:W-:Y:S01]  /*15b40*/  MOV R13, R0 ;  /* 0x00000000000d7202 */ /* 0x000fe20000000f00 */
[----:B------:R-:W-:-:S07]  /*15b50*/  IMAD.MOV.U32 R5, RZ, RZ, R14 ;  /* 0x000000ffff057224 */ /* 0x000fce00078e000e */
[----:B------:R-:W-:Y:S05]  /*15b60*/  WARPSYNC.COLLECTIVE R15, `(.L_x_2307) ;  /* 0x000000000f087348 */ /* 0x000fea0003c00000 */
[----:B------:R0:W1:Y:S02]  /*15b70*/  SHFL.IDX P6, R14, R13, R12, R11 ;  /* 0x0000000c0d0e7389 */ /* 0x00006400000c000b */
[----:B01----:R-:W-:Y:S01]  /*15b80*/  ENDCOLLECTIVE ;  /* 0x000000000000791b */ /* 0x003fe20003800000 */
.L_x_2307:
        /* <DEDUP_REMOVED lines=16> */
.L_x_2308:
[----:B------:R-:W-:Y:S01]  /*15c90*/  VIADD R4, R8, 0x50 ;  /* 0x0000005008047836 */ /* 0x000fe20000000000 */
[----:B------:R-:W-:Y:S01]  /*15ca0*/  @!P0 LEA R9, R31, UR44, 0x1 ;  /* 0x0000002c1f098c11 */ /* 0x000fe2000f8e08ff */
[----:B------:R-:W-:Y:S01]  /*15cb0*/  IMAD.MOV.U32 R13, RZ, RZ, R0 ;  /* 0x000000ffff0d7224 */ /* 0x000fe200078e0000 */
[----:B------:R-:W-:-:S07]  /*15cc0*/  MOV R3, R14 ;  /* 0x0000000e00037202 */ /* 0x000fce0000000f00 */
[----:B------:R-:W-:Y:S05]  /*15cd0*/  WARPSYNC.COLLECTIVE R15, `(.L_x_2309) ;  /* 0x000000000f087348 */ /* 0x000fea0003c00000 */
[----:B------:R0:W1:Y:S02]  /*15ce0*/  SHFL.IDX P6, R14, R13, R12, R11 ;  /* 0x0000000c0d0e7389 */ /* 0x00006400000c000b */
[----:B01----:R-:W-:Y:S01]  /*15cf0*/  ENDCOLLECTIVE ;  /* 0x000000000000791b */ /* 0x003fe20003800000 */
.L_x_2309:
        /* <DEDUP_REMOVED lines=16> */
.L_x_2310:
[----:B------:R-:W-:Y:S01]  /*15e00*/  VIADD R2, R8, 0x60 ;  /* 0x0000006008027836 */ /* 0x000fe20000000000 */
[----:B------:R-:W-:Y:S01]  /*15e10*/  @!P0 LEA R21, R31, UR44, 0x1 ;  /* 0x0000002c1f158c11 */ /* 0x000fe2000f8e08ff */
[----:B------:R-:W-:Y:S02]  /*15e20*/  IMAD.MOV.U32 R13, RZ, RZ, R0 ;  /* 0x000000ffff0d7224 */ /* 0x000fe400078e0000 */
[----:B------:R-:W-:-:S07]  /*15e30*/  IMAD.MOV.U32 R5, RZ, RZ, R14 ;  /* 0x000000ffff057224 */ /* 0x000fce00078e000e */
[----:B------:R-:W-:Y:S05]  /*15e40*/  WARPSYNC.COLLECTIVE R15, `(.L_x_2311) ;  /* 0x000000000f087348 */ /* 0x000fea0003c00000 */
[----:B------:R0:W1:Y:S02]  /*15e50*/  SHFL.IDX P6, R14, R13, R12, R11 ;  /* 0x0000000c0d0e7389 */ /* 0x00006400000c000b */
[----:B01----:R-:W-:Y:S01]  /*15e60*/  ENDCOLLECTIVE ;  /* 0x000000000000791b */ /* 0x003fe20003800000 */
.L_x_2311:
        /* <DEDUP_REMOVED lines=16> */
.L_x_2312:
[----:B------:R-:W-:Y:S01]  /*15f70*/  @!P0 LEA R9, R31, UR44, 0x1 ;  /* 0x0000002c1f098c11 */ /* 0x000fe2000f8e08ff */
[----:B------:R-:W-:Y:S02]  /*15f80*/  IMAD.MOV.U32 R13, RZ, RZ, R0 ;  /* 0x000000ffff0d7224 */ /* 0x000fe400078e0000 */
[----:B------:R-:W-:-:S07]  /*15f90*/  IMAD.MOV.U32 R3, RZ, RZ, R14 ;  /* 0x000000ffff037224 */ /* 0x000fce00078e000e */
[----:B------:R-:W-:Y:S05]  /*15fa0*/  WARPSYNC.COLLECTIVE R15, `(.L_x_2313) ;  /* 0x000000000f087348 */ /* 0x000fea0003c00000 */
[----:B------:R0:W1:Y:S02]  /*15fb0*/  SHFL.IDX P6, R14, R13, R12, R11 ;  /* 0x0000000c0d0e7389 */ /* 0x00006400000c000b */
[----:B01----:R-:W-:Y:S01]  /*15fc0*/  ENDCOLLECTIVE ;  /* 0x000000000000791b */ /* 0x003fe20003800000 */
.L_x_2313:
        /* <DEDUP_REMOVED lines=15> */
.L_x_2314:
[----:B------:R-:W-:Y:S02]  /*160c0*/  IMAD.MOV.U32 R13, RZ, RZ, R0 ;  /* 0x000000ffff0d7224 */ /* 0x000fe400078e0000 */
[----:B------:R-:W-:-:S07]  /*160d0*/  IMAD.MOV.U32 R6, RZ, RZ, R14 ;  /* 0x000000ffff067224 */ /* 0x000fce00078e000e */
[----:B------:R-:W-:Y:S05]  /*160e0*/  WARPSYNC.COLLECTIVE R15, `(.L_x_2315) ;  /* 0x000000000f087348 */ /* 0x000fea0003c00000 */
[----:B------:R0:W1:Y:S02]  /*160f0*/  SHFL.IDX P6, R14, R13, R12, R11 ;  /* 0x0000000c0d0e7389 */ /* 0x00006400000c000b */
[----:B01----:R-:W-:Y:S01]  /*16100*/  ENDCOLLECTIVE ;  /* 0x000000000000791b */ /* 0x003fe20003800000 */
.L_x_2315:
[----:B------:R-:W-:Y:S05]  /*16110*/  BRA `(.L_x_2316) ;  /* 0xffffffcc000c7947 */ /* 0x000fea000383ffff */
.L_x_2253:
[----:B0-----:R-:W-:-:S04]  /*16120*/  IMAD.U32 R3, RZ, RZ, UR44 ;  /* 0x0000002cff037e24 */ /* 0x001fc8000f8e00ff */
[----:B------:R0:W1:Y:S03]  /*16130*/  SYNCS.PHASECHK.TRANS64.TRYWAIT P0, [R3+URZ+0x38820], R0 ;  /* 0x03882000030075a7 */ /* 0x000066000800017f */
[----:B-1----:R-:W-:Y:S05]  /*16140*/  @!P0 NANOSLEEP.SYNCS 0x989680 ;  /* 0x009896800000895d */ /* 0x002fea0003900000 */
[----:B------:R-:W1:Y:S02]  /*16150*/  @!P0 SYNCS.PHASECHK.TRANS64 P0, [R3+URZ+0x38820], R0 ;  /* 0x03882000030085a7 */ /* 0x000e64000800007f */
[----:B-1----:R-:W-:Y:S05]  /*16160*/  @!P0 BRA `(.L_x_2253) ;  /* 0xfffffffc00ec8947 */ /* 0x002fea000383ffff */
[----:B------:R-:W-:Y:S05]  /*16170*/  BRA `(.L_x_2317) ;  /* 0xffffffcc00647947 */ /* 0x000fea000383ffff */
.L_x_2257:
[----:B-1----:R1:W2:Y:S02]  /*16180*/  SYNCS.PHASECHK.TRANS64.TRYWAIT P0, [R19+URZ+0x38840], R2 ;  /* 0x03884002130075a7 */ /* 0x0022a4000800017f */
[----:B--2---:R-:W-:Y:S05]  /*16190*/  @!P0 NANOSLEEP.SYNCS 0x989680 ;  /* 0x009896800000895d */ /* 0x004fea0003900000 */
[----:B------:R-:W2:Y:S02]  /*161a0*/  @!P0 SYNCS.PHASECHK.TRANS64 P0, [R19+URZ+0x38840], R2 ;  /* 0x03884002130085a7 */ /* 0x000ea4000800007f */
[----:B--2---:R-:W-:Y:S05]  /*161b0*/  @!P0 BRA `(.L_x_2257) ;  /* 0xfffffffc00f08947 */ /* 0x004fea000383ffff */
[----:B------:R-:W-:Y:S05]  /*161c0*/  BRA `(.L_x_2318) ;  /* 0xffffffd000687947 */ /* 0x000fea000383ffff */
.L_x_2258:
        /* <DEDUP_REMOVED lines=8> */
.L_x_2320:
[----:B------:R-:W-:Y:S05]  /*16250*/  BSYNC B1 ;  /* 0x0000000000017941 */ /* 0x000fea0003800000 */
.L_x_2319:
[----:B------:R-:W-:Y:S01]  /*16260*/  MOV R13, R24 ;  /* 0x00000018000d7202 */ /* 0x000fe20000000f00 */
[----:B------:R-:W-:Y:S01]  /*16270*/  IMAD.MOV.U32 R12, RZ, RZ, RZ ;  /* 0x000000ffff0c7224 */ /* 0x000fe200078e00ff */
[----:B------:R-:W-:Y:S01]  /*16280*/  P2R R4, PR, RZ, 0x8 ;  /* 0x00000008ff047803 */ /* 0x000fe20000000000 */
[----:B------:R-:W-:Y:S01]  /*16290*/  IMAD.MOV.U32 R11, RZ, RZ, 0x181f ;  /* 0x0000181fff0b7424 */ /* 0x000fe200078e00ff */
[C---:B------:R-:W-:Y:S01]  /*162a0*/  LOP3.LUT P3, RZ, R16.reuse, 0x10, RZ, 0xc0, !PT ;  /* 0x0000001010ff7812 */ /* 0x040fe2000786c0ff */
[----:B------:R-:W-:Y:S01]  /*162b0*/  IMAD.MOV.U32 R15, RZ, RZ, -0x1 ;  /* 0xffffffffff0f7424 */ /* 0x000fe200078e00ff */
[----:B------:R-:W-:Y:S01]  /*162c0*/  P2R R6, PR, RZ, 0x4 ;  /* 0x00000004ff067803 */ /* 0x000fe20000000000 */
[----:B------:R-:W-:Y:S01]  /*162d0*/  IMAD.MOV.U32 R3, RZ, RZ, R14 ;  /* 0x000000ffff037224 */ /* 0x000fe200078e000e */
[----:B------:R-:W-:Y:S01]  /*162e0*/  LOP3.LUT P2, RZ, R16, 0x8, RZ, 0xc0, !PT ;  /* 0x0000000810ff7812 */ /* 0x000fe2000784c0ff */
[----:B------:R-:W-:-:S12]  /*162f0*/  IMAD.SHL.U32 R32, R22, 0x2, RZ ;  /* 0x0000000216207824 */ /* 0x000fd800078e00ff */
[----:B------:R-:W-:Y:S05]  /*16300*/  WARPSYNC.COLLECTIVE R15, `(.L_x_2321) ;  /* 0x000000000f087348 */ /* 0x000fea0003c00000 */
[----:B------:R0:W1:Y:S02]  /*16310*/  SHFL.IDX P6, R14, R13, R12, R11 ;  /* 0x0000000c0d0e7389 */ /* 0x00006400000c000b */
[----:B01----:R-:W-:Y:S01]  /*16320*/  ENDCOLLECTIVE ;  /* 0x000000000000791b */ /* 0x003fe20003800000 */
.L_x_2321:
[----:B------:R-:W-:Y:S01]  /*16330*/  P2R R7, PR, RZ, 0x2 ;  /* 0x00000002ff077803 */ /* 0x000fe20000000000 */
[----:B------:R-:W-:Y:S01]  /*16340*/  ULDC.64 UR4, c[0x0][0x208] ;  /* 0x0000820000047ab9 */ /* 0x000fe20000000a00 */
[----:B------:R-:W-:Y:S02]  /*16350*/  LOP3.LUT P1, RZ, R16, 0x4, RZ, 0xc0, !PT ;  /* 0x0000000410ff7812 */ /* 0x000fe4000782c0ff */
[----:B------:R-:W-:Y:S01]  /*16360*/  LEA R25, R25, UR44, 0x1 ;  /* 0x0000002c19197c11 */ /* 0x000fe2000f8e08ff */
[----:B------:R-:W-:Y:S02]  /*16370*/  IMAD.MOV.U32 R13, RZ, RZ, R27 ;  /* 0x000000ffff0d7224 */ /* 0x000fe400078e001b */
[----:B------:R-:W-:Y:S01]  /*16380*/  IMAD.MOV.U32 R12, RZ, RZ, 0x1 ;  /* 0x00000001ff0c7424 */ /* 0x000fe200078e00ff */
        /* <DEDUP_REMOVED lines=12> */
.L_x_2322:
[----:B------:R-:W-:Y:S02]  /*16450*/  IMAD.MOV.U32 R13, RZ, RZ, R24 ;  /* 0x000000ffff0d7224 */ /* 0x000fe400078e0018 */
[----:B------:R-:W-:-:S07]  /*16460*/  IMAD.MOV.U32 R5, RZ, RZ, R14 ;  /* 0x000000ffff057224 */ /* 0x000fce00078e000e */
[----:B------:R-:W-:Y:S05]  /*16470*/  WARPSYNC.COLLECTIVE R15, `(.L_x_2323) ;  /* 0x000000000f087348 */ /* 0x000fea0003c00000 */
[----:B------:R0:W1:Y:S02]  /*16480*/  SHFL.IDX P6, R14, R13, R12, R11 ;  /* 0x0000000c0d0e7389 */ /* 0x00006400000c000b */
[----:B01----:R-:W-:Y:S01]  /*16490*/  ENDCOLLECTIVE ;  /* 0x000000000000791b */ /* 0x003fe20003800000 */
.L_x_2323:
[----:B------:R-:W-:Y:S01]  /*164a0*/  ULDC.64 UR4, c[0x0][0x208] ;  /* 0x0000820000047ab9 */ /* 0x000fe20000000a00 */
[----:B------:R-:W-:Y:S02]  /*164b0*/  IMAD.MOV.U32 R13, RZ, RZ, R27 ;  /* 0x000000ffff0d7224 */ /* 0x000fe400078e001b */
[----:B------:R-:W-:Y:S01]  /*164c0*/  IMAD.MOV.U32 R12, RZ, RZ, 0x2 ;  /* 0x00000002ff0c7424 */ /* 0x000fe200078e00ff */
[----:B------:R-:W-:-:S04]  /*164d0*/  MOV R11, R14 ;  /* 0x0000000e000b7202 */ /* 0x000fc80000000f00 */
        /* <DEDUP_REMOVED lines=13> */
.L_x_2324:
[----:B------:R-:W-:Y:S01]  /*165b0*/  IMAD.MOV.U32 R13, RZ, RZ, R24 ;  /* 0x000000ffff0d7224 */ /* 0x000fe200078e0018 */
[----:B------:R-:W-:-:S07]  /*165c0*/  MOV R5, R14 ;  /* 0x0000000e00057202 */ /* 0x000fce0000000f00 */
[----:B------:R-:W-:Y:S05]  /*165d0*/  WARPSYNC.COLLECTIVE R15, `(.L_x_2325) ;  /* 0x000000000f087348 */ /* 0x000fea0003c00000 */
[----:B------:R0:W1:Y:S02]  /*165e0*/  SHFL.IDX P6, R14, R13, R12, R11 ;  /* 0x0000000c0d0e7389 */ /* 0x00006400000c000b */
[----:B01----:R-:W-:Y:S01]  /*165f0*/  ENDCOLLECTIVE ;  /* 0x000000000000791b */ /* 0x003fe20003800000 */
.L_x_2325:
[----:B------:R-:W-:Y:S01]  /*16600*/  ULDC.64 UR4, c[0x0][0x208] ;  /* 0x0000820000047ab9 */ /* 0x000fe20000000a00 */
[----:B------:R-:W-:Y:S01]  /*16610*/  MOV R13, R27 ;  /* 0x0000001b000d7202 */ /* 0x000fe20000000f00 */
[----:B------:R-:W-:Y:S02]  /*16620*/  IMAD.MOV.U32 R12, RZ, RZ, 0x3 ;  /* 0x00000003ff0c7424 */ /* 0x000fe400078e00ff */
[----:B------:R-:W-:-:S05]  /*16630*/  IMAD.MOV.U32 R11, RZ, RZ, R14 ;  /* 0x000000ffff0b7224 */ /* 0x000fca00078e000e */
[----:B------:R-:W-:Y:S01]  /*16640*/  IADD3 R2, P0, R11, R32, RZ ;  /* 0x000000200b027210 */ /* 0x000fe20007f1e0ff */
[----:B------:R-:W-:-:S04]  /*16650*/  IMAD.MOV.U32 R11, RZ, RZ, 0x181f ;  /* 0x0000181fff0b7424 */ /* 0x000fc800078e00ff */
[----:B------:R-:W-:Y:S02]  /*16660*/  IMAD.X R3, RZ, RZ, R5, P0 ;  /* 0x000000ffff037224 */ /* 0x000fe400000e0605 */
[----:B------:R-:W-:-:S03]  /*16670*/  IMAD.SHL.U32 R5, R22, 0x2, RZ ;  /* 0x0000000216057824 */ /* 0x000fc600078e00ff */
        /* <DEDUP_REMOVED lines=10> */
.L_x_2326:
[----:B------:R-:W-:Y:S01]  /*16720*/  MOV R13, R24 ;  /* 0x00000018000d7202 */ /* 0x000fe20000000f00 */
[----:B------:R-:W-:-:S07]  /*16730*/  IMAD.MOV.U32 R32, RZ, RZ, R14 ;  /* 0x000000ffff207224 */ /* 0x000fce00078e000e */
[----:B------:R-:W-:Y:S05]  /*16740*/  WARPSYNC.COLLECTIVE R15, `(.L_x_2327) ;  /* 0x000000000f087348 */ /* 0x000fea0003c00000 */
[----:B------:R0:W1:Y:S02]  /*16750*/  SHFL.IDX P6, R14, R13, R12, R11 ;  /* 0x0000000c0d0e7389 */ /* 0x00006400000c000b */
[----:B01----:R-:W-:Y:S01]  /*16760*/  ENDCOLLECTIVE ;  /* 0x000000000000791b */ /* 0x003fe20003800000 */
.L_x_2327:
        /* <DEDUP_REMOVED lines=19> */
.L_x_2328:
[----:B------:R-:W-:Y:S02]  /*168a0*/  IMAD.MOV.U32 R13, RZ, RZ, R24 ;  /* 0x000000ffff0d7224 */ /* 0x000fe400078e0018 */
[----:B------:R-:W-:-:S07]  /*168b0*/  IMAD.MOV.U32 R27, RZ, RZ, R14 ;  /* 0x000000ffff1b7224 */ /* 0x000fce00078e000e */
[----:B------:R-:W-:Y:S05]  /*168c0*/  WARPSYNC.COLLECTIVE R15, `(.L_x_2329) ;  /* 0x000000000f087348 */ /* 0x000fea0003c00000 */
[----:B------:R0:W1:Y:S02]  /*168d0*/  SHFL.IDX P6, R14, R13, R12, R11 ;  /* 0x0000000c0d0e7389 */ /* 0x00006400000c000b */
[----:B01----:R-:W-:Y:S01]  /*168e0*/  ENDCOLLECTIVE ;  /* 0x000000000000791b */ /* 0x003fe20003800000 */
.L_x_2329:
[----:B------:R-:W-:Y:S05]  /*168f0*/  BRA `(.L_x_2330) ;  /* 0xffffffcc00c47947 */ /* 0x000fea000383ffff */
.L_x_2263:
[----:B0-----:R0:W2:Y:S02]  /*16900*/  SYNCS.PHASECHK.TRANS64.TRYWAIT P0, [R4+URZ+0x38860], R3 ;  /* 0x03886003040075a7 */ /* 0x0010a4000800017f */
[----:B--2---:R-:W-:Y:S05]  /*16910*/  @!P0 NANOSLEEP.SYNCS 0x989680 ;  /* 0x009896800000895d */ /* 0x004fea0003900000 */
[----:B------:R-:W2:Y:S02]  /*16920*/  @!P0 SYNCS.PHASECHK.TRANS64 P0, [R4+URZ+0x38860], R3 ;  /* 0x03886003040085a7 */ /* 0x000ea4000800007f */
[----:B--2---:R-:W-:Y:S05]  /*16930*/  @!P0 BRA `(.L_x_2263) ;  /* 0xfffffffc00f08947 */ /* 0x004fea000383ffff */
[----:B------:R-:W-:Y:S05]  /*16940*/  BRA `(.L_x_2331) ;  /* 0xffffffd000407947 */ /* 0x000fea000383ffff */
.L_x_2264:
        /* <DEDUP_REMOVED lines=8> */
.L_x_2333:
[----:B------:R-:W-:Y:S05]  /*169d0*/  BSYNC B1 ;  /* 0x0000000000017941 */ /* 0x000fea0003800000 */
.L_x_2332:
[----:B------:R-:W-:Y:S01]  /*169e0*/  IMAD.MOV.U32 R13, RZ, RZ, R17 ;  /* 0x000000ffff0d7224 */ /* 0x000fe200078e0011 */
[----:B------:R-:W-:Y:S01]  /*169f0*/  MOV R15, 0xffffffff ;  /* 0xffffffff000f7802 */ /* 0x000fe20000000f00 */
[----:B------:R-:W-:Y:S01]  /*16a00*/  IMAD.MOV.U32 R12, RZ, RZ, RZ ;  /* 0x000000ffff0c7224 */ /* 0x000fe200078e00ff */
[----:B------:R-:W-:Y:S01]  /*16a10*/  MOV R3, R14 ;  /* 0x0000000e00037202 */ /* 0x000fe20000000f00 */
[----:B------:R-:W-:Y:S01]  /*16a20*/  IMAD.MOV.U32 R11, RZ, RZ, 0x181f ;  /* 0x0000181fff0b7424 */ /* 0x000fe200078e00ff */
[----:B------:R-:W-:-:S07]  /*16a30*/  LEA R5, R5, UR44, 0x1 ;  /* 0x0000002c05057c11 */ /* 0x000fce000f8e08ff */
[----:B------:R-:W-:Y:S05]  /*16a40*/  WARPSYNC.COLLECTIVE R15, `(.L_x_2334) ;  /* 0x000000000f087348 */ /* 0x000fea0003c00000 */
[----:B------:R0:W1:Y:S02]  /*16a50*/  SHFL.IDX P6, R14, R13, R12, R11 ;  /* 0x0000000c0d0e7389 */ /* 0x00006400000c000b */
[----:B01----:R-:W-:Y:S01]  /*16a60*/  ENDCOLLECTIVE ;  /* 0x000000000000791b */ /* 0x003fe20003800000 */
.L_x_2334:
[----:B------:R-:W-:Y:S01]  /*16a70*/  ULDC.64 UR4, c[0x0][0x208] ;  /* 0x0000820000047ab9 */ /* 0x000fe20000000a00 */
[----:B------:R-:W-:Y:S02]  /*16a80*/  IMAD.MOV.U32 R13, RZ, RZ, R18 ;  /* 0x000000ffff0d7224 */ /* 0x000fe400078e0012 */
        /* <DEDUP_REMOVED lines=17> */
.L_x_2335:
[----:B------:R-:W-:Y:S01]  /*16ba0*/  IMAD.MOV.U32 R13, RZ, RZ, R17 ;  /* 0x000000ffff0d7224 */ /* 0x000fe200078e0011 */
[----:B------:R-:W-:-:S07]  /*16bb0*/  MOV R3, R14 ;  /* 0x0000000e00037202 */ /* 0x000fce0000000f00 */
[----:B------:R-:W-:Y:S05]  /*16bc0*/  WARPSYNC.COLLECTIVE R15, `(.L_x_2336) ;  /* 0x000000000f087348 */ /* 0x000fea0003c00000 */
[----:B------:R0:W1:Y:S02]  /*16bd0*/  SHFL.IDX P6, R14, R13, R12, R11 ;  /* 0x0000000c0d0e7389 */ /* 0x00006400000c000b */
[----:B01----:R-:W-:Y:S01]  /*16be0*/  ENDCOLLECTIVE ;  /* 0x000000000000791b */ /* 0x003fe20003800000 */
.L_x_2336:
        /* <DEDUP_REMOVED lines=19> */
.L_x_2337:
[----:B------:R-:W-:Y:S02]  /*16d20*/  IMAD.MOV.U32 R13, RZ, RZ, R17 ;  /* 0x000000ffff0d7224 */ /* 0x000fe400078e0011 */
[----:B------:R-:W-:-:S07]  /*16d30*/  IMAD.MOV.U32 R3, RZ, RZ, R14 ;  /* 0x000000ffff037224 */ /* 0x000fce00078e000e */
[----:B------:R-:W-:Y:S05]  /*16d40*/  WARPSYNC.COLLECTIVE R15, `(.L_x_2338) ;  /* 0x000000000f087348 */ /* 0x000fea0003c00000 */
[----:B------:R0:W1:Y:S02]  /*16d50*/  SHFL.IDX P6, R14, R13, R12, R11 ;  /* 0x0000000c0d0e7389 */ /* 0x00006400000c000b */
[----:B01----:R-:W-:Y:S01]  /*16d60*/  ENDCOLLECTIVE ;  /* 0x000000000000791b */ /* 0x003fe20003800000 */
.L_x_2338:
        /* <DEDUP_REMOVED lines=19> */
.L_x_2339:
[----:B------:R-:W-:Y:S02]  /*16ea0*/  IMAD.MOV.U32 R13, RZ, RZ, R17 ;  /* 0x000000ffff0d7224 */ /* 0x000fe400078e0011 */
[----:B------:R-:W-:-:S07]  /*16eb0*/  IMAD.MOV.U32 R3, RZ, RZ, R14 ;  /* 0x000000ffff037224 */ /* 0x000fce00078e000e */
[----:B------:R-:W-:Y:S05]  /*16ec0*/  WARPSYNC.COLLECTIVE R15, `(.L_x_2340) ;  /* 0x000000000f087348 */ /* 0x000fea0003c00000 */
[----:B------:R0:W1:Y:S02]  /*16ed0*/  SHFL.IDX P6, R14, R13, R12, R11 ;  /* 0x0000000c0d0e7389 */ /* 0x00006400000c000b */
[----:B01----:R-:W-:Y:S01]  /*16ee0*/  ENDCOLLECTIVE ;  /* 0x000000000000791b */ /* 0x003fe20003800000 */
.L_x_2340:
        /* <DEDUP_REMOVED lines=19> */
.L_x_2341:
[----:B------:R-:W-:Y:S01]  /*17020*/  MOV R13, R17 ;  /* 0x00000011000d7202 */ /* 0x000fe20000000f00 */
[----:B------:R-:W-:-:S07]  /*17030*/  IMAD.MOV.U32 R18, RZ, RZ, R14 ;  /* 0x000000ffff127224 */ /* 0x000fce00078e000e */
[----:B------:R-:W-:Y:S05]  /*17040*/  WARPSYNC.COLLECTIVE R15, `(.L_x_2342) ;  /* 0x000000000f087348 */ /* 0x000fea0003c00000 */
[----:B------:R0:W1:Y:S02]  /*17050*/  SHFL.IDX P6, R14, R13, R12, R11 ;  /* 0x0000000c0d0e7389 */ /* 0x00006400000c000b */
[----:B01----:R-:W-:Y:S01]  /*17060*/  ENDCOLLECTIVE ;  /* 0x000000000000791b */ /* 0x003fe20003800000 */
.L_x_2342:
[----:B------:R-:W-:Y:S05]  /*17070*/  BRA `(.L_x_2343) ;  /* 0xffffffcc00587947 */ /* 0x000fea000383ffff */
.L_x_2270:
[----:B0-----:R0:W1:Y:S02]  /*17080*/  SYNCS.PHASECHK.TRANS64.TRYWAIT P0, [R0+URZ+0x38860], R3 ;  /* 0x03886003000075a7 */ /* 0x001064000800017f */
[----:B-1----:R-:W-:Y:S05]  /*17090*/  @!P0 NANOSLEEP.SYNCS 0x989680 ;  /* 0x009896800000895d */ /* 0x002fea0003900000 */
[----:B------:R-:W1:Y:S02]  /*170a0*/  @!P0 SYNCS.PHASECHK.TRANS64 P0, [R0+URZ+0x38860], R3 ;  /* 0x03886003000085a7 */ /* 0x000e64000800007f */
[----:B-1----:R-:W-:Y:S05]  /*170b0*/  @!P0 BRA `(.L_x_2270) ;  /* 0xfffffffc00f08947 */ /* 0x002fea000383ffff */
[----:B------:R-:W-:Y:S05]  /*170c0*/  BRA `(.L_x_2344) ;  /* 0xffffffd000607947 */ /* 0x000fea000383ffff */
.L_x_2271:
[----:B------:R-:W-:Y:S01]  /*170d0*/  BSSY B0, `(.L_x_2345) ;  /* 0x0000008000007945 */ /* 0x000fe20003800000 */
[----:B------:R-:W-:Y:S01]  /*170e0*/  IMAD.MOV.U32 R13, RZ, RZ, R18 ;  /* 0x000000ffff0d7224 */ /* 0x000fe200078e0012 */
[----:B------:R-:W-:Y:S01]  /*170f0*/  MOV R15, 0xffffffff ;  /* 0xffffffff000f7802 */ /* 0x000fe20000000f00 */
[----:B------:R-:W-:Y:S02]  /*17100*/  IMAD.MOV.U32 R12, RZ, RZ, RZ ;  /* 0x000000ffff0c7224 */ /* 0x000fe400078e00ff */
[----:B------:R-:W-:-:S07]  /*17110*/  IMAD.MOV.U32 R11, RZ, RZ, 0x181f ;  /* 0x0000181fff0b7424 */ /* 0x000fce00078e00ff */
[----:B0-----:R-:W-:Y:S05]  /*17120*/  WARPSYNC.COLLECTIVE R15, `(.L_x_2346) ;  /* 0x000000000f087348 */ /* 0x001fea0003c00000 */
[----:B------:R1:W2:Y:S02]  /*17130*/  SHFL.IDX P6, R14, R13, R12, R11 ;  /* 0x0000000c0d0e7389 */ /* 0x0002a400000c000b */
[----:B012---:R-:W-:Y:S01]  /*17140*/  ENDCOLLECTIVE ;  /* 0x000000000000791b */ /* 0x007fe20003800000 */
.L_x_2346:
[----:B------:R-:W-:Y:S05]  /*17150*/  BSYNC B0 ;  /* 0x0000000000007941 */ /* 0x000fea0003800000 */
.L_x_2345:
        /* <DEDUP_REMOVED lines=9> */
.L_x_2347:
        /* <DEDUP_REMOVED lines=8> */
[----:B------:R-:W-:Y:S01]  /*17270*/  IMAD.MOV.U32 R13, RZ, RZ, R18 ;  /* 0x000000ffff0d7224 */ /* 0x000fe200078e0012 */
[----:B------:R-:W-:Y:S01]  /*17280*/  MOV R12, 0x1 ;  /* 0x00000001000c7802 */ /* 0x000fe20000000f00 */
        /* <DEDUP_REMOVED lines=16> */
.L_x_2348:
[----:B------:R-:W-:Y:S02]  /*17390*/  IMAD.MOV.U32 R13, RZ, RZ, R17 ;  /* 0x000000ffff0d7224 */ /* 0x000fe400078e0011 */
[----:B------:R-:W-:-:S07]  /*173a0*/  IMAD.MOV.U32 R6, RZ, RZ, R14 ;  /* 0x000000ffff067224 */ /* 0x000fce00078e000e */
[----:B------:R-:W-:Y:S05]  /*173b0*/  WARPSYNC.COLLECTIVE R15, `(.L_x_2349) ;  /* 0x000000000f087348 */ /* 0x000fea0003c00000 */
[----:B------:R0:W1:Y:S02]  /*173c0*/  SHFL.IDX P6, R14, R13, R12, R11 ;  /* 0x0000000c0d0e7389 */ /* 0x00006400000c000b */
[----:B01----:R-:W-:Y:S01]  /*173d0*/  ENDCOLLECTIVE ;  /* 0x000000000000791b */ /* 0x003fe20003800000 */
.L_x_2349:
        /* <DEDUP_REMOVED lines=20> */
.L_x_2350:
[----:B------:R-:W-:Y:S01]  /*17520*/  MOV R13, R17 ;  /* 0x00000011000d7202 */ /* 0x000fe20000000f00 */
[----:B------:R-:W-:-:S07]  /*17530*/  IMAD.MOV.U32 R6, RZ, RZ, R14 ;  /* 0x000000ffff067224 */ /* 0x000fce00078e000e */
[----:B------:R-:W-:Y:S05]  /*17540*/  WARPSYNC.COLLECTIVE R15, `(.L_x_2351) ;  /* 0x000000000f087348 */ /* 0x000fea0003c00000 */
[----:B------:R0:W1:Y:S02]  /*17550*/  SHFL.IDX P6, R14, R13, R12, R11 ;  /* 0x0000000c0d0e7389 */ /* 0x00006400000c000b */
[----:B01----:R-:W-:Y:S01]  /*17560*/  ENDCOLLECTIVE ;  /* 0x000000000000791b */ /* 0x003fe20003800000 */
.L_x_2351:
[----:B------:R-:W-:Y:S01]  /*17570*/  ULDC.64 UR4, c[0x0][0x208] ;  /* 0x0000820000047ab9 */ /* 0x000fe20000000a00 */
[----:B------:R-:W-:Y:S02]  /*17580*/  IMAD.MOV.U32 R3, RZ, RZ, R6 ;  /* 0x000000ffff037224 */ /* 0x000fe400078e0006 */
        /* <DEDUP_REMOVED lines=18> */
.L_x_2352:
[----:B------:R-:W-:Y:S02]  /*176b0*/  IMAD.MOV.U32 R13, RZ, RZ, R17 ;  /* 0x000000ffff0d7224 */ /* 0x000fe400078e0011 */
[----:B------:R-:W-:-:S07]  /*176c0*/  IMAD.MOV.U32 R6, RZ, RZ, R14 ;  /* 0x000000ffff067224 */ /* 0x000fce00078e000e */
[----:B------:R-:W-:Y:S05]  /*176d0*/  WARPSYNC.COLLECTIVE R15, `(.L_x_2353) ;  /* 0x000000000f087348 */ /* 0x000fea0003c00000 */
[----:B------:R0:W1:Y:S02]  /*176e0*/  SHFL.IDX P6, R14, R13, R12, R11 ;  /* 0x0000000c0d0e7389 */ /* 0x00006400000c000b */
[----:B01----:R-:W-:Y:S01]  /*176f0*/  ENDCOLLECTIVE ;  /* 0x000000000000791b */ /* 0x003fe20003800000 */
.L_x_2353:
        /* <DEDUP_REMOVED lines=19> */
.L_x_2354:
[----:B------:R-:W-:Y:S01]  /*17830*/  MOV R13, R17 ;  /* 0x00000011000d7202 */ /* 0x000fe20000000f00 */
[----:B------:R-:W-:-:S07]  /*17840*/  IMAD.MOV.U32 R18, RZ, RZ, R14 ;  /* 0x000000ffff127224 */ /* 0x000fce00078e000e */
[----:B------:R-:W-:Y:S05]  /*17850*/  WARPSYNC.COLLECTIVE R15, `(.L_x_2355) ;  /* 0x000000000f087348 */ /* 0x000fea0003c00000 */
[----:B------:R0:W1:Y:S02]  /*17860*/  SHFL.IDX P6, R14, R13, R12, R11 ;  /* 0x0000000c0d0e7389 */ /* 0x00006400000c000b */
[----:B01----:R-:W-:Y:S01]  /*17870*/  ENDCOLLECTIVE ;  /* 0x000000000000791b */ /* 0x003fe20003800000 */
.L_x_2355:
[----:B------:R-:W-:Y:S05]  /*17880*/  BRA `(.L_x_2356) ;  /* 0xffffffcc006c7947 */ /* 0x000fea000383ffff */
.L_x_2274:
[----:B0-----:R0:W1:Y:S02]  /*17890*/  SYNCS.PHASECHK.TRANS64.TRYWAIT P0, [R7+URZ+0x38820], R6 ;  /* 0x03882006070075a7 */ /* 0x001064000800017f */
[----:B-1----:R-:W-:Y:S05]  /*178a0*/  @!P0 NANOSLEEP.SYNCS 0x989680 ;  /* 0x009896800000895d */ /* 0x002fea0003900000 */
[----:B------:R-:W1:Y:S02]  /*178b0*/  @!P0 SYNCS.PHASECHK.TRANS64 P0, [R7+URZ+0x38820], R6 ;  /* 0x03882006070085a7 */ /* 0x000e64000800007f */
[----:B-1----:R-:W-:Y:S05]  /*178c0*/  @!P0 BRA `(.L_x_2274) ;  /* 0xfffffffc00f08947 */ /* 0x002fea000383ffff */
[----:B------:R-:W-:Y:S05]  /*178d0*/  BRA `(.L_x_2357) ;  /* 0xffffffcc00f47947 */ /* 0x000fea000383ffff */
.L_x_2275:
[----:B------:R-:W1:Y:S01]  /*178e0*/  S2R R3, SR_TID.X ;  /* 0x0000000000037919 */ /* 0x000e620000002100 */
[----:B------:R-:W-:Y:S01]  /*178f0*/  BSSY B0, `(.L_x_2358) ;  /* 0x000000a000007945 */ /* 0x000fe20003800000 */
[----:B------:R-:W-:Y:S01]  /*17900*/  IMAD.MOV.U32 R12, RZ, RZ, RZ ;  /* 0x000000ffff0c7224 */ /* 0x000fe200078e00ff */
[----:B------:R-:W-:Y:S01]  /*17910*/  MOV R11, 0x1f ;  /* 0x0000001f000b7802 */ /* 0x000fe20000000f00 */
[----:B------:R-:W-:Y:S01]  /*17920*/  IMAD.MOV.U32 R15, RZ, RZ, -0x1 ;  /* 0xffffffffff0f7424 */ /* 0x000fe200078e00ff */
[----:B-1----:R-:W-:-:S04]  /*17930*/  SHF.R.U32.HI R3, RZ, 0x5, R3 ;  /* 0x00000005ff037819 */ /* 0x002fc80000011603 */
[----:B------:R-:W-:-:S05]  /*17940*/  LOP3.LUT R3, R3, 0x3, RZ, 0xc0, !PT ;  /* 0x0000000303037812 */ /* 0x000fca00078ec0ff */
[----:B------:R-:W-:-:S07]  /*17950*/  IMAD.MOV.U32 R13, RZ, RZ, R3 ;  /* 0x000000ffff0d7224 */ /* 0x000fce00078e0003 */
[----:B0----5:R-:W-:Y:S05]  /*17960*/  WARPSYNC.COLLECTIVE R15, `(.L_x_2359) ;  /* 0x000000000f087348 */ /* 0x021fea0003c00000 */
[----:B------:R1:W2:Y:S02]  /*17970*/  SHFL.IDX P6, R14, R13, R12, R11 ;  /* 0x0000000c0d0e7389 */ /* 0x0002a400000c000b */
[----:B012--5:R-:W-:Y:S01]  /*17980*/  ENDCOLLECTIVE ;  /* 0x000000000000791b */ /* 0x027fe20003800000 */
.L_x_2359:
[----:B------:R-:W-:Y:S05]  /*17990*/  BSYNC B0 ;  /* 0x0000000000007941 */ /* 0x000fea0003800000 */
.L_x_2358:
[----:B------:R-:W-:Y:S05]  /*179a0*/  BRA `(.L_x_2360) ;  /* 0xffffffcc00d87947 */ /* 0x000fea000383ffff */
.L_x_2276:
[----:B------:R-:W-:Y:S01]  /*179b0*/  BSSY B0, `(.L_x_2361) ;  /* 0x0000006000007945 */ /* 0x000fe20003800000 */
[----:B------:R-:W-:-:S07]  /*179c0*/  IMAD.MOV.U32 R15, RZ, RZ, -0x1 ;  /* 0xffffffffff0f7424 */ /* 0x000fce00078e00ff */
[----:B01---5:R-:W-:Y:S05]  /*179d0*/  WARPSYNC.COLLECTIVE R15, `(.L_x_2362) ;  /* 0x000000000f0c7348 */ /* 0x023fea0003c00000 */
[----:B------:R-:W-:Y:S02]  /*179e0*/  ELECT P6, UR62, PT ;  /* 0x00000000003e782f */ /* 0x000fe400038c0000 */
[----:B------:R-:W-:Y:S01]  /*179f0*/  MOV R14, UR62 ;  /* 0x0000003e000e7c02 */ /* 0x000fe20008000f00 */
[----:B01---5:R-:W-:Y:S10]  /*17a00*/  ENDCOLLECTIVE ;  /* 0x000000000000791b */ /* 0x023ff40003800000 */
.L_x_2362:
[----:B------:R-:W-:Y:S05]  /*17a10*/  BSYNC B0 ;  /* 0x0000000000007941 */ /* 0x000fea0003800000 */
.L_x_2361:
[----:B------:R-:W-:Y:S05]  /*17a20*/  BRA `(.L_x_2363) ;  /* 0xffffffcc00cc7947 */ /* 0x000fea000383ffff */
.L_x_2278:
[----:B-1----:R1:W2:Y:S02]  /*17a30*/  SYNCS.PHASECHK.TRANS64.TRYWAIT P1, [R5+URZ+0x38840], R4 ;  /* 0x03884004050075a7 */ /* 0x0022a4000802017f */
[----:B--2---:R-:W-:Y:S05]  /*17a40*/  @!P1 NANOSLEEP.SYNCS 0x989680 ;  /* 0x009896800000995d */ /* 0x004fea0003900000 */
[----:B------:R-:W2:Y:S02]  /*17a50*/  @!P1 SYNCS.PHASECHK.TRANS64 P1, [R5+URZ+0x38840], R4 ;  /* 0x03884004050095a7 */ /* 0x000ea4000802007f */
[----:B--2---:R-:W-:Y:S05]  /*17a60*/  @!P1 BRA `(.L_x_2278) ;  /* 0xfffffffc00f09947 */ /* 0x004fea000383ffff */
[----:B------:R-:W-:Y:S05]  /*17a70*/  BRA `(.L_x_2364) ;  /* 0xffffffcc00f47947 */ /* 0x000fea000383ffff */
.L_x_2280:
[----:B--2---:R2:W3:Y:S02]  /*17a80*/  SYNCS.PHASECHK.TRANS64.TRYWAIT P1, [R3+URZ+0x38840], R0 ;  /* 0x03884000030075a7 */ /* 0x0044e4000802017f */
[----:B---3--:R-:W-:Y:S05]  /*17a90*/  @!P1 NANOSLEEP.SYNCS 0x989680 ;  /* 0x009896800000995d */ /* 0x008fea0003900000 */
[----:B------:R-:W3:Y:S02]  /*17aa0*/  @!P1 SYNCS.PHASECHK.TRANS64 P1, [R3+URZ+0x38840], R0 ;  /* 0x03884000030095a7 */ /* 0x000ee4000802007f */
[----:B---3--:R-:W-:Y:S05]  /*17ab0*/  @!P1 BRA `(.L_x_2280) ;  /* 0xfffffffc00f09947 */ /* 0x008fea000383ffff */
[----:B------:R-:W-:Y:S05]  /*17ac0*/  BRA `(.L_x_2365) ;  /* 0xffffffd000007947 */ /* 0x000fea000383ffff */
.L_x_2282:
[----:B---3--:R3:W4:Y:S02]  /*17ad0*/  SYNCS.PHASECHK.TRANS64.TRYWAIT P1, [R5+URZ+0x38860], R4 ;  /* 0x03886004050075a7 */ /* 0x008724000802017f */
[----:B----4-:R-:W-:Y:S05]  /*17ae0*/  @!P1 NANOSLEEP.SYNCS 0x989680 ;  /* 0x009896800000995d */ /* 0x010fea0003900000 */
[----:B------:R-:W4:Y:S02]  /*17af0*/  @!P1 SYNCS.PHASECHK.TRANS64 P1, [R5+URZ+0x38860], R4 ;  /* 0x03886004050095a7 */ /* 0x000f24000802007f */
[----:B----4-:R-:W-:Y:S05]  /*17b00*/  @!P1 BRA `(.L_x_2282) ;  /* 0xfffffffc00f09947 */ /* 0x010fea000383ffff */
[----:B------:R-:W-:Y:S05]  /*17b10*/  BRA `(.L_x_2366) ;  /* 0xffffffcc00fc7947 */ /* 0x000fea000383ffff */
.L_x_2367:
        /* <DEDUP_REMOVED lines=14> */
.L_x_3277:


//--------------------- .text._ZN7cutlass13device_kernelIN5flash11enable_sm90INS1_16FlashAttnFwdSm90INS1_25CollectiveMainloopFwdSm90ILi2EN4cute5tupleIJNS5_1CILi1EEES8_S8_EEENS6_IJNS7_ILi128EEENS7_ILi80EEENS7_ILi256EEEEEELi256ENS_6half_tEfNS_4arch4Sm90ELb1ELb0ELb0ELb1ELb1ELb0ELb0ELb1ELb1ELb1ELb1ELb0EEENS1_21CollectiveEpilogueFwdINS6_IJSA_SC_SB_EEES9_SE_SG_Li256ELb1ELb1ELb1ELb0EEENS1_36VarlenDynamicPersistentTileSchedulerILi128ELi80ELi256ELi128ELb1ELb1ELb1ELb1ELb1ELb1EEEEEEEEEvNT_6ParamsE --------------------------
	.section	.text._ZN7cutlass13device_kernelIN5flash11enable_sm90INS1_16FlashAttnFwdSm90INS1_25CollectiveMainloopFwdSm90ILi2EN4cute5tupleIJNS5_1CILi1EEES8_S8_EEENS6_IJNS7_ILi128EEENS7_ILi80EEENS7_ILi256EEEEEELi256ENS_6half_tEfNS_4arch4Sm90ELb1ELb0ELb0ELb1ELb1ELb0ELb0ELb1ELb1ELb1ELb1ELb0EEENS1_21CollectiveEpilogueFwdINS6_IJSA_SC_SB_EEES9_SE_SG_Li256ELb1ELb1ELb1ELb0EEENS1_36VarlenDynamicPersistentTileSchedulerILi128ELi80ELi256ELi128ELb1ELb1ELb1ELb1ELb1ELb1EEEEEEEEEvNT_6ParamsE,"ax",@progbits
	.align	128
.text._ZN7cutlass13device_kernelIN5flash11enable_sm90INS1_16FlashAttnFwdSm90INS1_25CollectiveMainloopFwdSm90ILi2EN4cute5tupleIJNS5_1CILi1EEES8_S8_EEENS6_IJNS7_ILi128EEENS7_ILi80EEENS7_ILi256EEEEEELi256ENS_6half_tEfNS_4arch4Sm90ELb1ELb0ELb0ELb1ELb1ELb0ELb0ELb1ELb1ELb1ELb1ELb0EEENS1_21CollectiveEpilogueFwdINS6_IJSA_SC_SB_EEES9_SE_SG_Li256ELb1ELb1ELb1ELb0EEENS1_36VarlenDynamicPersistentTileSchedulerILi128ELi80ELi256ELi128ELb1ELb1ELb1ELb1ELb1ELb1EEEEEEEEEvNT_6ParamsE:
        .type           _ZN7cutlass13device_kernelIN5flash11enable_sm90INS1_16FlashAttnFwdSm90INS1_25CollectiveMainloopFwdSm90ILi2EN4cute5tupleIJNS5_1CILi1EEES8_S8_EEENS6_IJNS7_ILi128EEENS7_ILi80EEENS7_ILi256EEEEEELi256ENS_6half_tEfNS_4arch4Sm90ELb1ELb0ELb0ELb1ELb1ELb0ELb0ELb1ELb1ELb1ELb1ELb0EEENS1_21CollectiveEpilogueFwdINS6_IJSA_SC_SB_EEES9_SE_SG_Li256ELb1ELb1ELb1ELb0EEENS1_36VarlenDynamicPersistentTileSchedulerILi128ELi80ELi256ELi128ELb1ELb1ELb1ELb1ELb1ELb1EEEEEEEEEvNT_6ParamsE,@function
        .size           _ZN7cutlass13device_kernelIN5flash11enable_sm90INS1_16FlashAttnFwdSm90INS1_25CollectiveMainloopFwdSm90ILi2EN4cute5tupleIJNS5_1CILi1EEES8_S8_EEENS6_IJNS7_ILi128EEENS7_ILi80EEENS7_ILi256EEEEEELi256ENS_6half_tEfNS_4arch4Sm90ELb1ELb0ELb0ELb1ELb1ELb0ELb0ELb1ELb1ELb1ELb1ELb0EEENS1_21CollectiveEpilogueFwdINS6_IJSA_SC_SB_EEES9_SE_SG_Li256ELb1ELb1ELb1ELb0EEENS1_36VarlenDynamicPersistentTileSchedulerILi128ELi80ELi256ELi128ELb1ELb1ELb1ELb1ELb1ELb1EEEEEEEEEvNT_6ParamsE,(.L_x_3278 - _ZN7cutlass13device_kernelIN5flash11enable_sm90INS1_16FlashAttnFwdSm90INS1_25CollectiveMainloopFwdSm90ILi2EN4cute5tupleIJNS5_1CILi1EEES8_S8_EEENS6_IJNS7_ILi128EEENS7_ILi80EEENS7_ILi256EEEEEELi256ENS_6half_tEfNS_4arch4Sm90ELb1ELb0ELb0ELb1ELb1ELb0ELb0ELb1ELb1ELb1ELb1ELb0EEENS1_21CollectiveEpilogueFwdINS6_IJSA_SC_SB_EEES9_SE_SG_Li256ELb1ELb1ELb1ELb0EEENS1_36VarlenDynamicPersistentTileSchedulerILi128ELi80ELi256ELi128ELb1ELb1ELb1ELb1ELb1ELb1EEEEEEEEEvNT_6ParamsE)
        .other          _ZN7cutlass13device_kernelIN5flash11enable_sm90INS1_16FlashAttnFwdSm90INS1_25CollectiveMainloopFwdSm90ILi2EN4cute5tupleIJNS5_1CILi1EEES8_S8_EEENS6_IJNS7_ILi128EEENS7_ILi80EEENS7_ILi256EEEEEELi256ENS_6half_tEfNS_4arch4Sm90ELb1ELb0ELb0ELb1ELb1ELb0ELb0ELb1ELb1ELb1ELb1ELb0EEENS1_21CollectiveEpilogueFwdINS6_IJSA_SC_SB_EEES9_SE_SG_Li256ELb1ELb1ELb1ELb0EEENS1_36VarlenDynamicPersistentTileSchedulerILi128ELi80ELi256ELi128ELb1ELb1ELb1ELb1ELb1ELb1EEEEEEEEEvNT_6ParamsE,@"STO_CUDA_ENTRY STV_DEFAULT"
_ZN7cutlass13device_kernelIN5flash11enable_sm90INS1_16FlashAttnFwdSm90INS1_25CollectiveMainloopFwdSm90ILi2EN4cute5tupleIJNS5_1CILi1EEES8_S8_EEENS6_IJNS7_ILi128EEENS7_ILi80EEENS7_ILi256EEEEEELi256ENS_6half_tEfNS_4arch4Sm90ELb1ELb0ELb0ELb1ELb1ELb0ELb0ELb1ELb1ELb1ELb1ELb0EEENS1_21CollectiveEpilogueFwdINS6_IJSA_SC_SB_EEES9_SE_SG_Li256ELb1ELb1ELb1ELb0EEENS1_36VarlenDynamicPersistentTileSchedulerILi128ELi80ELi256ELi128ELb1ELb1ELb1ELb1ELb1ELb1EEEEEEEEEvNT_6ParamsE:
        /* <DEDUP_REMOVED lines=45> */
.L_x_2368:
        /* <DEDUP_REMOVED lines=22> */
.L_x_2369:
        /* <DEDUP_REMOVED lines=18> */
.L_x_2370:
        /* <DEDUP_REMOVED lines=22> */
.L_x_2371:
        /* <DEDUP_REMOVED lines=23> */
.L_x_2372:
        /* <DEDUP_REMOVED lines=10> */
.L_x_2374:
        /* <DEDUP_REMOVED lines=45> */
[----:B------:R-:W-:Y:S02]  /*0b90*/  LOP3.LUT R9, R9, 0x7ffffffc, RZ, 0xc0, !PT ;  /* 0x7ffffffc09097812 */ /* 0x000fe400078ec0ff */
[----:B------:R-:W-:Y:S02]  /*0ba0*/  LEA.HI R11, R7, R10, RZ, 0x3 ;  /* 0x0000000a070b7211 */ /* 0x000fe400078f18ff */
[----:B------:R-:W-:Y:S01]  /*0bb0*/  LEA.HI R2, R2, R3, RZ, 0x1 ;  /* 0x0000000302027211 */ /* 0x000fe200078f08ff */
[----:B------:R-:W-:Y:S01]  /*0bc0*/  IMAD.IADD R9, R13, 0x1, -R9 ;  /* 0x000000010d097824 */ /* 0x000fe200078e0a09 */
[----:B------:R-:W-:-:S02]  /*0bd0*/  LOP3.LUT R7, R0, 0x1ffffffe, RZ, 0xc0, !PT ;  /* 0x1ffffffe00077812 */ /* 0x000fc400078ec0ff */
[----:B------:R-:W-:Y:S01]  /*0be0*/  LOP3.LUT R11, R11, 0xfffffff8, RZ, 0xc0, !PT ;  /* 0xfffffff80b0b7812 */ /* 0x000fe200078ec0ff */
[----:B------:R-:W-:Y:S01]  /*0bf0*/  IMAD.SHL.U32 R23, R9, 0x2, RZ ;  /* 0x0000000209177824 */ /* 0x000fe200078e00ff */
[----:B------:R-:W-:Y:S01]  /*0c00*/  LEA.HI R8, R8, R13, RZ, 0x5 ;  /* 0x0000000d08087211 */ /* 0x000fe200078f28ff */
[----:B------:R-:W-:Y:S01]  /*0c10*/  IMAD.IADD R7, R4, 0x1, -R7 ;  /* 0x0000000104077824 */ /* 0x000fe200078e0a07 */
[----:B------:R-:W-:Y:S01]  /*0c20*/  LOP3.LUT R2, R2, 0x3fffffe, RZ, 0xc0, !PT ;  /* 0x03fffffe02027812 */ /* 0x000fe200078ec0ff */
[----:B------:R-:W-:Y:S01]  /*0c30*/  IMAD.IADD R11, R10, 0x1, -R11 ;  /* 0x000000010a0b7824 */ /* 0x000fe200078e0a0b */
[----:B------:R-:W-:Y:S01]  /*0c40*/  LEA.HI R0, R12, R12, RZ, 0x1 ;  /* 0x0000000c0c007211 */ /* 0x000fe200078f08ff */
[----:B------:R-:W-:Y:S01]  /*0c50*/  VIADD R24, R23, 0x8 ;  /* 0x0000000817187836 */ /* 0x000fe20000000000 */
[----:B------:R-:W-:Y:S01]  /*0c60*/  SHF.R.S32.HI R8, RZ, 0x5, R8 ;  /* 0x00000005ff087819 */ /* 0x000fe20000011408 */
[----:B------:R-:W-:Y:S01]  /*0c70*/  IMAD.IADD R2, R3, 0x1, -R2 ;  /* 0x0000000103027824 */ /* 0x000fe200078e0a02 */
[----:B------:R-:W-:Y:S01]  /*0c80*/  LOP3.LUT R3, R0, 0x1ffffffe, RZ, 0xc0, !PT ;  /* 0x1ffffffe00037812 */ /* 0x000fe200078ec0ff */
[----:B------:R-:W-:Y:S01]  /*0c90*/  IMAD R0, R7, 0x8, R6 ;  /* 0x0000000807007824 */ /* 0x000fe200078e0206 */
[----:B------:R-:W-:Y:S01]  /*0ca0*/  SHF.R.S32.HI R25, RZ, 0x1f, R24 ;  /* 0x0000001fff197819 */ /* 0x000fe20000011418 */
[----:B------:R-:W-:-:S02]  /*0cb0*/  VIADD R22, R23, 0x10 ;  /* 0x0000001017167836 */ /* 0x000fc40000000000 */
[C---:B------:R-:W-:Y:S01]  /*0cc0*/  VIADD R21, R23.reuse, 0x18 ;  /* 0x0000001817157836 */ /* 0x040fe20000000000 */
[----:B------:R0:W-:Y:S01]  /*0cd0*/  STL [R1+0x3c], R0 ;  /* 0x00003c0001007387 */ /* 0x0001e20000100800 */
[----:B------:R-:W-:Y:S01]  /*0ce0*/  IMAD R11, R8, 0x10, R11 ;  /* 0x00000010080b7824 */ /* 0x000fe200078e020b */
[----:B------:R-:W-:Y:S01]  /*0cf0*/  SHF.R.S32.HI R24, RZ, 0x1f, R22 ;  /* 0x0000001fff187819 */ /* 0x000fe20000011416 */
[C---:B------:R-:W-:Y:S01]  /*0d00*/  VIADD R20, R23.reuse, 0x20 ;  /* 0x0000002017147836 */ /* 0x040fe20000000000 */
[----:B------:R-:W-:Y:S01]  /*0d10*/  SHF.R.S32.HI R22, RZ, 0x1f, R21 ;  /* 0x0000001fff167819 */ /* 0x000fe20000011415 */
[C---:B------:R-:W-:Y:S02]  /*0d20*/  VIADD R19, R23.reuse, 0x28 ;  /* 0x0000002817137836 */ /* 0x040fe40000000000 */
[C---:B------:R-:W-:Y:S01]  /*0d30*/  VIADD R18, R23.reuse, 0x30 ;  /* 0x0000003017127836 */ /* 0x040fe20000000000 */
[----:B------:R-:W-:Y:S01]  /*0d40*/  SHF.R.S32.HI R21, RZ, 0x1f, R20 ;  /* 0x0000001fff157819 */ /* 0x000fe20000011414 */
[C---:B------:R-:W-:Y:S01]  /*0d50*/  VIADD R17, R23.reuse, 0x38 ;  /* 0x0000003817117836 */ /* 0x040fe20000000000 */
[----:B------:R-:W-:Y:S01]  /*0d60*/  SHF.R.S32.HI R20, RZ, 0x1f, R19 ;  /* 0x0000001fff147819 */ /* 0x000fe20000011413 */
[----:B0-----:R-:W-:Y:S01]  /*0d70*/  IMAD R0, R2, 0x40, R11 ;  /* 0x0000004002007824 */ /* 0x001fe200078e020b */
[----:B------:R-:W-:Y:S01]  /*0d80*/  SHF.R.S32.HI R19, RZ, 0x1f, R18 ;  /* 0x0000001fff137819 */ /* 0x000fe20000011412 */
[C---:B------:R-:W-:Y:S01]  /*0d90*/  VIADD R16, R23.reuse, 0x40 ;  /* 0x0000004017107836 */ /* 0x040fe20000000000 */
[----:B------:R-:W-:Y:S01]  /*0da0*/  SHF.R.S32.HI R18, RZ, 0x1f, R17 ;  /* 0x0000001fff127819 */ /* 0x000fe20000011411 */
[----:B------:R-:W-:Y:S01]  /*0db0*/  IMAD.U32 R2, RZ, RZ, UR8 ;  /* 0x00000008ff027e24 */ /* 0x000fe2000f8e00ff */
[----:B------:R-:W-:Y:S01]  /*0dc0*/  STL [R1+0x38], R0 ;  /* 0x0000380001007387 */ /* 0x000fe20000100800 */
[C---:B------:R-:W-:Y:S01]  /*0dd0*/  VIADD R15, R23.reuse, 0x48 ;  /* 0x00000048170f7836 */ /* 0x040fe20000000000 */
[----:B------:R-:W-:Y:S01]  /*0de0*/  SHF.R.S32.HI R17, RZ, 0x1f, R16 ;  /* 0x0000001fff117819 */ /* 0x000fe20000011410 */
[C---:B------:R-:W-:Y:S01]  /*0df0*/  VIADD R14, R23.reuse, 0x50 ;  /* 0x00000050170e7836 */ /* 0x040fe20000000000 */
[----:B------:R0:W-:Y:S01]  /*0e00*/  STL [R1+0x40], R2 ;  /* 0x0000400201007387 */ /* 0x0001e20000100800 */
[----:B------:R-:W-:Y:S01]  /*0e10*/  IMAD.IADD R3, R12, 0x1, -R3 ;  /* 0x000000010c037824 */ /* 0x000fe200078e0a03 */
[----:B------:R-:W-:Y:S01]  /*0e20*/  SHF.R.S32.HI R16, RZ, 0x1f, R15 ;  /* 0x0000001fff107819 */ /* 0x000fe2000001140f */
[C---:B------:R-:W-:Y:S01]  /*0e30*/  VIADD R13, R23.reuse, 0x58 ;  /* 0x00000058170d7836 */ /* 0x040fe20000000000 */
[----:B------:R-:W-:Y:S01]  /*0e40*/  SHF.R.S32.HI R15, RZ, 0x1f, R14 ;  /* 0x0000001fff0f7819 */ /* 0x000fe2000001140e */
[----:B------:R-:W-:-:S02]  /*0e50*/  VIADD R12, R23, 0x60 ;  /* 0x00000060170c7836 */ /* 0x000fc40000000000 */
[C---:B------:R-:W-:Y:S01]  /*0e60*/  VIADD R11, R23.reuse, 0x68 ;  /* 0x00000068170b7836 */ /* 0x040fe20000000000 */
[----:B------:R-:W-:Y:S01]  /*0e70*/  SHF.R.S32.HI R14, RZ, 0x1f, R13 ;  /* 0x0000001fff0e7819 */ /* 0x000fe2000001140d */
[C---:B------:R-:W-:Y:S01]  /*0e80*/  VIADD R10, R23.reuse, 0x70 ;  /* 0x00000070170a7836 */ /* 0x040fe20000000000 */
[----:B------:R-:W-:Y:S01]  /*0e90*/  SHF.R.S32.HI R13, RZ, 0x1f, R12 ;  /* 0x0000001fff0d7819 */ /* 0x000fe2000001140c */
[----:B0-----:R-:W-:Y:S01]  /*0ea0*/  IMAD.U32 R2, RZ, RZ, UR4 ;  /* 0x00000004ff027e24 */ /* 0x001fe2000f8e00ff */
        /* <DEDUP_REMOVED lines=17> */
[----:B------:R-:W-:-:S02]  /*0fc0*/  VIADD R225, R23, 0xb8 ;  /* 0x000000b817e17836 */ /* 0x000fc40000000000 */
        /* <DEDUP_REMOVED lines=9> */
[----:B------:R-:W-:Y:S01]  /*1060*/  SHF.R.S32.HI R2, RZ, 0x1f, R223 ;  /* 0x0000001fff027819 */ /* 0x000fe200000114df */
[----:B------:R-:W-:-:S07]  /*1070*/  IMAD.U32 R18, RZ, RZ, UR4 ;  /* 0x00000004ff127e24 */ /* 0x000fce000f8e00ff */
.L_x_2438:
[----:B------:R-:W-:Y:S01]  /*1080*/  ULDC.64 UR8, c[0x0][0xc88] ;  /* 0x0003220000087ab9 */ /* 0x000fe20000000a00 */
[----:B------:R-:W-:Y:S01]  /*1090*/  ULDC.64 UR10, c[0x0][0xa18] ;  /* 0x00028600000a7ab9 */ /* 0x000fe20000000a00 */
[----:B------:R-:W-:Y:S02]  /*10a0*/  UIMAD.WIDE UR8, UR7, 0x4, UR8 ;  /* 0x00000004070878a5 */ /* 0x000fe4000f8e0208 */
[----:B------:R-:W-:Y:S01]  /*10b0*/  UISETP.NE.U32.AND UP1, UPT, UR10, URZ, UPT ;  /* 0x0000003f0a00728c */ /* 0x000fe2000bf25070 */
[----:B------:R-:W-:-:S03]  /*10c0*/  ULDC UR7, c[0x0][0x424] ;  /* 0x0001090000077ab9 */ /* 0x000fc60000000800 */
[----:B0123--:R-:W-:Y:S02]  /*10d0*/  IMAD.U32 R2, RZ, RZ, UR8 ;  /* 0x00000008ff027e24 */ /* 0x00ffe4000f8e00ff */
[----:B------:R-:W-:Y:S01]  /*10e0*/  IMAD.U32 R3, RZ, RZ, UR9 ;  /* 0x00000009ff037e24 */ /* 0x000fe2000f8e00ff */
        /* <DEDUP_REMOVED lines=9> */
[----:B------:R-:W-:Y:S01]  /*1180*/  IMAD.U32 R220, RZ, RZ, UR4 ;  /* 0x00000004ffdc7e24 */ /* 0x000fe2000f8e00ff */
[----:B------:R-:W-:-:S04]  /*1190*/  @UP0 ULEA UR8, UP2, UR4, UR8, 0x2 ;  /* 0x0000000804080291 */ /* 0x000fc8000f84103f */
[----:B------:R-:W-:Y:S02]  /*11a0*/  @UP0 ULEA.HI.X UR9, UR4, UR9, UR12, 0x2, UP2 ;  /* 0x0000000904090291 */ /* 0x000fe400090f140c */
[----:B------:R-:W-:Y:S01]  /*11b0*/  IMAD.U32 R6, RZ, RZ, UR12 ;  /* 0x0000000cff067e24 */ /* 0x000fe2000f8e00ff */
[----:B------:R-:W-:Y:S01]  /*11c0*/  @UP1 ULEA UR10, UP0, UR4, UR10, 0x2 ;  /* 0x0000000a040a1291 */ /* 0x000fe2000f80103f */
[----:B------:R-:W-:-:S03]  /*11d0*/  IMAD.U32 R2, RZ, RZ, UR8 ;  /* 0x00000008ff027e24 */ /* 0x000fc6000f8e00ff */
[----:B------:R-:W-:Y:S01]  /*11e0*/  @UP1 ULEA.HI.X UR11, UR4, UR11, UR12, 0x2, UP0 ;  /* 0x0000000b040b1291 */ /* 0x000fe200080f140c */
[----:B------:R-:W-:Y:S01]  /*11f0*/  IMAD.U32 R3, RZ, RZ, UR9 ;  /* 0x00000009ff037e24 */ /* 0x000fe2000f8e00ff */
[----:B------:R-:W-:Y:S01]  /*1200*/  ULDC.64 UR8, c[0x0][0x418] ;  /* 0x0001060000087ab9 */ /* 0x000fe20000000a00 */
[----:B------:R-:W-:Y:S01]  /*1210*/  IMAD.U32 R4, RZ, RZ, UR10 ;  /* 0x0000000aff047e24 */ /* 0x000fe2000f8e00ff */
[----:B------:R0:W-:Y:S02]  /*1220*/  STL [R1+0x2c], R6 ;  /* 0x00002c0601007387 */ /* 0x0001e40000100800 */
[----:B------:R-:W-:Y:S02]  /*1230*/  IMAD.U32 R5, RZ, RZ, UR11 ;  /* 0x0000000bff057e24 */ /* 0x000fe4000f8e00ff */
[----:B------:R-:W2:Y:S01]  /*1240*/  @P0 LDG.E R2, desc[UR38][R2.64] ;  /* 0x0000002602020981 */ /* 0x000ea2000c1e1900 */
[----:B------:R-:W-:Y:S01]  /*1250*/  UISETP.NE.U32.AND UP0, UPT, UR8, URZ, UPT ;  /* 0x0000003f0800728c */ /* 0x000fe2000bf05070 */
[----:B------:R-:W-:-:S02]  /*1260*/  ULDC.64 UR10, c[0x0][0xa20] ;  /* 0x00028800000a7ab9 */ /* 0x000fc40000000a00 */
[----:B------:R-:W3:Y:S01]  /*1270*/  @P2 LDG.E R4, desc[UR38][R4.64] ;  /* 0x0000002604042981 */ /* 0x000ee2000c1e1900 */
[----:B------:R-:W-:Y:S01]  /*1280*/  UISETP.NE.AND.EX UP0, UPT, UR9, URZ, UPT, UP0 ;  /* 0x0000003f0900728c */ /* 0x000fe2000bf05300 */
[----:B------:R-:W-:Y:S01]  /*1290*/  ISETP.NE.U32.AND P1, PT, RZ, UR10, PT ;  /* 0x0000000aff007c0c */ /* 0x000fe2000bf25070 */
[----:B------:R-:W-:Y:S01]  /*12a0*/  ULDC UR8, c[0x0][0x2f0] ;  /* 0x0000bc0000087ab9 */ /* 0x000fe20000000800 */
[----:B------:R-:W-:Y:S02]  /*12b0*/  ULOP3.LUT UR9, UR5, 0xffff, URZ, 0xc0, !UPT ;  /* 0x0000ffff05097892 */ /* 0x000fe4000f8ec03f */
[----:B------:R-:W-:Y:S01]  /*12c0*/  USEL UR7, UR7, 0x1, UP0 ;  /* 0x0000000107077887 */ /* 0x000fe20008000000 */
[----:B------:R-:W-:Y:S01]  /*12d0*/  ISETP.NE.AND.EX P1, PT, RZ, UR11, PT, P1 ;  /* 0x0000000bff007c0c */ /* 0x000fe2000bf25310 */
[----:B------:R-:W-:Y:S02]  /*12e0*/  UMOV UR4, URZ ;  /* 0x0000003f00047c82 */ /* 0x000fe40008000000 */
[----:B------:R-:W-:Y:S01]  /*12f0*/  UIMAD UR7, UR7, UR8, URZ ;  /* 0x00000008070772a4 */ /* 0x000fe2000f8e023f */
[----:B------:R-:W-:Y:S01]  /*1300*/  IMAD.U32 R222, RZ, RZ, UR9 ;  /* 0x00000009ffde7e24 */ /* 0x000fe2000f8e00ff */
[----:B--2---:R-:W-:-:S02]  /*1310*/  @P0 R2UR UR4, R2 ;  /* 0x00000000020402ca */ /* 0x004fc400000e0000 */
[----:B---3--:R-:W-:-:S13]  /*1320*/  @P2 R2UR UR8, R4 ;  /* 0x00000000040822ca */ /* 0x008fda00000e0000 */
[----:B------:R-:W-:Y:S01]  /*1330*/  IMAD.U32 R22, RZ, RZ, UR8 ;  /* 0x00000008ff167e24 */ /* 0x000fe2000f8e00ff */
[----:B0---45:R-:W-:Y:S06]  /*1340*/  @P2 BRA `(.L_x_2375) ;  /* 0x0000000000442947 */ /* 0x031fec0003800000 */
[----:B------:R-:W-:Y:S02]  /*1350*/  ULDC.64 UR8, c[0x0][0xa00] ;  /* 0x0002800000087ab9 */ /* 0x000fe40000000a00 */
[----:B------:R-:W-:Y:S01]  /*1360*/  ISETP.NE.U32.AND P0, PT, RZ, UR8, PT ;  /* 0x00000008ff007c0c */ /* 0x000fe2000bf05070 */
[----:B------:R-:W-:Y:S02]  /*1370*/  ULDC UR8, c[0x0][0x288] ;  /* 0x0000a20000087ab9 */ /* 0x000fe40000000800 */
[----:B------:R-:W-:Y:S01]  /*1380*/  IMAD.U32 R22, RZ, RZ, UR8 ;  /* 0x00000008ff167e24 */ /* 0x000fe2000f8e00ff */
[----:B------:R-:W-:-:S13]  /*1390*/  ISETP.NE.AND.EX P0, PT, RZ, UR9, PT, P0 ;  /* 0x00000009ff007c0c */ /* 0x000fda000bf05300 */
[----:B------:R-:W-:Y:S05]  /*13a0*/  @!P0 BRA `(.L_x_2375) ;  /* 0x00000000002c8947 */ /* 0x000fea0003800000 */
[----:B------:R-:W-:Y:S01]  /*13b0*/  R2UR UR12, R220 ;  /* 0x00000000dc0c72ca */ /* 0x000fe200000e0000 */
[----:B------:R-:W-:-:S12]  /*13c0*/  ULDC.64 UR8, c[0x0][0xa00] ;  /* 0x0002800000087ab9 */ /* 0x000fd80000000a00 */
[----:B------:R-:W-:-:S06]  /*13d0*/  UIMAD.WIDE UR8, UR12, 0x4, UR8 ;  /* 0x000000040c0878a5 */ /* 0x000fcc000f8e0208 */
[----:B------:R-:W-:Y:S02]  /*13e0*/  IMAD.U32 R2, RZ, RZ, UR8 ;  /* 0x00000008ff027e24 */ /* 0x000fe4000f8e00ff */
[----:B------:R-:W-:-:S05]  /*13f0*/  IMAD.U32 R3, RZ, RZ, UR9 ;  /* 0x00000009ff037e24 */ /* 0x000fca000f8e00ff */
[----:B------:R-:W2:Y:S04]  /*1400*/  LDG.E R4, desc[UR38][R2.64] ;  /* 0x0000002602047981 */ /* 0x000ea8000c1e1900 */
[----:B------:R-:W3:Y:S01]  /*1410*/  LDG.E R0, desc[UR38][R2.64+0x4] ;  /* 0x0000042602007981 */ /* 0x000ee2000c1e1900 */
[----:B--2---:R-:W-:Y:S02]  /*1420*/  R2UR UR8, R4 ;  /* 0x00000000040872ca */ /* 0x004fe400000e0000 */
[----:B---3--:R-:W-:-:S13]  /*1430*/  R2UR UR9, R0 ;  /* 0x00000000000972ca */ /* 0x008fda00000e0000 */
[----:B------:R-:W-:-:S06]  /*1440*/  UIADD3 UR8, -UR8, UR9, URZ ;  /* 0x0000000908087290 */ /* 0x000fcc000fffe13f */
[----:B------:R-:W-:-:S07]  /*1450*/  IMAD.U32 R22, RZ, RZ, UR8 ;  /* 0x00000008ff167e24 */ /* 0x000fce000f8e00ff */
.L_x_2375:
[----:B------:R-:W-:Y:S05]  /*1460*/  @!P1 BRA `(.L_x_2376) ;  /* 0x0000000000249947 */ /* 0x000fea0003800000 */
[----:B------:R-:W-:Y:S02]  /*1470*/  R2UR UR8, R220 ;  /* 0x00000000dc0872ca */ /* 0x000fe400000e0000 */
[----:B------:R-:W-:-:S11]  /*1480*/  R2UR UR9, R6 ;  /* 0x00000000060972ca */ /* 0x000fd600000e0000 */
[----:B------:R-:W-:-:S04]  /*1490*/  ULEA UR7, UP0, UR8, UR10, 0x2 ;  /* 0x0000000a08077291 */ /* 0x000fc8000f80103f */
[----:B------:R-:W-:Y:S02]  /*14a0*/  ULEA.HI.X UR8, UR8, UR11, UR9, 0x2, UP0 ;  /* 0x0000000b08087291 */ /* 0x000fe400080f1409 */
[----:B------:R-:W-:-:S04]  /*14b0*/  IMAD.U32 R2, RZ, RZ, UR7 ;  /* 0x00000007ff027e24 */ /* 0x000fc8000f8e00ff */
[----:B------:R-:W-:-:S05]  /*14c0*/  IMAD.U32 R3, RZ, RZ, UR8 ;  /* 0x00000008ff037e24 */ /* 0x000fca000f8e00ff */
[----:B------:R-:W2:Y:S02]  /*14d0*/  LDG.E R2, desc[UR38][R2.64] ;  /* 0x0000002602027981 */ /* 0x000ea4000c1e1900 */
[----:B--2---:R-:W-:Y:S01]  /*14e0*/  R2UR UR7, R2 ;  /* 0x00000000020772ca */ /* 0x004fe200000e0000 */
[----:B------:R-:W-:-:S14]  /*14f0*/  BRA `(.L_x_2377) ;  /* 0x0000000000387947 */ /* 0x000fdc0003800000 */
.L_x_2376:
[----:B------:R-:W-:Y:S02]  /*1500*/  ULDC.64 UR8, c[0x0][0xa08] ;  /* 0x0002820000087ab9 */ /* 0x000fe40000000a00 */
[----:B------:R-:W-:-:S04]  /*1510*/  ISETP.NE.U32.AND P0, PT, RZ, UR8, PT ;  /* 0x00000008ff007c0c */ /* 0x000fc8000bf05070 */
        /* <DEDUP_REMOVED lines=12> */
.L_x_2377:
[----:B------:R-:W-:Y:S01]  /*15e0*/  ULDC UR8, c[0x0][0x448] ;  /* 0x0001120000087ab9 */ /* 0x000fe20000000800 */
[----:B------:R-:W-:Y:S01]  /*15f0*/  R2UR UR9, R22 ;  /* 0x00000000160972ca */ /* 0x000fe200000e0000 */
[----:B------:R-:W-:Y:S02]  /*1600*/  UISETP.NE.AND UP0, UPT, UR8, 0x1, UPT ;  /* 0x000000010800788c */ /* 0x000fe4000bf05270 */
[----:B------:R-:W-:Y:S02]  /*1610*/  USHF.L.U32 UR6, UR6, 0x7, URZ ;  /* 0x0000000706067899 */ /* 0x000fe4000800063f */
[----:B------:R-:W-:Y:S02]  /*1620*/  UIADD3 UR10, -UR4, UR7, URZ ;  /* 0x00000007040a7290 */ /* 0x000fe4000fffe13f */
[----:B------:R-:W-:Y:S02]  /*1630*/  UP2UR UR4, UPR, URZ, 0x1 ;  /* 0x000000013f047883 */ /* 0x000fe40008000000 */
[----:B------:R-:W-:-:S02]  /*1640*/  UIADD3 UR8, UR6, 0x7f, URZ ;  /* 0x0000007f06087890 */ /* 0x000fc4000fffe03f */
[----:B------:R-:W-:Y:S01]  /*1650*/  IMAD.U32 R215, RZ, RZ, UR6 ;  /* 0x00000006ffd77e24 */ /* 0x000fe2000f8e00ff */
[----:B------:R-:W-:Y:S01]  /*1660*/  @UP0 ULDC UR6, c[0x0][0x44c] ;  /* 0x0001130000060ab9 */ /* 0x000fe20000000800 */
[----:B------:R-:W-:Y:S01]  /*1670*/  IMAD.U32 R213, RZ, RZ, UR4 ;  /* 0x00000004ffd57e24 */ /* 0x000fe2000f8e00ff */
[----:B------:R-:W-:Y:S01]  /*1680*/  UIMAD.WIDE.U32 UR6, UR8, UR6, URZ ;  /* 0x00000006080672a5 */ /* 0x000fe2000f8e003f */
[----:B------:R-:W-:Y:S01]  /*1690*/  IMAD.U32 R212, RZ, RZ, UR10 ;  /* 0x0000000affd47e24 */ /* 0x000fe2000f8e00ff */
[----:B------:R-:W-:Y:S02]  /*16a0*/  UIADD3 UR4, UR10, 0x50, -UR9 ;  /* 0x000000500a047890 */ /* 0x000fe4000fffe809 */
[----:B------:R-:W-:Y:S01]  /*16b0*/  UIADD3 UR6, UR10, 0x4f, URZ ;  /* 0x0000004f0a067890 */ /* 0x000fe2000fffe03f */
[----:B------:R-:W-:Y:S02]  /*16c0*/  @UP0 ULDC UR9, c[0x0][0x450] ;  /* 0x0001140000090ab9 */ /* 0x000fe40000000800 */
[----:B------:R-:W-:-:S02]  /*16d0*/  @UP0 USHF.R.U32.HI UR8, URZ, UR9, UR7 ;  /* 0x000000093f080299 */ /* 0x000fc40008011607 */
[----:B------:R-:W-:Y:S02]  /*16e0*/  UIMAD.WIDE UR6, UR6, 0x66666667, URZ ;  /* 0x66666667060678a5 */ /* 0x000fe4000f8e023f */
[----:B------:R-:W-:Y:S02]  /*16f0*/  UIADD3 UR8, UR4, UR8, URZ ;  /* 0x0000000804087290 */ /* 0x000fe4000fffe03f */
[----:B------:R-:W-:Y:S02]  /*1700*/  USHF.R.U32.HI UR4, URZ, 0x1f, UR7 ;  /* 0x0000001f3f047899 */ /* 0x000fe40008011607 */
[----:B------:R-:W-:Y:S02]  /*1710*/  UIMAD.WIDE UR8, UR8, 0x66666667, URZ ;  /* 0x66666667080878a5 */ /* 0x000fe4000f8e023f */
[----:B------:R-:W-:Y:S02]  /*1720*/  ULEA.HI.SX32 UR7, UR7, UR4, 0x1b ;  /* 0x0000000407077291 */ /* 0x000fe4000f8fda3f */
[----:B------:R-:W-:-:S02]  /*1730*/  USHF.R.U32.HI UR6, URZ, 0x1f, UR9 ;  /* 0x0000001f3f067899 */ /* 0x000fc40008011609 */
[----:B------:R-:W-:Y:S02]  /*1740*/  ULOP3.LUT UR4, UR5, 0xff000000, URZ, 0xc0, !UPT ;  /* 0xff00000005047892 */ /* 0x000fe4000f8ec03f */
[----:B------:R-:W-:Y:S02]  /*1750*/  ULEA.HI.SX32 UR6, UR9, UR6, 0x1b ;  /* 0x0000000609067291 */ /* 0x000fe4000f8fda3f */
[----:B------:R-:W-:Y:S02]  /*1760*/  ULOP3.LUT UR5, UR5, 0xff0000, URZ, 0xc0, !UPT ;  /* 0x00ff000005057892 */ /* 0x000fe4000f8ec03f */
[----:B------:R-:W-:Y:S02]  /*1770*/  UISETP.LT.AND UP0, UPT, UR7, UR6, UPT ;  /* 0x000000060700728c */ /* 0x000fe4000bf01270 */
[----:B------:R-:W-:Y:S02]  /*1780*/  USHF.R.U32.HI UR4, URZ, 0x8, UR4 ;  /* 0x000000083f047899 */ /* 0x000fe40008011604 */
[----:B------:R-:W-:-:S02]  /*1790*/  USEL UR9, UR7, UR6, UP0 ;  /* 0x0000000607097287 */ /* 0x000fc40008000000 */
[----:B------:R-:W-:Y:S02]  /*17a0*/  ULEA.HI UR5, UR5, UR4, URZ, 0x10 ;  /* 0x0000000405057291 */ /* 0x000fe4000f8f803f */
[----:B------:R-:W-:Y:S02]  /*17b0*/  UISETP.GE.AND UP0, UPT, UR9, 0x1, UPT ;  /* 0x000000010900788c */ /* 0x000fe4000bf06270 */
[----:B------:R-:W-:Y:S02]  /*17c0*/  ULOP3.LUT UR6, UR5, 0xff, URZ, 0xc0, !UPT ;  /* 0x000000ff05067892 */ /* 0x000fe4000f8ec03f */
[----:B------:R-:W-:Y:S02]  /*17d0*/  USHF.R.U32.HI UR5, URZ, 0x10, UR5 ;  /* 0x000000103f057899 */ /* 0x000fe40008011605 */
[----:B------:R-:W-:Y:S01]  /*17e0*/  PLOP3.LUT P0, PT, PT, PT, UP0, 0x80, 0x0 ;  /* 0x000000000000781c */ /* 0x000fe20003f0f008 */
[----:B------:R-:W-:Y:S01]  /*17f0*/  UMOV UR4, URZ ;  /* 0x0000003f00047c82 */ /* 0x000fe20008000000 */
[----:B------:R-:W-:-:S02]  /*1800*/  IMAD.U32 R221, RZ, RZ, UR6 ;  /* 0x00000006ffdd7e24 */ /* 0x000fc4000f8e00ff */
[----:B------:R-:W-:-:S09]  /*1810*/  IMAD.U32 R217, RZ, RZ, UR5 ;  /* 0x00000005ffd97e24 */ /* 0x000fd2000f8e00ff */
[----:B------:R-:W-:Y:S05]  /*1820*/  @!P0 BRA `(.L_x_2378) ;  /* 0x0000000000948947 */ /* 0x000fea0003800000 */
        /* <DEDUP_REMOVED lines=37> */
.L_x_2378:
[----:B------:R-:W-:Y:S01]  /*1a80*/  R2UR UR5, R221 ;  /* 0x00000000dd0572ca */ /* 0x000fe200000e0000 */
[----:B------:R-:W-:Y:S01]  /*1a90*/  IMAD.U32 R0, RZ, RZ, UR9 ;  /* 0x00000009ff007e24 */ /* 0x000fe2000f8e00ff */
[----:B------:R-:W-:Y:S01]  /*1aa0*/  PLOP3.LUT P0, PT, PT, PT, PT, 0x80, 0x0 ;  /* 0x000000000000781c */ /* 0x000fe20003f0f070 */
[----:B------:R-:W-:Y:S01]  /*1ab0*/  IMAD.U32 R3, RZ, RZ, UR4 ;  /* 0x00000004ff037e24 */ /* 0x000fe2000f8e00ff */
[----:B------:R-:W-:Y:S01]  /*1ac0*/  CS2R R150, SRZ ;  /* 0x0000000000967805 */ /* 0x000fe2000001ff00 */
[----:B------:R-:W-:Y:S01]  /*1ad0*/  IMAD.MOV.U32 R2, RZ, RZ, RZ ;  /* 0x000000ffff027224 */ /* 0x000fe200078e00ff */
        /* <DEDUP_REMOVED lines=15> */
[----:B------:R-:W-:Y:S02]  /*1bd0*/  CS2R R124, SRZ ;  /* 0x00000000007c7805 */ /* 0x000fe4000001ff00 */
[----:B------:R-:W-:-:S02]  /*1be0*/  CS2R R122, SRZ ;  /* 0x00000000007a7805 */ /* 0x000fc4000001ff00 */
[----:B------:R-:W-:Y:S01]  /*1bf0*/  R2UR UR60, R0 ;  /* 0x00000000003c72ca */ /* 0x000fe200000e0000 */
[----:B------:R-:W-:Y:S01]  /*1c00*/  IMAD.MOV.U32 R0, RZ, RZ, RZ ;  /* 0x000000ffff007224 */ /* 0x000fe200078e00ff */
        /* <DEDUP_REMOVED lines=56> */
[----:B------:R-:W-:Y:S02]  /*1f90*/  UIADD3 UR6, UR7, 0x14400, URZ ;  /* 0x0001440007067890 */ /* 0x000fe4000fffe03f */
[----:B------:R-:W-:Y:S02]  /*1fa0*/  IMAD.U32 R17, RZ, RZ, UR7 ;  /* 0x00000007ff117e24 */ /* 0x000fe4000f8e00ff */
[----:B0-----:R-:W-:Y:S01]  /*1fb0*/  VIADD R0, R0, 0xffffff80 ;  /* 0xffffff8000007836 */ /* 0x001fe20000000000 */
[----:B------:R-:W-:-:S04]  /*1fc0*/  ULOP3.LUT UP0, URZ, UR6, 0x9f, URZ, 0xc0, !UPT ;  /* 0x0000009f063f7892 */ /* 0x000fc8000f80c03f */
[----:B------:R-:W-:Y:S02]  /*1fd0*/  SHF.R.S32.HI R3, RZ, 0x1f, R0 ;  /* 0x0000001fff037819 */ /* 0x000fe40000011400 */
        /* <DEDUP_REMOVED lines=28> */
.L_x_2380:
[----:B------:R-:W2:Y:S04]  /*21a0*/  LDL R19, [R1+0x30] ;  /* 0x0000300001137983 */ /* 0x000ea80000100800 */
[----:B------:R-:W3:Y:S01]  /*21b0*/  LDL R2, [R1+0x40] ;  /* 0x0000400001027983 */ /* 0x000ee20000100800 */
[----:B------:R-:W-:Y:S02]  /*21c0*/  R2UR UR6, R17 ;  /* 0x00000000110672ca */ /* 0x000fe400000e0000 */
        /* <DEDUP_REMOVED lines=11> */
.L_x_2529:
[----:B------:R-:W-:Y:S05]  /*2280*/  @!P0 BRA `(.L_x_2382) ;  /* 0x0000000000048947 */ /* 0x000fea0003800000 */
[----:B------:R-:W-:Y:S01]  /*2290*/  BPT.TRAP 0x1 ;  /* 0x000000040000795c */ /* 0x000fe20000300000 */
.L_x_2382:
[----:B------:R-:W-:Y:S01]  /*22a0*/  R2UR UR5, R18 ;  /* 0x00000000120572ca */ /* 0x000fe200000e0000 */
[----:B0-----:R-:W-:Y:S01]  /*22b0*/  IMAD.U32 R0, RZ, RZ, UR36 ;  /* 0x00000024ff007e24 */ /* 0x001fe2000f8e00ff */
[----:B------:R-:W-:-:S11]  /*22c0*/  R2UR UR4, R17 ;  /* 0x00000000110472ca */ /* 0x000fd600000e0000 */
[----:B------:R-:W-:Y:S02]  /*22d0*/  IMAD.U32 R3, RZ, RZ, UR5 ;  /* 0x00000005ff037e24 */ /* 0x000fe4000f8e00ff */
[----:B------:R-:W-:-:S03]  /*22e0*/  LEA R0, R0, UR4, 0x3 ;  /* 0x0000000400007c11 */ /* 0x000fc6000f8e18ff */
[----:B------:R-:W-:-:S04]  /*22f0*/  SHF.L.U32 R3, R3, 0x1f, RZ ;  /* 0x0000001f03037819 */ /* 0x000fc800000006ff */
[----:B------:R0:W1:Y:S01]  /*2300*/  SYNCS.PHASECHK.TRANS64.TRYWAIT P1, [R0+URZ+0x38830], R3 ;  /* 0x03883003000075a7 */ /* 0x000062000802017f */
[----:B------:R-:W-:Y:S05]  /*2310*/  @!P0 BRA `(.L_x_2383) ;  /* 0x0000000000048947 */ /* 0x000fea0003800000 */
[----:B------:R-:W-:Y:S01]  /*2320*/  BPT.TRAP 0x1 ;  /* 0x000000040000795c */ /* 0x000fe20000300000 */
.L_x_2383:
[----:B-1----:R-:W-:Y:S05]  /*2330*/  @P1 BRA `(.L_x_2384) ;  /* 0x0000000000081947 */ /* 0x002fea0003800000 */
[----:B------:R-:W1:Y:S02]  /*2340*/  SYNCS.PHASECHK.TRANS64.TRYWAIT P1, [R0+URZ+0x38830], R3 ;  /* 0x03883003000075a7 */ /* 0x000e64000802017f */
[----:B-1----:R-:W-:Y:S05]  /*2350*/  @!P1 BRA `(.L_x_2385) ;  /* 0x00000178002c9947 */ /* 0x002fea0003800000 */
.L_x_2384:
        /* <DEDUP_REMOVED lines=23> */
[----:B01----:R-:W-:Y:S01]  /*24d0*/  MOV R3, UR38 ;  /* 0x0000002600037c02 */ /* 0x003fe20008000f00 */
[----:B------:R-:W-:Y:S01]  /*24e0*/  UMOV UR43, 0x40000040 ;  /* 0x40000040002b7882 */ /* 0x000fe20000000000 */
[----:B------:R-:W-:Y:S01]  /*24f0*/  UMOV UR47, 0x40000040 ;  /* 0x40000040002f7882 */ /* 0x000fe20000000000 */
[----:B------:R-:W-:Y:S01]  /*2500*/  ULOP3.LUT UR6, UR4, 0x10000, URZ, 0xfc, !UPT ;  /* 0x0001000004067892 */ /* 0x000fe2000f8efc3f */
[----:B------:R-:W-:Y:S01]  /*2510*/  MOV R4, UR36 ;  /* 0x0000002400047c02 */ /* 0x000fe20008000f00 */
[----:B------:R-:W-:Y:S01]  /*2520*/  UMOV UR51, 0x40000040 ;  /* 0x4000004000337882 */ /* 0x000fe20000000000 */
[----:B------:R-:W-:Y:S01]  /*2530*/  UMOV UR55, 0x40000040 ;  /* 0x4000004000377882 */ /* 0x000fe20000000000 */
[----:B------:R-:W-:-:S02]  /*2540*/  UIMAD UR4, UR36, 0xa00, UR6 ;  /* 0x00000a00240478a4 */ /* 0x000fc4000f8e0206 */
[----:B------:R-:W-:Y:S01]  /*2550*/  IMAD.U32 R20, RZ, RZ, UR6 ;  /* 0x00000006ff147e24 */ /* 0x000fe2000f8e00ff */
[----:B------:R-:W-:Y:S01]  /*2560*/  UMOV UR37, 0x40000040 ;  /* 0x4000004000257882 */ /* 0x000fe20000000000 */
[----:B------:R-:W-:Y:S01]  /*2570*/  UIADD3 UR10, UR4, 0x80, URZ ;  /* 0x00000080040a7890 */ /* 0x000fe2000fffe03f */
[----:B------:R-:W-:Y:S01]  /*2580*/  IMAD.U32 R7, RZ, RZ, UR37 ;  /* 0x00000025ff077e24 */ /* 0x000fe2000f8e00ff */
[----:B------:R-:W-:Y:S02]  /*2590*/  UIADD3 UR14, UR4, 0x100, URZ ;  /* 0x00000100040e7890 */ /* 0x000fe4000fffe03f */
[----:B------:R-:W-:Y:S01]  /*25a0*/  UMOV UR18, UR4 ;  /* 0x0000000400127c82 */ /* 0x000fe20008000000 */
[----:B------:R-:W-:Y:S01]  /*25b0*/  UIADD3 UR6, UR4, 0x200, URZ ;  /* 0x0000020004067890 */ /* 0x000fe2000fffe03f */
[----:B------:R-:W-:Y:S01]  /*25c0*/  HGMMA.64x16x16.F32 R56, gdesc[UR16], RZ, !UPT, gsb0 ;  /* 0x00200000103879f0 */ /* 0x000fe2000c0008ff */
[----:B------:R-:W-:Y:S01]  /*25d0*/  UIADD3 UR7, UR4, 0x2, URZ ;  /* 0x0000000204077890 */ /* 0x000fe2000fffe03f */
[----:B------:R-:W-:Y:S01]  /*25e0*/  UMOV UR19, 0x40000040 ;  /* 0x4000004000137882 */ /* 0x000fe20000000000 */
[----:B------:R-:W-:-:S02]  /*25f0*/  UIADD3 UR22, UR4, 0x384, URZ ;  /* 0x0000038404167890 */ /* 0x000fc4000fffe03f */
[----:B------:R-:W-:-:S03]  /*2600*/  UIADD3 UR26, UR4, 0x386, URZ ;  /* 0x00000386041a7890 */ /* 0x000fc6000fffe03f */
[----:B------:R-:W-:Y:S01]  /*2610*/  UMOV UR18, UR7 ;  /* 0x0000000700127c82 */ /* 0x000fe20008000000 */
        /* <DEDUP_REMOVED lines=8> */
[----:B------:R-:W-:Y:S01]  /*26a0*/  UIADD3 UR58, UR4, 0x806, URZ ;  /* 0x00000806043a7890 */ /* 0x000fe2000fffe03f */
        /* <DEDUP_REMOVED lines=22> */
[----:B------:R-:W-:Y:S02]  /*2810*/  UMOV UR17, 0x40000040 ;  /* 0x4000004000117882 */ /* 0x000fe40000000000 */
[----:B------:R-:W-:Y:S01]  /*2820*/  UMOV UR13, UR17 ;  /* 0x00000011000d7c82 */ /* 0x000fe20008000000 */
[----:B------:R-:W-:-:S03]  /*2830*/  IMAD.U32 R13, RZ, RZ, UR17 ;  /* 0x00000011ff0d7e24 */ /* 0x000fc6000f8e00ff */
[----:B------:R-:W-:Y:S01]  /*2840*/  UMOV UR16, UR6 ;  /* 0x0000000600107c82 */ /* 0x000fe20008000000 */
[----:B------:R-:W-:Y:S01]  /*2850*/  UIADD3 UR6, UR4, 0x202, URZ ;  /* 0x0000020204067890 */ /* 0x000fe2000fffe03f */
[----:B------:R-:W-:Y:S01]  /*2860*/  IMAD.U32 R12, RZ, RZ, UR16 ;  /* 0x00000010ff0c7e24 */ /* 0x000fe2000f8e00ff */
[----:B------:R-:W-:Y:S01]  /*2870*/  UMOV UR12, UR16 ;  /* 0x00000010000c7c82 */ /* 0x000fe20008000000 */
        /* <DEDUP_REMOVED lines=180> */
[----:B------:R-:W-:Y:S02]  /*33c0*/  UMOV UR15, UR37 ;  /* 0x00000025000f7c82 */ /* 0x000fe40008000000 */
        /* <DEDUP_REMOVED lines=253> */
[----:B------:R-:W-:Y:S02]  /*43a0*/  UIADD3 UR6, UR5, 0xc06, URZ ;  /* 0x00000c0605067890 */ /* 0x000fe4000fffe03f */
[----:B------:R-:W-:-:S05]  /*43b0*/  UIADD3 UR5, UR4, 0x786, URZ ;  /* 0x0000078604057890 */ /* 0x000fca000fffe03f */
[----:B------:R-:W-:Y:S01]  /*43c0*/  UMOV UR36, UR6 ;  /* 0x0000000600247c82 */ /* 0x000fe20008000000 */
[----:B------:R-:W-:Y:S01]  /*43d0*/  UIADD3 UR6, UR4, 0x906, URZ ;  /* 0x0000090604067890 */ /* 0x000fe2000fffe03f */
[----:B------:R-:W-:Y:S01]  /*43e0*/  IMAD.U32 R6, RZ, RZ, UR36 ;  /* 0x00000024ff067e24 */ /* 0x000fe2000f8e00ff */
[----:B------:R-:W-:Y:S01]  /*43f0*/  UMOV UR38, UR5 ;  /* 0x0000000500267c82 */ /* 0x000fe20008000000 */
[----:B------:R-:W-:Y:S01]  /*4400*/  UMOV UR56, UR36 ;  /* 0x0000002400387c82 */ /* 0x000fe20008000000 */
[----:B------:R-:W-:Y:S01]  /*4410*/  UIADD3 UR5, UR4, 0x886, URZ ;  /* 0x0000088604057890 */ /* 0x000fe2000fffe03f */
[----:B------:R-:W-:Y:S02]  /*4420*/  UMOV UR14, UR36 ;  /* 0x00000024000e7c82 */ /* 0x000fe40008000000 */
[----:B------:R-:W-:Y:S01]  /*4430*/  UMOV UR4, UR14 ;  /* 0x0000000e00047c82 */ /* 0x000fe20008000000 */
[----:B------:R-:W-:Y:S02]  /*4440*/  WARPGROUP.DEPBAR.LE gsb0, 0x0 ;  /* 0x00008000000079c5 */ /* 0x000fe40000010000 */
[----:B------:R-:W-:-:S06]  /*4450*/  WARPGROUP.ARRIVE ;  /* 0x00000000000079c5 */ /* 0x000fcc0000000000 */
[----:B------:R-:W-:Y:S03]  /*4460*/  HGMMA.64x16x16.F32 R24, gdesc[UR52], R24, gsb0 ;  /* 0x00200000341879f0 */ /* 0x000fe60008000818 */
[----:B------:R-:W-:Y:S02]  /*4470*/  WARPGROUP.DEPBAR.LE gsb0, 0x0 ;  /* 0x00008000000079c5 */ /* 0x000fe40000010000 */
[----:B------:R-:W-:-:S06]  /*4480*/  WARPGROUP.ARRIVE ;  /* 0x00000000000079c5 */ /* 0x000fcc0000000000 */
[----:B------:R-:W-:Y:S01]  /*4490*/  HGMMA.64x16x16.F32 R56, gdesc[UR36], R56, gsb0 ;  /* 0x00200000243879f0 */ /* 0x000fe20008000838 */
[----:B------:R-:W-:Y:S02]  /*44a0*/  R2UR UR39, R2 ;  /* 0x00000000022772ca */ /* 0x000fe400000e0000 */
        /* <DEDUP_REMOVED lines=26> */
.L_x_2386:
[----:B------:R-:W-:Y:S02]  /*4650*/  R2UR UR4, R213 ;  /* 0x00000000d50472ca */ /* 0x000fe400000e0000 */
[----:B------:R-:W-:Y:S02]  /*4660*/  CS2R R150, SRZ ;  /* 0x0000000000967805 */ /* 0x000fe4000001ff00 */
[----:B------:R-:W-:Y:S02]  /*4670*/  R2UR UR7, R215 ;  /* 0x00000000d70772ca */ /* 0x000fe400000e0000 */
[----:B------:R-:W-:Y:S02]  /*4680*/  CS2R R148, SRZ ;  /* 0x0000000000947805 */ /* 0x000fe4000001ff00 */
[----:B------:R-:W-:Y:S02]  /*4690*/  R2UR UR15, R212 ;  /* 0x00000000d40f72ca */ /* 0x000fe400000e0000 */
[----:B------:R-:W-:-:S02]  /*46a0*/  CS2R R146, SRZ ;  /* 0x0000000000927805 */ /* 0x000fc4000001ff00 */
[----:B------:R-:W-:Y:S02]  /*46b0*/  R2UR UR18, R22 ;  /* 0x00000000161272ca */ /* 0x000fe400000e0000 */
[----:B------:R-:W-:Y:S02]  /*46c0*/  CS2R R144, SRZ ;  /* 0x0000000000907805 */ /* 0x000fe4000001ff00 */
[----:B------:R-:W-:Y:S02]  /*46d0*/  R2UR UR14, R214 ;  /* 0x00000000d60e72ca */ /* 0x000fe400000e0000 */
[----:B------:R-:W-:Y:S02]  /*46e0*/  CS2R R142, SRZ ;  /* 0x00000000008e7805 */ /* 0x000fe4000001ff00 */
[----:B------:R-:W-:Y:S02]  /*46f0*/  CS2R R140, SRZ ;  /* 0x00000000008c7805 */ /* 0x000fe4000001ff00 */
[----:B------:R-:W-:-:S02]  /*4700*/  CS2R R138, SRZ ;  /* 0x00000000008a7805 */ /* 0x000fc4000001ff00 */
[----:B------:R-:W-:Y:S01]  /*4710*/  CS2R R136, SRZ ;  /* 0x0000000000887805 */ /* 0x000fe2000001ff00 */
[----:B------:R-:W-:Y:S01]  /*4720*/  UISETP.NE.AND UP0, UPT, UR4, URZ, UPT ;  /* 0x0000003f0400728c */ /* 0x000fe2000bf05270 */
[----:B------:R-:W-:Y:S01]  /*4730*/  CS2R R134, SRZ ;  /* 0x0000000000867805 */ /* 0x000fe2000001ff00 */
[----:B------:R-:W-:Y:S01]  /*4740*/  VIADD R2, R216, UR7 ;  /* 0x00000007d8027c36 */ /* 0x000fe20008000000 */
[----:B------:R-:W-:Y:S01]  /*4750*/  UMOV UR10, UR7 ;  /* 0x00000007000a7c82 */ /* 0x000fe20008000000 */
[----:B------:R-:W-:Y:S01]  /*4760*/  UIMAD UR5, UR60, -0x50, UR15 ;  /* 0xffffffb03c0578a4 */ /* 0x000fe2000f8e020f */
[----:B------:R-:W-:Y:S02]  /*4770*/  CS2R R132, SRZ ;  /* 0x0000000000847805 */ /* 0x000fe4000001ff00 */
[----:B------:R-:W-:Y:S01]  /*4780*/  PLOP3.LUT P1, PT, PT, PT, UP0, 0x80, 0x0 ;  /* 0x000000000000781c */ /* 0x000fe20003f2f008 */
[----:B------:R-:W-:Y:S01]  /*4790*/  IMAD.U32 R19, RZ, RZ, UR18 ;  /* 0x00000012ff137e24 */ /* 0x000fe2000f8e00ff */
[----:B------:R-:W-:-:S02]  /*47a0*/  PLOP3.LUT P2, PT, PT, PT, UP0, 0x80, 0x0 ;  /* 0x000000000000781c */ /* 0x000fc40003f4f008 */
[----:B------:R-:W-:Y:S01]  /*47b0*/  CS2R R130, SRZ ;  /* 0x0000000000827805 */ /* 0x000fe2000001ff00 */
[----:B------:R-:W-:Y:S01]  /*47c0*/  IMAD.U32 R64, RZ, RZ, UR5 ;  /* 0x00000005ff407e24 */ /* 0x000fe2000f8e00ff */
[----:B------:R-:W-:Y:S01]  /*47d0*/  @UP0 ULDC UR4, c[0x0][0x44c] ;  /* 0x0001130000040ab9 */ /* 0x000fe20000000800 */
[----:B------:R-:W-:Y:S01]  /*47e0*/  ULDC UR5, c[0x0][0x988] ;  /* 0x0002620000057ab9 */ /* 0x000fe20000000800 */
[----:B------:R-:W-:Y:S01]  /*47f0*/  @UP0 ULDC UR6, c[0x0][0x44c] ;  /* 0x0001130000060ab9 */ /* 0x000fe20000000800 */
[----:B------:R-:W-:Y:S01]  /*4800*/  @UP0 ULDC UR11, c[0x0][0x450] ;  /* 0x00011400000b0ab9 */ /* 0x000fe20000000800 */
[----:B------:R-:W-:Y:S01]  /*4810*/  UIMAD.WIDE.U32 UR6, UR7, UR6, URZ ;  /* 0x00000006070672a5 */ /* 0x000fe2000f8e003f */
[----:B------:R-:W-:Y:S02]  /*4820*/  CS2R R128, SRZ ;  /* 0x0000000000807805 */ /* 0x000fe4000001ff00 */
[----:B------:R-:W-:Y:S02]  /*4830*/  CS2R R126, SRZ ;  /* 0x00000000007e7805 */ /* 0x000fe4000001ff00 */
[----:B------:R-:W-:Y:S01]  /*4840*/  CS2R R124, SRZ ;  /* 0x00000000007c7805 */ /* 0x000fe2000001ff00 */
[----:B------:R-:W-:Y:S01]  /*4850*/  @P1 IMAD.HI.U32 R3, R2, UR4, RZ ;  /* 0x0000000402031c27 */ /* 0x000fe2000f8e00ff */
[----:B------:R-:W-:Y:S01]  /*4860*/  @UP0 ULDC UR4, c[0x0][0x450] ;  /* 0x0001140000040ab9 */ /* 0x000fe20000000800 */
[----:B------:R-:W-:Y:S01]  /*4870*/  @UP0 USHF.R.U32.HI UR10, URZ, UR11, UR7 ;  /* 0x0000000b3f0a0299 */ /* 0x000fe20008011607 */
[----:B------:R-:W-:-:S02]  /*4880*/  CS2R R122, SRZ ;  /* 0x00000000007a7805 */ /* 0x000fc4000001ff00 */
[----:B------:R-:W-:Y:S02]  /*4890*/  CS2R R120, SRZ ;  /* 0x0000000000787805 */ /* 0x000fe4000001ff00 */
[----:B------:R-:W-:Y:S01]  /*48a0*/  @P2 SHF.R.U32.HI R2, RZ, UR4, R3 ;  /* 0x00000004ff022c19 */ /* 0x000fe20008011603 */
[----:B------:R-:W-:Y:S01]  /*48b0*/  UIMAD UR4, UR60, -0x50, URZ ;  /* 0xffffffb03c0478a4 */ /* 0x000fe2000f8e023f */
[----:B------:R-:W-:Y:S01]  /*48c0*/  IADD3 R3, -R23, 0x50, R64 ;  /* 0x0000005017037810 */ /* 0x000fe20007ffe140 */
[----:B------:R-:W-:Y:S01]  /*48d0*/  UIADD3 UR6, UR10, UR15, -UR18 ;  /* 0x0000000f0a067290 */ /* 0x000fe2000fffe812 */
[----:B------:R-:W-:Y:S01]  /*48e0*/  CS2R R118, SRZ ;  /* 0x0000000000767805 */ /* 0x000fe2000001ff00 */
[----:B------:R-:W0:Y:S01]  /*48f0*/  SHFL.IDX PT, R5, R2, 0x1, 0x1c1f ;  /* 0x003c1f0002057f89 */ /* 0x000e2200000e0000 */
[----:B------:R-:W-:Y:S01]  /*4900*/  UIADD3 UR60, UR60, -0x2, URZ ;  /* 0xfffffffe3c3c7890 */ /* 0x000fe2000fffe03f */
[----:B------:R-:W-:Y:S01]  /*4910*/  IMAD.U32 R4, RZ, RZ, UR4 ;  /* 0x00000004ff047e24 */ /* 0x000fe2000f8e00ff */
[----:B------:R-:W-:Y:S01]  /*4920*/  R2UR UR4, R0 ;  /* 0x00000000000472ca */ /* 0x000fe200000e0000 */
[----:B------:R-:W1:Y:S01]  /*4930*/  SHFL.IDX PT, R2, R2, RZ, 0x1c1f ;  /* 0x001c1fff02027589 */ /* 0x000e6200000e0000 */
[----:B------:R-:W-:Y:S01]  /*4940*/  UIMAD.WIDE UR6, UR6, 0x66666667, URZ ;  /* 0x66666667060678a5 */ /* 0x000fe2000f8e023f */
[----:B------:R-:W-:-:S02]  /*4950*/  CS2R R116, SRZ ;  /* 0x0000000000747805 */ /* 0x000fc4000001ff00 */
[----:B------:R-:W-:Y:S02]  /*4960*/  IADD3 R4, -R23, 0x51, R4 ;  /* 0x0000005117047810 */ /* 0x000fe40007ffe104 */
[----:B------:R-:W-:Y:S01]  /*4970*/  CS2R R114, SRZ ;  /* 0x0000000000727805 */ /* 0x000fe2000001ff00 */
[----:B------:R-:W-:Y:S01]  /*4980*/  USHF.R.U32.HI UR6, URZ, 0x1f, UR7 ;  /* 0x0000001f3f067899 */ /* 0x000fe20008011607 */
[----:B------:R-:W-:Y:S02]  /*4990*/  CS2R R112, SRZ ;  /* 0x0000000000707805 */ /* 0x000fe4000001ff00 */
[----:B------:R-:W-:Y:S01]  /*49a0*/  IADD3 R4, -R19, UR15, R4 ;  /* 0x0000000f13047c10 */ /* 0x000fe2000fffe104 */
[----:B------:R-:W2:Y:S01]  /*49b0*/  S2UR UR15, SR_CgaCtaId ;  /* 0x00000000000f79c3 */ /* 0x000ea20000008800 */
[----:B------:R-:W-:Y:S01]  /*49c0*/  ULEA.HI.SX32 UR6, UR7, UR6, 0x1b ;  /* 0x0000000607067291 */ /* 0x000fe2000f8fda3f */
[----:B------:R-:W-:Y:S02]  /*49d0*/  CS2R R110, SRZ ;  /* 0x00000000006e7805 */ /* 0x000fe4000001ff00 */
[----:B------:R-:W-:Y:S01]  /*49e0*/  CS2R R108, SRZ ;  /* 0x00000000006c7805 */ /* 0x000fe2000001ff00 */
[----:B------:R-:W-:Y:S01]  /*49f0*/  UIADD3 UR4, UR4, 0x38840, URZ ;  /* 0x0003884004047890 */ /* 0x000fe2000fffe03f */
[----:B------:R-:W-:Y:S01]  /*4a00*/  CS2R R106, SRZ ;  /* 0x00000000006a7805 */ /* 0x000fe2000001ff00 */
[----:B------:R-:W-:Y:S01]  /*4a10*/  UISETP.LT.AND UP0, UPT, UR14, UR6, UPT ;  /* 0x000000060e00728c */ /* 0x000fe2000bf01270 */
[----:B------:R-:W-:-:S02]  /*4a20*/  CS2R R104, SRZ ;  /* 0x0000000000687805 */ /* 0x000fc4000001ff00 */
[----:B------:R-:W-:Y:S02]  /*4a30*/  CS2R R102, SRZ ;  /* 0x0000000000667805 */ /* 0x000fe4000001ff00 */
[----:B------:R-:W-:Y:S01]  /*4a40*/  CS2R R100, SRZ ;  /* 0x0000000000647805 */ /* 0x000fe2000001ff00 */
[----:B------:R-:W-:Y:S01]  /*4a50*/  USEL UR7, UR14, UR6, !UP0 ;  /* 0x000000060e077287 */ /* 0x000fe2000c000000 */
[----:B------:R-:W-:Y:S02]  /*4a60*/  CS2R R98, SRZ ;  /* 0x0000000000627805 */ /* 0x000fe4000001ff00 */
[----:B0-----:R-:W-:Y:S02]  /*4a70*/  VIADDMNMX R5, R5, R4, R3, PT ;  /* 0x0000000405057246 */ /* 0x001fe40003800103 */
[----:B------:R-:W-:Y:S01]  /*4a80*/  CS2R R96, SRZ ;  /* 0x0000000000607805 */ /* 0x000fe2000001ff00 */
[----:B------:R-:W-:Y:S01]  /*4a90*/  UISETP.GE.AND UP0, UPT, UR60, UR7, UPT ;  /* 0x000000073c00728c */ /* 0x000fe2000bf06270 */
[----:B------:R-:W-:-:S02]  /*4aa0*/  CS2R R94, SRZ ;  /* 0x00000000005e7805 */ /* 0x000fc4000001ff00 */
[C---:B------:R-:W-:Y:S02]  /*4ab0*/  ISETP.GT.AND P1, PT, R5.reuse, RZ, PT ;  /* 0x000000ff0500720c */ /* 0x040fe40003f24270 */
[----:B------:R-:W-:Y:S02]  /*4ac0*/  CS2R R92, SRZ ;  /* 0x00000000005c7805 */ /* 0x000fe4000001ff00 */
[C---:B------:R-:W-:Y:S02]  /*4ad0*/  ISETP.GT.AND P2, PT, R5.reuse, 0x1, PT ;  /* 0x000000010500780c */ /* 0x040fe40003f44270 */
[----:B------:R-:W-:Y:S02]  /*4ae0*/  CS2R R90, SRZ ;  /* 0x00000000005a7805 */ /* 0x000fe4000001ff00 */
[----:B------:R-:W-:Y:S02]  /*4af0*/  ISETP.GT.AND P3, PT, R5, 0x8, PT ;  /* 0x000000080500780c */ /* 0x000fe40003f64270 */
[----:B------:R-:W-:-:S02]  /*4b00*/  CS2R R88, SRZ ;  /* 0x0000000000587805 */ /* 0x000fc4000001ff00 */
[----:B------:R-:W-:Y:S02]  /*4b10*/  FSEL R19, R58, -INF , P1 ;  /* 0xff8000003a137808 */ /* 0x000fe40000800000 */
[----:B------:R-:W-:Y:S02]  /*4b20*/  CS2R R86, SRZ ;  /* 0x0000000000567805 */ /* 0x000fe4000001ff00 */
[----:B------:R-:W-:Y:S01]  /*4b30*/  FSEL R59, R59, -INF , P2 ;  /* 0xff8000003b3b7808 */ /* 0x000fe20001000000 */
[----:B--2---:R-:W-:Y:S01]  /*4b40*/  UPRMT UR4, UR15, 0x654, UR4 ;  /* 0x000006540f047896 */ /* 0x004fe20008000004 */
[----:B------:R-:W-:Y:S02]  /*4b50*/  ISETP.GT.AND P1, PT, R5, 0x9, PT ;  /* 0x000000090500780c */ /* 0x000fe40003f24270 */
[----:B------:R-:W-:Y:S02]  /*4b60*/  CS2R R84, SRZ ;  /* 0x0000000000547805 */ /* 0x000fe4000001ff00 */
[----:B------:R-:W-:-:S02]  /*4b70*/  FSEL R21, R62, -INF , P3 ;  /* 0xff8000003e157808 */ /* 0x000fc40001800000 */
[----:B------:R-:W-:Y:S02]  /*4b80*/  CS2R R82, SRZ ;  /* 0x0000000000527805 */ /* 0x000fe4000001ff00 */
[----:B------:R-:W-:Y:S02]  /*4b90*/  FMNMX.FTZ R58, R19, R59, !PT ;  /* 0x0000003b133a7209 */ /* 0x000fe40007810000 */
[----:B------:R-:W-:Y:S02]  /*4ba0*/  ISETP.GT.AND P2, PT, R5, 0x10, PT ;  /* 0x000000100500780c */ /* 0x000fe40003f44270 */
[----:B------:R-:W-:Y:S01]  /*4bb0*/  FSEL R63, R63, -INF , P1 ;  /* 0xff8000003f3f7808 */ /* 0x000fe20000800000 */
[----:B------:R-:W-:Y:S01]  /*4bc0*/  SYNCS.ARRIVE.TRANS64.RED.A1T0 RZ, [UR4], RZ ;  /* 0x000000ffffff79a7 */ /* 0x000fe20008100404 */
        /* <DEDUP_REMOVED lines=47> */
[----:B------:R-:W-:Y:S02]  /*4ec0*/  FMNMX.FTZ R58, R5, R58, !PT ;  /* 0x0000003a053a7209 */ /* 0x000fe40007810000 */
[----:B-1----:R-:W-:Y:S02]  /*4ed0*/  VIADDMNMX R3, R2, R4, R3, PT ;  /* 0x0000000402037246 */ /* 0x002fe40003800103 */
[----:B------:R-:W-:-:S02]  /*4ee0*/  FMNMX.FTZ R58, R31, R58, !PT ;  /* 0x0000003a1f3a7209 */ /* 0x000fc40007810000 */
[C---:B------:R-:W-:Y:S02]  /*4ef0*/  ISETP.GT.AND P1, PT, R3.reuse, RZ, PT ;  /* 0x000000ff0300720c */ /* 0x040fe40003f24270 */
[C---:B------:R-:W-:Y:S01]  /*4f00*/  ISETP.GT.AND P2, PT, R3.reuse, 0x1, PT ;  /* 0x000000010300780c */ /* 0x040fe20003f44270 */
[----:B------:R-:W0:Y:S01]  /*4f10*/  SHFL.BFLY PT, R79, R58, 0x2, 0x1f ;  /* 0x0c401f003a4f7f89 */ /* 0x000e2200000e0000 */
[----:B------:R-:W-:Y:S02]  /*4f20*/  ISETP.GT.AND P3, PT, R3, 0x8, PT ;  /* 0x000000080300780c */ /* 0x000fe40003f64270 */
[----:B------:R-:W-:Y:S02]  /*4f30*/  FSEL R56, R56, -INF , P1 ;  /* 0xff80000038387808 */ /* 0x000fe40000800000 */
[----:B------:R-:W-:Y:S02]  /*4f40*/  FSEL R57, R57, -INF , P2 ;  /* 0xff80000039397808 */ /* 0x000fe40001000000 */
[----:B------:R-:W-:-:S02]  /*4f50*/  ISETP.GT.AND P1, PT, R3, 0x9, PT ;  /* 0x000000090300780c */ /* 0x000fc40003f24270 */
[----:B------:R-:W-:Y:S02]  /*4f60*/  FSEL R60, R60, -INF , P3 ;  /* 0xff8000003c3c7808 */ /* 0x000fe40001800000 */
[----:B------:R-:W-:Y:S02]  /*4f70*/  FSEL R61, R61, -INF , P1 ;  /* 0xff8000003d3d7808 */ /* 0x000fe40000800000 */
[C---:B------:R-:W-:Y:S02]  /*4f80*/  ISETP.GT.AND P1, PT, R3.reuse, 0x10, PT ;  /* 0x000000100300780c */ /* 0x040fe40003f24270 */
[C---:B------:R-:W-:Y:S02]  /*4f90*/  ISETP.GT.AND P2, PT, R3.reuse, 0x11, PT ;  /* 0x000000110300780c */ /* 0x040fe40003f44270 */
[----:B------:R-:W-:Y:S02]  /*4fa0*/  FSEL R48, R48, -INF , P1 ;  /* 0xff80000030307808 */ /* 0x000fe40000800000 */
[----:B------:R-:W-:-:S02]  /*4fb0*/  ISETP.GT.AND P1, PT, R3, 0x18, PT ;  /* 0x000000180300780c */ /* 0x000fc40003f24270 */
[----:B------:R-:W-:Y:S02]  /*4fc0*/  FSEL R49, R49, -INF , P2 ;  /* 0xff80000031317808 */ /* 0x000fe40001000000 */
[----:B------:R-:W-:Y:S02]  /*4fd0*/  ISETP.GT.AND P3, PT, R3, 0x19, PT ;  /* 0x000000190300780c */ /* 0x000fe40003f64270 */
[----:B0-----:R-:W-:Y:S02]  /*4fe0*/  FMNMX.FTZ R4, R58, R79, !PT ;  /* 0x0000004f3a047209 */ /* 0x001fe40007810000 */
[----:B------:R-:W-:Y:S02]  /*4ff0*/  FMNMX.FTZ R79, R56, R57, !PT ;  /* 0x00000039384f7209 */ /* 0x000fe40007810000 */
[----:B------:R-:W-:Y:S01]  /*5000*/  FSEL R52, R52, -INF , P1 ;  /* 0xff80000034347808 */ /* 0x000fe20000800000 */
[----:B------:R-:W0:Y:S01]  /*5010*/  SHFL.BFLY PT, R81, R4, 0x1, 0x1f ;  /* 0x0c201f0004517f89 */ /* 0x000e2200000e0000 */
[----:B------:R-:W-:-:S02]  /*5020*/  FMNMX.FTZ R2, R60, R79, !PT ;  /* 0x0000004f3c027209 */ /* 0x000fc40007810000 */
[----:B------:R-:W-:Y:S02]  /*5030*/  FSEL R53, R53, -INF , P3 ;  /* 0xff80000035357808 */ /* 0x000fe40001800000 */
[----:B------:R-:W-:Y:S02]  /*5040*/  FMNMX.FTZ R79, R61, R2, !PT ;  /* 0x000000023d4f7209 */ /* 0x000fe40007810000 */
[C---:B------:R-:W-:Y:S02]  /*5050*/  ISETP.GT.AND P1, PT, R3.reuse, 0x20, PT ;  /* 0x000000200300780c */ /* 0x040fe40003f24270 */
[----:B------:R-:W-:Y:S02]  /*5060*/  FMNMX.FTZ R2, R48, R79, !PT ;  /* 0x0000004f30027209 */ /* 0x000fe40007810000 */
[----:B------:R-:W-:Y:S02]  /*5070*/  ISETP.GT.AND P2, PT, R3, 0x21, PT ;  /* 0x000000210300780c */ /* 0x000fe40003f44270 */
[----:B------:R-:W-:-:S02]  /*5080*/  FMNMX.FTZ R79, R49, R2, !PT ;  /* 0x00000002314f7209 */ /* 0x000fc40007810000 */
[----:B------:R-:W-:Y:S02]  /*5090*/  FSEL R40, R40, -INF , P1 ;  /* 0xff80000028287808 */ /* 0x000fe40000800000 */
[----:B------:R-:W-:Y:S02]  /*50a0*/  FMNMX.FTZ R2, R52, R79, !PT ;  /* 0x0000004f34027209 */ /* 0x000fe40007810000 */
[----:B------:R-:W-:Y:S02]  /*50b0*/  ISETP.GT.AND P3, PT, R3, 0x28, PT ;  /* 0x000000280300780c */ /* 0x000fe40003f64270 */
[----:B------:R-:W-:Y:S02]  /*50c0*/  FMNMX.FTZ R79, R53, R2, !PT ;  /* 0x00000002354f7209 */ /* 0x000fe40007810000 */
[----:B------:R-:W-:Y:S02]  /*50d0*/  FSEL R41, R41, -INF , P2 ;  /* 0xff80000029297808 */ /* 0x000fe40001000000 */
[----:B0-----:R-:W-:-:S02]  /*50e0*/  FMNMX.FTZ R4, R4, R81, !PT ;  /* 0x0000005104047209 */ /* 0x001fc40007810000 */
[----:B------:R-:W-:Y:S02]  /*50f0*/  CS2R R80, SRZ ;  /* 0x0000000000507805 */ /* 0x000fe4000001ff00 */
[----:B------:R-:W-:Y:S02]  /*5100*/  FMNMX.FTZ R26, R40, R79, !PT ;  /* 0x0000004f281a7209 */ /* 0x000fe40007810000 */
[C---:B------:R-:W-:Y:S01]  /*5110*/  FSETP.NEU.FTZ.AND P4, PT, R4.reuse, -INF , PT ;  /* 0xff8000000400780b */ /* 0x040fe20003f9d000 */
[----:B------:R-:W-:Y:S01]  /*5120*/  FMUL.FTZ R2, R4, UR5 ;  /* 0x0000000504027c20 */ /* 0x000fe20008410000 */
[----:B------:R-:W-:Y:S02]  /*5130*/  ISETP.GT.AND P1, PT, R3, 0x29, PT ;  /* 0x000000290300780c */ /* 0x000fe40003f24270 */
[----:B------:R-:W-:Y:S02]  /*5140*/  FSEL R44, R44, -INF , P3 ;  /* 0xff8000002c2c7808 */ /* 0x000fe40001800000 */
[----:B------:R-:W-:-:S02]  /*5150*/  FMNMX.FTZ R79, R41, R26, !PT ;  /* 0x0000001a294f7209 */ /* 0x000fc40007810000 */
[----:B------:R-:W-:Y:S02]  /*5160*/  FSEL R2, R2, RZ, P4 ;  /* 0x000000ff02027208 */ /* 0x000fe40002000000 */
[----:B------:R-:W-:Y:S02]  /*5170*/  FSEL R45, R45, -INF , P1 ;  /* 0xff8000002d2d7808 */ /* 0x000fe40000800000 */
[----:B------:R-:W-:Y:S01]  /*5180*/  ISETP.GT.AND P1, PT, R3, 0x30, PT ;  /* 0x000000300300780c */ /* 0x000fe20003f24270 */
[--C-:B------:R-:W-:Y:S01]  /*5190*/  FFMA.FTZ R209, R19, UR5, -R2.reuse ;  /* 0x0000000513d17c23 */ /* 0x100fe20008010802 */
[----:B------:R-:W-:Y:S01]  /*51a0*/  FMNMX.FTZ R26, R44, R79, !PT ;  /* 0x0000004f2c1a7209 */ /* 0x000fe20007810000 */
[--C-:B------:R-:W-:Y:S01]  /*51b0*/  FFMA.FTZ R211, R21, UR5, -R2.reuse ;  /* 0x0000000515d37c23 */ /* 0x100fe20008010802 */
[----:B------:R-:W-:Y:S01]  /*51c0*/  ISETP.GT.AND P2, PT, R3, 0x31, PT ;  /* 0x000000310300780c */ /* 0x000fe20003f44270 */
[--C-:B------:R-:W-:Y:S01]  /*51d0*/  FFMA.FTZ R63, R63, UR5, -R2.reuse ;  /* 0x000000053f3f7c23 */ /* 0x100fe20008010802 */
[----:B------:R-:W-:Y:S01]  /*51e0*/  FSEL R32, R32, -INF , P1 ;  /* 0xff80000020207808 */ /* 0x000fe20000800000 */
[----:B------:R-:W-:Y:S01]  /*51f0*/  MUFU.EX2 R209, R209 ;  /* 0x000000d100d17308 */ /* 0x000fe20000000800 */
[----:B------:R-:W-:Y:S01]  /*5200*/  FMNMX.FTZ R19, R45, R26, !PT ;  /* 0x0000001a2d137209 */ /* 0x000fe20007810000 */
[--C-:B------:R-:W-:Y:S01]  /*5210*/  FFMA.FTZ R26, R59, UR5, -R2.reuse ;  /* 0x000000053b1a7c23 */ /* 0x100fe20008010802 */
[----:B------:R-:W-:Y:S01]  /*5220*/  ISETP.GT.AND P1, PT, R3, 0x38, PT ;  /* 0x000000380300780c */ /* 0x000fe20003f24270 */
[--C-:B------:R-:W-:Y:S01]  /*5230*/  FFMA.FTZ R65, R65, UR5, -R2.reuse ;  /* 0x0000000541417c23 */ /* 0x100fe20008010802 */
[----:B------:R-:W-:Y:S01]  /*5240*/  FSEL R33, R33, -INF , P2 ;  /* 0xff80000021217808 */ /* 0x000fe20001000000 */
[--C-:B------:R-:W-:Y:S01]  /*5250*/  FFMA.FTZ R5, R5, UR5, -R2.reuse ;  /* 0x0000000505057c23 */ /* 0x100fe20008010802 */
[----:B------:R-:W-:Y:S01]  /*5260*/  FMNMX.FTZ R30, R32, R19, !PT ;  /* 0x00000013201e7209 */ /* 0x000fe20007810000 */
[----:B------:R-:W0:Y:S01]  /*5270*/  MUFU.EX2 R26, R26 ;  /* 0x0000001a001a7308 */ /* 0x000e220000000800 */
[----:B------:R-:W-:Y:S01]  /*5280*/  ISETP.GT.AND P2, PT, R3, 0x39, PT ;  /* 0x000000390300780c */ /* 0x000fe20003f44270 */
[--C-:B------:R-:W-:Y:S01]  /*5290*/  FFMA.FTZ R51, R51, UR5, -R2.reuse ;  /* 0x0000000533337c23 */ /* 0x100fe20008010802 */
[----:B------:R-:W-:Y:S01]  /*52a0*/  FSEL R36, R36, -INF , P1 ;  /* 0xff80000024247808 */ /* 0x000fe20000800000 */
[--C-:B------:R-:W-:Y:S01]  /*52b0*/  FFMA.FTZ R67, R67, UR5, -R2.reuse ;  /* 0x0000000543437c23 */ /* 0x100fe20008010802 */
[----:B------:R-:W-:Y:S01]  /*52c0*/  FMNMX.FTZ R19, R33, R30, !PT ;  /* 0x0000001e21137209 */ /* 0x000fe20007810000 */
[--C-:B------:R-:W-:Y:S01]  /*52d0*/  FFMA.FTZ R55, R55, UR5, -R2.reuse ;  /* 0x0000000537377c23 */ /* 0x100fe20008010802 */
[----:B------:R-:W-:Y:S01]  /*52e0*/  FSEL R37, R37, -INF , P2 ;  /* 0xff80000025257808 */ /* 0x000fe20001000000 */
[----:B------:R-:W-:Y:S01]  /*52f0*/  MUFU.EX2 R211, R211 ;  /* 0x000000d300d37308 */ /* 0x000fe20000000800 */
[----:B------:R-:W-:Y:S01]  /*5300*/  ISETP.GT.AND P1, PT, R3, 0x40, PT ;  /* 0x000000400300780c */ /* 0x000fe20003f24270 */
[--C-:B------:R-:W-:Y:S01]  /*5310*/  FFMA.FTZ R69, R69, UR5, -R2.reuse ;  /* 0x0000000545457c23 */ /* 0x100fe20008010802 */
[----:B------:R-:W-:Y:S01]  /*5320*/  FMNMX.FTZ R30, R36, R19, !PT ;  /* 0x00000013241e7209 */ /* 0x000fe20007810000 */
[--C-:B------:R-:W-:Y:S01]  /*5330*/  FFMA.FTZ R43, R43, UR5, -R2.reuse ;  /* 0x000000052b2b7c23 */ /* 0x100fe20008010802 */
[----:B------:R-:W-:Y:S01]  /*5340*/  ISETP.GT.AND P2, PT, R3, 0x41, PT ;  /* 0x000000410300780c */ /* 0x000fe20003f44270 */
[----:B------:R-:W-:Y:S01]  /*5350*/  FFMA.FTZ R71, R71, UR5, -R2 ;  /* 0x0000000547477c23 */ /* 0x000fe20008010802 */
[----:B------:R-:W-:Y:S01]  /*5360*/  FSEL R24, R24, -INF , P1 ;  /* 0xff80000018187808 */ /* 0x000fe20000800000 */
[----:B------:R-:W-:Y:S01]  /*5370*/  MUFU.EX2 R34, R63 ;  /* 0x0000003f00227308 */ /* 0x000fe20000000800 */
[----:B------:R-:W-:Y:S01]  /*5380*/  FMNMX.FTZ R19, R37, R30, !PT ;  /* 0x0000001e25137209 */ /* 0x000fe20007810000 */
[----:B0-----:R-:W-:Y:S01]  /*5390*/  FADD.FTZ R62, R209, R26 ;  /* 0x0000001ad13e7221 */ /* 0x001fe20000010000 */
[----:B------:R-:W-:Y:S01]  /*53a0*/  ISETP.GT.AND P1, PT, R3, 0x48, PT ;  /* 0x000000480300780c */ /* 0x000fe20003f24270 */
[--C-:B------:R-:W-:Y:S01]  /*53b0*/  FFMA.FTZ R47, R47, UR5, -R2.reuse ;  /* 0x000000052f2f7c23 */ /* 0x100fe20008010802 */
[----:B------:R-:W-:Y:S01]  /*53c0*/  FSEL R25, R25, -INF , P2 ;  /* 0xff80000019197808 */ /* 0x000fe20001000000 */
[--C-:B------:R-:W-:Y:S01]  /*53d0*/  FFMA.FTZ R197, R73, UR5, -R2.reuse ;  /* 0x0000000549c57c23 */ /* 0x100fe20008010802 */
[----:B------:R-:W-:Y:S01]  /*53e0*/  FMNMX.FTZ R30, R24, R19, !PT ;  /* 0x00000013181e7209 */ /* 0x000fe20007810000 */
[----:B------:R-:W-:Y:S01]  /*53f0*/  MUFU.EX2 R65, R65 ;  /* 0x0000004100417308 */ /* 0x000fe20000000800 */
        /* <DEDUP_REMOVED lines=8> */
[----:B------:R-:W-:Y:S01]  /*5480*/  FMNMX.FTZ R30, R28, R3, !PT ;  /* 0x000000031c1e7209 */ /* 0x000fe20007810000 */
[--C-:B------:R-:W-:Y:S01]  /*5490*/  FFMA.FTZ R77, R77, UR5, -R2.reuse ;  /* 0x000000054d4d7c23 */ /* 0x100fe20008010802 */
[----:B------:R-:W-:Y:S01]  /*54a0*/  F2FP.F16.F32.PACK_AB R209, R26, R209 ;  /* 0x000000d11ad1723e */ /* 0x000fe200000000ff */
[--C-:B------:R-:W-:Y:S01]  /*54b0*/  FFMA.FTZ R27, R27, UR5, -R2.reuse ;  /* 0x000000051b1b7c23 */ /* 0x100fe20008010802 */
[----:B------:R-:W-:Y:S01]  /*54c0*/  FMNMX.FTZ R30, R29, R30, !PT ;  /* 0x0000001e1d1e7209 */ /* 0x000fe20007810000 */
[----:B------:R-:W-:Y:S01]  /*54d0*/  FFMA.FTZ R2, R31, UR5, -R2 ;  /* 0x000000051f027c23 */ /* 0x000fe20008010802 */
[----:B------:R-:W-:Y:S01]  /*54e0*/  CS2R R78, SRZ ;  /* 0x00000000004e7805 */ /* 0x000fe2000001ff00 */
[----:B------:R-:W0:Y:S01]  /*54f0*/  MUFU.EX2 R38, R51 ;  /* 0x0000003300267308 */ /* 0x000e220000000800 */
[----:B------:R-:W-:Y:S01]  /*5500*/  CS2R R74, SRZ ;  /* 0x00000000004a7805 */ /* 0x000fe2000001ff00 */
[----:B------:R-:W1:Y:S01]  /*5510*/  SHFL.BFLY PT, R3, R30, 0x2, 0x1f ;  /* 0x0c401f001e037f89 */ /* 0x000e6200000e0000 */
[----:B------:R-:W-:-:S05]  /*5520*/  CS2R R72, SRZ ;  /* 0x0000000000487805 */ /* 0x000fca000001ff00 */
        /* <DEDUP_REMOVED lines=11> */
[----:B0-----:R-:W-:-:S05]  /*55e0*/  FMNMX.FTZ R3, R19, R30, !PT ;  /* 0x0000001e13037209 */ /* 0x001fca0007810000 */
[----:B------:R-:W-:Y:S01]  /*55f0*/  MUFU.EX2 R197, R197 ;  /* 0x000000c500c57308 */ /* 0x000fe20000000800 */
[C---:B------:R-:W-:Y:S01]  /*5600*/  FSETP.NEU.FTZ.AND P1, PT, R3.reuse, -INF , PT ;  /* 0xff8000000300780b */ /* 0x040fe20003f3d000 */
[----:B------:R-:W-:-:S06]  /*5610*/  FMUL.FTZ R19, R3, UR5 ;  /* 0x0000000503137c20 */ /* 0x000fcc0008410000 */
[----:B------:R-:W-:Y:S01]  /*5620*/  MUFU.EX2 R54, R35 ;  /* 0x0000002300367308 */ /* 0x000fe20000000800 */
[----:B------:R-:W-:Y:S02]  /*5630*/  FSEL R19, R19, RZ, P1 ;  /* 0x000000ff13137208 */ /* 0x000fe40000800000 */
[----:B------:R-:W-:Y:S02]  /*5640*/  PLOP3.LUT P1, PT, PT, PT, UP0, 0x80, 0x0 ;  /* 0x000000000000781c */ /* 0x000fe40003f2f008 */
[----:B--2---:R-:W-:Y:S01]  /*5650*/  F2FP.F16.F32.PACK_AB R203, R50, R71 ;  /* 0x0000004732cb723e */ /* 0x004fe200000000ff */
        /* <DEDUP_REMOVED lines=22> */
[----:B------:R-:W1:Y:S08]  /*57c0*/  MUFU.EX2 R60, R60 ;  /* 0x0000003c003c7308 */ /* 0x000e700000000800 */
[----:B------:R-:W2:Y:S01]  /*57d0*/  MUFU.EX2 R61, R61 ;  /* 0x0000003d003d7308 */ /* 0x000ea20000000800 */
[----:B0-----:R-:W-:Y:S01]  /*57e0*/  FADD.FTZ R5, R56, R57 ;  /* 0x0000003938057221 */ /* 0x001fe20000010000 */
[----:B------:R-:W-:-:S02]  /*57f0*/  F2FP.F16.F32.PACK_AB R208, R57, R56 ;  /* 0x0000003839d0723e */ /* 0x000fc400000000ff */
[----:B------:R-:W-:-:S04]  /*5800*/  CS2R R56, SRZ ;  /* 0x0000000000387805 */ /* 0x000fc8000001ff00 */
[----:B------:R-:W0:Y:S01]  /*5810*/  MUFU.EX2 R48, R48 ;  /* 0x0000003000307308 */ /* 0x000e220000000800 */
[----:B-1----:R-:W-:Y:S01]  /*5820*/  FADD.FTZ R64, R60, R5 ;  /* 0x000000053c407221 */ /* 0x002fe20000010000 */
[----:B------:R-:W-:Y:S01]  /*5830*/  FADD.FTZ R5, R211, R62 ;  /* 0x0000003ed3057221 */ /* 0x000fe20000010000 */
[----:B------:R-:W-:-:S03]  /*5840*/  F2FP.F16.F32.PACK_AB R211, R34, R211 ;  /* 0x000000d322d3723e */ /* 0x000fc600000000ff */
[----:B------:R-:W-:Y:S01]  /*5850*/  FADD.FTZ R62, R34, R5 ;  /* 0x00000005223e7221 */ /* 0x000fe20000010000 */
[----:B------:R-:W-:Y:S01]  /*5860*/  CS2R R34, SRZ ;  /* 0x0000000000227805 */ /* 0x000fe2000001ff00 */
[----:B------:R-:W1:Y:S01]  /*5870*/  MUFU.EX2 R49, R49 ;  /* 0x0000003100317308 */ /* 0x000e620000000800 */
[----:B--2---:R-:W-:Y:S01]  /*5880*/  FADD.FTZ R21, R61, R64 ;  /* 0x000000403d157221 */ /* 0x004fe20000010000 */
[----:B------:R-:W-:Y:S01]  /*5890*/  FADD.FTZ R5, R65, R62 ;  /* 0x0000003e41057221 */ /* 0x000fe20000010000 */
[----:B------:R-:W-:Y:S02]  /*58a0*/  F2FP.F16.F32.PACK_AB R210, R61, R60 ;  /* 0x0000003c3dd2723e */ /* 0x000fe400000000ff */
[----:B------:R-:W-:Y:S02]  /*58b0*/  CS2R R64, SRZ ;  /* 0x0000000000407805 */ /* 0x000fe4000001ff00 */
[----:B------:R-:W-:Y:S01]  /*58c0*/  CS2R R60, SRZ ;  /* 0x00000000003c7805 */ /* 0x000fe2000001ff00 */
[----:B------:R-:W2:Y:S01]  /*58d0*/  MUFU.EX2 R52, R52 ;  /* 0x0000003400347308 */ /* 0x000ea20000000800 */
[----:B0-----:R-:W-:-:S07]  /*58e0*/  FADD.FTZ R0, R48, R21 ;  /* 0x0000001530007221 */ /* 0x001fce0000010000 */
[----:B------:R-:W0:Y:S01]  /*58f0*/  MUFU.EX2 R53, R53 ;  /* 0x0000003500357308 */ /* 0x000e220000000800 */
[C---:B-1----:R-:W-:Y:S01]  /*5900*/  FADD.FTZ R21, R49.reuse, R0 ;  /* 0x0000000031157221 */ /* 0x042fe20000010000 */
[----:B------:R-:W-:Y:S01]  /*5910*/  FADD.FTZ R0, R38, R5 ;  /* 0x0000000526007221 */ /* 0x000fe20000010000 */
[----:B------:R-:W-:Y:S02]  /*5920*/  F2FP.F16.F32.PACK_AB R204, R49, R48 ;  /* 0x0000003031cc723e */ /* 0x000fe400000000ff */
[----:B------:R-:W-:Y:S01]  /*5930*/  CS2R R48, SRZ ;  /* 0x0000000000307805 */ /* 0x000fe2000001ff00 */
[----:B------:R-:W-:Y:S01]  /*5940*/  FADD.FTZ R5, R67, R0 ;  /* 0x0000000043057221 */ /* 0x000fe20000010000 */
[----:B------:R-:W-:Y:S01]  /*5950*/  CS2R R66, SRZ ;  /* 0x0000000000427805 */ /* 0x000fe2000001ff00 */
[----:B------:R-:W1:Y:S01]  /*5960*/  MUFU.EX2 R40, R40 ;  /* 0x0000002800287308 */ /* 0x000e620000000800 */
[----:B--2---:R-:W-:Y:S01]  /*5970*/  FADD.FTZ R62, R52, R21 ;  /* 0x00000015343e7221 */ /* 0x004fe20000010000 */
[----:B------:R-:W-:Y:S01]  /*5980*/  FADD.FTZ R0, R42, R5 ;  /* 0x000000052a007221 */ /* 0x000fe20000010000 */
[----:B------:R-:W-:-:S03]  /*5990*/  CS2R R42, SRZ ;  /* 0x00000000002a7805 */ /* 0x000fc6000001ff00 */
[----:B------:R-:W-:Y:S01]  /*59a0*/  FADD.FTZ R5, R69, R0 ;  /* 0x0000000045057221 */ /* 0x000fe20000010000 */
[----:B------:R-:W-:Y:S01]  /*59b0*/  CS2R R68, SRZ ;  /* 0x0000000000447805 */ /* 0x000fe2000001ff00 */
[----:B------:R-:W2:Y:S01]  /*59c0*/  MUFU.EX2 R41, R41 ;  /* 0x0000002900297308 */ /* 0x000ea20000000800 */
[C---:B0-----:R-:W-:Y:S01]  /*59d0*/  FADD.FTZ R21, R53.reuse, R62 ;  /* 0x0000003e35157221 */ /* 0x041fe20000010000 */
[----:B------:R-:W-:Y:S01]  /*59e0*/  FADD.FTZ R0, R46, R5 ;  /* 0x000000052e007221 */ /* 0x000fe20000010000 */
[----:B------:R-:W-:Y:S02]  /*59f0*/  F2FP.F16.F32.PACK_AB R206, R53, R52 ;  /* 0x0000003435ce723e */ /* 0x000fe400000000ff */
[----:B------:R-:W-:Y:S02]  /*5a00*/  CS2R R52, SRZ ;  /* 0x0000000000347805 */ /* 0x000fe4000001ff00 */
[----:B------:R-:W-:Y:S01]  /*5a10*/  CS2R R46, SRZ ;  /* 0x00000000002e7805 */ /* 0x000fe2000001ff00 */
[----:B------:R-:W-:Y:S01]  /*5a20*/  FADD.FTZ R5, R71, R0 ;  /* 0x0000000047057221 */ /* 0x000fe20000010000 */
[----:B------:R-:W-:Y:S01]  /*5a30*/  CS2R R70, SRZ ;  /* 0x0000000000467805 */ /* 0x000fe2000001ff00 */
[----:B------:R-:W0:Y:S01]  /*5a40*/  MUFU.EX2 R44, R44 ;  /* 0x0000002c002c7308 */ /* 0x000e220000000800 */
[----:B-1----:R-:W-:Y:S01]  /*5a50*/  FADD.FTZ R62, R40, R21 ;  /* 0x00000015283e7221 */ /* 0x002fe20000010000 */
[----:B------:R-:W-:Y:S01]  /*5a60*/  FADD.FTZ R0, R50, R5 ;  /* 0x0000000532007221 */ /* 0x000fe20000010000 */
[----:B------:R-:W-:-:S05]  /*5a70*/  CS2R R50, SRZ ;  /* 0x0000000000327805 */ /* 0x000fca000001ff00 */
[----:B------:R-:W1:Y:S01]  /*5a80*/  MUFU.EX2 R45, R45 ;  /* 0x0000002d002d7308 */ /* 0x000e620000000800 */
[C---:B--2---:R-:W-:Y:S01]  /*5a90*/  FADD.FTZ R21, R41.reuse, R62 ;  /* 0x0000003e29157221 */ /* 0x044fe20000010000 */
[----:B------:R-:W-:Y:S02]  /*5aa0*/  F2FP.F16.F32.PACK_AB R200, R41, R40 ;  /* 0x0000002829c8723e */ /* 0x000fe400000000ff */
[----:B------:R-:W-:Y:S02]  /*5ab0*/  CS2R R62, SRZ ;  /* 0x00000000003e7805 */ /* 0x000fe4000001ff00 */
[----:B------:R-:W-:Y:S02]  /*5ac0*/  CS2R R40, SRZ ;  /* 0x0000000000287805 */ /* 0x000fe4000001ff00 */
[----:B------:R-:W2:Y:S01]  /*5ad0*/  MUFU.EX2 R32, R32 ;  /* 0x0000002000207308 */ /* 0x000ea20000000800 */
[----:B0-----:R-:W-:-:S07]  /*5ae0*/  FADD.FTZ R26, R44, R21 ;  /* 0x000000152c1a7221 */ /* 0x001fce0000010000 */
[----:B------:R-:W0:Y:S01]  /*5af0*/  MUFU.EX2 R33, R33 ;  /* 0x0000002100217308 */ /* 0x000e220000000800 */
[C---:B-1----:R-:W-:Y:S01]  /*5b00*/  FADD.FTZ R21, R45.reuse, R26 ;  /* 0x0000001a2d157221 */ /* 0x042fe20000010000 */
[----:B------:R-:W-:Y:S02]  /*5b10*/  F2FP.F16.F32.PACK_AB R202, R45, R44 ;  /* 0x0000002c2dca723e */ /* 0x000fe400000000ff */
[----:B------:R-:W-:-:S04]  /*5b20*/  CS2R R44, SRZ ;  /* 0x00000000002c7805 */ /* 0x000fc8000001ff00 */
[----:B------:R-:W-:Y:S01]  /*5b30*/  MUFU.EX2 R36, R36 ;  /* 0x0000002400247308 */ /* 0x000fe20000000800 */
[----:B--2---:R-:W-:Y:S01]  /*5b40*/  FADD.FTZ R26, R32, R21 ;  /* 0x00000015201a7221 */ /* 0x004fe20000010000 */
[----:B------:R-:W-:Y:S01]  /*5b50*/  FADD.FTZ R21, R197, R0 ;  /* 0x00000000c5157221 */ /* 0x000fe20000010000 */
[----:B------:R-:W-:-:S03]  /*5b60*/  F2FP.F16.F32.PACK_AB R197, R54, R197 ;  /* 0x000000c536c5723e */ /* 0x000fc600000000ff */
[----:B------:R-:W-:Y:S01]  /*5b70*/  FADD.FTZ R0, R54, R21 ;  /* 0x0000001536007221 */ /* 0x000fe20000010000 */
[----:B------:R-:W-:Y:S01]  /*5b80*/  CS2R R54, SRZ ;  /* 0x0000000000367805 */ /* 0x000fe2000001ff00 */
[----:B------:R-:W1:Y:S01]  /*5b90*/  MUFU.EX2 R199, R199 ;  /* 0x000000c700c77308 */ /* 0x000e620000000800 */
[----:B0-----:R-:W-:-:S07]  /*5ba0*/  F2FP.F16.F32.PACK_AB R196, R33, R32 ;  /* 0x0000002021c4723e */ /* 0x001fce00000000ff */
[----:B------:R-:W0:Y:S08]  /*5bb0*/  MUFU.EX2 R37, R37 ;  /* 0x0000002500257308 */ /* 0x000e300000000800 */
[----:B------:R2:W3:Y:S01]  /*5bc0*/  MUFU.EX2 R58, R39 ;  /* 0x00000027003a7308 */ /* 0x0004e20000000800 */
[----:B-1----:R-:W-:-:S07]  /*5bd0*/  FADD.FTZ R21, R199, R0 ;  /* 0x00000000c7157221 */ /* 0x002fce0000010000 */
[----:B------:R-:W-:Y:S01]  /*5be0*/  MUFU.EX2 R24, R24 ;  /* 0x0000001800187308 */ /* 0x000fe20000000800 */
[----:B0-----:R-:W-:Y:S02]  /*5bf0*/  F2FP.F16.F32.PACK_AB R198, R37, R36 ;  /* 0x0000002425c6723e */ /* 0x001fe400000000ff */
[----:B--2---:R-:W-:-:S05]  /*5c00*/  CS2R R38, SRZ ;  /* 0x0000000000267805 */ /* 0x004fca000001ff00 */
[----:B------:R-:W-:Y:S01]  /*5c10*/  MUFU.EX2 R77, R77 ;  /* 0x0000004d004d7308 */ /* 0x000fe20000000800 */
[C---:B---3--:R-:W-:Y:S01]  /*5c20*/  FADD.FTZ R0, R58.reuse, R21 ;  /* 0x000000153a007221 */ /* 0x048fe20000010000 */
[----:B------:R-:W-:Y:S02]  /*5c30*/  F2FP.F16.F32.PACK_AB R199, R58, R199 ;  /* 0x000000c73ac7723e */ /* 0x000fe400000000ff */
[----:B------:R-:W-:-:S04]  /*5c40*/  CS2R R58, SRZ ;  /* 0x00000000003a7805 */ /* 0x000fc8000001ff00 */
[----:B------:R0:W1:Y:S08]  /*5c50*/  MUFU.EX2 R30, R27 ;  /* 0x0000001b001e7308 */ /* 0x0000700000000800 */
[----:B------:R-:W2:Y:S01]  /*5c60*/  MUFU.EX2 R25, R25 ;  /* 0x0000001900197308 */ /* 0x000ea20000000800 */
[----:B0-----:R-:W-:Y:S01]  /*5c70*/  FADD.FTZ R27, R33, R26 ;  /* 0x0000001a211b7221 */ /* 0x001fe20000010000 */
[----:B------:R-:W-:-:S03]  /*5c80*/  CS2R R32, SRZ ;  /* 0x0000000000207805 */ /* 0x000fc6000001ff00 */
[----:B------:R-:W-:-:S03]  /*5c90*/  FADD.FTZ R26, R36, R27 ;  /* 0x0000001b241a7221 */ /* 0x000fc60000010000 */
[----:B------:R-:W0:Y:S01]  /*5ca0*/  MUFU.EX2 R28, R28 ;  /* 0x0000001c001c7308 */ /* 0x000e220000000800 */
[----:B------:R-:W-:Y:S01]  /*5cb0*/  FADD.FTZ R27, R37, R26 ;  /* 0x0000001a251b7221 */ /* 0x000fe20000010000 */
[----:B-1----:R-:W-:Y:S02]  /*5cc0*/  F2FP.F16.F32.PACK_AB R193, R30, R77 ;  /* 0x0000004d1ec1723e */ /* 0x002fe400000000ff */
[----:B------:R-:W-:Y:S01]  /*5cd0*/  CS2R R36, SRZ ;  /* 0x0000000000247805 */ /* 0x000fe2000001ff00 */
[----:B------:R-:W-:-:S03]  /*5ce0*/  FADD.FTZ R26, R24, R27 ;  /* 0x0000001b181a7221 */ /* 0x000fc60000010000 */
[----:B------:R1:W3:Y:S01]  /*5cf0*/  MUFU.EX2 R5, R19 ;  /* 0x0000001300057308 */ /* 0x0002e20000000800 */
[C---:B--2---:R-:W-:Y:S01]  /*5d00*/  FADD.FTZ R21, R25.reuse, R26 ;  /* 0x0000001a19157221 */ /* 0x044fe20000010000 */
[----:B------:R-:W-:Y:S02]  /*5d10*/  F2FP.F16.F32.PACK_AB R192, R25, R24 ;  /* 0x0000001819c0723e */ /* 0x000fe400000000ff */
[----:B------:R-:W-:-:S04]  /*5d20*/  CS2R R24, SRZ ;  /* 0x0000000000187805 */ /* 0x000fc8000001ff00 */
[----:B------:R-:W2:Y:S01]  /*5d30*/  MUFU.EX2 R2, R2 ;  /* 0x0000000200027308 */ /* 0x000ea20000000800 */
[----:B-1----:R-:W-:Y:S01]  /*5d40*/  FADD.FTZ R19, R77, R0 ;  /* 0x000000004d137221 */ /* 0x002fe20000010000 */
[----:B0-----:R-:W-:Y:S01]  /*5d50*/  FADD.FTZ R26, R28, R21 ;  /* 0x000000151c1a7221 */ /* 0x001fe20000010000 */
[----:B------:R-:W-:Y:S02]  /*5d60*/  CS2R R76, SRZ ;  /* 0x00000000004c7805 */ /* 0x000fe4000001ff00 */
[----:B------:R-:W-:Y:S01]  /*5d70*/  FADD.FTZ R0, R30, R19 ;  /* 0x000000131e007221 */ /* 0x000fe20000010000 */
[----:B------:R-:W-:-:S03]  /*5d80*/  CS2R R30, SRZ ;  /* 0x00000000001e7805 */ /* 0x000fc6000001ff00 */
[----:B------:R-:W-:Y:S01]  /*5d90*/  FADD.FTZ R21, R195, R0 ;  /* 0x00000000c3157221 */ /* 0x000fe20000010000 */
[C---:B---3--:R-:W-:Y:S01]  /*5da0*/  FADD.FTZ R19, R5.reuse, R26 ;  /* 0x0000001a05137221 */ /* 0x048fe20000010000 */
[----:B------:R-:W-:Y:S01]  /*5db0*/  F2FP.F16.F32.PACK_AB R194, R5, R28 ;  /* 0x0000001c05c2723e */ /* 0x000fe200000000ff */
[----:B------:R-:W-:Y:S01]  /*5dc0*/  IMAD.MOV.U32 R0, RZ, RZ, 0x3f800000 ;  /* 0x3f800000ff007424 */ /* 0x000fe200078e00ff */
[----:B------:R-:W-:Y:S02]  /*5dd0*/  CS2R R28, SRZ ;  /* 0x00000000001c7805 */ /* 0x000fe4000001ff00 */
[----:B------:R-:W-:Y:S01]  /*5de0*/  CS2R R26, SRZ ;  /* 0x00000000001a7805 */ /* 0x000fe2000001ff00 */
[C---:B--2---:R-:W-:Y:S01]  /*5df0*/  FADD.FTZ R5, R2.reuse, R21 ;  /* 0x0000001502057221 */ /* 0x044fe20000010000 */
[----:B------:R-:W-:Y:S01]  /*5e00*/  IMAD.U32 R21, RZ, RZ, UR7 ;  /* 0x00000007ff157e24 */ /* 0x000fe2000f8e00ff */
[----:B------:R-:W-:Y:S01]  /*5e10*/  F2FP.F16.F32.PACK_AB R195, R2, R195 ;  /* 0x000000c302c3723e */ /* 0x000fe200000000ff */
[----:B------:R-:W-:Y:S01]  /*5e20*/  IMAD.MOV.U32 R2, RZ, RZ, 0x3f800000 ;  /* 0x3f800000ff027424 */ /* 0x000fe200078e00ff */
[----:B------:R-:W-:Y:S06]  /*5e30*/  @!P1 BRA `(.L_x_2387) ;  /* 0x0000003c00a49947 */ /* 0x000fec0003800000 */
[----:B------:R-:W-:Y:S01]  /*5e40*/  R2UR UR4, R18 ;  /* 0x00000000120472ca */ /* 0x000fe200000e0000 */
[----:B------:R-:W-:Y:S01]  /*5e50*/  IMAD.MOV.U32 R227, RZ, RZ, R4 ;  /* 0x000000ffffe37224 */ /* 0x000fe200078e0004 */
[----:B------:R-:W-:Y:S01]  /*5e60*/  UMOV UR37, UR36 ;  /* 0x0000002400257c82 */ /* 0x000fe20008000000 */
[----:B------:R-:W-:Y:S02]  /*5e70*/  IMAD.MOV.U32 R228, RZ, RZ, R3 ;  /* 0x000000ffffe47224 */ /* 0x000fe400078e0003 */
[----:B------:R-:W-:Y:S02]  /*5e80*/  IMAD.MOV.U32 R2, RZ, RZ, 0x3f800000 ;  /* 0x3f800000ff027424 */ /* 0x000fe400078e00ff */
[----:B------:R-:W-:-:S06]  /*5e90*/  IMAD.MOV.U32 R151, RZ, RZ, RZ ;  /* 0x000000ffff977224 */ /* 0x000fcc00078e00ff */
[----:B------:R-:W-:-:S07]  /*5ea0*/  IMAD.U32 R229, RZ, RZ, UR4 ;  /* 0x00000004ffe57e24 */ /* 0x000fce000f8e00ff */
.L_x_2398:
[----:B------:R-:W-:Y:S01]  /*5eb0*/  R2UR UR5, R229 ;  /* 0x00000000e50572ca */ /* 0x000fe200000e0000 */
[----:B------:R-:W-:-:S04]  /*5ec0*/  UISETP.NE.AND UP0, UPT, UR37, 0x1, UPT ;  /* 0x000000012500788c */ /* 0x000fc8000bf05270 */
[----:B------:R-:W-:-:S08]  /*5ed0*/  USEL UR4, URZ, 0x1, UP0 ;  /* 0x000000013f047887 */ /* 0x000fd00008000000 */
[----:B------:R-:W-:-:S06]  /*5ee0*/  ULOP3.LUT UR4, UR5, UR4, URZ, 0x3c, !UPT ;  /* 0x0000000405047292 */ /* 0x000fcc000f8e3c3f */
[----:B------:R-:W-:Y:S01]  /*5ef0*/  IMAD.U32 R18, RZ, RZ, UR4 ;  /* 0x00000004ff127e24 */ /* 0x000fe2000f8e00ff */
[----:B------:R-:W-:Y:S06]  /*5f00*/  @!P0 BRA `(.L_x_2388) ;  /* 0x0000000000048947 */ /* 0x000fec0003800000 */
[----:B------:R-:W-:Y:S01]  /*5f10*/  BPT.TRAP 0x1 ;  /* 0x000000040000795c */ /* 0x000fe20000300000 */
.L_x_2388:
        /* <DEDUP_REMOVED lines=11> */
.L_x_2389:
[----:B-1----:R-:W-:Y:S05]  /*5fd0*/  @P1 BRA `(.L_x_2390) ;  /* 0x0000000000081947 */ /* 0x002fea0003800000 */
[----:B------:R-:W1:Y:S02]  /*5fe0*/  SYNCS.PHASECHK.TRANS64.TRYWAIT P1, [UR61+0x38830], R3 ;  /* 0x03883003ff0075a7 */ /* 0x000e64000802017d */
[----:B-1----:R-:W-:Y:S05]  /*5ff0*/  @!P1 BRA `(.L_x_2391) ;  /* 0x0000013c00189947 */ /* 0x002fea0003800000 */
.L_x_2390:
[----:B------:R-:W-:Y:S01]  /*6000*/  R2UR UR4, R20 ;  /* 0x00000000140472ca */ /* 0x000fe200000e0000 */
[----:B------:R-:W-:Y:S01]  /*6010*/  WARPGROUP.ARRIVE ;  /* 0x00000000000079c5 */ /* 0x000fe20000000000 */
[----:B------:R-:W-:Y:S01]  /*6020*/  R2UR UR6, R14 ;  /* 0x000000000e0672ca */ /* 0x000fe200000e0000 */
[----:B------:R-:W-:Y:S01]  /*6030*/  UMOV UR59, 0x40000040 ;  /* 0x40000040003b7882 */ /* 0x000fe20000000000 */
        /* <DEDUP_REMOVED lines=9> */
[----:B------:R-:W-:Y:S01]  /*60d0*/  UIMAD UR4, UR36, 0xa00, UR4 ;  /* 0x00000a00240478a4 */ /* 0x000fe2000f8e0204 */
[-C--:B------:R-:W-:Y:S01]  /*60e0*/  FMUL.FTZ R24, R24, R0.reuse ;  /* 0x0000000018187220 */ /* 0x080fe20000410000 */
[----:B------:R-:W-:Y:S01]  /*60f0*/  UMOV UR56, UR6 ;  /* 0x0000000600387c82 */ /* 0x000fe20008000000 */
[----:B------:R-:W-:Y:S01]  /*6100*/  UMOV UR35, 0x40000040 ;  /* 0x4000004000237882 */ /* 0x000fe20000000000 */
[----:B------:R-:W-:Y:S01]  /*6110*/  UMOV UR57, UR7 ;  /* 0x0000000700397c82 */ /* 0x000fe20008000000 */
[----:B------:R-:W-:Y:S01]  /*6120*/  UIADD3 UR18, UR4, 0x284, URZ ;  /* 0x0000028404127890 */ /* 0x000fe2000fffe03f */
[-C--:B------:R-:W-:Y:S01]  /*6130*/  FMUL.FTZ R25, R25, R0.reuse ;  /* 0x0000000019197220 */ /* 0x080fe20000410000 */
[----:B------:R-:W-:Y:S01]  /*6140*/  UMOV UR58, UR4 ;  /* 0x00000004003a7c82 */ /* 0x000fe20008000000 */
[----:B------:R-:W-:Y:S01]  /*6150*/  UIADD3 UR22, UR4, 0x286, URZ ;  /* 0x0000028604167890 */ /* 0x000fe2000fffe03f */
[----:B------:R-:W-:Y:S01]  /*6160*/  HGMMA.64x16x16.F32 R184, gdesc[UR56], RZ, !UPT, gsb0 ;  /* 0x0020000038b879f0 */ /* 0x000fe2000c0008ff */
[----:B------:R-:W-:Y:S01]  /*6170*/  UIADD3 UR58, UR4, 0x80, URZ ;  /* 0x00000080043a7890 */ /* 0x000fe2000fffe03f */
[-C--:B------:R-:W-:Y:S01]  /*6180*/  FMUL.FTZ R28, R28, R0.reuse ;  /* 0x000000001c1c7220 */ /* 0x080fe20000410000 */
[----:B------:R-:W-:Y:S01]  /*6190*/  UMOV UR59, 0x40000040 ;  /* 0x40000040003b7882 */ /* 0x000fe20000000000 */
[----:B------:R-:W-:Y:S01]  /*61a0*/  UMOV UR56, UR6 ;  /* 0x0000000600387c82 */ /* 0x000fe20008000000 */
[----:B------:R-:W-:Y:S01]  /*61b0*/  UMOV UR57, UR7 ;  /* 0x0000000700397c82 */ /* 0x000fe20008000000 */
        /* <DEDUP_REMOVED lines=54> */
[----:B------:R-:W-:Y:S01]  /*6520*/  UIADD3 UR58, UR4, 0x100, URZ ;  /* 0x00000100043a7890 */ /* 0x000fe2000fffe03f */
[-C--:B------:R-:W-:Y:S01]  /*6530*/  FMUL.FTZ R109, R109, R0.reuse ;  /* 0x000000006d6d7220 */ /* 0x080fe20000410000 */
[----:B------:R-:W-:Y:S01]  /*6540*/  UMOV UR59, 0x40000040 ;  /* 0x40000040003b7882 */ /* 0x000fe20000000000 */
        /* <DEDUP_REMOVED lines=97> */
[----:B------:R-:W-:Y:S01]  /*6b60*/  UMOV UR59, 0x40000040 ;  /* 0x40000040003b7882 */ /* 0x000fe20000000000 */
[----:B------:R-:W-:Y:S01]  /*6b70*/  UMOV UR56, UR6 ;  /* 0x0000000600387c82 */ /* 0x000fe20008000000 */
[----:B------:R-:W-:Y:S01]  /*6b80*/  UMOV UR57, UR7 ;  /* 0x0000000700397c82 */ /* 0x000fe20008000000 */
[----:B------:R-:W-:Y:S02]  /*6b90*/  R2UR UR6, R8 ;  /* 0x00000000080672ca */ /* 0x000fe400000e0000 */
[----:B------:R-:W-:Y:S01]  /*6ba0*/  R2UR UR7, R9 ;  /* 0x00000000090772ca */ /* 0x000fe200000e0000 */
[----:B------:R-:W-:Y:S02]  /*6bb0*/  WARPGROUP.DEPBAR.LE gsb0, 0x0 ;  /* 0x00008000000079c5 */ /* 0x000fe40000010000 */
[----:B------:R-:W-:-:S06]  /*6bc0*/  WARPGROUP.ARRIVE ;  /* 0x00000000000079c5 */ /* 0x000fcc0000000000 */
[----:B------:R-:W-:Y:S01]  /*6bd0*/  HGMMA.64x16x16.F32 R152, gdesc[UR56], RZ, !UPT, gsb0 ;  /* 0x00200000389879f0 */ /* 0x000fe2000c0008ff */
[----:B------:R-:W-:Y:S01]  /*6be0*/  UIADD3 UR58, UR4, 0x2, URZ ;  /* 0x00000002043a7890 */ /* 0x000fe2000fffe03f */
[----:B------:R-:W-:Y:S01]  /*6bf0*/  UMOV UR59, 0x40000040 ;  /* 0x40000040003b7882 */ /* 0x000fe20000000000 */
[----:B------:R-:W-:Y:S01]  /*6c00*/  UMOV UR56, UR14 ;  /* 0x0000000e00387c82 */ /* 0x000fe20008000000 */
[----:B------:R-:W-:Y:S01]  /*6c10*/  UMOV UR57, UR15 ;  /* 0x0000000f00397c82 */ /* 0x000fe20008000000 */
[----:B------:R-:W-:Y:S02]  /*6c20*/  WARPGROUP.DEPBAR.LE gsb0, 0x0 ;  /* 0x00008000000079c5 */ /* 0x000fe40000010000 */
[----:B------:R-:W-:-:S06]  /*6c30*/  WARPGROUP.ARRIVE ;  /* 0x00000000000079c5 */ /* 0x000fcc0000000000 */
[----:B------:R-:W-:Y:S01]  /*6c40*/  HGMMA.64x16x16.F32 R184, gdesc[UR56], R184, gsb0 ;  /* 0x0020000038b879f0 */ /* 0x000fe200080008b8 */
        /* <DEDUP_REMOVED lines=25> */
[----:B------:R-:W-:Y:S01]  /*6de0*/  UIADD3 UR14, UR4, 0x282, URZ ;  /* 0x00000282040e7890 */ /* 0x000fe2000fffe03f */
[----:B------:R-:W-:Y:S01]  /*6df0*/  UMOV UR15, 0x40000040 ;  /* 0x40000040000f7882 */ /* 0x000fe20000000000 */
        /* <DEDUP_REMOVED lines=102> */
[----:B------:R-:W-:Y:S02]  /*7460*/  R2UR UR10, R6 ;  /* 0x00000000060a72ca */ /* 0x000fe400000e0000 */
[----:B------:R-:W-:-:S11]  /*7470*/  R2UR UR11, R7 ;  /* 0x00000000070b72ca */ /* 0x000fd600000e0000 */
[----:B------:R-:W-:Y:S02]  /*7480*/  UMOV UR56, UR10 ;  /* 0x0000000a00387c82 */ /* 0x000fe40008000000 */
[----:B------:R-:W-:Y:S01]  /*7490*/  UMOV UR57, UR11 ;  /* 0x0000000b00397c82 */ /* 0x000fe20008000000 */
[----:B------:R-:W-:Y:S01]  /*74a0*/  UMOV UR5, UR11 ;  /* 0x0000000b00057c82 */ /* 0x000fe20008000000 */
        /* <DEDUP_REMOVED lines=259> */
[----:B------:R-:W-:Y:S05]  /*84e0*/  @!P0 BRA `(.L_x_2392) ;  /* 0x0000000000048947 */ /* 0x000fea0003800000 */
[----:B------:R-:W-:Y:S01]  /*84f0*/  BPT.TRAP 0x1 ;  /* 0x000000040000795c */ /* 0x000fe20000300000 */
.L_x_2392:
        /* <DEDUP_REMOVED lines=8> */
.L_x_2393:
[----:B---3--:R-:W-:Y:S05]  /*8580*/  @P1 BRA `(.L_x_2394) ;  /* 0x0000000000081947 */ /* 0x008fea0003800000 */
[----:B------:R-:W3:Y:S02]  /*8590*/  SYNCS.PHASECHK.TRANS64.TRYWAIT P1, [UR4+0x38850], R0 ;  /* 0x03885000ff0075a7 */ /* 0x000ee40008020144 */
[----:B---3--:R-:W-:Y:S05]  /*85a0*/  @!P1 BRA `(.L_x_2395) ;  /* 0x0000011400c49947 */ /* 0x008fea0003800000 */
.L_x_2394:
        /* <DEDUP_REMOVED lines=37> */
.L_x_2396:
[----:B------:R-:W-:Y:S01]  /*8800*/  R2UR UR6, R213 ;  /* 0x00000000d50672ca */ /* 0x000fe200000e0000 */
[----:B------:R-:W-:Y:S01]  /*8810*/  UIADD3 UR61, UR61, 0x38840, URZ ;  /* 0x000388403d3d7890 */ /* 0x000fe2000fffe03f */
[----:B------:R-:W-:Y:S02]  /*8820*/  R2UR UR5, R215 ;  /* 0x00000000d70572ca */ /* 0x000fe400000e0000 */
[----:B------:R-:W-:Y:S02]  /*8830*/  R2UR UR10, R22 ;  /* 0x00000000160a72ca */ /* 0x000fe400000e0000 */
[----:B------:R-:W-:Y:S02]  /*8840*/  R2UR UR7, R212 ;  /* 0x00000000d40772ca */ /* 0x000fe400000e0000 */
[----:B------:R-:W-:-:S04]  /*8850*/  LOP3.LUT R16, R16, 0xfffffbff, RZ, 0xc0, !PT ;  /* 0xfffffbff10107812 */ /* 0x000fc800078ec0ff */
[----:B------:R-:W-:Y:S01]  /*8860*/  @P0 LOP3.LUT R16, R16, 0x400, RZ, 0xfc, !PT ;  /* 0x0000040010100812 */ /* 0x000fe200078efcff */
[----:B------:R-:W-:Y:S02]  /*8870*/  UISETP.NE.AND UP0, UPT, UR6, URZ, UPT ;  /* 0x0000003f0600728c */ /* 0x000fe4000bf05270 */
[----:B01----:R-:W-:Y:S01]  /*8880*/  VIADD R3, R216, UR5 ;  /* 0x00000005d8037c36 */ /* 0x003fe20008000000 */
[----:B------:R-:W-:Y:S01]  /*8890*/  UIMAD UR5, UR60, -0x50, URZ ;  /* 0xffffffb03c0578a4 */ /* 0x000fe2000f8e023f */
[----:B---3--:R-:W-:Y:S01]  /*88a0*/  IMAD.U32 R2, RZ, RZ, UR10 ;  /* 0x0000000aff027e24 */ /* 0x008fe2000f8e00ff */
[----:B------:R-:W-:Y:S02]  /*88b0*/  LOP3.LUT R16, R16, 0xfffff7ff, RZ, 0xc0, !PT ;  /* 0xfffff7ff10107812 */ /* 0x000fe400078ec0ff */
[----:B------:R-:W-:Y:S02]  /*88c0*/  PLOP3.LUT P1, PT, PT, PT, UP0, 0x80, 0x0 ;  /* 0x000000000000781c */ /* 0x000fe40003f2f008 */
[----:B------:R-:W-:-:S02]  /*88d0*/  PLOP3.LUT P2, PT, PT, PT, UP0, 0x80, 0x0 ;  /* 0x000000000000781c */ /* 0x000fc40003f4f008 */
[----:B------:R-:W-:-:S09]  /*88e0*/  @UP0 ULDC UR6, c[0x0][0x44c] ;  /* 0x0001130000060ab9 */ /* 0x000fd20000000800 */
[----:B--2---:R-:W-:Y:S01]  /*88f0*/  @P1 IMAD.HI.U32 R0, R3, UR6, RZ ;  /* 0x0000000603001c27 */ /* 0x004fe2000f8e00ff */
[----:B------:R-:W-:-:S04]  /*8900*/  @UP0 ULDC UR6, c[0x0][0x450] ;  /* 0x0001140000060ab9 */ /* 0x000fc80000000800 */
[----:B------:R-:W-:Y:S01]  /*8910*/  @P2 SHF.R.U32.HI R3, RZ, UR6, R0 ;  /* 0x00000006ff032c19 */ /* 0x000fe20008011600 */
[----:B------:R-:W-:Y:S01]  /*8920*/  IMAD.U32 R0, RZ, RZ, UR5 ;  /* 0x00000005ff007e24 */ /* 0x000fe2000f8e00ff */
[----:B------:R-:W-:Y:S01]  /*8930*/  ULDC UR5, c[0x0][0x988] ;  /* 0x0002620000057ab9 */ /* 0x000fe20000000800 */
[----:B------:R-:W0:Y:S03]  /*8940*/  S2UR UR6, SR_CgaCtaId ;  /* 0x00000000000679c3 */ /* 0x000e260000008800 */
[----:B------:R-:W-:-:S04]  /*8950*/  IADD3 R0, -R23, 0x1, R0 ;  /* 0x0000000117007810 */ /* 0x000fc80007ffe100 */
[----:B------:R-:W-:Y:S02]  /*8960*/  IADD3 R0, -R2, UR7, R0 ;  /* 0x0000000702007c10 */ /* 0x000fe4000fffe100 */
[----:B------:R-:W1:Y:S04]  /*8970*/  SHFL.IDX PT, R2, R3, RZ, 0x1c1f ;  /* 0x001c1fff03027589 */ /* 0x000e6800000e0000 */
[----:B------:R-:W2:Y:S01]  /*8980*/  SHFL.IDX PT, R3, R3, 0x1, 0x1c1f ;  /* 0x003c1f0003037f89 */ /* 0x000ea200000e0000 */
[----:B0-----:R-:W-:Y:S01]  /*8990*/  UPRMT UR61, UR6, 0x654, UR61 ;  /* 0x00000654063d7896 */ /* 0x001fe2000800003d */
[----:B-1----:R-:W-:-:S08]  /*89a0*/  IMAD.IADD R2, R0, 0x1, R2 ;  /* 0x0000000100027824 */ /* 0x002fd000078e0202 */
[----:B------:R-:W-:Y:S01]  /*89b0*/  SYNCS.ARRIVE.TRANS64.RED.A1T0 RZ, [UR61], RZ ;  /* 0x000000ffffff79a7 */ /* 0x000fe2000810043d */
[----:B--2---:R-:W-:Y:S01]  /*89c0*/  IMAD.IADD R0, R0, 0x1, R3 ;  /* 0x0000000100007824 */ /* 0x004fe200078e0203 */
[C---:B------:R-:W-:Y:S02]  /*89d0*/  ISETP.GT.AND P4, PT, R2.reuse, RZ, PT ;  /* 0x000000ff0200720c */ /* 0x040fe40003f84270 */
[----:B------:R-:W-:Y:S02]  /*89e0*/  ISETP.GT.AND P3, PT, R2, 0x1, PT ;  /* 0x000000010200780c */ /* 0x000fe40003f64270 */
[----:B------:R-:W-:Y:S02]  /*89f0*/  FSEL R184, R184, -INF , P4 ;  /* 0xff800000b8b87808 */ /* 0x000fe40002000000 */
[----:B------:R-:W-:Y:S02]  /*8a00*/  FSEL R185, R185, -INF , P3 ;  /* 0xff800000b9b97808 */ /* 0x000fe40001800000 */
[----:B------:R-:W-:-:S02]  /*8a10*/  ISETP.GT.AND P2, PT, R2, 0x8, PT ;  /* 0x000000080200780c */ /* 0x000fc40003f44270 */
[C---:B------:R-:W-:Y:S02]  /*8a20*/  ISETP.GT.AND P6, PT, R2.reuse, 0x9, PT ;  /* 0x000000090200780c */ /* 0x040fe40003fc4270 */
[C---:B------:R-:W-:Y:S02]  /*8a30*/  ISETP.GT.AND P1, PT, R2.reuse, 0x10, PT ;  /* 0x000000100200780c */ /* 0x040fe40003f24270 */
[C---:B------:R-:W-:Y:S02]  /*8a40*/  ISETP.GT.AND P5, PT, R2.reuse, 0x11, PT ;  /* 0x000000110200780c */ /* 0x040fe40003fa4270 */
[C---:B------:R-:W-:Y:S02]  /*8a50*/  ISETP.GT.AND P4, PT, R2.reuse, 0x18, PT ;  /* 0x000000180200780c */ /* 0x040fe40003f84270 */
[----:B------:R-:W-:Y:S02]  /*8a60*/  ISETP.GT.AND P3, PT, R2, 0x19, PT ;  /* 0x000000190200780c */ /* 0x000fe40003f64270 */
[----:B------:R-:W-:-:S02]  /*8a70*/  FSEL R188, R188, -INF , P2 ;  /* 0xff800000bcbc7808 */ /* 0x000fc40001000000 */
[----:B------:R-:W-:Y:S02]  /*8a80*/  FSEL R189, R189, -INF , P6 ;  /* 0xff800000bdbd7808 */ /* 0x000fe40003000000 */
[----:B------:R-:W-:Y:S02]  /*8a90*/  FSEL R176, R176, -INF , P1 ;  /* 0xff800000b0b07808 */ /* 0x000fe40000800000 */
[----:B------:R-:W-:Y:S02]  /*8aa0*/  FSEL R177, R177, -INF , P5 ;  /* 0xff800000b1b17808 */ /* 0x000fe40002800000 */
        /* <DEDUP_REMOVED lines=20> */
[----:B------:R-:W-:-:S02]  /*8bf0*/  FMNMX.FTZ R2, R184, R228, !PT ;  /* 0x000000e4b8027209 */ /* 0x000fc40007810000 */
[----:B------:R-:W-:Y:S02]  /*8c00*/  FSEL R164, R164, -INF , P2 ;  /* 0xff800000a4a47808 */ /* 0x000fe40001000000 */
[----:B------:R-:W-:Y:S02]  /*8c10*/  FMNMX.FTZ R2, R185, R2, !PT ;  /* 0x00000002b9027209 */ /* 0x000fe40007810000 */
[----:B------:R-:W-:Y:S02]  /*8c20*/  FSEL R165, R165, -INF , P6 ;  /* 0xff800000a5a57808 */ /* 0x000fe40003000000 */
[----:B------:R-:W-:Y:S02]  /*8c30*/  FMNMX.FTZ R2, R188, R2, !PT ;  /* 0x00000002bc027209 */ /* 0x000fe40007810000 */
[----:B------:R-:W-:Y:S02]  /*8c40*/  FSEL R152, R152, -INF , P1 ;  /* 0xff80000098987808 */ /* 0x000fe40000800000 */
[----:B------:R-:W-:-:S02]  /*8c50*/  FMNMX.FTZ R2, R189, R2, !PT ;  /* 0x00000002bd027209 */ /* 0x000fc40007810000 */
[----:B------:R-:W-:Y:S02]  /*8c60*/  FSEL R153, R153, -INF , P5 ;  /* 0xff80000099997808 */ /* 0x000fe40002800000 */
[----:B------:R-:W-:Y:S02]  /*8c70*/  FMNMX.FTZ R2, R176, R2, !PT ;  /* 0x00000002b0027209 */ /* 0x000fe40007810000 */
[----:B------:R-:W-:Y:S02]  /*8c80*/  FSEL R156, R156, -INF , P4 ;  /* 0xff8000009c9c7808 */ /* 0x000fe40002000000 */
[----:B------:R-:W-:Y:S02]  /*8c90*/  FMNMX.FTZ R2, R177, R2, !PT ;  /* 0x00000002b1027209 */ /* 0x000fe40007810000 */
[----:B------:R-:W-:Y:S02]  /*8ca0*/  FSEL R157, R157, -INF , P3 ;  /* 0xff8000009d9d7808 */ /* 0x000fe40001800000 */
[----:B------:R-:W-:-:S02]  /*8cb0*/  FMNMX.FTZ R2, R180, R2, !PT ;  /* 0x00000002b4027209 */ /* 0x000fc40007810000 */
[----:B------:R-:W-:Y:S02]  /*8cc0*/  ISETP.GT.AND P2, PT, R0, RZ, PT ;  /* 0x000000ff0000720c */ /* 0x000fe40003f44270 */
[----:B------:R-:W-:Y:S02]  /*8cd0*/  FMNMX.FTZ R2, R181, R2, !PT ;  /* 0x00000002b5027209 */ /* 0x000fe40007810000 */
[----:B------:R-:W-:Y:S02]  /*8ce0*/  FSEL R186, R186, -INF , P2 ;  /* 0xff800000baba7808 */ /* 0x000fe40001000000 */
        /* <DEDUP_REMOVED lines=8> */
[----:B------:R-:W-:-:S02]  /*8d70*/  FMNMX.FTZ R2, R160, R2, !PT ;  /* 0x00000002a0027209 */ /* 0x000fc40007810000 */
[----:B------:R-:W-:Y:S02]  /*8d80*/  ISETP.GT.AND P2, PT, R0, 0x9, PT ;  /* 0x000000090000780c */ /* 0x000fe40003f44270 */
[----:B------:R-:W-:Y:S02]  /*8d90*/  FMNMX.FTZ R2, R161, R2, !PT ;  /* 0x00000002a1027209 */ /* 0x000fe40007810000 */
[----:B------:R-:W-:Y:S02]  /*8da0*/  FSEL R191, R191, -INF , P2 ;  /* 0xff800000bfbf7808 */ /* 0x000fe40001000000 */
[----:B------:R-:W-:Y:S02]  /*8db0*/  FMNMX.FTZ R2, R164, R2, !PT ;  /* 0x00000002a4027209 */ /* 0x000fe40007810000 */
[----:B------:R-:W-:Y:S02]  /*8dc0*/  ISETP.GT.AND P2, PT, R0, 0x10, PT ;  /* 0x000000100000780c */ /* 0x000fe40003f44270 */
        /* <DEDUP_REMOVED lines=9> */
[C---:B------:R-:W-:Y:S02]  /*8e60*/  ISETP.GT.AND P1, PT, R0.reuse, 0x21, PT ;  /* 0x000000210000780c */ /* 0x040fe40003f24270 */
[----:B------:R-:W-:Y:S01]  /*8e70*/  ISETP.GT.AND P2, PT, R0, 0x18, PT ;  /* 0x000000180000780c */ /* 0x000fe20003f44270 */
[----:B------:R-:W0:Y:S01]  /*8e80*/  SHFL.BFLY PT, R3, R2, 0x2, 0x1f ;  /* 0x0c401f0002037f89 */ /* 0x000e2200000e0000 */
[----:B------:R-:W-:Y:S02]  /*8e90*/  FSEL R171, R171, -INF , P1 ;  /* 0xff800000abab7808 */ /* 0x000fe40000800000 */
[----:B------:R-:W-:-:S02]  /*8ea0*/  FSEL R182, R182, -INF , P2 ;  /* 0xff800000b6b67808 */ /* 0x000fc40001000000 */
[C---:B------:R-:W-:Y:S02]  /*8eb0*/  ISETP.GT.AND P1, PT, R0.reuse, 0x39, PT ;  /* 0x000000390000780c */ /* 0x040fe40003f24270 */
[----:B------:R-:W-:Y:S02]  /*8ec0*/  ISETP.GT.AND P2, PT, R0, 0x19, PT ;  /* 0x000000190000780c */ /* 0x000fe40003f44270 */
[----:B------:R-:W-:Y:S02]  /*8ed0*/  @P0 LOP3.LUT R16, R16, 0x800, RZ, 0xfc, !PT ;  /* 0x0000080010100812 */ /* 0x000fe400078efcff */
[----:B------:R-:W-:Y:S02]  /*8ee0*/  FSEL R183, R183, -INF , P2 ;  /* 0xff800000b7b77808 */ /* 0x000fe40001000000 */
[----:B------:R-:W-:Y:S02]  /*8ef0*/  ISETP.GT.AND P2, PT, R0, 0x20, PT ;  /* 0x000000200000780c */ /* 0x000fe40003f44270 */
[----:B------:R-:W-:-:S02]  /*8f00*/  LOP3.LUT R16, R16, 0xffffefff, RZ, 0xc0, !PT ;  /* 0xffffefff10107812 */ /* 0x000fc400078ec0ff */
[----:B------:R-:W-:Y:S02]  /*8f10*/  FSEL R170, R170, -INF , P2 ;  /* 0xff800000aaaa7808 */ /* 0x000fe40001000000 */
[----:B------:R-:W-:Y:S02]  /*8f20*/  @P1 LOP3.LUT R16, R16, 0x1000, RZ, 0xfc, !PT ;  /* 0x0000100010101812 */ /* 0x000fe400078efcff */
[C---:B------:R-:W-:Y:S02]  /*8f30*/  ISETP.GT.AND P1, PT, R0.reuse, 0x28, PT ;  /* 0x000000280000780c */ /* 0x040fe40003f24270 */
[----:B------:R-:W-:Y:S02]  /*8f40*/  ISETP.GT.AND P0, PT, R0, 0x29, PT ;  /* 0x000000290000780c */ /* 0x000fe40003f04270 */
[----:B0-----:R-:W-:Y:S02]  /*8f50*/  FMNMX.FTZ R3, R2, R3, !PT ;  /* 0x0000000302037209 */ /* 0x001fe40007810000 */
[----:B------:R-:W-:-:S02]  /*8f60*/  FSEL R174, R174, -INF , P1 ;  /* 0xff800000aeae7808 */ /* 0x000fc40000800000 */
[----:B------:R-:W-:Y:S01]  /*8f70*/  FSEL R175, R175, -INF , P0 ;  /* 0xff800000afaf7808 */ /* 0x000fe20000000000 */
[----:B------:R-:W0:Y:S01]  /*8f80*/  SHFL.BFLY PT, R2, R3, 0x1, 0x1f ;  /* 0x0c201f0003027f89 */ /* 0x000e2200000e0000 */
[----:B------:R-:W-:Y:S02]  /*8f90*/  LOP3.LUT P0, RZ, R16, 0x800, RZ, 0xc0, !PT ;  /* 0x0000080010ff7812 */ /* 0x000fe4000780c0ff */
[C---:B------:R-:W-:Y:S02]  /*8fa0*/  ISETP.GT.AND P2, PT, R0.reuse, 0x40, PT ;  /* 0x000000400000780c */ /* 0x040fe40003f44270 */
[C---:B------:R-:W-:Y:S02]  /*8fb0*/  ISETP.GT.AND P3, PT, R0.reuse, 0x41, PT ;  /* 0x000000410000780c */ /* 0x040fe40003f64270 */
[C---:B------:R-:W-:Y:S02]  /*8fc0*/  ISETP.GT.AND P4, PT, R0.reuse, 0x48, PT ;  /* 0x000000480000780c */ /* 0x040fe40003f84270 */
[----:B------:R-:W-:-:S02]  /*8fd0*/  ISETP.GT.AND P5, PT, R0, 0x49, PT ;  /* 0x000000490000780c */ /* 0x000fc40003fa4270 */
[----:B------:R-:W-:Y:S02]  /*8fe0*/  FSEL R162, R162, -INF , P0 ;  /* 0xff800000a2a27808 */ /* 0x000fe40000000000 */
[----:B------:R-:W-:Y:S02]  /*8ff0*/  LOP3.LUT P1, RZ, R16, 0x1000, RZ, 0xc0, !PT ;  /* 0x0000100010ff7812 */ /* 0x000fe4000782c0ff */
[----:B------:R-:W-:Y:S02]  /*9000*/  FSEL R154, R154, -INF , P2 ;  /* 0xff8000009a9a7808 */ /* 0x000fe40001000000 */
[----:B------:R-:W-:Y:S02]  /*9010*/  FSEL R167, R167, -INF , P1 ;  /* 0xff800000a7a77808 */ /* 0x000fe40000800000 */
[----:B------:R-:W-:Y:S02]  /*9020*/  FSEL R155, R155, -INF , P3 ;  /* 0xff8000009b9b7808 */ /* 0x000fe40001800000 */
[----:B------:R-:W-:-:S02]  /*9030*/  FSEL R158, R158, -INF , P4 ;  /* 0xff8000009e9e7808 */ /* 0x000fc40002000000 */
[----:B------:R-:W-:Y:S02]  /*9040*/  FSEL R159, R159, -INF , P5 ;  /* 0xff8000009f9f7808 */ /* 0x000fe40002800000 */
[----:B0-----:R-:W-:Y:S02]  /*9050*/  FMNMX.FTZ R3, R3, R2, !PT ;  /* 0x0000000203037209 */ /* 0x001fe40007810000 */
[----:B------:R-:W-:Y:S02]  /*9060*/  LOP3.LUT P0, RZ, R16, 0x400, RZ, 0xc0, !PT ;  /* 0x0000040010ff7812 */ /* 0x000fe4000780c0ff */
[C---:B------:R-:W-:Y:S01]  /*9070*/  FSETP.NEU.FTZ.AND P6, PT, R3.reuse, -INF , PT ;  /* 0xff8000000300780b */ /* 0x040fe20003fdd000 */
[----:B------:R-:W-:-:S03]  /*9080*/  FMUL.FTZ R4, R3, UR5 ;  /* 0x0000000503047c20 */ /* 0x000fc60008410000 */
[----:B------:R-:W-:Y:S02]  /*9090*/  FSEL R2, R3, RZ, P6 ;  /* 0x000000ff03027208 */ /* 0x000fe40003000000 */
[----:B------:R-:W-:Y:S02]  /*90a0*/  FSEL R4, R4, RZ, P6 ;  /* 0x000000ff04047208 */ /* 0x000fe40003000000 */
[----:B------:R-:W-:Y:S01]  /*90b0*/  ISETP.GT.AND P6, PT, R0, 0x31, PT ;  /* 0x000000310000780c */ /* 0x000fe20003fc4270 */
[----:B------:R-:W-:Y:S02]  /*90c0*/  FADD.FTZ R2, -R2, R228 ;  /* 0x000000e402027221 */ /* 0x000fe40000010100 */
        /* <DEDUP_REMOVED lines=20> */
[----:B------:R-:W-:Y:S01]  /*9210*/  FMNMX.FTZ R4, R186, R227, !PT ;  /* 0x000000e3ba047209 */ /* 0x000fe20007810000 */
[----:B------:R-:W-:Y:S01]  /*9220*/  FMUL.FTZ R2, R2, UR5 ;  /* 0x0000000502027c20 */ /* 0x000fe20008410000 */
[----:B------:R-:W-:Y:S01]  /*9230*/  FSEL R163, R163, -INF , P6 ;  /* 0xff800000a3a37808 */ /* 0x000fe20003000000 */
[----:B------:R-:W-:Y:S01]  /*9240*/  MUFU.EX2 R184, R184 ;  /* 0x000000b800b87308 */ /* 0x000fe20000000800 */
[----:B------:R-:W-:-:S02]  /*9250*/  FMNMX.FTZ R4, R187, R4, !PT ;  /* 0x00000004bb047209 */ /* 0x000fc40007810000 */
[----:B------:R-:W-:Y:S02]  /*9260*/  ISETP.GT.AND P6, PT, R0, 0x38, PT ;  /* 0x000000380000780c */ /* 0x000fe40003fc4270 */
[----:B------:R-:W-:Y:S02]  /*9270*/  FMNMX.FTZ R4, R190, R4, !PT ;  /* 0x00000004be047209 */ /* 0x000fe40007810000 */
[----:B------:R-:W-:Y:S01]  /*9280*/  FSEL R166, R166, -INF , P6 ;  /* 0xff800000a6a67808 */ /* 0x000fe20003000000 */
[----:B------:R-:W-:Y:S01]  /*9290*/  MUFU.EX2 R185, R185 ;  /* 0x000000b900b97308 */ /* 0x000fe20000000800 */
[----:B------:R-:W-:-:S04]  /*92a0*/  FMNMX.FTZ R4, R191, R4, !PT ;  /* 0x00000004bf047209 */ /* 0x000fc80007810000 */
[----:B------:R-:W-:-:S03]  /*92b0*/  FMNMX.FTZ R4, R178, R4, !PT ;  /* 0x00000004b2047209 */ /* 0x000fc60007810000 */
        /* <DEDUP_REMOVED lines=22> */
[----:B------:R-:W-:-:S05]  /*9420*/  FMNMX.FTZ R4, R159, R0, !PT ;  /* 0x000000009f047209 */ /* 0x000fca0007810000 */
[----:B------:R-:W0:Y:S02]  /*9430*/  SHFL.BFLY PT, R0, R4, 0x2, 0x1f ;  /* 0x0c401f0004007f89 */ /* 0x000e2400000e0000 */
        /* <DEDUP_REMOVED lines=16> */
[----:B------:R-:W-:Y:S01]  /*9540*/  MUFU.EX2 R156, R156 ;  /* 0x0000009c009c7308 */ /* 0x000fe20000000800 */
[--C-:B------:R-:W-:Y:S01]  /*9550*/  FFMA.FTZ R186, R186, UR5, -R0.reuse ;  /* 0x00000005baba7c23 */ /* 0x100fe20008010800 */
[--C-:B------:R-:W-:Y:S01]  /*9560*/  FFMA.FTZ R187, R187, UR5, -R0.reuse ;  /* 0x00000005bbbb7c23 */ /* 0x100fe20008010800 */
[----:B------:R-:W-:Y:S01]  /*9570*/  FMUL.FTZ R192, R192, UR5 ;  /* 0x00000005c0c07c20 */ /* 0x000fe20008410000 */
        /* <DEDUP_REMOVED lines=18> */
[----:B------:R-:W-:Y:S08]  /*96a0*/  MUFU.EX2 R186, R186 ;  /* 0x000000ba00ba7308 */ /* 0x000ff00000000800 */
[----:B------:R-:W0:Y:S08]  /*96b0*/  MUFU.EX2 R0, R2 ;  /* 0x0000000200007308 */ /* 0x000e300000000800 */
[----:B------:R-:W1:Y:S08]  /*96c0*/  MUFU.EX2 R2, R192 ;  /* 0x000000c000027308 */ /* 0x000e700000000800 */
[----:B------:R-:W2:Y:S01]  /*96d0*/  MUFU.EX2 R187, R187 ;  /* 0x000000bb00bb7308 */ /* 0x000ea20000000800 */
[----:B0-----:R-:W-:-:S04]  /*96e0*/  FFMA.FTZ R19, R0, R19, R184 ;  /* 0x0000001300137223 */ /* 0x001fc800000100b8 */
[----:B------:R-:W-:-:S03]  /*96f0*/  FADD.FTZ R19, R185, R19 ;  /* 0x00000013b9137221 */ /* 0x000fc60000010000 */
[----:B------:R-:W0:Y:S01]  /*9700*/  MUFU.EX2 R190, R190 ;  /* 0x000000be00be7308 */ /* 0x000e220000000800 */
[----:B-1----:R-:W-:-:S07]  /*9710*/  FFMA.FTZ R5, R2, R5, R186 ;  /* 0x0000000502057223 */ /* 0x002fce00000100ba */
        /* <DEDUP_REMOVED lines=57> */
.L_x_2397:
[----:B------:R-:W0:Y:S01]  /*9ab0*/  S2UR UR7, SR_CgaCtaId ;  /* 0x00000000000779c3 */ /* 0x000e220000008800 */
[----:B------:R-:W-:Y:S01]  /*9ac0*/  R2UR UR6, R21 ;  /* 0x00000000150672ca */ /* 0x000fe200000e0000 */
[----:B------:R-:W-:Y:S01]  /*9ad0*/  UIADD3 UR4, UR4, 0x38860, URZ ;  /* 0x0003886004047890 */ /* 0x000fe2000fffe03f */
[----:B------:R-:W-:Y:S01]  /*9ae0*/  F2FP.F16.F32.PACK_AB R208, R185, R184 ;  /* 0x000000b8b9d0723e */ /* 0x000fe200000000ff */
[----:B------:R-:W-:Y:S01]  /*9af0*/  UMOV UR37, UR36 ;  /* 0x0000002400257c82 */ /* 0x000fe20008000000 */
[----:B------:R-:W-:Y:S01]  /*9b00*/  F2FP.F16.F32.PACK_AB R209, R187, R186 ;  /* 0x000000babbd1723e */ /* 0x000fe200000000ff */
[----:B------:R-:W-:Y:S01]  /*9b10*/  IMAD.MOV.U32 R227, RZ, RZ, R4 ;  /* 0x000000ffffe37224 */ /* 0x000fe200078e0004 */
[----:B------:R-:W-:Y:S01]  /*9b20*/  F2FP.F16.F32.PACK_AB R210, R189, R188 ;  /* 0x000000bcbdd2723e */ /* 0x000fe200000000ff */
[----:B------:R-:W-:Y:S01]  /*9b30*/  IMAD.MOV.U32 R228, RZ, RZ, R3 ;  /* 0x000000ffffe47224 */ /* 0x000fe200078e0003 */
[----:B------:R-:W-:Y:S02]  /*9b40*/  F2FP.F16.F32.PACK_AB R211, R191, R190 ;  /* 0x000000bebfd3723e */ /* 0x000fe400000000ff */
[----:B------:R-:W-:-:S02]  /*9b50*/  F2FP.F16.F32.PACK_AB R204, R177, R176 ;  /* 0x000000b0b1cc723e */ /* 0x000fc400000000ff */
[----:B------:R-:W-:Y:S01]  /*9b60*/  F2FP.F16.F32.PACK_AB R205, R179, R178 ;  /* 0x000000b2b3cd723e */ /* 0x000fe200000000ff */
[----:B------:R-:W-:Y:S01]  /*9b70*/  UISETP.GT.AND UP0, UPT, UR60, UR6, UPT ;  /* 0x000000063c00728c */ /* 0x000fe2000bf04270 */
[----:B------:R-:W-:Y:S01]  /*9b80*/  F2FP.F16.F32.PACK_AB R206, R181, R180 ;  /* 0x000000b4b5ce723e */ /* 0x000fe200000000ff */
[----:B------:R-:W-:Y:S01]  /*9b90*/  UIADD3 UR60, UR60, -0x1, URZ ;  /* 0xffffffff3c3c7890 */ /* 0x000fe2000fffe03f */
[----:B------:R-:W-:Y:S02]  /*9ba0*/  F2FP.F16.F32.PACK_AB R207, R183, R182 ;  /* 0x000000b6b7cf723e */ /* 0x000fe400000000ff */
[----:B------:R-:W-:Y:S02]  /*9bb0*/  F2FP.F16.F32.PACK_AB R200, R169, R168 ;  /* 0x000000a8a9c8723e */ /* 0x000fe400000000ff */
[----:B------:R-:W-:Y:S02]  /*9bc0*/  PLOP3.LUT P1, PT, PT, PT, UP0, 0x80, 0x0 ;  /* 0x000000000000781c */ /* 0x000fe40003f2f008 */
        /* <DEDUP_REMOVED lines=15> */
[----:B------:R-:W-:Y:S06]  /*9cc0*/  @P1 BRA `(.L_x_2398) ;  /* 0xffffffc000781947 */ /* 0x000fec000383ffff */
.L_x_2387:
[----:B------:R-:W-:-:S13]  /*9cd0*/  R2UR UR4, R214 ;  /* 0x00000000d60472ca */ /* 0x000fda00000e0000 */
[----:B------:R-:W-:-:S06]  /*9ce0*/  UISETP.GE.AND UP0, UPT, UR60, UR4, UPT ;  /* 0x000000043c00728c */ /* 0x000fcc000bf06270 */
[----:B------:R-:W-:-:S13]  /*9cf0*/  PLOP3.LUT P1, PT, PT, PT, UP0, 0x80, 0x0 ;  /* 0x000000000000781c */ /* 0x000fda0003f2f008 */
[----:B------:R-:W-:Y:S05]  /*9d00*/  @!P1 BRA `(.L_x_2399) ;  /* 0x0000003400c09947 */ /* 0x000fea0003800000 */
[----:B------:R-:W-:Y:S01]  /*9d10*/  R2UR UR61, R18 ;  /* 0x00000000123d72ca */ /* 0x000fe200000e0000 */
[----:B------:R-:W-:Y:S01]  /*9d20*/  IMAD.MOV.U32 R21, RZ, RZ, R4 ;  /* 0x000000ffff157224 */ /* 0x000fe200078e0004 */
[----:B------:R-:W-:Y:S01]  /*9d30*/  UMOV UR37, UR36 ;  /* 0x0000002400257c82 */ /* 0x000fe20008000000 */
[----:B------:R-:W-:-:S12]  /*9d40*/  IMAD.MOV.U32 R22, RZ, RZ, R3 ;  /* 0x000000ffff167224 */ /* 0x000fd800078e0003 */
.L_x_2410:
        /* <DEDUP_REMOVED lines=8> */
.L_x_2400:
        /* <DEDUP_REMOVED lines=8> */
.L_x_2401:
[----:B-1----:R-:W-:Y:S05]  /*9e50*/  @P1 BRA `(.L_x_2402) ;  /* 0x0000000000081947 */ /* 0x002fea0003800000 */
[----:B------:R-:W1:Y:S02]  /*9e60*/  SYNCS.PHASECHK.TRANS64.TRYWAIT P1, [UR4+0x38830], R3 ;  /* 0x03883003ff0075a7 */ /* 0x000e640008020144 */
[----:B-1----:R-:W-:Y:S05]  /*9e70*/  @!P1 BRA `(.L_x_2403) ;  /* 0x000000fc00a89947 */ /* 0x002fea0003800000 */
.L_x_2402:
        /* <DEDUP_REMOVED lines=25> */
[----:B------:R-:W-:Y:S01]  /*a010*/  UMOV UR56, UR6 ;  /* 0x0000000600387c82 */ /* 0x000fe20008000000 */
[----:B------:R-:W-:Y:S01]  /*a020*/  UMOV UR57, UR7 ;  /* 0x0000000700397c82 */ /* 0x000fe20008000000 */
        /* <DEDUP_REMOVED lines=57> */
[----:B------:R-:W-:Y:S01]  /*a3c0*/  UMOV UR56, UR6 ;  /* 0x0000000600387c82 */ /* 0x000fe20008000000 */
[----:B------:R-:W-:Y:S01]  /*a3d0*/  UMOV UR57, UR7 ;  /* 0x0000000700397c82 */ /* 0x000fe20008000000 */
        /* <DEDUP_REMOVED lines=506> */
.L_x_2404:
[----:B------:R-:W-:Y:S01]  /*c380*/  R2UR UR4, R17 ;  /* 0x00000000110472ca */ /* 0x000fe200000e0000 */
[----:B------:R-:W-:-:S05]  /*c390*/  IMAD.U32 R0, RZ, RZ, UR61 ;  /* 0x0000003dff007e24 */ /* 0x000fca000f8e00ff */
[----:B------:R-:W-:-:S07]  /*c3a0*/  SHF.L.U32 R0, R0, 0x1f, RZ ;  /* 0x0000001f00007819 */ /* 0x000fce00000006ff */
[----:B------:R-:W-:-:S09]  /*c3b0*/  ULEA UR4, UR37, UR4, 0x3 ;  /* 0x0000000425047291 */ /* 0x000fd2000f8e183f */
[----:B------:R2:W3:Y:S01]  /*c3c0*/  SYNCS.PHASECHK.TRANS64.TRYWAIT P1, [UR4+0x38850], R0 ;  /* 0x03885000ff0075a7 */ /* 0x0004e20008020144 */
[----:B------:R-:W-:Y:S05]  /*c3d0*/  @!P0 BRA `(.L_x_2405) ;  /* 0x0000000000048947 */ /* 0x000fea0003800000 */
[----:B------:R-:W-:Y:S01]  /*c3e0*/  BPT.TRAP 0x1 ;  /* 0x000000040000795c */ /* 0x000fe20000300000 */
.L_x_2405:
[----:B---3--:R-:W-:Y:S05]  /*c3f0*/  @P1 BRA `(.L_x_2406) ;  /* 0x0000000000081947 */ /* 0x008fea0003800000 */
[----:B------:R-:W3:Y:S02]  /*c400*/  SYNCS.PHASECHK.TRANS64.TRYWAIT P1, [UR4+0x38850], R0 ;  /* 0x03885000ff0075a7 */ /* 0x000ee40008020144 */
[----:B---3--:R-:W-:Y:S05]  /*c410*/  @!P1 BRA `(.L_x_2407) ;  /* 0x000000d800589947 */ /* 0x008fea0003800000 */
.L_x_2406:
        /* <DEDUP_REMOVED lines=37> */
.L_x_2408:
[----:B--23--:R-:W-:Y:S01]  /*c670*/  FMNMX.FTZ R0, R184, R22, !PT ;  /* 0x00000016b8007209 */ /* 0x00cfe20007810000 */
[----:B------:R-:W-:Y:S01]  /*c680*/  ULDC UR5, c[0x0][0x988] ;  /* 0x0002620000057ab9 */ /* 0x000fe20000000800 */
[----:B------:R-:W2:Y:S01]  /*c690*/  S2UR UR7, SR_CgaCtaId ;  /* 0x00000000000779c3 */ /* 0x000ea20000008800 */
[----:B------:R-:W-:Y:S02]  /*c6a0*/  R2UR UR6, R17 ;  /* 0x00000000110672ca */ /* 0x000fe400000e0000 */
[----:B------:R-:W-:-:S04]  /*c6b0*/  FMNMX.FTZ R0, R185, R0, !PT ;  /* 0x00000000b9007209 */ /* 0x000fc80007810000 */
[----:B------:R-:W-:-:S04]  /*c6c0*/  FMNMX.FTZ R0, R188, R0, !PT ;  /* 0x00000000bc007209 */ /* 0x000fc80007810000 */
[----:B------:R-:W-:-:S03]  /*c6d0*/  FMNMX.FTZ R0, R189, R0, !PT ;  /* 0x00000000bd007209 */ /* 0x000fc60007810000 */
[----:B------:R-:W-:Y:S01]  /*c6e0*/  ULEA UR6, UR36, UR6, 0x3 ;  /* 0x0000000624067291 */ /* 0x000fe2000f8e183f */
[----:B------:R-:W-:-:S03]  /*c6f0*/  FMNMX.FTZ R0, R176, R0, !PT ;  /* 0x00000000b0007209 */ /* 0x000fc60007810000 */
[----:B------:R-:W-:Y:S01]  /*c700*/  UIADD3 UR6, UR6, 0x38840, URZ ;  /* 0x0003884006067890 */ /* 0x000fe2000fffe03f */
        /* <DEDUP_REMOVED lines=20> */
[----:B01----:R-:W0:Y:S01]  /*c850*/  SHFL.BFLY PT, R3, R2, 0x1, 0x1f ;  /* 0x0c201f0002037f89 */ /* 0x003e2200000e0000 */
        /* <DEDUP_REMOVED lines=154> */
.L_x_2409:
[----:B------:R-:W0:Y:S01]  /*d200*/  S2UR UR7, SR_CgaCtaId ;  /* 0x00000000000779c3 */ /* 0x000e220000008800 */
[----:B------:R-:W-:Y:S01]  /*d210*/  R2UR UR6, R214 ;  /* 0x00000000d60672ca */ /* 0x000fe200000e0000 */
[----:B------:R-:W-:Y:S01]  /*d220*/  UIADD3 UR4, UR4, 0x38860, URZ ;  /* 0x0003886004047890 */ /* 0x000fe2000fffe03f */
[----:B------:R-:W-:Y:S01]  /*d230*/  R2UR UR61, R18 ;  /* 0x00000000123d72ca */ /* 0x000fe200000e0000 */
        /* <DEDUP_REMOVED lines=21> */
[----:B------:R-:W-:Y:S02]  /*d390*/  F2FP.F16.F32.PACK_AB R197, R163, R162 ;  /* 0x000000a2a3c5723e */ /* 0x000fe400000000ff */
[----:B------:R-:W-:Y:S02]  /*d3a0*/  F2FP.F16.F32.PACK_AB R198, R165, R164 ;  /* 0x000000a4a5c6723e */ /* 0x000fe400000000ff */
[----:B------:R-:W-:-:S02]  /*d3b0*/  F2FP.F16.F32.PACK_AB R199, R167, R166 ;  /* 0x000000a6a7c7723e */ /* 0x000fc400000000ff */
[----:B------:R-:W-:Y:S02]  /*d3c0*/  F2FP.F16.F32.PACK_AB R192, R153, R152 ;  /* 0x0000009899c0723e */ /* 0x000fe400000000ff */
[----:B------:R-:W-:Y:S02]  /*d3d0*/  F2FP.F16.F32.PACK_AB R193, R155, R154 ;  /* 0x0000009a9bc1723e */ /* 0x000fe400000000ff */
[----:B------:R-:W-:Y:S02]  /*d3e0*/  F2FP.F16.F32.PACK_AB R194, R157, R156 ;  /* 0x0000009c9dc2723e */ /* 0x000fe400000000ff */
[----:B------:R-:W-:Y:S01]  /*d3f0*/  F2FP.F16.F32.PACK_AB R195, R195, R158 ;  /* 0x0000009ec3c3723e */ /* 0x000fe200000000ff */
[----:B------:R-:W-:Y:S06]  /*d400*/  @P1 BRA `(.L_x_2410) ;  /* 0xffffffc800501947 */ /* 0x000fec000383ffff */
.L_x_2399:
        /* <DEDUP_REMOVED lines=131> */
.L_x_2411:
        /* <DEDUP_REMOVED lines=8> */
.L_x_2412:
[----:B-1----:R-:W-:Y:S05]  /*dcc0*/  @P1 BRA `(.L_x_2413) ;  /* 0x0000000000081947 */ /* 0x002fea0003800000 */
[----:B------:R-:W1:Y:S02]  /*dcd0*/  SYNCS.PHASECHK.TRANS64.TRYWAIT P1, [UR8+0x38850], R0 ;  /* 0x03885000ff0075a7 */ /* 0x000e640008020148 */
[----:B-1----:R-:W-:Y:S05]  /*dce0*/  @!P1 BRA `(.L_x_2414) ;  /* 0x000000c0003c9947 */ /* 0x002fea0003800000 */
.L_x_2413:
[----:B------:R-:W-:Y:S01]  /*dcf0*/  R2UR UR4, R17 ;  /* 0x00000000110472ca */ /* 0x000fe200000e0000 */
[----:B------:R-:W-:Y:S01]  /*dd00*/  WARPGROUP.ARRIVE ;  /* 0x00000000000079c5 */ /* 0x000fe20000000000 */
[----:B------:R-:W-:Y:S01]  /*dd10*/  UMOV UR7, 0x40000040 ;  /* 0x4000004000077882 */ /* 0x000fe20000000000 */
[----:B01----:R-:W0:Y:S01]  /*dd20*/  SHFL.BFLY PT, R0, R19, 0x2, 0x1f ;  /* 0x0c401f0013007f89 */ /* 0x003e2200000e0000 */
[----:B------:R-:W-:Y:S02]  /*dd30*/  IMAD.MOV.U32 R6, RZ, RZ, RZ ;  /* 0x000000ffff067224 */ /* 0x000fe400078e00ff */
[----:B------:R-:W-:Y:S01]  /*dd40*/  IMAD.U32 R8, RZ, RZ, UR5 ;  /* 0x00000005ff087e24 */ /* 0x000fe2000f8e00ff */
[----:B------:R-:W1:Y:S01]  /*dd50*/  SHFL.BFLY PT, R2, R5, 0x2, 0x1f ;  /* 0x0c401f0005027f89 */ /* 0x000e6200000e0000 */
[----:B------:R-:W-:-:S05]  /*dd60*/  IMAD.U32 R12, RZ, RZ, UR5 ;  /* 0x00000005ff0c7e24 */ /* 0x000fca000f8e00ff */
[----:B------:R-:W-:-:S04]  /*dd70*/  UIADD3 UR4, UR4, 0x400, URZ ;  /* 0x0000040004047890 */ /* 0x000fc8000fffe03f */
[----:B------:R-:W-:-:S04]  /*dd80*/  USHF.R.U32.HI UR4, URZ, 0x4, UR4 ;  /* 0x000000043f047899 */ /* 0x000fc80008011604 */
[----:B------:R-:W-:-:S04]  /*dd90*/  ULOP3.LUT UR4, UR4, 0x3fff, URZ, 0xc0, !UPT ;  /* 0x00003fff04047892 */ /* 0x000fc8000f8ec03f */
[----:B------:R-:W-:Y:S01]  /*dda0*/  ULOP3.LUT UR4, UR4, 0x2800000, URZ, 0xfc, !UPT ;  /* 0x0280000004047892 */ /* 0x000fe2000f8efc3f */
[----:B0-----:R-:W-:-:S03]  /*ddb0*/  FADD.FTZ R0, R0, R19 ;  /* 0x0000001300007221 */ /* 0x001fc60000010000 */
[----:B------:R-:W-:Y:S01]  /*ddc0*/  UIMAD UR4, UR36, 0xa00, UR4 ;  /* 0x00000a00240478a4 */ /* 0x000fe2000f8e0204 */
[----:B-1----:R-:W-:Y:S01]  /*ddd0*/  FADD.FTZ R2, R2, R5 ;  /* 0x0000000502027221 */ /* 0x002fe20000010000 */
[----:B------:R-:W0:Y:S01]  /*dde0*/  SHFL.BFLY PT, R7, R0, 0x1, 0x1f ;  /* 0x0c201f0000077f89 */ /* 0x000e2200000e0000 */
[----:B------:R-:W-:-:S04]  /*ddf0*/  IMAD.MOV.U32 R5, RZ, RZ, RZ ;  /* 0x000000ffff057224 */ /* 0x000fc800078e00ff */
[----:B------:R-:W-:Y:S01]  /*de00*/  UMOV UR6, UR4 ;  /* 0x0000000400067c82 */ /* 0x000fe20008000000 */
[----:B------:R-:W1:Y:S01]  /*de10*/  SHFL.BFLY PT, R9, R2, 0x1, 0x1f ;  /* 0x0c201f0002097f89 */ /* 0x000e6200000e0000 */
[----:B------:R-:W-:Y:S01]  /*de20*/  HGMMA.64x256x16.F32 R24, R208, gdesc[UR4].tnspB, R24, gsb0 ;  /* 0x43e00004d0187df0 */ /* 0x000fe20008000818 */
[----:B------:R-:W-:Y:S01]  /*de30*/  UIADD3 UR6, UR4, 0x80, URZ ;  /* 0x0000008004067890 */ /* 0x000fe2000fffe03f */
[----:B------:R-:W-:Y:S01]  /*de40*/  UMOV UR7, 0x40000040 ;  /* 0x4000004000077882 */ /* 0x000fe20000000000 */
[----:B0-----:R-:W-:Y:S01]  /*de50*/  FADD.FTZ R10, R0, R7 ;  /* 0x00000007000a7221 */ /* 0x001fe20000010000 */
[----:B------:R-:W-:Y:S02]  /*de60*/  IMAD.MOV.U32 R0, RZ, RZ, -0x800000 ;  /* 0xff800000ff007424 */ /* 0x000fe400078e00ff */
[----:B-1----:R-:W-:Y:S02]  /*de70*/  FADD.FTZ R11, R2, R9 ;  /* 0x00000009020b7221 */ /* 0x002fe40000010000 */
[----:B------:R-:W-:Y:S01]  /*de80*/  FSETP.NE.FTZ.AND P1, PT, R10, RZ, PT ;  /* 0x000000ff0a00720b */ /* 0x000fe20003f35000 */
[----:B------:R-:W-:-:S02]  /*de90*/  IMAD.MOV.U32 R2, RZ, RZ, -0x800000 ;  /* 0xff800000ff027424 */ /* 0x000fc400078e00ff */
[----:B------:R-:W-:-:S10]  /*dea0*/  FSETP.NE.FTZ.AND P2, PT, R11, RZ, PT ;  /* 0x000000ff0b00720b */ /* 0x000fd40003f55000 */
[----:B------:R-:W0:Y:S01]  /*deb0*/  @P1 MUFU.LG2 R7, R10 ;  /* 0x0000000a00071308 */ /* 0x000e220000000c00 */
[----:B------:R-:W-:Y:S02]  /*dec0*/  @P1 FMUL.FTZ R8, R8, 0.69314718246459960938 ;  /* 0x3f31721808081820 */ /* 0x000fe40000410000 */
[----:B------:R-:W-:-:S05]  /*ded0*/  @P2 FMUL.FTZ R12, R12, 0.69314718246459960938 ;  /* 0x3f3172180c0c2820 */ /* 0x000fca0000410000 */
        /* <DEDUP_REMOVED lines=31> */
.L_x_2415:
[----:B------:R-:W2:Y:S01]  /*e0d0*/  LDL.LU R3, [R1+0x30] ;  /* 0x0000300001037983 */ /* 0x000ea20000300800 */
[----:B------:R-:W0:Y:S01]  /*e0e0*/  S2UR UR6, SR_CgaCtaId ;  /* 0x00000000000679c3 */ /* 0x000e220000008800 */
[----:B------:R-:W-:Y:S01]  /*e0f0*/  UIADD3 UR4, UR8, 0x38860, URZ ;  /* 0x0003886008047890 */ /* 0x000fe2000fffe03f */
[-C--:B------:R-:W-:Y:S01]  /*e100*/  FMUL.FTZ R24, R24, R6.reuse ;  /* 0x0000000618187220 */ /* 0x080fe20000410000 */
        /* <DEDUP_REMOVED lines=134> */
[----:B--2---:R-:W-:-:S13]  /*e970*/  R2UR UR5, R3 ;  /* 0x00000000030572ca */ /* 0x004fda00000e0000 */
[----:B------:R-:W-:-:S06]  /*e980*/  UIADD3 UR5, UR5, 0x1, URZ ;  /* 0x0000000105057890 */ /* 0x000fcc000fffe03f */
[----:B------:R-:W-:Y:S01]  /*e990*/  IMAD.U32 R3, RZ, RZ, UR5 ;  /* 0x00000005ff037e24 */ /* 0x000fe2000f8e00ff */
[----:B------:R-:W-:-:S04]  /*e9a0*/  R2UR UR5, R18 ;  /* 0x00000000120572ca */ /* 0x000fc800000e0000 */
[----:B------:R0:W-:Y:S09]  /*e9b0*/  STL [R1+0x30], R3 ;  /* 0x0000300301007387 */ /* 0x0001f20000100800 */
[----:B------:R-:W-:-:S06]  /*e9c0*/  ULOP3.LUT UR5, UR5, UR4, URZ, 0x3c, !UPT ;  /* 0x0000000405057292 */ /* 0x000fcc000f8e3c3f */
[----:B0-----:R-:W-:-:S07]  /*e9d0*/  IMAD.U32 R18, RZ, RZ, UR5 ;  /* 0x00000005ff127e24 */ /* 0x001fce000f8e00ff */
.L_x_2379:
[----:B------:R-:W0:Y:S08]  /*e9e0*/  S2UR UR4, SR_CgaCtaId ;  /* 0x00000000000479c3 */ /* 0x000e300000008800 */
[----:B------:R-:W-:Y:S06]  /*e9f0*/  BAR.SYNC.DEFER_BLOCKING 0x5, 0x180 ;  /* 0x0146000000007b1d */ /* 0x000fec0000010000 */
[----:B------:R-:W-:Y:S01]  /*ea00*/  UMOV UR8, 0x400 ;  /* 0x0000040000087882 */ /* 0x000fe20000000000 */
[----:B------:R-:W-:Y:S01]  /*ea10*/  BSSY B0, `(.L_x_2416) ;  /* 0x00004c2000007945 */ /* 0x000fe20003800000 */
[----:B0-----:R-:W-:-:S09]  /*ea20*/  ULEA UR8, UR4, UR8, 0x18 ;  /* 0x0000000804087291 */ /* 0x001fd2000f8ec03f */
[----:B------:R-:W0:Y:S02]  /*ea30*/  LDS.128 R4, [UR8+0x388d0] ;  /* 0x0388d008ff047984 */ /* 0x000e240008000c00 */
[----:B0-----:R-:W-:Y:S02]  /*ea40*/  R2UR UR6, R5 ;  /* 0x00000000050672ca */ /* 0x001fe400000e0000 */
[----:B------:R-:W-:Y:S02]  /*ea50*/  R2UR UR5, R6 ;  /* 0x00000000060572ca */ /* 0x000fe400000e0000 */
[----:B------:R-:W-:Y:S01]  /*ea60*/  R2UR UR7, R7 ;  /* 0x00000000070772ca */ /* 0x000fe200000e0000 */
[----:B------:R-:W-:Y:S06]  /*ea70*/  BAR.ARV 0x4, 0x180 ;  /* 0x0106000000007b1d */ /* 0x000fec0000002000 */
[----:B------:R-:W-:Y:S08]  /*ea80*/  @P0 BRA `(.L_x_2417) ;  /* 0x0000003800e40947 */ /* 0x000ff00003800000 */
[----:B------:R-:W2:Y:S01]  /*ea90*/  LDL.LU R8, [R1+0x2c] ;  /* 0x00002c0001087983 */ /* 0x000ea20000300800 */
[----:B------:R-:W0:Y:S01]  /*eaa0*/  S2UR UR4, SR_SWINHI ;  /* 0x00000000000479c3 */ /* 0x000e220000002f00 */
[----:B------:R-:W-:Y:S01]  /*eab0*/  IMAD.MOV.U32 R12, RZ, RZ, 0x2 ;  /* 0x00000002ff0c7424 */ /* 0x000fe200078e00ff */
[----:B------:R-:W-:Y:S01]  /*eac0*/  F2FP.F16.F32.PACK_AB R6, R29, R28 ;  /* 0x0000001c1d06723e */ /* 0x000fe200000000ff */
[----:B------:R-:W3:Y:S01]  /*ead0*/  LDL R3, [R1+0x3c] ;  /* 0x00003c0001037983 */ /* 0x000ee20000100800 */
[----:B------:R-:W-:Y:S01]  /*eae0*/  F2FP.F16.F32.PACK_AB R7, R31, R30 ;  /* 0x0000001e1f07723e */ /* 0x000fe200000000ff */
[----:B------:R-:W-:Y:S01]  /*eaf0*/  ULDC.64 UR14, c[0x0][0xc00] ;  /* 0x00030000000e7ab9 */ /* 0x000fe20000000a00 */
[----:B------:R-:W-:Y:S01]  /*eb00*/  R2UR UR18, R220 ;  /* 0x00000000dc1272ca */ /* 0x000fe200000e0000 */
[----:B------:R-:W-:Y:S01]  /*eb10*/  ULDC UR20, c[0x0][0xbe8] ;  /* 0x0002fa0000147ab9 */ /* 0x000fe20000000800 */
[----:B------:R-:W-:Y:S02]  /*eb20*/  R2UR UR21, R217 ;  /* 0x00000000d91572ca */ /* 0x000fe400000e0000 */
[----:B------:R-:W-:-:S02]  /*eb30*/  R2UR UR26, R215 ;  /* 0x00000000d71a72ca */ /* 0x000fc400000e0000 */
[----:B------:R-:W-:Y:S02]  /*eb40*/  R2UR UR19, R221 ;  /* 0x00000000dd1372ca */ /* 0x000fe400000e0000 */
[----:B------:R-:W-:Y:S01]  /*eb50*/  R2UR UR24, R222 ;  /* 0x00000000de1872ca */ /* 0x000fe200000e0000 */
[----:B------:R-:W-:Y:S01]  /*eb60*/  UMOV UR10, UR8 ;  /* 0x00000008000a7c82 */ /* 0x000fe20008000000 */
[----:B0-----:R-:W-:-:S03]  /*eb70*/  UMOV UR11, UR4 ;  /* 0x00000004000b7c82 */ /* 0x001fc60008000000 */
[----:B------:R-:W-:-:S04]  /*eb80*/  USHF.L.U32 UR4, UR18, 0x2, URZ ;  /* 0x0000000212047899 */ /* 0x000fc8000800063f */
[----:B------:R-:W-:Y:S01]  /*eb90*/  UIADD3 UR9, UP0, UR4, UR14, URZ ;  /* 0x0000000e04097290 */ /* 0x000fe2000ff1e03f */
[----:B------:R-:W-:Y:S01]  /*eba0*/  BAR.SYNC.DEFER_BLOCKING 0x1, 0x100 ;  /* 0x0044000000007b1d */ /* 0x000fe20000010000 */
[----:B--2---:R-:W-:Y:S01]  /*ebb0*/  R2UR UR17, R8 ;  /* 0x00000000081172ca */ /* 0x004fe200000e0000 */
[----:B---3--:R-:W-:-:S03]  /*ebc0*/  IMAD.WIDE R12, R3, R12, UR10 ;  /* 0x0000000a030c7e25 */ /* 0x008fc6000f8e020c */
[C---:B------:R-:W-:Y:S02]  /*ebd0*/  IADD3 R15, P1, R12.reuse, 0x20, RZ ;  /* 0x000000200c0f7810 */ /* 0x040fe40007f3e0ff */
[----:B------:R-:W-:Y:S02]  /*ebe0*/  IADD3 R159, P4, R12, 0x60, RZ ;  /* 0x000000600c9f7810 */ /* 0x000fe40007f9e0ff */
[----:B------:R-:W-:-:S05]  /*ebf0*/  LOP3.LUT R14, R15, 0x380, RZ, 0xc0, !PT ;  /* 0x000003800f0e7812 */ /* 0x000fca00078ec0ff */
[----:B------:R-:W-:Y:S01]  /*ec00*/  USHF.L.U64.HI UR16, UR18, 0x2, UR17 ;  /* 0x0000000212107899 */ /* 0x000fe20008010211 */
[----:B------:R-:W-:Y:S02]  /*ec10*/  LOP3.LUT R158, R159, 0x380, RZ, 0xc0, !PT ;  /* 0x000003809f9e7812 */ /* 0x000fe400078ec0ff */
[----:B------:R-:W-:Y:S01]  /*ec20*/  SHF.R.U64 R14, R14, 0x3, RZ ;  /* 0x000000030e0e7819 */ /* 0x000fe200000012ff */
[----:B------:R-:W-:Y:S01]  /*ec30*/  UIADD3.X UR12, UR16, UR15, URZ, UP0, !UPT ;  /* 0x0000000f100c7290 */ /* 0x000fe200087fe43f */
[----:B------:R-:W-:Y:S02]  /*ec40*/  LOP3.LUT R5, R12, 0x380, RZ, 0xc0, !PT ;  /* 0x000003800c057812 */ /* 0x000fe400078ec0ff */
[----:B------:R-:W-:Y:S01]  /*ec50*/  LOP3.LUT R14, R14, R15, RZ, 0x3c, !PT ;  /* 0x0000000f0e0e7212 */ /* 0x000fe200078e3cff */
[----:B------:R-:W-:Y:S01]  /*ec60*/  IMAD.X R15, RZ, RZ, R13, P1 ;  /* 0x000000ffff0f7224 */ /* 0x000fe200008e060d */
[----:B------:R-:W-:Y:S02]  /*ec70*/  SHF.R.U64 R158, R158, 0x3, RZ ;  /* 0x000000039e9e7819 */ /* 0x000fe400000012ff */
[----:B------:R-:W-:-:S02]  /*ec80*/  SHF.R.U64 R5, R5, 0x3, RZ ;  /* 0x0000000305057819 */ /* 0x000fc400000012ff */
[C---:B------:R-:W-:Y:S02]  /*ec90*/  IADD3 R157, P0, R12.reuse, 0x40, RZ ;  /* 0x000000400c9d7810 */ /* 0x040fe40007f1e0ff */
[C---:B------:R-:W-:Y:S02]  /*eca0*/  IADD3 R161, P3, R12.reuse, 0x4000, RZ ;  /* 0x000040000ca17810 */ /* 0x040fe40007f7e0ff */
[C---:B------:R-:W-:Y:S02]  /*ecb0*/  IADD3 R165, P5, R12.reuse, 0x4040, RZ ;  /* 0x000040400ca57810 */ /* 0x040fe40007fbe0ff */
[C---:B------:R-:W-:Y:S02]  /*ecc0*/  IADD3 R167, P2, R12.reuse, 0x4060, RZ ;  /* 0x000040600ca77810 */ /* 0x040fe40007f5e0ff */
[C---:B------:R-:W-:Y:S02]  /*ecd0*/  IADD3 R169, P1, R12.reuse, 0x8000, RZ ;  /* 0x000080000ca97810 */ /* 0x040fe40007f3e0ff */
[----:B------:R-:W-:-:S02]  /*ece0*/  IADD3 R163, P6, R12, 0x4020, RZ ;  /* 0x000040200ca37810 */ /* 0x000fc40007fde0ff */
[----:B------:R-:W-:Y:S01]  /*ecf0*/  LOP3.LUT R158, R158, R159, RZ, 0x3c, !PT ;  /* 0x0000009f9e9e7212 */ /* 0x000fe200078e3cff */
[--C-:B------:R-:W-:Y:S01]  /*ed00*/  IMAD.X R159, RZ, RZ, R13.reuse, P4 ;  /* 0x000000ffff9f7224 */ /* 0x100fe200020e060d */
[----:B------:R-:W-:Y:S01]  /*ed10*/  LOP3.LUT R4, R5, R12, RZ, 0x3c, !PT ;  /* 0x0000000c05047212 */ /* 0x000fe200078e3cff */
[----:B------:R-:W-:Y:S01]  /*ed20*/  IMAD.MOV.U32 R5, RZ, RZ, R13 ;  /* 0x000000ffff057224 */ /* 0x000fe200078e000d */
[----:B------:R-:W-:Y:S02]  /*ed30*/  LOP3.LUT R156, R157, 0x380, RZ, 0xc0, !PT ;  /* 0x000003809d9c7812 */ /* 0x000fe400078ec0ff */
[----:B------:R-:W-:Y:S02]  /*ed40*/  LOP3.LUT R160, R161, 0x380, RZ, 0xc0, !PT ;  /* 0x00000380a1a07812 */ /* 0x000fe400078ec0ff */
[----:B------:R-:W-:Y:S02]  /*ed50*/  LOP3.LUT R164, R165, 0x380, RZ, 0xc0, !PT ;  /* 0x00000380a5a47812 */ /* 0x000fe400078ec0ff */
[----:B------:R-:W-:-:S02]  /*ed60*/  LOP3.LUT R166, R167, 0x380, RZ, 0xc0, !PT ;  /* 0x00000380a7a67812 */ /* 0x000fc400078ec0ff */
[----:B------:R-:W-:Y:S02]  /*ed70*/  LOP3.LUT R168, R169, 0x380, RZ, 0xc0, !PT ;  /* 0x00000380a9a87812 */ /* 0x000fe400078ec0ff */
[----:B------:R-:W-:Y:S02]  /*ed80*/  IADD3 R9, P4, R12, 0x8040, RZ ;  /* 0x000080400c097810 */ /* 0x000fe40007f9e0ff */
[----:B------:R-:W-:Y:S02]  /*ed90*/  LOP3.LUT R162, R163, 0x380, RZ, 0xc0, !PT ;  /* 0x00000380a3a27812 */ /* 0x000fe400078ec0ff */
[----:B------:R-:W-:Y:S02]  /*eda0*/  SHF.R.U64 R156, R156, 0x3, RZ ;  /* 0x000000039c9c7819 */ /* 0x000fe400000012ff */
[----:B------:R-:W-:Y:S02]  /*edb0*/  SHF.R.U64 R160, R160, 0x3, RZ ;  /* 0x00000003a0a07819 */ /* 0x000fe400000012ff */
[----:B------:R-:W-:-:S02]  /*edc0*/  SHF.R.U64 R164, R164, 0x3, RZ ;  /* 0x00000003a4a47819 */ /* 0x000fc400000012ff */
[----:B------:R-:W-:Y:S02]  /*edd0*/  SHF.R.U64 R166, R166, 0x3, RZ ;  /* 0x00000003a6a67819 */ /* 0x000fe400000012ff */
[----:B------:R-:W-:Y:S02]  /*ede0*/  SHF.R.U64 R168, R168, 0x3, RZ ;  /* 0x00000003a8a87819 */ /* 0x000fe400000012ff */
[----:B------:R-:W-:Y:S02]  /*edf0*/  MOV R3, R4 ;  /* 0x0000000400037202 */ /* 0x000fe40000000f00 */
[----:B------:R-:W-:Y:S02]  /*ee00*/  LOP3.LUT R8, R9, 0x380, RZ, 0xc0, !PT ;  /* 0x0000038009087812 */ /* 0x000fe400078ec0ff */
[----:B------:R-:W-:Y:S02]  /*ee10*/  SHF.R.U64 R162, R162, 0x3, RZ ;  /* 0x00000003a2a27819 */ /* 0x000fe400000012ff */
[----:B------:R-:W-:-:S02]  /*ee20*/  F2FP.F16.F32.PACK_AB R4, R25, R24 ;  /* 0x000000181904723e */ /* 0x000fc400000000ff */
        /* <DEDUP_REMOVED lines=13> */
[----:B------:R-:W-:Y:S01]  /*ef00*/  LOP3.LUT R162, R162, R163, RZ, 0x3c, !PT ;  /* 0x000000a3a2a27212 */ /* 0x000fe200078e3cff */
[----:B------:R-:W-:Y:S01]  /*ef10*/  IMAD.X R163, RZ, RZ, R13, P6 ;  /* 0x000000ffffa37224 */ /* 0x000fe200030e060d */
[----:B------:R-:W-:-:S02]  /*ef20*/  IADD3 R171, P0, R12, 0x8020, RZ ;  /* 0x000080200cab7810 */ /* 0x000fc40007f1e0ff */
[C---:B------:R-:W-:Y:S02]  /*ef30*/  IADD3 R11, P3, R12.reuse, 0x8060, RZ ;  /* 0x000080600c0b7810 */ /* 0x040fe40007f7e0ff */
[C---:B------:R-:W-:Y:S02]  /*ef40*/  IADD3 R152, P5, R12.reuse, 0xc020, RZ ;  /* 0x0000c0200c987810 */ /* 0x040fe40007fbe0ff */
[C---:B------:R-:W-:Y:S02]  /*ef50*/  IADD3 R155, P2, R12.reuse, 0xc040, RZ ;  /* 0x0000c0400c9b7810 */ /* 0x040fe40007f5e0ff */
[C---:B------:R-:W-:Y:S02]  /*ef60*/  IADD3 R20, P1, R12.reuse, 0xc060, RZ ;  /* 0x0000c0600c147810 */ /* 0x040fe40007f3e0ff */
[----:B------:R-:W-:Y:S02]  /*ef70*/  IADD3 R10, P6, R12, 0xc000, RZ ;  /* 0x0000c0000c0a7810 */ /* 0x000fe40007fde0ff */
[----:B------:R-:W-:Y:S01]  /*ef80*/  LOP3.LUT R170, R171, 0x380, RZ, 0xc0, !PT ;  /* 0x00000380abaa7812 */ /* 0x000fe200078ec0ff */
[--C-:B0-----:R-:W-:Y:S01]  /*ef90*/  IMAD.X R5, RZ, RZ, R13.reuse, P4 ;  /* 0x000000ffff057224 */ /* 0x101fe200020e060d */
[----:B------:R-:W-:Y:S01]  /*efa0*/  LOP3.LUT R4, R8, R9, RZ, 0x3c, !PT ;  /* 0x0000000908047212 */ /* 0x000fe200078e3cff */
[----:B------:R-:W-:Y:S01]  /*efb0*/  IMAD.X R9, RZ, RZ, R13, P3 ;  /* 0x000000ffff097224 */ /* 0x000fe200018e060d */
[----:B------:R-:W-:-:S02]  /*efc0*/  LOP3.LUT R8, R11, 0x380, RZ, 0xc0, !PT ;  /* 0x000003800b087812 */ /* 0x000fc400078ec0ff */
[----:B------:R-:W-:Y:S02]  /*efd0*/  LOP3.LUT R153, R152, 0x380, RZ, 0xc0, !PT ;  /* 0x0000038098997812 */ /* 0x000fe400078ec0ff */
[----:B------:R-:W-:Y:S02]  /*efe0*/  LOP3.LUT R154, R155, 0x380, RZ, 0xc0, !PT ;  /* 0x000003809b9a7812 */ /* 0x000fe400078ec0ff */
[----:B------:R-:W-:Y:S02]  /*eff0*/  LOP3.LUT R21, R20, 0x380, RZ, 0xc0, !PT ;  /* 0x0000038014157812 */ /* 0x000fe400078ec0ff */
[----:B------:R-:W-:Y:S02]  /*f000*/  LOP3.LUT R3, R10, 0x380, RZ, 0xc0, !PT ;  /* 0x000003800a037812 */ /* 0x000fe400078ec0ff */
[----:B------:R-:W-:Y:S02]  /*f010*/  MOV R19, R4 ;  /* 0x0000000400137202 */ /* 0x000fe40000000f00 */
[----:B------:R-:W-:-:S02]  /*f020*/  SHF.R.U64 R170, R170, 0x3, RZ ;  /* 0x00000003aaaa7819 */ /* 0x000fc400000012ff */
[----:B------:R-:W-:Y:S02]  /*f030*/  SHF.R.U64 R8, R8, 0x3, RZ ;  /* 0x0000000308087819 */ /* 0x000fe400000012ff */
[----:B------:R-:W-:Y:S02]  /*f040*/  SHF.R.U64 R153, R153, 0x3, RZ ;  /* 0x0000000399997819 */ /* 0x000fe400000012ff */
[----:B------:R-:W-:Y:S02]  /*f050*/  SHF.R.U64 R154, R154, 0x3, RZ ;  /* 0x000000039a9a7819 */ /* 0x000fe400000012ff */
[----:B------:R-:W-:Y:S02]  /*f060*/  SHF.R.U64 R21, R21, 0x3, RZ ;  /* 0x0000000315157819 */ /* 0x000fe400000012ff */
[----:B------:R-:W-:Y:S02]  /*f070*/  MOV R14, R14 ;  /* 0x0000000e000e7202 */ /* 0x000fe40000000f00 */
[----:B------:R-:W-:-:S02]  /*f080*/  F2FP.F16.F32.PACK_AB R4, R33, R32 ;  /* 0x000000202104723e */ /* 0x000fc400000000ff */
[----:B------:R-:W-:Y:S02]  /*f090*/  F2FP.F16.F32.PACK_AB R5, R35, R34 ;  /* 0x000000222305723e */ /* 0x000fe400000000ff */
[----:B------:R-:W-:Y:S02]  /*f0a0*/  F2FP.F16.F32.PACK_AB R6, R37, R36 ;  /* 0x000000242506723e */ /* 0x000fe400000000ff */
[----:B------:R-:W-:Y:S02]  /*f0b0*/  F2FP.F16.F32.PACK_AB R7, R39, R38 ;  /* 0x000000262707723e */ /* 0x000fe400000000ff */
        /* <DEDUP_REMOVED lines=12> */
[----:B------:R-:W-:-:S02]  /*f180*/  LOP3.LUT R10, R3, R10, RZ, 0x3c, !PT ;  /* 0x0000000a030a7212 */ /* 0x000fc400078e3cff */
[----:B------:R-:W-:Y:S02]  /*f190*/  MOV R156, R156 ;  /* 0x0000009c009c7202 */ /* 0x000fe40000000f00 */
[----:B------:R-:W-:Y:S02]  /*f1a0*/  F2FP.F16.F32.PACK_AB R12, R41, R40 ;  /* 0x00000028290c723e */ /* 0x000fe400000000ff */
[----:B------:R-:W-:Y:S02]  /*f1b0*/  F2FP.F16.F32.PACK_AB R13, R43, R42 ;  /* 0x0000002a2b0d723e */ /* 0x000fe400000000ff */
[----:B------:R-:W-:Y:S02]  /*f1c0*/  F2FP.F16.F32.PACK_AB R15, R47, R46 ;  /* 0x0000002e2f0f723e */ /* 0x000fe400000000ff */
[----:B------:R-:W-:Y:S02]  /*f1d0*/  MOV R158, R158 ;  /* 0x0000009e009e7202 */ /* 0x000fe40000000f00 */
[----:B------:R-:W-:-:S02]  /*f1e0*/  MOV R161, R160 ;  /* 0x000000a000a17202 */ /* 0x000fc40000000f00 */
[----:B------:R-:W-:Y:S02]  /*f1f0*/  MOV R160, R8 ;  /* 0x0000000800a07202 */ /* 0x000fe40000000f00 */
[----:B0-----:R-:W-:Y:S02]  /*f200*/  F2FP.F16.F32.PACK_AB R14, R45, R44 ;  /* 0x0000002c2d0e723e */ /* 0x001fe400000000ff */
[----:B------:R-:W-:Y:S02]  /*f210*/  F2FP.F16.F32.PACK_AB R4, R49, R48 ;  /* 0x000000303104723e */ /* 0x000fe400000000ff */
[----:B------:R-:W-:Y:S01]  /*f220*/  F2FP.F16.F32.PACK_AB R5, R51, R50 ;  /* 0x000000323305723e */ /* 0x000fe200000000ff */
[----:B------:R0:W-:Y:S01]  /*f230*/  STSM.16.M88.4 [R156], R12 ;  /* 0x0000000c9c007844 */ /* 0x0001e20000000200 */
[----:B------:R-:W-:Y:S02]  /*f240*/  F2FP.F16.F32.PACK_AB R6, R53, R52 ;  /* 0x000000343506723e */ /* 0x000fe400000000ff */
[----:B------:R-:W-:-:S02]  /*f250*/  F2FP.F16.F32.PACK_AB R7, R55, R54 ;  /* 0x000000363707723e */ /* 0x000fc400000000ff */
[----:B------:R-:W-:Y:S02]  /*f260*/  MOV R3, R10 ;  /* 0x0000000a00037202 */ /* 0x000fe40000000f00 */
[----:B------:R-:W-:Y:S01]  /*f270*/  F2FP.F16.F32.PACK_AB R8, R57, R56 ;  /* 0x000000383908723e */ /* 0x000fe200000000ff */
[----:B------:R1:W-:Y:S01]  /*f280*/  STSM.16.M88.4 [R158], R4 ;  /* 0x000000049e007844 */ /* 0x0003e20000000200 */
[----:B------:R-:W-:Y:S02]  /*f290*/  F2FP.F16.F32.PACK_AB R9, R59, R58 ;  /* 0x0000003a3b09723e */ /* 0x000fe400000000ff */
[----:B------:R-:W-:Y:S02]  /*f2a0*/  F2FP.F16.F32.PACK_AB R10, R61, R60 ;  /* 0x0000003c3d0a723e */ /* 0x000fe400000000ff */
[----:B------:R-:W-:Y:S02]  /*f2b0*/  F2FP.F16.F32.PACK_AB R11, R63, R62 ;  /* 0x0000003e3f0b723e */ /* 0x000fe400000000ff */
[----:B------:R-:W-:-:S02]  /*f2c0*/  MOV R162, R162 ;  /* 0x000000a200a27202 */ /* 0x000fc40000000f00 */
[----:B0-----:R-:W-:Y:S01]  /*f2d0*/  F2FP.F16.F32.PACK_AB R12, R65, R64 ;  /* 0x00000040410c723e */ /* 0x001fe200000000ff */
[----:B------:R0:W-:Y:S01]  /*f2e0*/  STSM.16.M88.4 [R161], R8 ;  /* 0x00000008a1007844 */ /* 0x0001e20000000200 */
[----:B------:R-:W-:Y:S02]  /*f2f0*/  F2FP.F16.F32.PACK_AB R13, R67, R66 ;  /* 0x00000042430d723e */ /* 0x000fe400000000ff */
[----:B------:R-:W-:Y:S02]  /*f300*/  F2FP.F16.F32.PACK_AB R14, R69, R68 ;  /* 0x00000044450e723e */ /* 0x000fe400000000ff */
[----:B------:R-:W-:Y:S02]  /*f310*/  F2FP.F16.F32.PACK_AB R15, R71, R70 ;  /* 0x00000046470f723e */ /* 0x000fe400000000ff */
[----:B------:R-:W-:Y:S02]  /*f320*/  MOV R17, R152 ;  /* 0x0000009800117202 */ /* 0x000fe40000000f00 */
[----:B------:R-:W-:Y:S01]  /*f330*/  MOV R22, R154 ;  /* 0x0000009a00167202 */ /* 0x000fe20000000f00 */
[----:B------:R2:W-:Y:S01]  /*f340*/  STSM.16.M88.4 [R162], R12 ;  /* 0x0000000ca2007844 */ /* 0x0005e20000000200 */
[----:B------:R-:W-:-:S02]  /*f350*/  MOV R164, R164 ;  /* 0x000000a400a47202 */ /* 0x000fc40000000f00 */
[----:B------:R-:W-:Y:S02]  /*f360*/  F2FP.F16.F32.PACK_AB R152, R73, R72 ;  /* 0x000000484998723e */ /* 0x000fe400000000ff */
[----:B------:R-:W-:Y:S02]  /*f370*/  F2FP.F16.F32.PACK_AB R153, R75, R74 ;  /* 0x0000004a4b99723e */ /* 0x000fe400000000ff */
[----:B------:R-:W-:Y:S02]  /*f380*/  F2FP.F16.F32.PACK_AB R154, R77, R76 ;  /* 0x0000004c4d9a723e */ /* 0x000fe400000000ff */
[----:B------:R-:W-:Y:S02]  /*f390*/  F2FP.F16.F32.PACK_AB R155, R79, R78 ;  /* 0x0000004e4f9b723e */ /* 0x000fe400000000ff */
[----:B------:R-:W-:Y:S02]  /*f3a0*/  MOV R166, R166 ;  /* 0x000000a600a67202 */ /* 0x000fe40000000f00 */
[----:B------:R-:W-:Y:S01]  /*f3b0*/  F2FP.F16.F32.PACK_AB R156, R81, R80 ;  /* 0x00000050519c723e */ /* 0x000fe200000000ff */
[----:B------:R3:W-:Y:S01]  /*f3c0*/  STSM.16.M88.4 [R164], R152 ;  /* 0x00000098a4007844 */ /* 0x0007e20000000200 */
[----:B------:R-:W-:-:S02]  /*f3d0*/  F2FP.F16.F32.PACK_AB R157, R83, R82 ;  /* 0x00000052539d723e */ /* 0x000fc400000000ff */
[----:B-1----:R-:W-:Y:S02]  /*f3e0*/  F2FP.F16.F32.PACK_AB R158, R85, R84 ;  /* 0x00000054559e723e */ /* 0x002fe400000000ff */
[----:B------:R-:W-:Y:S02]  /*f3f0*/  F2FP.F16.F32.PACK_AB R159, R87, R86 ;  /* 0x00000056579f723e */ /* 0x000fe400000000ff */
[----:B------:R-:W-:Y:S02]  /*f400*/  MOV R168, R168 ;  /* 0x000000a800a87202 */ /* 0x000fe40000000f00 */
[----:B------:R-:W-:Y:S01]  /*f410*/  F2FP.F16.F32.PACK_AB R4, R89, R88 ;  /* 0x000000585904723e */ /* 0x000fe200000000ff */
[----:B------:R1:W-:Y:S01]  /*f420*/  STSM.16.M88.4 [R166], R156 ;  /* 0x0000009ca6007844 */ /* 0x0003e20000000200 */
[----:B------:R-:W-:Y:S02]  /*f430*/  F2FP.F16.F32.PACK_AB R5, R91, R90 ;  /* 0x0000005a5b05723e */ /* 0x000fe400000000ff */
[----:B------:R-:W-:-:S02]  /*f440*/  F2FP.F16.F32.PACK_AB R6, R93, R92 ;  /* 0x0000005c5d06723e */ /* 0x000fc400000000ff */
[----:B------:R-:W-:Y:S02]  /*f450*/  F2FP.F16.F32.PACK_AB R7, R95, R94 ;  /* 0x0000005e5f07723e */ /* 0x000fe400000000ff */
[----:B------:R-:W-:Y:S02]  /*f460*/  MOV R170, R170 ;  /* 0x000000aa00aa7202 */ /* 0x000fe40000000f00 */
[----:B0-----:R-:W-:Y:S01]  /*f470*/  F2FP.F16.F32.PACK_AB R8, R97, R96 ;  /* 0x000000606108723e */ /* 0x001fe200000000ff */
[----:B------:R0:W-:Y:S01]  /*f480*/  STSM.16.M88.4 [R168], R4 ;  /* 0x00000004a8007844 */ /* 0x0001e20000000200 */
[----:B------:R-:W-:Y:S02]  /*f490*/  F2FP.F16.F32.PACK_AB R9, R99, R98 ;  /* 0x000000626309723e */ /* 0x000fe400000000ff */
[----:B------:R-:W-:Y:S02]  /*f4a0*/  F2FP.F16.F32.PACK_AB R10, R101, R100 ;  /* 0x00000064650a723e */ /* 0x000fe400000000ff */
[----:B------:R-:W-:-:S02]  /*f4b0*/  F2FP.F16.F32.PACK_AB R11, R103, R102 ;  /* 0x00000066670b723e */ /* 0x000fc400000000ff */
[----:B--2---:R-:W-:Y:S02]  /*f4c0*/  F2FP.F16.F32.PACK_AB R12, R105, R104 ;  /* 0x00000068690c723e */ /* 0x004fe400000000ff */
[----:B------:R-:W-:Y:S01]  /*f4d0*/  F2FP.F16.F32.PACK_AB R13, R107, R106 ;  /* 0x0000006a6b0d723e */ /* 0x000fe200000000ff */
[----:B------:R2:W-:Y:S01]  /*f4e0*/  STSM.16.M88.4 [R170], R8 ;  /* 0x00000008aa007844 */ /* 0x0005e20000000200 */
[----:B------:R-:W-:Y:S02]  /*f4f0*/  F2FP.F16.F32.PACK_AB R14, R109, R108 ;  /* 0x0000006c6d0e723e */ /* 0x000fe400000000ff */
[----:B------:R-:W-:Y:S02]  /*f500*/  F2FP.F16.F32.PACK_AB R15, R111, R110 ;  /* 0x0000006e6f0f723e */ /* 0x000fe400000000ff */
[----:B---3--:R-:W-:Y:S02]  /*f510*/  F2FP.F16.F32.PACK_AB R152, R113, R112 ;  /* 0x000000707198723e */ /* 0x008fe400000000ff */
[----:B------:R-:W-:Y:S01]  /*f520*/  F2FP.F16.F32.PACK_AB R153, R115, R114 ;  /* 0x000000727399723e */ /* 0x000fe200000000ff */
[----:B------:R3:W-:Y:S01]  /*f530*/  STSM.16.M88.4 [R19], R12 ;  /* 0x0000000c13007844 */ /* 0x0007e20000000200 */
[----:B------:R-:W-:-:S02]  /*f540*/  F2FP.F16.F32.PACK_AB R154, R117, R116 ;  /* 0x00000074759a723e */ /* 0x000fc400000000ff */
[----:B------:R-:W-:Y:S02]  /*f550*/  F2FP.F16.F32.PACK_AB R155, R119, R118 ;  /* 0x00000076779b723e */ /* 0x000fe400000000ff */
[----:B-1----:R-:W-:Y:S02]  /*f560*/  F2FP.F16.F32.PACK_AB R156, R121, R120 ;  /* 0x00000078799c723e */ /* 0x002fe400000000ff */
[----:B------:R-:W-:Y:S01]  /*f570*/  F2FP.F16.F32.PACK_AB R157, R123, R122 ;  /* 0x0000007a7b9d723e */ /* 0x000fe200000000ff */
[----:B------:R-:W-:Y:S01]  /*f580*/  STSM.16.M88.4 [R160], R152 ;  /* 0x00000098a0007844 */ /* 0x000fe20000000200 */
[----:B------:R-:W-:Y:S02]  /*f590*/  F2FP.F16.F32.PACK_AB R158, R125, R124 ;  /* 0x0000007c7d9e723e */ /* 0x000fe400000000ff */
[----:B------:R-:W-:Y:S02]  /*f5a0*/  F2FP.F16.F32.PACK_AB R159, R127, R126 ;  /* 0x0000007e7f9f723e */ /* 0x000fe400000000ff */
[----:B0-----:R-:W-:-:S02]  /*f5b0*/  F2FP.F16.F32.PACK_AB R4, R129, R128 ;  /* 0x000000808104723e */ /* 0x001fc400000000ff */
[----:B------:R-:W-:Y:S01]  /*f5c0*/  F2FP.F16.F32.PACK_AB R5, R131, R130 ;  /* 0x000000828305723e */ /* 0x000fe200000000ff */
[----:B------:R-:W-:Y:S01]  /*f5d0*/  STSM.16.M88.4 [R3], R156 ;  /* 0x0000009c03007844 */ /* 0x000fe20000000200 */
[----:B------:R-:W-:Y:S02]  /*f5e0*/  F2FP.F16.F32.PACK_AB R6, R133, R132 ;  /* 0x000000848506723e */ /* 0x000fe400000000ff */
[----:B------:R-:W-:Y:S02]  /*f5f0*/  F2FP.F16.F32.PACK_AB R7, R135, R134 ;  /* 0x000000868707723e */ /* 0x000fe400000000ff */
[----:B--2---:R-:W-:Y:S02]  /*f600*/  F2FP.F16.F32.PACK_AB R8, R137, R136 ;  /* 0x000000888908723e */ /* 0x004fe400000000ff */
[----:B------:R-:W-:Y:S01]  /*f610*/  F2FP.F16.F32.PACK_AB R9, R139, R138 ;  /* 0x0000008a8b09723e */ /* 0x000fe200000000ff */
[----:B------:R0:W-:Y:S01]  /*f620*/  STSM.16.M88.4 [R17], R4 ;  /* 0x0000000411007844 */ /* 0x0001e20000000200 */
[----:B------:R-:W-:-:S02]  /*f630*/  F2FP.F16.F32.PACK_AB R10, R141, R140 ;  /* 0x0000008c8d0a723e */ /* 0x000fc400000000ff */
[----:B------:R-:W-:Y:S02]  /*f640*/  F2FP.F16.F32.PACK_AB R11, R143, R142 ;  /* 0x0000008e8f0b723e */ /* 0x000fe400000000ff */
[----:B------:R-:W-:Y:S01]  /*f650*/  MOV R161, R20 ;  /* 0x0000001400a17202 */ /* 0x000fe20000000f00 */
[----:B------:R-:W-:Y:S01]  /*f660*/  IMAD.U32 R20, RZ, RZ, UR9 ;  /* 0x00000009ff147e24 */ /* 0x000fe2000f8e00ff */
[----:B---3--:R-:W-:Y:S01]  /*f670*/  F2FP.F16.F32.PACK_AB R12, R145, R144 ;  /* 0x00000090910c723e */ /* 0x008fe200000000ff */
[----:B------:R-:W-:Y:S01]  /*f680*/  STSM.16.M88.4 [R22], R8 ;  /* 0x0000000816007844 */ /* 0x000fe20000000200 */
[----:B------:R-:W-:Y:S01]  /*f690*/  F2FP.F16.F32.PACK_AB R13, R147, R146 ;  /* 0x00000092930d723e */ /* 0x000fe200000000ff */
[----:B------:R-:W-:Y:S01]  /*f6a0*/  IMAD.U32 R21, RZ, RZ, UR12 ;  /* 0x0000000cff157e24 */ /* 0x000fe2000f8e00ff */
[----:B------:R-:W-:Y:S01]  /*f6b0*/  F2FP.F16.F32.PACK_AB R14, R149, R148 ;  /* 0x00000094950e723e */ /* 0x000fe200000000ff */
[----:B------:R-:W-:Y:S01]  /*f6c0*/  ULDC.64 UR12, c[0x0][0xc08] ;  /* 0x00030200000c7ab9 */ /* 0x000fe20000000a00 */
[----:B------:R-:W-:-:S02]  /*f6d0*/  F2FP.F16.F32.PACK_AB R15, R151, R150 ;  /* 0x00000096970f723e */ /* 0x000fc400000000ff */
[----:B------:R-:W-:-:S03]  /*f6e0*/  ISETP.NE.U32.AND P0, PT, RZ, UR14, PT ;  /* 0x0000000eff007c0c */ /* 0x000fc6000bf05070 */
[----:B------:R1:W-:Y:S01]  /*f6f0*/  STSM.16.M88.4 [R161], R12 ;  /* 0x0000000ca1007844 */ /* 0x0003e20000000200 */
[----:B------:R-:W-:Y:S01]  /*f700*/  BAR.SYNC.DEFER_BLOCKING 0x1, 0x100 ;  /* 0x0044000000007b1d */ /* 0x000fe20000010000 */
[----:B------:R-:W-:Y:S01]  /*f710*/  ISETP.NE.AND.EX P0, PT, RZ, UR15, PT, P0 ;  /* 0x0000000fff007c0c */ /* 0x000fe2000bf05300 */
[----:B------:R-:W-:-:S04]  /*f720*/  UISETP.NE.U32.AND UP0, UPT, UR12, URZ, UPT ;  /* 0x0000003f0c00728c */ /* 0x000fc8000bf05070 */
[----:B------:R-:W-:-:S08]  /*f730*/  UISETP.NE.AND.EX UP0, UPT, UR13, URZ, UPT, UP0 ;  /* 0x0000003f0d00728c */ /* 0x000fd0000bf05300 */
[----:B------:R-:W2:Y:S03]  /*f740*/  @P0 LDG.E R19, desc[UR38][R20.64] ;  /* 0x0000002614130981 */ /* 0x000ea6000c1e1900 */
[----:B------:R-:W-:Y:S01]  /*f750*/  @UP0 UIADD3 UR12, UP1, UR4, UR12, URZ ;  /* 0x0000000c040c0290 */ /* 0x000fe2000ff3e03f */
[----:B------:R-:W-:Y:S02]  /*f760*/  PLOP3.LUT P4, PT, PT, PT, UP0, 0x80, 0x0 ;  /* 0x000000000000781c */ /* 0x000fe40003f8f008 */
[----:B------:R-:W-:Y:S01]  /*f770*/  ULDC UR4, c[0x0][0xad4] ;  /* 0x0002b50000047ab9 */ /* 0x000fe20000000800 */
[----:B------:R-:W-:Y:S02]  /*f780*/  @UP0 UIADD3.X UR13, UR16, UR13, URZ, UP1, !UPT ;  /* 0x0000000d100d0290 */ /* 0x000fe40008ffe43f */
[----:B0-----:R-:W-:-:S04]  /*f790*/  IMAD.U32 R4, RZ, RZ, UR12 ;  /* 0x0000000cff047e24 */ /* 0x001fc8000f8e00ff */
[----:B------:R-:W-:-:S05]  /*f7a0*/  IMAD.U32 R5, RZ, RZ, UR13 ;  /* 0x0000000dff057e24 */ /* 0x000fca000f8e00ff */
[----:B------:R0:W3:Y:S01]  /*f7b0*/  @P4 LDG.E R3, desc[UR38][R4.64] ;  /* 0x0000002604034981 */ /* 0x0000e2000c1e1900 */
[----:B------:R-:W-:Y:S01]  /*f7c0*/  UISETP.NE.AND UP0, UPT, UR21, URZ, UPT ;  /* 0x0000003f1500728c */ /* 0x000fe2000bf05270 */
[----:B-1----:R-:W-:Y:S01]  /*f7d0*/  VIADD R12, R216, UR26 ;  /* 0x0000001ad80c7c36 */ /* 0x002fe20008000000 */
[----:B------:R-:W-:Y:S02]  /*f7e0*/  UISETP.NE.AND UP1, UPT, UR20, 0x1, UPT ;  /* 0x000000011400788c */ /* 0x000fe4000bf25270 */
[----:B------:R-:W-:Y:S01]  /*f7f0*/  USEL UR4, UR21, UR4, UP0 ;  /* 0x0000000415047287 */ /* 0x000fe20008000000 */
[----:B------:R-:W-:Y:S01]  /*f800*/  UMOV UR23, 0x9b8 ;  /* 0x000009b800177882 */ /* 0x000fe20000000000 */
[----:B------:R-:W-:Y:S02]  /*f810*/  UISETP.NE.U32.AND UP0, UPT, UR14, URZ, UPT ;  /* 0x0000003f0e00728c */ /* 0x000fe4000bf05070 */
[----:B------:R-:W-:Y:S01]  /*f820*/  PLOP3.LUT P1, PT, PT, PT, UP1, 0x80, 0x0 ;  /* 0x000000000000781c */ /* 0x000fe20003f2f018 */
[----:B------:R-:W-:Y:S01]  /*f830*/  UISETP.GT.AND UP2, UPT, UR4, 0x1, UPT ;  /* 0x000000010400788c */ /* 0x000fe2000bf44270 */
[----:B0-----:R-:W-:Y:S01]  /*f840*/  IMAD.MOV.U32 R5, RZ, RZ, R12 ;  /* 0x000000ffff057224 */ /* 0x001fe200078e000c */
[----:B------:R-:W-:-:S02]  /*f850*/  UISETP.NE.AND.EX UP0, UPT, UR15, URZ, UPT, UP0 ;  /* 0x0000003f0f00728c */ /* 0x000fc4000bf05300 */
[----:B------:R-:W-:Y:S01]  /*f860*/  USEL UR23, UR23, 0x978, UP2 ;  /* 0x0000097817177887 */ /* 0x000fe20009000000 */
[----:B------:R-:W-:Y:S01]  /*f870*/  UMOV UR4, URZ ;  /* 0x0000003f00047c82 */ /* 0x000fe20008000000 */
[----:B------:R-:W-:Y:S01]  /*f880*/  USEL UR9, UR18, URZ, !UP0 ;  /* 0x0000003f12097287 */ /* 0x000fe2000c000000 */
[----:B------:R-:W-:Y:S01]  /*f890*/  @UP1 ULDC UR25, c[0x0][0xbec] ;  /* 0x0002fb0000191ab9 */ /* 0x000fe20000000800 */
[----:B------:R-:W-:Y:S02]  /*f8a0*/  USEL UR22, UR17, URZ, !UP0 ;  /* 0x0000003f11167287 */ /* 0x000fe4000c000000 */
[----:B------:R-:W-:Y:S02]  /*f8b0*/  USEL UR21, UR19, URZ, UP2 ;  /* 0x0000003f13157287 */ /* 0x000fe40009000000 */
[----:B------:R-:W-:Y:S01]  /*f8c0*/  @P1 IMAD.HI.U32 R4, R12, UR25, RZ ;  /* 0x000000190c041c27 */ /* 0x000fe2000f8e00ff */
[----:B------:R-:W-:-:S03]  /*f8d0*/  @UP1 ULDC UR28, c[0x0][0xbf0] ;  /* 0x0002fc00001c1ab9 */ /* 0x000fc60000000800 */
[----:B------:R-:W-:Y:S01]  /*f8e0*/  ULDC.64 UR16, c[0x0][UR23+0x220] ;  /* 0x0000880017107abb */ /* 0x000fe20008000a00 */
[----:B------:R-:W-:Y:S01]  /*f8f0*/  ULDC.64 UR14, c[0x0][UR23+0x218] ;  /* 0x00008600170e7abb */ /* 0x000fe20008000a00 */
[----:B------:R-:W-:Y:S01]  /*f900*/  ULDC.64 UR18, c[0x0][UR23+0x228] ;  /* 0x00008a0017127abb */ /* 0x000fe20008000a00 */
[----:B------:R-:W-:Y:S01]  /*f910*/  UIMAD UR17, UR17, UR9, URZ ;  /* 0x00000009111172a4 */ /* 0x000fe2000f8e023f */
[----:B------:R-:W-:Y:S01]  /*f920*/  @P1 SHF.R.U32.HI R5, RZ, UR28, R4 ;  /* 0x0000001cff051c19 */ /* 0x000fe20008011604 */
[----:B------:R-:W-:Y:S02]  /*f930*/  UIMAD.WIDE.U32 UR12, UR14, UR24, URZ ;  /* 0x000000180e0c72a5 */ /* 0x000fe4000f8e003f */
[----:B------:R-:W-:Y:S02]  /*f940*/  UIMAD UR24, UR15, UR24, URZ ;  /* 0x000000180f1872a4 */ /* 0x000fe4000f8e023f */
[----:B------:R-:W-:Y:S01]  /*f950*/  UIMAD.WIDE.U32 UR26, UR18, UR21, URZ ;  /* 0x00000015121a72a5 */ /* 0x000fe2000f8e003f */
[----:B------:R-:W-:Y:S01]  /*f960*/  IMAD.MOV R7, RZ, RZ, -R5 ;  /* 0x000000ffff077224 */ /* 0x000fe200078e0a05 */
[----:B------:R-:W-:-:S02]  /*f970*/  UIMAD.WIDE.U32 UR14, UR16, UR9, URZ ;  /* 0x00000009100e72a5 */ /* 0x000fc4000f8e003f */
[----:B------:R-:W-:Y:S01]  /*f980*/  UIMAD UR18, UR19, UR21, URZ ;  /* 0x00000015131272a4 */ /* 0x000fe2000f8e023f */
[----:B------:R-:W-:Y:S01]  /*f990*/  IMAD R7, R7, UR20, R12 ;  /* 0x0000001407077c24 */ /* 0x000fe2000f8e020c */
[----:B------:R-:W-:Y:S01]  /*f9a0*/  UIMAD UR17, UR16, UR22, UR17 ;  /* 0x00000016101172a4 */ /* 0x000fe2000f8e0211 */
[----:B------:R-:W-:Y:S01]  /*f9b0*/  IMAD.U32 R4, RZ, RZ, UR26 ;  /* 0x0000001aff047e24 */ /* 0x000fe2000f8e00ff */
[----:B------:R-:W-:Y:S02]  /*f9c0*/  UIADD3 UR18, UR27, UR18, URZ ;  /* 0x000000121b127290 */ /* 0x000fe4000fffe03f */
[----:B------:R-:W-:Y:S01]  /*f9d0*/  UIADD3 UR24, UR13, UR24, URZ ;  /* 0x000000180d187290 */ /* 0x000fe2000fffe03f */
[----:B------:R-:W-:Y:S01]  /*f9e0*/  SHF.R.S32.HI R6, RZ, 0x1f, R7 ;  /* 0x0000001fff067819 */ /* 0x000fe20000011407 */
[----:B------:R-:W-:Y:S02]  /*f9f0*/  UIADD3 UR17, UR15, UR17, URZ ;  /* 0x000000110f117290 */ /* 0x000fe4000fffe03f */
[----:B------:R-:W-:Y:S01]  /*fa00*/  IMAD.U32 R8, RZ, RZ, UR18 ;  /* 0x00000012ff087e24 */ /* 0x000fe2000f8e00ff */
[----:B--2---:R-:W-:-:S13]  /*fa10*/  @P0 R2UR UR4, R19 ;  /* 0x00000000130402ca */ /* 0x004fda00000e0000 */
[----:B------:R-:W-:Y:S02]  /*fa20*/  UIADD3 UR12, UP0, UP3, UR14, UR12, UR4 ;  /* 0x0000000c0e0c7290 */ /* 0x000fe4000fb1e004 */
[----:B------:R-:W-:-:S04]  /*fa30*/  USHF.R.S32.HI UR16, URZ, 0x1f, UR4 ;  /* 0x0000001f3f107899 */ /* 0x000fc80008011404 */
[----:B------:R-:W-:Y:S01]  /*fa40*/  UIADD3.X UR14, UR17, UR24, UR16, UP0, UP3 ;  /* 0x00000018110e7290 */ /* 0x000fe200087e6410 */
[----:B------:R-:W-:Y:S01]  /*fa50*/  IADD3 R4, P2, P3, R5, UR12, R4 ;  /* 0x0000000c05047c10 */ /* 0x000fe2000fb5e004 */
[----:B------:R-:W-:Y:S01]  /*fa60*/  ULDC.64 UR12, c[0x0][UR23+0x210] ;  /* 0x00008400170c7abb */ /* 0x000fe20008000a00 */
[----:B------:R-:W-:Y:S01]  /*fa70*/  SHF.R.S32.HI R5, RZ, 0x1f, R5 ;  /* 0x0000001fff057819 */ /* 0x000fe20000011405 */
[----:B------:R-:W-:-:S03]  /*fa80*/  IMAD R9, R7, UR13, RZ ;  /* 0x0000000d07097c24 */ /* 0x000fc6000f8e02ff */
[----:B------:R-:W-:Y:S01]  /*fa90*/  IADD3.X R5, R5, UR14, R8, P2, P3 ;  /* 0x0000000e05057c10 */ /* 0x000fe200097e6408 */
[----:B------:R-:W-:Y:S01]  /*faa0*/  IMAD R9, R6, UR12, R9 ;  /* 0x0000000c06097c24 */ /* 0x000fe2000f8e0209 */
[----:B------:R-:W-:Y:S01]  /*fab0*/  ULDC.64 UR14, c[0x0][0xba8] ;  /* 0x0002ea00000e7ab9 */ /* 0x000fe20000000a00 */
[----:B------:R-:W-:Y:S01]  /*fac0*/  @!UP2 ULDC UR14, c[0x0][0xb50] ;  /* 0x0002d400000eaab9 */ /* 0x000fe20000000800 */
[----:B------:R-:W-:Y:S01]  /*fad0*/  @!UP2 ULDC UR15, c[0x0][0xb54] ;  /* 0x0002d500000faab9 */ /* 0x000fe20000000800 */
[----:B------:R-:W-:Y:S01]  /*fae0*/  IMAD.WIDE.U32 R4, R7, UR12, R4 ;  /* 0x0000000c07047c25 */ /* 0x000fe2000f8e0004 */
[----:B------:R-:W-:Y:S01]  /*faf0*/  ULDC UR12, c[0x0][0xa88] ;  /* 0x0002a200000c7ab9 */ /* 0x000fe20000000800 */
[----:B---3--:R-:W-:Y:S02]  /*fb00*/  @P4 R2UR UR12, R3 ;  /* 0x00000000030c42ca */ /* 0x008fe400000e0000 */
[----:B------:R-:W-:Y:S01]  /*fb10*/  IMAD.IADD R5, R5, 0x1, R9 ;  /* 0x0000000105057824 */ /* 0x000fe200078e0209 */
[----:B------:R-:W-:-:S04]  /*fb20*/  LEA R8, P2, R4, UR14, 0x2 ;  /* 0x0000000e04087c11 */ /* 0x000fc8000f8410ff */
[----:B------:R-:W-:Y:S01]  /*fb30*/  LEA.HI.X R9, R4, UR15, R5, 0x2, P2 ;  /* 0x0000000f04097c11 */ /* 0x000fe200090f1405 */
[----:B------:R-:W-:Y:S08]  /*fb40*/  @P4 BRA `(.L_x_2418) ;  /* 0x0000000000184947 */ /* 0x000ff00003800000 */
[----:B------:R-:W-:Y:S05]  /*fb50*/  @!P0 BRA `(.L_x_2418) ;  /* 0x0000000000148947 */ /* 0x000fea0003800000 */
[----:B------:R-:W2:Y:S04]  /*fb60*/  LDG.E R4, desc[UR38][R20.64] ;  /* 0x0000002614047981 */ /* 0x000ea8000c1e1900 */
[----:B------:R-:W3:Y:S01]  /*fb70*/  LDG.E R3, desc[UR38][R20.64+0x4] ;  /* 0x0000042614037981 */ /* 0x000ee2000c1e1900 */
[----:B--2---:R-:W-:Y:S02]  /*fb80*/  R2UR UR13, R4 ;  /* 0x00000000040d72ca */ /* 0x004fe400000e0000 */
[----:B---3--:R-:W-:-:S13]  /*fb90*/  R2UR UR12, R3 ;  /* 0x00000000030c72ca */ /* 0x008fda00000e0000 */
[----:B------:R-:W-:-:S12]  /*fba0*/  UIADD3 UR12, -UR13, UR12, URZ ;  /* 0x0000000c0d0c7290 */ /* 0x000fd8000fffe13f */
.L_x_2418:
[----:B------:R-:W2:Y:S04]  /*fbb0*/  LDL R10, [R1+0x38] ;  /* 0x00003800010a7983 */ /* 0x000ea80000100800 */
[----:B------:R-:W3:Y:S01]  /*fbc0*/  LDL R3, [R1+0x34] ;  /* 0x0000340001037983 */ /* 0x000ee20000100800 */
[----:B------:R-:W-:Y:S01]  /*fbd0*/  R2UR UR13, R215 ;  /* 0x00000000d70d72ca */ /* 0x000fe200000e0000 */
[----:B------:R-:W-:Y:S01]  /*fbe0*/  UIMAD UR17, UR12, UR20, URZ ;  /* 0x000000140c1172a4 */ /* 0x000fe2000f8e023f */
[----:B------:R-:W-:Y:S01]  /*fbf0*/  PLOP3.LUT P3, PT, PT, PT, UP2, 0x80, 0x0 ;  /* 0x000000000000781c */ /* 0x000fe20003f6f028 */
        /* <DEDUP_REMOVED lines=40> */
[----:B------:R-:W-:Y:S01]  /*fe80*/  UIMAD UR12, UR16, UR14, URZ ;  /* 0x0000000e100c72a4 */ /* 0x000fe2000f8e023f */
[----:B------:R-:W-:Y:S01]  /*fe90*/  LOP3.LUT R48, R49, 0x380, RZ, 0xc0, !PT ;  /* 0x0000038031307812 */ /* 0x000fe200078ec0ff */
[----:B------:R-:W-:Y:S01]  /*fea0*/  UIMAD.WIDE.U32 UR10, UR4, UR14, URZ ;  /* 0x0000000e040a72a5 */ /* 0x000fe2000f8e003f */
        /* <DEDUP_REMOVED lines=8> */
[----:B------:R-:W-:Y:S01]  /*ff30*/  UIMAD UR12, UR4, UR15, UR12 ;  /* 0x0000000f040c72a4 */ /* 0x000fe2000f8e020c */
[C---:B------:R-:W-:Y:S01]  /*ff40*/  IADD3 R41, P4, R2.reuse, 0x7000, RZ ;  /* 0x0000700002297810 */ /* 0x040fe20007f9e0ff */
[----:B------:R-:W-:Y:S01]  /*ff50*/  @UP1 ULDC UR14, c[0x0][0xbec] ;  /* 0x0002fb00000e1ab9 */ /* 0x000fe20000000800 */
        /* <DEDUP_REMOVED lines=11> */
[----:B------:R-:W-:Y:S01]  /*10010*/  IMAD.X R49, RZ, RZ, R3, P2 ;  /* 0x000000ffff317224 */ /* 0x000fe200010e0603 */
[----:B------:R-:W-:-:S02]  /*10020*/  IADD3 R5, P2, R2, 0xf000, RZ ;  /* 0x0000f00002057810 */ /* 0x000fc40007f5e0ff */
[----:B------:R-:W-:Y:S02]  /*10030*/  SHF.R.U64 R28, R28, 0x3, RZ ;  /* 0x000000031c1c7819 */ /* 0x000fe400000012ff */
[----:B------:R-:W-:Y:S02]  /*10040*/  SHF.R.U64 R32, R32, 0x3, RZ ;  /* 0x0000000320207819 */ /* 0x000fe400000012ff */
[----:B------:R-:W-:Y:S01]  /*10050*/  SHF.R.U64 R7, R7, 0x3, RZ ;  /* 0x0000000307077819 */ /* 0x000fe200000012ff */
[----:B------:R-:W-:Y:S01]  /*10060*/  UIADD3 UR11, UR11, UR12, URZ ;  /* 0x0000000c0b0b7290 */ /* 0x000fe2000fffe03f */
[----:B------:R-:W-:Y:S01]  /*10070*/  SHF.R.U64 R36, R36, 0x3, RZ ;  /* 0x0000000324247819 */ /* 0x000fe200000012ff */
[----:B------:R-:W-:Y:S01]  /*10080*/  USHF.R.S32.HI UR4, URZ, 0x1f, UR9 ;  /* 0x0000001f3f047899 */ /* 0x000fe20008011409 */
[----:B------:R-:W-:Y:S01]  /*10090*/  SHF.R.U64 R40, R40, 0x3, RZ ;  /* 0x0000000328287819 */ /* 0x000fe200000012ff */
[----:B------:R-:W-:Y:S01]  /*100a0*/  ULDC.64 UR12, c[0x0][0xae8] ;  /* 0x0002ba00000c7ab9 */ /* 0x000fe20000000a00 */
[----:B------:R-:W-:Y:S01]  /*100b0*/  SHF.R.U64 R44, R44, 0x3, RZ ;  /* 0x000000032c2c7819 */ /* 0x000fe200000012ff */
[--C-:B------:R-:W-:Y:S01]  /*100c0*/  IMAD.X R73, RZ, RZ, R3.reuse, P2 ;  /* 0x000000ffff497224 */ /* 0x100fe200010e0603 */
[----:B------:R-:W-:Y:S01]  /*100d0*/  LOP3.LUT R4, R5, 0x380, RZ, 0xc0, !PT ;  /* 0x0000038005047812 */ /* 0x000fe200078ec0ff */
[----:B------:R-:W5:Y:S01]  /*100e0*/  LD.E.128 R48, desc[UR38][R48.64] ;  /* 0x0000002630307980 */ /* 0x000f62000c101d00 */
        /* <DEDUP_REMOVED lines=11> */
[----:B------:R-:W-:Y:S01]  /*101a0*/  UIMAD.WIDE.U32 UR10, UR19, UR12, UR10 ;  /* 0x0000000c130a72a5 */ /* 0x000fe2000f8e000a */
[C---:B------:R-:W-:Y:S01]  /*101b0*/  IADD3 R57, P6, R2.reuse, 0xb000, RZ ;  /* 0x0000b00002397810 */ /* 0x040fe20007fde0ff */
[----:B------:R-:W5:Y:S01]  /*101c0*/  LD.E.128 R28, desc[UR38][R28.64] ;  /* 0x000000261c1c7980 */ /* 0x000f62000c101d00 */
[----:B------:R-:W-:-:S02]  /*101d0*/  IADD3 R61, P5, R2, 0xc000, RZ ;  /* 0x0000c000023d7810 */ /* 0x000fc40007fbe0ff */
[C---:B------:R-:W-:Y:S01]  /*101e0*/  IADD3 R65, P4, R2.reuse, 0xd000, RZ ;  /* 0x0000d00002417810 */ /* 0x040fe20007f9e0ff */
[----:B------:R-:W5:Y:S01]  /*101f0*/  LD.E.128 R32, desc[UR38][R32.64] ;  /* 0x0000002620207980 */ /* 0x000f62000c101d00 */
[----:B------:R-:W-:Y:S02]  /*10200*/  IADD3 R69, P3, R2, 0xe000, RZ ;  /* 0x0000e00002457810 */ /* 0x000fe40007f7e0ff */
[----:B------:R-:W-:Y:S01]  /*10210*/  SHF.R.U64 R4, R4, 0x3, RZ ;  /* 0x0000000304047819 */ /* 0x000fe200000012ff */
[----:B------:R-:W5:Y:S01]  /*10220*/  LD.E.128 R36, desc[UR38][R36.64] ;  /* 0x0000002624247980 */ /* 0x000f62000c101d00 */
[----:B------:R-:W-:Y:S02]  /*10230*/  LOP3.LUT R2, R7, R2, RZ, 0x3c, !PT ;  /* 0x0000000207027212 */ /* 0x000fe400078e3cff */
[----:B------:R-:W-:Y:S01]  /*10240*/  LOP3.LUT R72, R4, R5, RZ, 0x3c, !PT ;  /* 0x0000000504487212 */ /* 0x000fe200078e3cff */
[----:B------:R-:W-:Y:S01]  /*10250*/  UIMAD UR11, UR19, UR13, UR11 ;  /* 0x0000000d130b72a4 */ /* 0x000fe2000f8e020b */
[----:B------:R-:W-:Y:S01]  /*10260*/  LOP3.LUT R52, R53, 0x380, RZ, 0xc0, !PT ;  /* 0x0000038035347812 */ /* 0x000fe200078ec0ff */
[----:B------:R0:W5:Y:S01]  /*10270*/  LD.E.128 R4, desc[UR38][R2.64] ;  /* 0x0000002602047980 */ /* 0x000162000c101d00 */
[----:B------:R-:W-:Y:S01]  /*10280*/  ULDC.64 UR12, c[0x0][0xaf0] ;  /* 0x0002bc00000c7ab9 */ /* 0x000fe20000000a00 */
[----:B------:R-:W-:Y:S01]  /*10290*/  LOP3.LUT R56, R57, 0x380, RZ, 0xc0, !PT ;  /* 0x0000038039387812 */ /* 0x000fe200078ec0ff */
[----:B------:R-:W-:Y:S01]  /*102a0*/  UIMAD UR4, UR4, UR12, URZ ;  /* 0x0000000c040472a4 */ /* 0x000fe2000f8e023f */
[----:B------:R-:W-:Y:S01]  /*102b0*/  LOP3.LUT R60, R61, 0x380, RZ, 0xc0, !PT ;  /* 0x000003803d3c7812 */ /* 0x000fe200078ec0ff */
[----:B------:R-:W5:Y:S01]  /*102c0*/  LD.E.128 R40, desc[UR38][R40.64] ;  /* 0x0000002628287980 */ /* 0x000f62000c101d00 */
[----:B------:R-:W-:-:S02]  /*102d0*/  LOP3.LUT R64, R65, 0x380, RZ, 0xc0, !PT ;  /* 0x0000038041407812 */ /* 0x000fc400078ec0ff */
[----:B------:R-:W-:Y:S01]  /*102e0*/  LOP3.LUT R68, R69, 0x380, RZ, 0xc0, !PT ;  /* 0x0000038045447812 */ /* 0x000fe200078ec0ff */
[----:B------:R-:W5:Y:S01]  /*102f0*/  LD.E.128 R44, desc[UR38][R44.64] ;  /* 0x000000262c2c7980 */ /* 0x000f62000c101d00 */
[----:B0-----:R-:W-:Y:S01]  /*10300*/  IMAD R2, R20, 0x20, R17 ;  /* 0x0000002014027824 */ /* 0x001fe200078e0211 */
[----:B------:R-:W-:Y:S01]  /*10310*/  UIMAD UR4, UR9, UR13, UR4 ;  /* 0x0000000d090472a4 */ /* 0x000fe2000f8e0204 */
[----:B------:R-:W-:Y:S01]  /*10320*/  SHF.R.U64 R52, R52, 0x3, RZ ;  /* 0x0000000334347819 */ /* 0x000fe200000012ff */
[----:B------:R-:W5:Y:S01]  /*10330*/  LD.E.128 R72, desc[UR38][R72.64] ;  /* 0x0000002648487980 */ /* 0x000f62000c101d00 */
[----:B------:R-:W-:Y:S01]  /*10340*/  VIADD R22, R2, UR18 ;  /* 0x0000001202167c36 */ /* 0x000fe20008000000 */
[----:B------:R-:W-:Y:S01]  /*10350*/  UIMAD.WIDE.U32 UR10, UR9, UR12, UR10 ;  /* 0x0000000c090a72a5 */ /* 0x000fe2000f8e000a */
[----:B------:R-:W-:Y:S02]  /*10360*/  SHF.R.U64 R56, R56, 0x3, RZ ;  /* 0x0000000338387819 */ /* 0x000fe400000012ff */
[----:B------:R-:W-:Y:S01]  /*10370*/  @P1 IMAD.HI.U32 R2, R22, UR14, RZ ;  /* 0x0000000e16021c27 */ /* 0x000fe2000f8e00ff */
[----:B------:R-:W-:Y:S01]  /*10380*/  @UP1 ULDC UR9, c[0x0][0xbf0] ;  /* 0x0002fc0000091ab9 */ /* 0x000fe20000000800 */
[----:B------:R-:W-:-:S02]  /*10390*/  SHF.R.U64 R60, R60, 0x3, RZ ;  /* 0x000000033c3c7819 */ /* 0x000fc400000012ff */
[----:B------:R-:W-:Y:S01]  /*103a0*/  IMAD.MOV.U32 R19, RZ, RZ, R22 ;  /* 0x000000ffff137224 */ /* 0x000fe200078e0016 */
[----:B------:R-:W-:Y:S02]  /*103b0*/  SHF.R.U64 R64, R64, 0x3, RZ ;  /* 0x0000000340407819 */ /* 0x000fe400000012ff */
[----:B------:R-:W-:Y:S02]  /*103c0*/  SHF.R.U64 R68, R68, 0x3, RZ ;  /* 0x0000000344447819 */ /* 0x000fe400000012ff */
[----:B------:R-:W-:Y:S01]  /*103d0*/  @P1 SHF.R.U32.HI R19, RZ, UR9, R2 ;  /* 0x00000009ff131c19 */ /* 0x000fe20008011602 */
[----:B------:R-:W-:Y:S01]  /*103e0*/  UIADD3 UR4, UR11, UR4, URZ ;  /* 0x000000040b047290 */ /* 0x000fe2000fffe03f */
        /* <DEDUP_REMOVED lines=10> */
[--C-:B------:R-:W-:Y:S01]  /*10490*/  SHF.R.S32.HI R20, RZ, 0x1f, R19.reuse ;  /* 0x0000001fff147819 */ /* 0x100fe20000011413 */
[----:B------:R-:W-:Y:S01]  /*104a0*/  IMAD.MOV R21, RZ, RZ, -R19 ;  /* 0x000000ffff157224 */ /* 0x000fe200078e0a13 */
[----:B------:R-:W5:Y:S01]  /*104b0*/  LD.E.128 R52, desc[UR38][R52.64] ;  /* 0x0000002634347980 */ /* 0x000f62000c101d00 */
[----:B------:R-:W-:-:S02]  /*104c0*/  IMAD.U32 R2, RZ, RZ, UR10 ;  /* 0x0000000aff027e24 */ /* 0x000fc4000f8e00ff */
[----:B------:R-:W-:Y:S01]  /*104d0*/  IMAD.U32 R3, RZ, RZ, UR11 ;  /* 0x0000000bff037e24 */ /* 0x000fe2000f8e00ff */
[----:B------:R-:W-:Y:S01]  /*104e0*/  ULDC.64 UR10, c[0x0][0xae0] ;  /* 0x0002b800000a7ab9 */ /* 0x000fe20000000a00 */
[----:B------:R-:W-:Y:S01]  /*104f0*/  IMAD.U32 R3, RZ, RZ, UR4 ;  /* 0x00000004ff037e24 */ /* 0x000fe2000f8e00ff */
[----:B------:R-:W5:Y:S01]  /*10500*/  LD.E.128 R56, desc[UR38][R56.64] ;  /* 0x0000002638387980 */ /* 0x000f62000c101d00 */
[----:B------:R-:W-:Y:S02]  /*10510*/  IMAD R20, R20, UR10, RZ ;  /* 0x0000000a14147c24 */ /* 0x000fe4000f8e02ff */
[----:B------:R-:W-:Y:S01]  /*10520*/  IMAD R21, R21, UR20, R22 ;  /* 0x0000001415157c24 */ /* 0x000fe2000f8e0216 */
[----:B------:R-:W5:Y:S01]  /*10530*/  LD.E.128 R60, desc[UR38][R60.64] ;  /* 0x000000263c3c7980 */ /* 0x000f62000c101d00 */
[----:B------:R-:W-:-:S03]  /*10540*/  IMAD.WIDE.U32 R2, R19, UR10, R2 ;  /* 0x0000000a13027c25 */ /* 0x000fc6000f8e0002 */
[----:B------:R-:W5:Y:S01]  /*10550*/  LD.E.128 R64, desc[UR38][R64.64] ;  /* 0x0000002640407980 */ /* 0x000f62000c101d00 */
[----:B------:R-:W-:Y:S01]  /*10560*/  IMAD R77, R19, UR11, R20 ;  /* 0x0000000b134d7c24 */ /* 0x000fe2000f8e0214 */
[----:B------:R-:W-:Y:S01]  /*10570*/  SHF.R.S32.HI R19, RZ, 0x1f, R21 ;  /* 0x0000001fff137819 */ /* 0x000fe20000011415 */
[----:B------:R-:W-:Y:S01]  /*10580*/  ULDC.64 UR10, c[0x0][0xad8] ;  /* 0x0002b600000a7ab9 */ /* 0x000fe20000000a00 */
[----:B------:R-:W5:Y:S01]  /*10590*/  LD.E.128 R68, desc[UR38][R68.64] ;  /* 0x0000002644447980 */ /* 0x000f62000c101d00 */
[----:B------:R-:W-:Y:S02]  /*105a0*/  IMAD.IADD R3, R3, 0x1, R77 ;  /* 0x0000000103037824 */ /* 0x000fe400078e024d */
[----:B------:R-:W-:Y:S01]  /*105b0*/  IMAD R20, R19, UR10, RZ ;  /* 0x0000000a13147c24 */ /* 0x000fe2000f8e02ff */
[----:B------:R-:W-:Y:S01]  /*105c0*/  @!PT LDS RZ, [RZ] ;  /* 0x00000000fffff984 */ /* 0x000fe20000000800 */
[----:B------:R-:W-:Y:S01]  /*105d0*/  @!PT LDS RZ, [RZ] ;  /* 0x00000000fffff984 */ /* 0x000fe20000000800 */
[----:B------:R-:W-:Y:S01]  /*105e0*/  @!PT LDS RZ, [RZ] ;  /* 0x00000000fffff984 */ /* 0x000fe20000000800 */
[----:B------:R-:W-:Y:S01]  /*105f0*/  @!PT LDS RZ, [RZ] ;  /* 0x00000000fffff984 */ /* 0x000fe20000000800 */
[----:B------:R0:W-:Y:S06]  /*10600*/  MEMBAR.ALL.CTA ;  /* 0x0000000000007992 */ /* 0x0001ec0000008000 */
[----:B0-----:R-:W0:Y:S01]  /*10610*/  FENCE.VIEW.ASYNC.S ;  /* 0x00000000000073c6 */ /* 0x001e220000000000 */
[----:B------:R-:W-:-:S02]  /*10620*/  VIADD R22, R17, UR18 ;  /* 0x0000001211167c36 */ /* 0x000fc40008000000 */
[C---:B------:R-:W-:Y:S02]  /*10630*/  IMAD R17, R21.reuse, UR11, R20 ;  /* 0x0000000b15117c24 */ /* 0x040fe4000f8e0214 */
[----:B------:R-:W-:Y:S01]  /*10640*/  IMAD.WIDE.U32 R2, R21, UR10, R2 ;  /* 0x0000000a15027c25 */ /* 0x000fe2000f8e0002 */
[----:B------:R-:W-:-:S03]  /*10650*/  ULDC.64 UR10, c[0x0][0xa80] ;  /* 0x0002a000000a7ab9 */ /* 0x000fc60000000a00 */
[----:B------:R-:W-:Y:S02]  /*10660*/  VIADD R19, R22, 0x20 ;  /* 0x0000002016137836 */ /* 0x000fe40000000000 */
[----:B------:R-:W-:Y:S01]  /*10670*/  IMAD.IADD R3, R3, 0x1, R17 ;  /* 0x0000000103037824 */ /* 0x000fe200078e0211 */
[C---:B------:R-:W-:Y:S01]  /*10680*/  LEA R17, P2, R2.reuse, UR10, 0x1 ;  /* 0x0000000a02117c11 */ /* 0x040fe2000f8408ff */
[----:B------:R-:W-:Y:S01]  /*10690*/  UIADD3 UR8, UR8, 0x38820, URZ ;  /* 0x0003882008087890 */ /* 0x000fe2000fffe03f */
[----:B------:R-:W-:Y:S02]  /*106a0*/  ISETP.GE.AND P1, PT, R19, UR17, PT ;  /* 0x0000001113007c0c */ /* 0x000fe4000bf26270 */
[----:B------:R-:W-:Y:S02]  /*106b0*/  LEA.HI.X R19, R2, UR11, R3, 0x1, P2 ;  /* 0x0000000b02137c11 */ /* 0x000fe400090f0c03 */
[C---:B------:R-:W-:Y:S01]  /*106c0*/  ISETP.GE.AND P2, PT, R22.reuse, UR17, PT ;  /* 0x0000001116007c0c */ /* 0x040fe2000bf46270 */
[----:B------:R-:W-:Y:S01]  /*106d0*/  UPRMT UR8, URZ, 0x654, UR8 ;  /* 0x000006543f087896 */ /* 0x000fe20008000008 */
[----:B------:R-:W-:-:S02]  /*106e0*/  VIADD R20, R22, 0x40 ;  /* 0x0000004016147836 */ /* 0x000fc40000000000 */
[C---:B------:R-:W-:Y:S02]  /*106f0*/  VIADD R82, R0.reuse, 0x80 ;  /* 0x0000008000527836 */ /* 0x040fe40000000000 */
[C---:B------:R-:W-:Y:S02]  /*10700*/  VIADD R84, R0.reuse, 0xc0 ;  /* 0x000000c000547836 */ /* 0x040fe40000000000 */
[----:B------:R-:W-:Y:S01]  /*10710*/  VIADD R80, R0, 0x40 ;  /* 0x0000004000507836 */ /* 0x000fe20000000000 */
[----:B0-----:R0:W1:Y:S01]  /*10720*/  SHFL.IDX PT, R81, R17, RZ, 0x181f ;  /* 0x00181fff11517589 */ /* 0x00106200000e0000 */
[----:B------:R-:W-:Y:S01]  /*10730*/  SYNCS.ARRIVE.TRANS64.RED.A1T0 RZ, [UR8], RZ ;  /* 0x000000ffffff79a7 */ /* 0x000fe20008100408 */
[----:B------:R-:W-:Y:S02]  /*10740*/  BSSY B1, `(.L_x_2420) ;  /* 0x0000019000017945 */ /* 0x000fe40003800000 */
[----:B------:R0:W2:Y:S01]  /*10750*/  SHFL.IDX PT, R79, R19, RZ, 0x181f ;  /* 0x00181fff134f7589 */ /* 0x0000a200000e0000 */
[----:B------:R-:W-:-:S02]  /*10760*/  ISETP.GE.AND P0, PT, R20, UR17, PT ;  /* 0x0000001114007c0c */ /* 0x000fc4000bf06270 */
[----:B------:R-:W-:Y:S02]  /*10770*/  SHF.R.S32.HI R87, RZ, 0x1f, R0 ;  /* 0x0000001fff577819 */ /* 0x000fe40000011400 */
        /* <DEDUP_REMOVED lines=21> */
.L_x_2421:
[----:B------:R-:W-:Y:S05]  /*108d0*/  BSYNC B1 ;  /* 0x0000000000017941 */ /* 0x000fea0003800000 */
.L_x_2420:
        /* <DEDUP_REMOVED lines=21> */
.L_x_2423:
[----:B------:R-:W-:Y:S05]  /*10a30*/  BSYNC B1 ;  /* 0x0000000000017941 */ /* 0x000fea0003800000 */
.L_x_2422:
        /* <DEDUP_REMOVED lines=21> */
.L_x_2425:
[----:B------:R-:W-:Y:S05]  /*10b90*/  BSYNC B1 ;  /* 0x0000000000017941 */ /* 0x000fea0003800000 */
.L_x_2424:
[----:B0-----:R-:W-:Y:S01]  /*10ba0*/  VIADD R2, R22, 0x60 ;  /* 0x0000006016027836 */ /* 0x001fe20000000000 */
[----:B---3--:R-:W0:Y:S04]  /*10bb0*/  SHFL.IDX PT, R19, R19, 0x3, 0x181f ;  /* 0x00781f0013137f89 */ /* 0x008e2800000e0000 */
[----:B------:R-:W-:Y:S01]  /*10bc0*/  ISETP.GE.AND P0, PT, R2, UR17, PT ;  /* 0x0000001102007c0c */ /* 0x000fe2000bf06270 */
[----:B------:R-:W3:-:S12]  /*10bd0*/  SHFL.IDX PT, R17, R17, 0x3, 0x181f ;  /* 0x00781f0011117f89 */ /* 0x000ed800000e0000 */
        /* <DEDUP_REMOVED lines=20> */
.L_x_2419:
        /* <DEDUP_REMOVED lines=31> */
[----:B------:R-:W-:Y:S01]  /*10f10*/  BSSY B1, `(.L_x_2427) ;  /* 0x00000e1000017945 */ /* 0x000fe20003800000 */
        /* <DEDUP_REMOVED lines=41> */
[C---:B------:R-:W-:Y:S01]  /*111b0*/  VIADD R181, R23.reuse, 0x40 ;  /* 0x0000004017b57836 */ /* 0x040fe20000000000 */
[----:B------:R-:W-:Y:S01]  /*111c0*/  SHF.R.S32.HI R169, RZ, 0x1f, R169 ;  /* 0x0000001fffa97819 */ /* 0x000fe200000114a9 */
[C---:B------:R-:W-:Y:S01]  /*111d0*/  VIADD R183, R23.reuse, 0x38 ;  /* 0x0000003817b77836 */ /* 0x040fe20000000000 */
        /* <DEDUP_REMOVED lines=40> */
[----:B------:R-:W-:Y:S01]  /*11460*/  VIADD R194, R23, 0x8 ;  /* 0x0000000817c27836 */ /* 0x000fe20000000000 */
[----:B012---:R-:W-:Y:S06]  /*11470*/  @P2 BRA `(.L_x_2428) ;  /* 0x0000000800282947 */ /* 0x007fec0003800000 */
[----:B------:R-:W-:Y:S01]  /*11480*/  ULDC UR4, c[0x0][0xac8] ;  /* 0x0002b20000047ab9 */ /* 0x000fe20000000800 */
[C---:B------:R-:W-:Y:S01]  /*11490*/  VIADD R17, R23.reuse, 0xe0 ;  /* 0x000000e017117836 */ /* 0x040fe20000000000 */
[C---:B------:R-:W-:Y:S01]  /*114a0*/  ISETP.GE.AND P2, PT, R23.reuse, UR4, PT ;  /* 0x0000000417007c0c */ /* 0x040fe2000bf46270 */
[C---:B------:R-:W-:Y:S01]  /*114b0*/  VIADD R19, R23.reuse, 0xe8 ;  /* 0x000000e817137836 */ /* 0x040fe20000000000 */
[----:B------:R-:W-:Y:S01]  /*114c0*/  ISETP.GE.AND P1, PT, R194, UR4, PT ;  /* 0x00000004c2007c0c */ /* 0x000fe2000bf26270 */
[----:B------:R-:W-:Y:S01]  /*114d0*/  VIADD R21, R23, 0xf0 ;  /* 0x000000f017157836 */ /* 0x000fe20000000000 */
[----:B------:R-:W-:Y:S02]  /*114e0*/  ISETP.GE.AND P3, PT, R192, UR4, PT ;  /* 0x00000004c0007c0c */ /* 0x000fe4000bf66270 */
[----:B------:R-:W-:Y:S02]  /*114f0*/  ISETP.GE.AND P4, PT, R190, UR4, PT ;  /* 0x00000004be007c0c */ /* 0x000fe4000bf86270 */
[----:B------:R-:W-:-:S05]  /*11500*/  SHF.R.S32.HI R9, RZ, 0x1f, R219 ;  /* 0x0000001fff097819 */ /* 0x000fca00000114db */
[----:B------:R-:W-:Y:S02]  /*11510*/  @!P2 IMAD.WIDE R4, R23, 0x4, R2 ;  /* 0x000000041704a825 */ /* 0x000fe400078e0202 */
[----:B------:R-:W-:-:S03]  /*11520*/  @!P1 LEA R6, P5, R194, R2, 0x2 ;  /* 0x00000002c2069211 */ /* 0x000fc600078a10ff */
[----:B------:R0:W-:Y:S01]  /*11530*/  @!P2 ST.E.64 desc[UR38][R4.64], R24 ;  /* 0x000000180400a985 */ /* 0x0001e2000c101b26 */
[----:B------:R-:W-:Y:S02]  /*11540*/  ISETP.GE.AND P2, PT, R188, UR4, PT ;  /* 0x00000004bc007c0c */ /* 0x000fe4000bf46270 */
[----:B------:R-:W-:-:S05]  /*11550*/  @!P1 LEA.HI.X R7, R194, R3, R195, 0x2, P5 ;  /* 0x00000003c2079211 */ /* 0x000fca00028f14c3 */
[----:B------:R1:W-:Y:S01]  /*11560*/  @!P1 ST.E.64 desc[UR38][R6.64], R28 ;  /* 0x0000001c06009985 */ /* 0x0003e2000c101b26 */
[----:B------:R-:W-:Y:S02]  /*11570*/  ISETP.GE.AND P1, PT, R186, UR4, PT ;  /* 0x00000004ba007c0c */ /* 0x000fe4000bf26270 */
[----:B0-----:R-:W-:Y:S01]  /*11580*/  @!P3 LEA R4, P6, R192, R2, 0x2 ;  /* 0x00000002c004b211 */ /* 0x001fe200078c10ff */
[----:B------:R-:W-:-:S03]  /*11590*/  VIADD R25, R23, 0xf8 ;  /* 0x000000f817197836 */ /* 0x000fc60000000000 */
        /* <DEDUP_REMOVED lines=55> */
[----:B0-----:R-:W-:-:S04]  /*11910*/  @!P4 LEA R4, P6, R164, R2, 0x2 ;  /* 0x00000002a404c211 */ /* 0x001fc800078c10ff */
[----:B------:R-:W-:Y:S02]  /*11920*/  @!P4 LEA.HI.X R5, R164, R3, R165, 0x2, P6 ;  /* 0x00000003a405c211 */ /* 0x000fe400030f14a5 */
[----:B-1----:R-:W-:-:S03]  /*11930*/  @!P1 LEA R6, P5, R162, R2, 0x2 ;  /* 0x00000002a2069211 */ /* 0x002fc600078a10ff */
[----:B------:R0:W-:Y:S01]  /*11940*/  @!P4 ST.E.64 desc[UR38][R4.64], R88 ;  /* 0x000000580400c985 */ /* 0x0001e2000c101b26 */
[----:B------:R-:W-:Y:S02]  /*11950*/  ISETP.GE.AND P4, PT, R156, UR4, PT ;  /* 0x000000049c007c0c */ /* 0x000fe4000bf86270 */
[----:B------:R-:W-:Y:S02]  /*11960*/  @!P1 LEA.HI.X R7, R162, R3, R163, 0x2, P5 ;  /* 0x00000003a2079211 */ /* 0x000fe400028f14a3 */
[----:B------:R-:W-:-:S03]  /*11970*/  @!P2 LEA R10, P5, R158, R2, 0x2 ;  /* 0x000000029e0aa211 */ /* 0x000fc600078a10ff */
[----:B------:R1:W-:Y:S01]  /*11980*/  @!P1 ST.E.64 desc[UR38][R6.64], R92 ;  /* 0x0000005c06009985 */ /* 0x0003e2000c101b26 */
[----:B------:R-:W-:Y:S02]  /*11990*/  @!P2 LEA.HI.X R11, R158, R3, R159, 0x2, P5 ;  /* 0x000000039e0ba211 */ /* 0x000fe400028f149f */
[----:B0-----:R-:W-:-:S03]  /*119a0*/  @!P3 LEA R4, P6, R160, R2, 0x2 ;  /* 0x00000002a004b211 */ /* 0x001fc600078c10ff */
[----:B------:R-:W-:Y:S02]  /*119b0*/  @!P4 LEA R12, P1, R156, R2, 0x2 ;  /* 0x000000029c0cc211 */ /* 0x000fe400078210ff */
[-C--:B------:R-:W-:Y:S02]  /*119c0*/  @!P3 LEA.HI.X R5, R160, R3.reuse, R161, 0x2, P6 ;  /* 0x00000003a005b211 */ /* 0x080fe400030f14a1 */
[----:B------:R-:W-:Y:S02]  /*119d0*/  ISETP.GE.AND P6, PT, R154, UR4, PT ;  /* 0x000000049a007c0c */ /* 0x000fe4000bfc6270 */
[----:B------:R-:W-:Y:S01]  /*119e0*/  @!P4 LEA.HI.X R13, R156, R3, R157, 0x2, P1 ;  /* 0x000000039c0dc211 */ /* 0x000fe200008f149d */
[----:B------:R0:W-:Y:S01]  /*119f0*/  @!P3 ST.E.64 desc[UR38][R4.64], R96 ;  /* 0x000000600400b985 */ /* 0x0001e2000c101b26 */
[----:B------:R-:W-:Y:S02]  /*11a00*/  ISETP.GE.AND P3, PT, R226, UR4, PT ;  /* 0x00000004e2007c0c */ /* 0x000fe4000bf66270 */
[----:B------:R-:W-:Y:S01]  /*11a10*/  ISETP.GE.AND P1, PT, R224, UR4, PT ;  /* 0x00000004e0007c0c */ /* 0x000fe2000bf26270 */
[----:B------:R2:W-:Y:S01]  /*11a20*/  @!P2 ST.E.64 desc[UR38][R10.64], R100 ;  /* 0x000000640a00a985 */ /* 0x0005e2000c101b26 */
[----:B------:R-:W-:-:S03]  /*11a30*/  ISETP.GE.AND P2, PT, R225, UR4, PT ;  /* 0x00000004e1007c0c */ /* 0x000fc6000bf46270 */
[----:B------:R3:W-:Y:S02]  /*11a40*/  @!P4 ST.E.64 desc[UR38][R12.64], R104 ;  /* 0x000000680c00c985 */ /* 0x0007e4000c101b26 */
[----:B------:R-:W-:-:S04]  /*11a50*/  @!P6 LEA R14, P5, R154, R2, 0x2 ;  /* 0x000000029a0ee211 */ /* 0x000fc800078a10ff */
[-C--:B------:R-:W-:Y:S02]  /*11a60*/  @!P6 LEA.HI.X R15, R154, R3.reuse, R155, 0x2, P5 ;  /* 0x000000039a0fe211 */ /* 0x080fe400028f149b */
[----:B------:R-:W-:Y:S02]  /*11a70*/  ISETP.GE.AND P5, PT, R223, UR4, PT ;  /* 0x00000004df007c0c */ /* 0x000fe4000bfa6270 */
[CC--:B-1----:R-:W-:Y:S01]  /*11a80*/  @!P2 LEA R6, P4, R225.reuse, R2.reuse, 0x2 ;  /* 0x00000002e106a211 */ /* 0x0c2fe200078810ff */
[----:B------:R1:W-:Y:S01]  /*11a90*/  @!P6 ST.E.64 desc[UR38][R14.64], R108 ;  /* 0x0000006c0e00e985 */ /* 0x0003e2000c101b26 */
[C---:B0-----:R-:W-:Y:S02]  /*11aa0*/  @!P3 LEA R4, P6, R226.reuse, R2, 0x2 ;  /* 0x00000002e204b211 */ /* 0x041fe400078c10ff */
[-C--:B------:R-:W-:Y:S02]  /*11ab0*/  @!P2 LEA.HI.X R7, R225, R3.reuse, R152, 0x2, P4 ;  /* 0x00000003e107a211 */ /* 0x080fe400020f1498 */
[----:B------:R-:W-:-:S02]  /*11ac0*/  @!P3 LEA.HI.X R5, R226, R3, R153, 0x2, P6 ;  /* 0x00000003e205b211 */ /* 0x000fc400030f1499 */
[----:B------:R-:W-:Y:S02]  /*11ad0*/  ISETP.GE.AND P4, PT, R219, UR4, PT ;  /* 0x00000004db007c0c */ /* 0x000fe4000bf86270 */
[CC--:B--2---:R-:W-:Y:S01]  /*11ae0*/  @!P1 LEA R10, P6, R224.reuse, R2.reuse, 0x2 ;  /* 0x00000002e00a9211 */ /* 0x0c4fe200078c10ff */
[----:B------:R0:W-:Y:S03]  /*11af0*/  @!P3 ST.E.64 desc[UR38][R4.64], R112 ;  /* 0x000000700400b985 */ /* 0x0001e6000c101b26 */
[----:B------:R-:W-:Y:S01]  /*11b00*/  @!P1 LEA.HI.X R11, R224, R3, R22, 0x2, P6 ;  /* 0x00000003e00b9211 */ /* 0x000fe200030f1416 */
[----:B------:R2:W-:Y:S01]  /*11b10*/  @!P2 ST.E.64 desc[UR38][R6.64], R116 ;  /* 0x000000740600a985 */ /* 0x0005e2000c101b26 */
[----:B---3--:R-:W-:-:S03]  /*11b20*/  @!P5 LEA R12, P2, R223, R2, 0x2 ;  /* 0x00000002df0cd211 */ /* 0x008fc600078410ff */
[----:B------:R3:W-:Y:S01]  /*11b30*/  @!P1 ST.E.64 desc[UR38][R10.64], R120 ;  /* 0x000000780a009985 */ /* 0x0007e2000c101b26 */
[-C--:B------:R-:W-:Y:S02]  /*11b40*/  @!P5 LEA.HI.X R13, R223, R3.reuse, R20, 0x2, P2 ;  /* 0x00000003df0dd211 */ /* 0x080fe400010f1414 */
[----:B------:R-:W-:Y:S02]  /*11b50*/  ISETP.GE.AND P2, PT, R218, UR4, PT ;  /* 0x00000004da007c0c */ /* 0x000fe4000bf46270 */
[----:B-1----:R-:W-:Y:S01]  /*11b60*/  @!P4 LEA R14, P3, R219, R2, 0x2 ;  /* 0x00000002db0ec211 */ /* 0x002fe200078610ff */
[----:B------:R1:W-:Y:S01]  /*11b70*/  @!P5 ST.E.64 desc[UR38][R12.64], R124 ;  /* 0x0000007c0c00d985 */ /* 0x0003e2000c101b26 */
[----:B------:R-:W-:Y:S02]  /*11b80*/  ISETP.GE.AND P1, PT, R17, UR4, PT ;  /* 0x0000000411007c0c */ /* 0x000fe4000bf26270 */
[----:B------:R-:W-:Y:S02]  /*11b90*/  @!P4 LEA.HI.X R15, R219, R3, R9, 0x2, P3 ;  /* 0x00000003db0fc211 */ /* 0x000fe400018f1409 */
[----:B------:R-:W-:-:S02]  /*11ba0*/  ISETP.GE.AND P3, PT, R19, UR4, PT ;  /* 0x0000000413007c0c */ /* 0x000fc4000bf66270 */
[----:B0-----:R-:W-:Y:S01]  /*11bb0*/  SHF.R.S32.HI R5, RZ, 0x1f, R218 ;  /* 0x0000001fff057819 */ /* 0x001fe200000114da */
[----:B------:R0:W-:Y:S01]  /*11bc0*/  @!P4 ST.E.64 desc[UR38][R14.64], R128 ;  /* 0x000000800e00c985 */ /* 0x0001e2000c101b26 */
[----:B------:R-:W-:Y:S02]  /*11bd0*/  ISETP.GE.AND P4, PT, R21, UR4, PT ;  /* 0x0000000415007c0c */ /* 0x000fe4000bf86270 */
[CC--:B------:R-:W-:Y:S02]  /*11be0*/  @!P2 LEA R4, P5, R218.reuse, R2.reuse, 0x2 ;  /* 0x00000002da04a211 */ /* 0x0c0fe400078a10ff */
[----:B--2---:R-:W-:Y:S02]  /*11bf0*/  SHF.R.S32.HI R7, RZ, 0x1f, R17 ;  /* 0x0000001fff077819 */ /* 0x004fe40000011411 */
[----:B------:R-:W-:Y:S02]  /*11c00*/  @!P1 LEA R6, P6, R17, R2, 0x2 ;  /* 0x0000000211069211 */ /* 0x000fe400078c10ff */
[----:B------:R-:W-:-:S02]  /*11c10*/  @!P2 LEA.HI.X R5, R218, R3, R5, 0x2, P5 ;  /* 0x00000003da05a211 */ /* 0x000fc400028f1405 */
[----:B------:R-:W-:Y:S02]  /*11c20*/  ISETP.GE.AND P5, PT, R25, UR4, PT ;  /* 0x0000000419007c0c */ /* 0x000fe4000bfa6270 */
[-C--:B------:R-:W-:Y:S01]  /*11c30*/  @!P1 LEA.HI.X R7, R17, R3.reuse, R7, 0x2, P6 ;  /* 0x0000000311079211 */ /* 0x080fe200030f1407 */
[----:B------:R0:W-:Y:S01]  /*11c40*/  @!P2 ST.E.64 desc[UR38][R4.64], R132 ;  /* 0x000000840400a985 */ /* 0x0001e2000c101b26 */
[----:B------:R-:W-:Y:S02]  /*11c50*/  SHF.R.S32.HI R9, RZ, 0x1f, R19 ;  /* 0x0000001fff097819 */ /* 0x000fe40000011413 */
[C---:B---3--:R-:W-:Y:S01]  /*11c60*/  @!P3 LEA R10, P6, R19.reuse, R2, 0x2 ;  /* 0x00000002130ab211 */ /* 0x048fe200078c10ff */
[----:B------:R0:W-:Y:S03]  /*11c70*/  @!P1 ST.E.64 desc[UR38][R6.64], R136 ;  /* 0x0000008806009985 */ /* 0x0001e6000c101b26 */
[----:B------:R-:W-:-:S02]  /*11c80*/  @!P3 LEA.HI.X R11, R19, R3, R9, 0x2, P6 ;  /* 0x00000003130bb211 */ /* 0x000fc400030f1409 */
[----:B------:R-:W-:Y:S02]  /*11c90*/  SHF.R.S32.HI R9, RZ, 0x1f, R21 ;  /* 0x0000001fff097819 */ /* 0x000fe40000011415 */
[CC--:B-1----:R-:W-:Y:S01]  /*11ca0*/  @!P4 LEA R12, P6, R21.reuse, R2.reuse, 0x2 ;  /* 0x00000002150cc211 */ /* 0x0c2fe200078c10ff */
[----:B------:R0:W-:Y:S03]  /*11cb0*/  @!P3 ST.E.64 desc[UR38][R10.64], R140 ;  /* 0x0000008c0a00b985 */ /* 0x0001e6000c101b26 */
[-C--:B------:R-:W-:Y:S02]  /*11cc0*/  @!P4 LEA.HI.X R13, R21, R3.reuse, R9, 0x2, P6 ;  /* 0x00000003150dc211 */ /* 0x080fe400030f1409 */
[----:B------:R-:W-:Y:S02]  /*11cd0*/  SHF.R.S32.HI R9, RZ, 0x1f, R25 ;  /* 0x0000001fff097819 */ /* 0x000fe40000011419 */
[C---:B------:R-:W-:Y:S01]  /*11ce0*/  @!P5 LEA R2, P6, R25.reuse, R2, 0x2 ;  /* 0x000000021902d211 */ /* 0x040fe200078c10ff */
[----:B------:R0:W-:Y:S03]  /*11cf0*/  @!P4 ST.E.64 desc[UR38][R12.64], R144 ;  /* 0x000000900c00c985 */ /* 0x0001e6000c101b26 */
[----:B------:R-:W-:-:S05]  /*11d00*/  @!P5 LEA.HI.X R3, R25, R3, R9, 0x2, P6 ;  /* 0x000000031903d211 */ /* 0x000fca00030f1409 */
[----:B------:R0:W-:Y:S04]  /*11d10*/  @!P5 ST.E.64 desc[UR38][R2.64], R148 ;  /* 0x000000940200d985 */ /* 0x0001e8000c101b26 */
.L_x_2428:
[----:B------:R-:W-:Y:S05]  /*11d20*/  BSYNC B1 ;  /* 0x0000000000017941 */ /* 0x000fea0003800000 */
.L_x_2427:
[----:B0-----:R0:W1:Y:S04]  /*11d30*/  SHFL.IDX PT, R3, R8, 0x1, 0x1c1f ;  /* 0x003c1f0008037f89 */ /* 0x00106800000e0000 */
        /* <DEDUP_REMOVED lines=68> */
[-C--:B-1----:R-:W-:Y:S02]  /*12180*/  @!P6 LEA R4, P4, R166, R2.reuse, 0x2 ;  /* 0x00000002a604e211 */ /* 0x082fe400078810ff */
[-C--:B---3--:R-:W-:Y:S01]  /*12190*/  @!P0 LEA R6, P5, R164, R2.reuse, 0x2 ;  /* 0x00000002a4068211 */ /* 0x088fe200078a10ff */
        /* <DEDUP_REMOVED lines=9> */
[----:B0-----:R-:W-:Y:S02]  /*12230*/  @!P2 LEA R8, P6, R160, R2, 0x2 ;  /* 0x00000002a008a211 */ /* 0x001fe400078c10ff */
[----:B------:R-:W-:Y:S01]  /*12240*/  ISETP.GE.AND P0, PT, R154, UR4, PT ;  /* 0x000000049a007c0c */ /* 0x000fe2000bf06270 */
[----:B------:R0:W-:Y:S01]  /*12250*/  @!P1 ST.E.64 desc[UR38][R14.64], R94 ;  /* 0x0000005e0e009985 */ /* 0x0001e2000c101b26 */
[----:B------:R-:W-:Y:S02]  /*12260*/  @!P2 LEA.HI.X R9, R160, R3, R161, 0x2, P6 ;  /* 0x00000003a009a211 */ /* 0x000fe400030f14a1 */
[----:B------:R-:W-:-:S02]  /*12270*/  ISETP.GE.AND P1, PT, R226, UR4, PT ;  /* 0x00000004e2007c0c */ /* 0x000fc4000bf26270 */
[CC--:B-1----:R-:W-:Y:S01]  /*12280*/  @!P3 LEA R10, P4, R158.reuse, R2.reuse, 0x2 ;  /* 0x000000029e0ab211 */ /* 0x0c2fe200078810ff */
[----:B------:R1:W-:Y:S01]  /*12290*/  @!P2 ST.E.64 desc[UR38][R8.64], R98 ;  /* 0x000000620800a985 */ /* 0x0003e2000c101b26 */
[----:B------:R-:W-:Y:S02]  /*122a0*/  ISETP.GE.AND P2, PT, R225, UR4, PT ;  /* 0x00000004e1007c0c */ /* 0x000fe4000bf46270 */
[-C--:B------:R-:W-:Y:S02]  /*122b0*/  @!P3 LEA.HI.X R11, R158, R3.reuse, R159, 0x2, P4 ;  /* 0x000000039e0bb211 */ /* 0x080fe400020f149f */
[-C--:B--2---:R-:W-:Y:S02]  /*122c0*/  @!P5 LEA R4, P4, R156, R2.reuse, 0x2 ;  /* 0x000000029c04d211 */ /* 0x084fe400078810ff */
        /* <DEDUP_REMOVED lines=14> */
[----:B-1----:R-:W-:Y:S01]  /*123b0*/  @!P3 LEA R8, P4, R224, R2, 0x2 ;  /* 0x00000002e008b211 */ /* 0x002fe200078810ff */
[----:B------:R-:W-:Y:S01]  /*123c0*/  @!P2 ST.E.64 desc[UR38][R14.64], R118 ;  /* 0x000000760e00a985 */ /* 0x000fe2000c101b26 */
[----:B------:R-:W-:Y:S02]  /*123d0*/  ISETP.GE.AND P2, PT, R218, UR4, PT ;  /* 0x00000004da007c0c */ /* 0x000fe4000bf46270 */
[----:B------:R-:W-:Y:S02]  /*123e0*/  @!P3 LEA.HI.X R9, R224, R3, R22, 0x2, P4 ;  /* 0x00000003e009b211 */ /* 0x000fe400020f1416 */
[----:B------:R-:W-:-:S02]  /*123f0*/  ISETP.GE.AND P4, PT, R17, UR4, PT ;  /* 0x0000000411007c0c */ /* 0x000fc4000bf86270 */
[-C--:B0-----:R-:W-:Y:S01]  /*12400*/  @!P0 LEA R6, P6, R219, R2.reuse, 0x2 ;  /* 0x00000002db068211 */ /* 0x081fe200078c10ff */
[----:B------:R0:W-:Y:S01]  /*12410*/  @!P3 ST.E.64 desc[UR38][R8.64], R122 ;  /* 0x0000007a0800b985 */ /* 0x0001e2000c101b26 */
[----:B------:R-:W-:Y:S01]  /*12420*/  SHF.R.S32.HI R11, RZ, 0x1f, R218 ;  /* 0x0000001fff0b7819 */ /* 0x000fe200000114da */
[----:B--2---:R-:W-:Y:S01]  /*12430*/  VIADD R13, R23, 0xe8 ;  /* 0x000000e8170d7836 */ /* 0x004fe20000000000 */
[----:B------:R-:W-:Y:S02]  /*12440*/  @!P1 LEA R4, P5, R223, R2, 0x2 ;  /* 0x00000002df049211 */ /* 0x000fe400078a10ff */
[-C--:B------:R-:W-:Y:S02]  /*12450*/  @!P0 LEA.HI.X R7, R219, R3.reuse, R0, 0x2, P6 ;  /* 0x00000003db078211 */ /* 0x080fe400030f1400 */
[----:B------:R-:W-:Y:S02]  /*12460*/  ISETP.GE.AND P3, PT, R13, UR4, PT ;  /* 0x000000040d007c0c */ /* 0x000fe4000bf66270 */
[----:B------:R-:W-:-:S02]  /*12470*/  @!P1 LEA.HI.X R5, R223, R3, R20, 0x2, P5 ;  /* 0x00000003df059211 */ /* 0x000fc400028f1414 */
[CC--:B------:R-:W-:Y:S02]  /*12480*/  @!P2 LEA R10, P5, R218.reuse, R2.reuse, 0x2 ;  /* 0x00000002da0aa211 */ /* 0x0c0fe400078a10ff */
[----:B------:R-:W-:Y:S01]  /*12490*/  ISETP.GE.AND P6, PT, R19, UR4, PT ;  /* 0x0000000413007c0c */ /* 0x000fe2000bfc6270 */
[----:B------:R1:W-:Y:S01]  /*124a0*/  @!P1 ST.E.64 desc[UR38][R4.64], R126 ;  /* 0x0000007e04009985 */ /* 0x0003e2000c101b26 */
[----:B------:R-:W-:Y:S02]  /*124b0*/  @!P2 LEA.HI.X R11, R218, R3, R11, 0x2, P5 ;  /* 0x00000003da0ba211 */ /* 0x000fe400028f140b */
[----:B------:R-:W-:Y:S01]  /*124c0*/  SHF.R.S32.HI R0, RZ, 0x1f, R17 ;  /* 0x0000001fff007819 */ /* 0x000fe20000011411 */
        /* <DEDUP_REMOVED lines=21> */
.L_x_2417:
[----:B------:R-:W-:Y:S01]  /*12620*/  R2UR UR4, R220 ;  /* 0x00000000dc0472ca */ /* 0x000fe200000e0000 */
[----:B------:R-:W-:Y:S01]  /*12630*/  ULDC.64 UR8, c[0x0][0xc00] ;  /* 0x0003000000087ab9 */ /* 0x000fe20000000a00 */
[----:B------:R-:W-:Y:S01]  /*12640*/  R2UR UR10, R217 ;  /* 0x00000000d90a72ca */ /* 0x000fe200000e0000 */
[----:B------:R-:W-:-:S04]  /*12650*/  UISETP.NE.U32.AND UP0, UPT, UR8, URZ, UPT ;  /* 0x0000003f0800728c */ /* 0x000fc8000bf05070 */
[----:B------:R-:W-:-:S03]  /*12660*/  UISETP.NE.AND.EX UP0, UPT, UR9, URZ, UPT, UP0 ;  /* 0x0000003f0900728c */ /* 0x000fc6000bf05300 */
[----:B------:R-:W-:-:S03]  /*12670*/  ULDC.64 UR8, c[0x0][0xc00] ;  /* 0x0003000000087ab9 */ /* 0x000fc60000000a00 */
[----:B------:R-:W-:Y:S01]  /*12680*/  UIMAD.WIDE UR8, UR4, 0x4, UR8 ;  /* 0x00000004040878a5 */ /* 0x000fe2000f8e0208 */
[----:B------:R-:W-:-:S05]  /*12690*/  PLOP3.LUT P1, PT, PT, PT, UP0, 0x80, 0x0 ;  /* 0x000000000000781c */ /* 0x000fca0003f2f008 */
[----:B------:R-:W-:Y:S02]  /*126a0*/  IMAD.U32 R2, RZ, RZ, UR8 ;  /* 0x00000008ff027e24 */ /* 0x000fe4000f8e00ff */
[----:B------:R-:W-:Y:S01]  /*126b0*/  IMAD.U32 R3, RZ, RZ, UR9 ;  /* 0x00000009ff037e24 */ /* 0x000fe2000f8e00ff */
[----:B------:R-:W-:Y:S02]  /*126c0*/  ULDC.64 UR8, c[0x0][0xc08] ;  /* 0x0003020000087ab9 */ /* 0x000fe40000000a00 */
[----:B------:R-:W-:-:S03]  /*126d0*/  UISETP.NE.U32.AND UP1, UPT, UR8, URZ, UPT ;  /* 0x0000003f0800728c */ /* 0x000fc6000bf25070 */
[----:B------:R-:W2:Y:S01]  /*126e0*/  @P1 LDG.E R7, desc[UR38][R2.64] ;  /* 0x0000002602071981 */ /* 0x000ea2000c1e1900 */
        /* <DEDUP_REMOVED lines=23> */
.L_x_2429:
[----:B------:R-:W2:Y:S01]  /*12860*/  LDL.LU R2, [R1+0x2c] ;  /* 0x00002c0001027983 */ /* 0x000ea20000300800 */
[----:B------:R-:W-:Y:S01]  /*12870*/  R2UR UR9, R220 ;  /* 0x00000000dc0972ca */ /* 0x000fe200000e0000 */
[----:B------:R-:W-:-:S12]  /*12880*/  BSSY B1, `(.L_x_2430) ;  /* 0x000003e000017945 */ /* 0x000fd80003800000 */
[----:B------:R-:W-:Y:S01]  /*12890*/  USEL UR12, UR9, URZ, !UP0 ;  /* 0x0000003f090c7287 */ /* 0x000fe2000c000000 */
[----:B--2---:R-:W-:-:S13]  /*128a0*/  R2UR UR8, R2 ;  /* 0x00000000020872ca */ /* 0x004fda00000e0000 */
[----:B------:R-:W-:Y:S01]  /*128b0*/  USEL UR13, UR8, URZ, !UP0 ;  /* 0x0000003f080d7287 */ /* 0x000fe2000c000000 */
[----:B------:R-:W-:Y:S11]  /*128c0*/  @P0 BRA `(.L_x_2431) ;  /* 0x0000000000e40947 */ /* 0x000ff60003800000 */
[----:B------:R-:W0:Y:S01]  /*128d0*/  S2R R4, SR_TID.X ;  /* 0x0000000000047919 */ /* 0x000e220000002100 */
[----:B------:R-:W1:Y:S01]  /*128e0*/  LDC R9, c[0x0][0xbe8] ;  /* 0x0002fa00ff097b82 */ /* 0x000e620000000800 */
[----:B------:R-:W-:-:S13]  /*128f0*/  R2UR UR8, R215 ;  /* 0x00000000d70872ca */ /* 0x000fda00000e0000 */
[----:B------:R-:W-:Y:S02]  /*12900*/  IMAD.U32 R3, RZ, RZ, UR8 ;  /* 0x00000008ff037e24 */ /* 0x000fe4000f8e00ff */
[----:B-1---5:R-:W-:-:S03]  /*12910*/  IMAD R2, R0, R9, RZ ;  /* 0x0000000900027224 */ /* 0x022fc600078e02ff */
[----:B0-----:R-:W-:-:S04]  /*12920*/  IADD3 R4, R3, -0x80, R4 ;  /* 0xffffff8003047810 */ /* 0x001fc80007ffe004 */
        /* <DEDUP_REMOVED lines=51> */
.L_x_2431:
[----:B------:R-:W-:Y:S05]  /*12c60*/  BSYNC B1 ;  /* 0x0000000000017941 */ /* 0x000fea0003800000 */
.L_x_2430:
[----:B------:R-:W-:-:S13]  /*12c70*/  R2UR UR8, R217 ;  /* 0x00000000d90872ca */ /* 0x000fda00000e0000 */
[----:B------:R-:W-:-:S06]  /*12c80*/  UISETP.GT.AND UP0, UPT, UR8, 0x1, UPT ;  /* 0x000000010800788c */ /* 0x000fcc000bf04270 */
[----:B------:R-:W-:-:S13]  /*12c90*/  PLOP3.LUT P0, PT, PT, PT, UP0, 0x80, 0x0 ;  /* 0x000000000000781c */ /* 0x000fda0003f0f008 */
[----:B------:R-:W-:Y:S05]  /*12ca0*/  @P0 BRA `(.L_x_2426) ;  /* 0x0000000800600947 */ /* 0x000fea0003800000 */
[----:B------:R-:W1:Y:S01]  /*12cb0*/  LDC R11, c[0x0][0xbe8] ;  /* 0x0002fa00ff0b7b82 */ /* 0x000e620000000800 */
[----:B0-----:R-:W-:Y:S01]  /*12cc0*/  SHF.R.S32.HI R3, RZ, 0x1f, R6 ;  /* 0x0000001fff037819 */ /* 0x001fe20000011406 */
[----:B------:R-:W-:Y:S01]  /*12cd0*/  ULDC.64 UR10, c[0x0][0xaa0] ;  /* 0x0002a800000a7ab9 */ /* 0x000fe20000000a00 */
[----:B------:R-:W-:Y:S01]  /*12ce0*/  R2UR UR15, R222 ;  /* 0x00000000de0f72ca */ /* 0x000fe200000e0000 */
[----:B------:R-:W-:Y:S01]  /*12cf0*/  UIMAD.WIDE.U32 UR8, UR4, UR10, URZ ;  /* 0x0000000a040872a5 */ /* 0x000fe2000f8e003f */
[----:B------:R-:W-:Y:S01]  /*12d00*/  LEA.HI R2, R3, R6, RZ, 0x3 ;  /* 0x0000000603027211 */ /* 0x000fe200078f18ff */
[----:B------:R-:W-:Y:S01]  /*12d10*/  UIMAD UR10, UR21, UR10, URZ ;  /* 0x0000000a150a72a4 */ /* 0x000fe2000f8e023f */
[----:B------:R-:W-:Y:S01]  /*12d20*/  R2UR UR14, R215 ;  /* 0x00000000d70e72ca */ /* 0x000fe200000e0000 */
[----:B------:R-:W-:Y:S01]  /*12d30*/  BSSY B1, `(.L_x_2432) ;  /* 0x000004d000017945 */ /* 0x000fe20003800000 */
[----:B------:R-:W-:Y:S01]  /*12d40*/  LOP3.LUT R5, R2, 0xfffffff8, RZ, 0xc0, !PT ;  /* 0xfffffff802057812 */ /* 0x000fe200078ec0ff */
[----:B------:R-:W-:Y:S01]  /*12d50*/  UIMAD UR10, UR4, UR11, UR10 ;  /* 0x0000000b040a72a4 */ /* 0x000fe2000f8e020a */
[----:B------:R-:W-:-:S03]  /*12d60*/  SHF.R.S32.HI R13, RZ, 0x3, R2 ;  /* 0x00000003ff0d7819 */ /* 0x000fc60000011402 */
[----:B------:R-:W-:Y:S01]  /*12d70*/  IMAD.IADD R8, R6, 0x1, -R5 ;  /* 0x0000000106087824 */ /* 0x000fe200078e0a05 */
[----:B------:R-:W-:-:S03]  /*12d80*/  UIADD3 UR9, UR9, UR10, URZ ;  /* 0x0000000a09097290 */ /* 0x000fc6000fffe03f */
[----:B------:R-:W-:Y:S01]  /*12d90*/  IMAD R2, R8, 0x20, R13 ;  /* 0x0000002008027824 */ /* 0x000fe200078e020d */
[----:B------:R-:W-:Y:S02]  /*12da0*/  ULDC.64 UR10, c[0x0][0xae8] ;  /* 0x0002ba00000a7ab9 */ /* 0x000fe40000000a00 */
[----:B------:R-:W-:Y:S01]  /*12db0*/  UIMAD.WIDE.U32 UR8, UR15, UR10, UR8 ;  /* 0x0000000a0f0872a5 */ /* 0x000fe2000f8e0008 */
[----:B------:R-:W-:Y:S01]  /*12dc0*/  VIADD R6, R2, UR14 ;  /* 0x0000000e02067c36 */ /* 0x000fe20008000000 */
[----:B-1----:R-:W-:Y:S02]  /*12dd0*/  ISETP.NE.AND P0, PT, R11, 0x1, PT ;  /* 0x000000010b00780c */ /* 0x002fe40003f05270 */
[----:B------:R-:W-:Y:S01]  /*12de0*/  UIMAD UR9, UR15, UR11, UR9 ;  /* 0x0000000b0f0972a4 */ /* 0x000fe2000f8e0209 */
[----:B------:R-:W-:Y:S02]  /*12df0*/  IMAD.MOV.U32 R5, RZ, RZ, R6 ;  /* 0x000000ffff057224 */ /* 0x000fe400078e0006 */
[----:B------:R-:W-:-:S02]  /*12e00*/  ULDC.64 UR10, c[0x0][0xaf0] ;  /* 0x0002bc00000a7ab9 */ /* 0x000fc40000000a00 */
[----:B------:R-:W-:-:S04]  /*12e10*/  UIMAD UR13, UR13, UR10, URZ ;  /* 0x0000000a0d0d72a4 */ /* 0x000fc8000f8e023f */
[----:B------:R-:W-:Y:S02]  /*12e20*/  UIMAD UR4, UR12, UR11, UR13 ;  /* 0x0000000b0c0472a4 */ /* 0x000fe4000f8e020d */
[----:B------:R-:W-:Y:S01]  /*12e30*/  UIMAD.WIDE.U32 UR12, UR12, UR10, UR8 ;  /* 0x0000000a0c0c72a5 */ /* 0x000fe2000f8e0008 */
[----:B------:R-:W0:Y:S02]  /*12e40*/  @P0 LDC R3, c[0x0][0xbec] ;  /* 0x0002fb00ff030b82 */ /* 0x000e240000000800 */
[----:B------:R-:W-:Y:S01]  /*12e50*/  ULDC.64 UR8, c[0x0][0xae0] ;  /* 0x0002b80000087ab9 */ /* 0x000fe20000000a00 */
[----:B------:R-:W-:-:S05]  /*12e60*/  UIADD3 UR4, UR13, UR4, URZ ;  /* 0x000000040d047290 */ /* 0x000fca000fffe03f */
[----:B------:R-:W1:Y:S01]  /*12e70*/  @P0 LDC R7, c[0x0][0xbf0] ;  /* 0x0002fc00ff070b82 */ /* 0x000e620000000800 */
[----:B0-----:R-:W-:-:S04]  /*12e80*/  @P0 IMAD.HI.U32 R2, R6, R3, RZ ;  /* 0x0000000306020227 */ /* 0x001fc800078e00ff */
[----:B------:R-:W-:Y:S02]  /*12e90*/  IMAD.U32 R3, RZ, RZ, UR13 ;  /* 0x0000000dff037e24 */ /* 0x000fe4000f8e00ff */
[----:B------:R-:W-:Y:S01]  /*12ea0*/  IMAD.U32 R3, RZ, RZ, UR4 ;  /* 0x00000004ff037e24 */ /* 0x000fe2000f8e00ff */
[----:B-1----:R-:W-:Y:S01]  /*12eb0*/  @P0 SHF.R.U32.HI R5, RZ, R7, R2 ;  /* 0x00000007ff050219 */ /* 0x002fe20000011602 */
[----:B------:R-:W-:-:S03]  /*12ec0*/  IMAD.U32 R2, RZ, RZ, UR12 ;  /* 0x0000000cff027e24 */ /* 0x000fc6000f8e00ff */
[--C-:B------:R-:W-:Y:S01]  /*12ed0*/  SHF.R.S32.HI R4, RZ, 0x1f, R5.reuse ;  /* 0x0000001fff047819 */ /* 0x100fe20000011405 */
[----:B------:R-:W-:Y:S02]  /*12ee0*/  IMAD.MOV R7, RZ, RZ, -R5 ;  /* 0x000000ffff077224 */ /* 0x000fe400078e0a05 */
[----:B------:R-:W-:-:S04]  /*12ef0*/  IMAD.WIDE.U32 R2, R5, UR8, R2 ;  /* 0x0000000805027c25 */ /* 0x000fc8000f8e0002 */
[----:B------:R-:W-:Y:S02]  /*12f00*/  IMAD R7, R11, R7, R6 ;  /* 0x000000070b077224 */ /* 0x000fe400078e0206 */
[----:B------:R-:W-:Y:S02]  /*12f10*/  IMAD R4, R4, UR8, RZ ;  /* 0x0000000804047c24 */ /* 0x000fe4000f8e02ff */
[----:B------:R-:W-:Y:S02]  /*12f20*/  VIADD R6, R13, UR14 ;  /* 0x0000000e0d067c36 */ /* 0x000fe40008000000 */
[----:B------:R-:W-:Y:S01]  /*12f30*/  IMAD R9, R5, UR9, R4 ;  /* 0x0000000905097c24 */ /* 0x000fe2000f8e0204 */
[----:B------:R-:W-:Y:S01]  /*12f40*/  SHF.R.S32.HI R4, RZ, 0x1f, R7 ;  /* 0x0000001fff047819 */ /* 0x000fe20000011407 */
[----:B------:R-:W-:Y:S01]  /*12f50*/  ULDC.64 UR8, c[0x0][0xad8] ;  /* 0x0002b60000087ab9 */ /* 0x000fe20000000a00 */
[----:B-----5:R-:W-:Y:S02]  /*12f60*/  IMAD R11, R0, R11, RZ ;  /* 0x0000000b000b7224 */ /* 0x020fe400078e02ff */
[----:B------:R-:W-:-:S02]  /*12f70*/  IMAD.IADD R3, R3, 0x1, R9 ;  /* 0x0000000103037824 */ /* 0x000fc400078e0209 */
[----:B------:R-:W-:Y:S02]  /*12f80*/  IMAD R4, R4, UR8, RZ ;  /* 0x0000000804047c24 */ /* 0x000fe4000f8e02ff */
[----:B------:R-:W-:-:S04]  /*12f90*/  IMAD.WIDE.U32 R2, R7, UR8, R2 ;  /* 0x0000000807027c25 */ /* 0x000fc8000f8e0002 */
[----:B------:R-:W-:Y:S01]  /*12fa0*/  IMAD R5, R7, UR9, R4 ;  /* 0x0000000907057c24 */ /* 0x000fe2000f8e0204 */
[----:B------:R-:W-:Y:S01]  /*12fb0*/  ULDC.64 UR8, c[0x0][0xa80] ;  /* 0x0002a00000087ab9 */ /* 0x000fe20000000a00 */
        /* <DEDUP_REMOVED lines=36> */
.L_x_2433:
[----:B------:R-:W-:Y:S05]  /*13200*/  BSYNC B1 ;  /* 0x0000000000017941 */ /* 0x000fea0003800000 */
.L_x_2432:
        /* <DEDUP_REMOVED lines=21> */
.L_x_2435:
[----:B------:R-:W-:Y:S05]  /*13360*/  BSYNC B1 ;  /* 0x0000000000017941 */ /* 0x000fea0003800000 */
.L_x_2434:
        /* <DEDUP_REMOVED lines=21> */
.L_x_2437:
[----:B------:R-:W-:Y:S05]  /*134c0*/  BSYNC B1 ;  /* 0x0000000000017941 */ /* 0x000fea0003800000 */
.L_x_2436:
[----:B0-----:R-:W-:Y:S01]  /*134d0*/  VIADD R0, R6, 0x60 ;  /* 0x0000006006007836 */ /* 0x001fe20000000000 */
[----:B--2-4-:R-:W2:Y:S04]  /*134e0*/  SHFL.IDX PT, R4, R4, 0x3, 0x181f ;  /* 0x00781f0004047f89 */ /* 0x014ea800000e0000 */
[----:B------:R-:W-:Y:S01]  /*134f0*/  ISETP.GE.AND P0, PT, R0, R11, PT ;  /* 0x0000000b0000720c */ /* 0x000fe20003f06270 */
[----:B-1-3--:R1:W3:-:S12]  /*13500*/  SHFL.IDX PT, R2, R5, 0x3, 0x181f ;  /* 0x00781f0005027f89 */ /* 0x00a2d800000e0000 */
[----:B-1----:R-:W-:Y:S05]  /*13510*/  @P0 BRA `(.L_x_2426) ;  /* 0x0000000000440947 */ /* 0x002fea0003800000 */
[----:B------:R-:W-:Y:S02]  /*13520*/  ULDC UR4, c[0x0][0xac8] ;  /* 0x0002b20000047ab9 */ /* 0x000fe40000000800 */
[----:B------:R-:W-:Y:S02]  /*13530*/  ISETP.GE.AND P3, PT, R7, UR4, PT ;  /* 0x0000000407007c0c */ /* 0x000fe4000bf66270 */
[----:B------:R-:W-:Y:S02]  /*13540*/  ISETP.GE.AND P2, PT, R13, UR4, PT ;  /* 0x000000040d007c0c */ /* 0x000fe4000bf46270 */
[----:B------:R-:W-:Y:S02]  /*13550*/  ISETP.GE.AND P1, PT, R9, UR4, PT ;  /* 0x0000000409007c0c */ /* 0x000fe4000bf26270 */
[----:B------:R-:W-:-:S07]  /*13560*/  ISETP.GE.AND P0, PT, R15, UR4, PT ;  /* 0x000000040f007c0c */ /* 0x000fce000bf06270 */
[----:B---3--:R-:W-:-:S04]  /*13570*/  @!P3 LEA R6, P4, R7, R2, 0x1 ;  /* 0x000000020706b211 */ /* 0x008fc800078808ff */
[----:B--2---:R-:W-:Y:S02]  /*13580*/  @!P3 LEA.HI.X R7, R7, R4, R8, 0x1, P4 ;  /* 0x000000040707b211 */ /* 0x004fe400020f0c08 */
        /* <DEDUP_REMOVED lines=10> */
.L_x_2426:
[----:B------:R-:W-:Y:S05]  /*13630*/  BSYNC B0 ;  /* 0x0000000000007941 */ /* 0x000fea0003800000 */
.L_x_2416:
[----:B------:R-:W-:Y:S02]  /*13640*/  ULDC UR4, c[0x0][0xc3c] ;  /* 0x00030f0000047ab9 */ /* 0x000fe40000000800 */
[----:B------:R-:W-:-:S06]  /*13650*/  UISETP.GE.AND UP0, UPT, UR7, UR4, UPT ;  /* 0x000000040700728c */ /* 0x000fcc000bf06270 */
[----:B------:R-:W-:-:S13]  /*13660*/  PLOP3.LUT P0, PT, PT, PT, UP0, 0x80, 0x0 ;  /* 0x000000000000781c */ /* 0x000fda0003f0f008 */
[----:B------:R-:W-:Y:S05]  /*13670*/  @!P0 BRA `(.L_x_2438) ;  /* 0xfffffed800808947 */ /* 0x000fea000383ffff */
[----:B------:R-:W-:Y:S05]  /*13680*/  EXIT ;  /* 0x000000000000794d */ /* 0x000fea0003800000 */
.L_x_2373:
        /* <DEDUP_REMOVED lines=16> */
.L_x_2439:
        /* <DEDUP_REMOVED lines=43> */
.L_x_2443:
        /* <DEDUP_REMOVED lines=35> */
.L_x_2441:
        /* <DEDUP_REMOVED lines=13> */
.L_x_2444:
        /* <DEDUP_REMOVED lines=62> */
.L_x_2445:
        /* <DEDUP_REMOVED lines=61> */
.L_x_2446:
[----:B------:R-:W-:-:S05]  /*144f0*/  LOP3.LUT R25, RZ, R2, RZ, 0x33, !PT ;  /* 0x00000002ff197212 */ /* 0x000fca00078e33ff */
[----:B------:R-:W-:Y:S01]  /*14500*/  IMAD.IADD R25, R6, 0x1, R25 ;  /* 0x0000000106197824 */ /* 0x000fe200078e0219 */
[----:B------:R-:W-:Y:S06]  /*14510*/  BRA `(.L_x_2447) ;  /* 0x0000000000147947 */ /* 0x000fec0003800000 */
.L_x_2442:
[----:B------:R-:W-:Y:S01]  /*14520*/  ULDC UR4, c[0x0][0xc3c] ;  /* 0x00030f0000047ab9 */ /* 0x000fe20000000800 */
[----:B------:R-:W-:Y:S02]  /*14530*/  IMAD.MOV.U32 R25, RZ, RZ, RZ ;  /* 0x000000ffff197224 */ /* 0x000fe400078e00ff */
[----:B------:R-:W-:Y:S02]  /*14540*/  IMAD.U32 R24, RZ, RZ, UR6 ;  /* 0x00000006ff187e24 */ /* 0x000fe4000f8e00ff */
[----:B------:R-:W-:Y:S02]  /*14550*/  IMAD.MOV.U32 R26, RZ, RZ, RZ ;  /* 0x000000ffff1a7224 */ /* 0x000fe400078e00ff */
[----:B------:R-:W-:-:S07]  /*14560*/  IMAD.U32 R27, RZ, RZ, UR4 ;  /* 0x00000004ff1b7e24 */ /* 0x000fce000f8e00ff */
.L_x_2447:
[----:B------:R-:W-:-:S13]  /*14570*/  ISETP.NE.AND P0, PT, R7, RZ, PT ;  /* 0x000000ff0700720c */ /* 0x000fda0003f05270 */
[----:B------:R-:W0:Y:S01]  /*14580*/  @!P0 S2R R3, SR_CgaCtaId ;  /* 0x0000000000038919 */ /* 0x000e220000008800 */
[----:B------:R-:W-:-:S04]  /*14590*/  @!P0 MOV R2, 0x400 ;  /* 0x0000040000028802 */ /* 0x000fc80000000f00 */
[----:B0-----:R-:W-:-:S05]  /*145a0*/  @!P0 LEA R2, R3, R2, 0x18 ;  /* 0x0000000203028211 */ /* 0x001fca00078ec0ff */
[----:B------:R1:W-:Y:S01]  /*145b0*/  @!P0 STS.128 [R2+0x388d0], R24 ;  /* 0x0388d01802008388 */ /* 0x0003e20000000c00 */
[----:B------:R-:W-:Y:S06]  /*145c0*/  BAR.ARV 0x5, 0x180 ;  /* 0x0146000000007b1d */ /* 0x000fec0000002000 */
.L_x_2440:
        /* <DEDUP_REMOVED lines=31> */
.L_x_2515:
        /* <DEDUP_REMOVED lines=49> */
.L_x_2449:
        /* <DEDUP_REMOVED lines=9> */
.L_x_2450:
        /* <DEDUP_REMOVED lines=9> */
.L_x_2451:
[----:B------:R-:W4:Y:S01]  /*14bf0*/  LDL R5, [R1+0x10] ;  /* 0x0000100001057983 */ /* 0x000f220000100800 */
[----:B-123--:R-:W1:Y:S01]  /*14c00*/  LDC R2, c[0x0][0x448] ;  /* 0x00011200ff027b82 */ /* 0x00ee620000000800 */
[----:B-----5:R-:W-:Y:S01]  /*14c10*/  IMAD.IADD R0, R0, 0x1, -R6 ;  /* 0x0000000100007824 */ /* 0x020fe200078e0a06 */
[----:B------:R-:W-:Y:S01]  /*14c20*/  LOP3.LUT R16, R16, 0xfffffeff, RZ, 0xc0, !PT ;  /* 0xfffffeff10107812 */ /* 0x000fe200078ec0ff */
[----:B------:R-:W-:Y:S03]  /*14c30*/  BSSY B0, `(.L_x_2452) ;  /* 0x0000039000007945 */ /* 0x000fe60003800000 */
[----:B------:R2:W-:Y:S01]  /*14c40*/  STL [R1], R0 ;  /* 0x0000000001007387 */ /* 0x0005e20000100800 */
[----:B-1----:R-:W-:Y:S01]  /*14c50*/  ISETP.NE.AND P0, PT, R2, 0x1, PT ;  /* 0x000000010200780c */ /* 0x002fe20003f05270 */
[----:B------:R-:W-:-:S04]  /*14c60*/  IMAD.SHL.U32 R2, R25, 0x80, RZ ;  /* 0x0000008019027824 */ /* 0x000fc800078e00ff */
[----:B------:R-:W-:-:S08]  /*14c70*/  VIADD R2, R2, 0x7f ;  /* 0x0000007f02027836 */ /* 0x000fd00000000000 */
[----:B------:R-:W1:Y:S01]  /*14c80*/  @P0 LDC R3, c[0x0][0x44c] ;  /* 0x00011300ff030b82 */ /* 0x000e620000000800 */
[----:B------:R-:W-:-:S07]  /*14c90*/  @P0 LOP3.LUT R16, R16, 0x100, RZ, 0xfc, !PT ;  /* 0x0000010010100812 */ /* 0x000fce00078efcff */
[----:B0-----:R-:W0:Y:S01]  /*14ca0*/  @P0 LDC R4, c[0x0][0x450] ;  /* 0x00011400ff040b82 */ /* 0x001e220000000800 */
[----:B-1----:R-:W-:-:S05]  /*14cb0*/  @P0 IMAD.HI.U32 R3, R2, R3, RZ ;  /* 0x0000000302030227 */ /* 0x002fca00078e00ff */
[----:B0-----:R-:W-:Y:S02]  /*14cc0*/  @P0 SHF.R.U32.HI R2, RZ, R4, R3 ;  /* 0x00000004ff020219 */ /* 0x001fe40000011603 */
[C---:B----4-:R-:W-:Y:S01]  /*14cd0*/  IADD3 R3, R0.reuse, 0x50, -R5 ;  /* 0x0000005000037810 */ /* 0x050fe20007ffe805 */
[----:B--2---:R-:W-:-:S04]  /*14ce0*/  VIADD R0, R0, 0x4f ;  /* 0x0000004f00007836 */ /* 0x004fc80000000000 */
[----:B------:R-:W-:-:S04]  /*14cf0*/  IMAD.HI R0, R0, 0x66666667, RZ ;  /* 0x6666666700007827 */ /* 0x000fc800078e02ff */
[----:B------:R-:W-:Y:S01]  /*14d00*/  IMAD.IADD R2, R3, 0x1, R2 ;  /* 0x0000000103027824 */ /* 0x000fe200078e0202 */
[----:B------:R-:W-:-:S03]  /*14d10*/  SHF.R.U32.HI R3, RZ, 0x1f, R0 ;  /* 0x0000001fff037819 */ /* 0x000fc60000011600 */
[----:B------:R-:W-:Y:S01]  /*14d20*/  IMAD.HI R2, R2, 0x66666667, RZ ;  /* 0x6666666702027827 */ /* 0x000fe200078e02ff */
[----:B------:R-:W-:-:S04]  /*14d30*/  LEA.HI.SX32 R0, R0, R3, 0x1b ;  /* 0x0000000300007211 */ /* 0x000fc800078fdaff */
[----:B------:R-:W-:-:S04]  /*14d40*/  SHF.R.U32.HI R3, RZ, 0x1f, R2 ;  /* 0x0000001fff037819 */ /* 0x000fc80000011602 */
[----:B------:R-:W-:Y:S02]  /*14d50*/  LEA.HI.SX32 R3, R2, R3, 0x1b ;  /* 0x0000000302037211 */ /* 0x000fe400078fdaff */
[----:B------:R-:W-:Y:S02]  /*14d60*/  LOP3.LUT R2, R26, 0xff000000, RZ, 0xc0, !PT ;  /* 0xff0000001a027812 */ /* 0x000fe400078ec0ff */
[----:B------:R-:W-:Y:S02]  /*14d70*/  VIMNMX R0, R0, R3, PT ;  /* 0x0000000300007248 */ /* 0x000fe40003fe0100 */
[----:B------:R-:W-:Y:S02]  /*14d80*/  SHF.R.U32.HI R2, RZ, 0x8, R2 ;  /* 0x00000008ff027819 */ /* 0x000fe40000011602 */
[----:B------:R-:W-:Y:S02]  /*14d90*/  ISETP.GE.AND P0, PT, R0, 0x1, PT ;  /* 0x000000010000780c */ /* 0x000fe40003f06270 */
[----:B------:R-:W-:-:S04]  /*14da0*/  LOP3.LUT R3, R26, 0xff0000, RZ, 0xc0, !PT ;  /* 0x00ff00001a037812 */ /* 0x000fc800078ec0ff */
[----:B------:R-:W-:Y:S01]  /*14db0*/  LEA.HI R2, R3, R2, RZ, 0x10 ;  /* 0x0000000203027211 */ /* 0x000fe200078f80ff */
[----:B------:R-:W-:-:S03]  /*14dc0*/  IMAD.MOV.U32 R3, RZ, RZ, RZ ;  /* 0x000000ffff037224 */ /* 0x000fc600078e00ff */
[----:B------:R-:W-:-:S03]  /*14dd0*/  LOP3.LUT R4, R2, 0xff, RZ, 0xc0, !PT ;  /* 0x000000ff02047812 */ /* 0x000fc600078ec0ff */
[----:B------:R-:W-:Y:S05]  /*14de0*/  @!P0 BRA `(.L_x_2453) ;  /* 0x0000000000748947 */ /* 0x000fea0003800000 */
        /* <DEDUP_REMOVED lines=10> */
[----:B------:R-:W0:Y:S02]  /*14e90*/  F2I.FTZ.U32.TRUNC.NTZ R3, R10 ;  /* 0x0000000a00037305 */ /* 0x000e24000021f000 */
[----:B0-----:R-:W-:-:S04]  /*14ea0*/  IMAD.MOV R2, RZ, RZ, -R3 ;  /* 0x000000ffff027224 */ /* 0x001fc800078e0a03 */
[----:B------:R-:W-:Y:S02]  /*14eb0*/  IMAD R8, R2, R7, RZ ;  /* 0x0000000702087224 */ /* 0x000fe400078e02ff */
[----:B------:R-:W-:-:S04]  /*14ec0*/  IMAD.MOV.U32 R2, RZ, RZ, RZ ;  /* 0x000000ffff027224 */ /* 0x000fc800078e00ff */
        /* <DEDUP_REMOVED lines=12> */
[----:B------:R-:W-:-:S04]  /*14f90*/  IMAD.MOV.U32 R3, RZ, RZ, R8 ;  /* 0x000000ffff037224 */ /* 0x000fc800078e0008 */
[----:B------:R-:W-:Y:S01]  /*14fa0*/  @!P2 IMAD.MOV R3, RZ, RZ, -R3 ;  /* 0x000000ffff03a224 */ /* 0x000fe200078e0a03 */
[----:B------:R-:W-:-:S07]  /*14fb0*/  @!P1 LOP3.LUT R3, RZ, R5, RZ, 0x33, !PT ;  /* 0x00000005ff039212 */ /* 0x000fce00078e33ff */
.L_x_2453:
[----:B------:R-:W-:Y:S05]  /*14fc0*/  BSYNC B0 ;  /* 0x0000000000007941 */ /* 0x000fea0003800000 */
.L_x_2452:
        /* <DEDUP_REMOVED lines=24> */
.L_x_2455:
        /* <DEDUP_REMOVED lines=20> */
.L_x_2458:
[----:B------:R-:W-:Y:S05]  /*15290*/  BSYNC B6 ;  /* 0x0000000000067941 */ /* 0x000fea0003800000 */
.L_x_2457:
        /* <DEDUP_REMOVED lines=20> */
.L_x_2461:
        /* <DEDUP_REMOVED lines=15> */
.L_x_2460:
[----:B------:R-:W-:Y:S05]  /*154d0*/  BSYNC B6 ;  /* 0x0000000000067941 */ /* 0x000fea0003800000 */
.L_x_2459:
[----:B------:R-:W-:Y:S01]  /*154e0*/  ULDC.64 UR4, c[0x0][0x9f8] ;  /* 0x00027e0000047ab9 */ /* 0x000fe20000000a00 */
[----:B------:R-:W0:Y:S01]  /*154f0*/  LDC R9, c[0x0][0x430] ;  /* 0x00010c00ff097b82 */ /* 0x000e220000000800 */
[----:B------:R-:W-:-:S04]  /*15500*/  ISETP.NE.U32.AND P0, PT, RZ, UR4, PT ;  /* 0x00000004ff007c0c */ /* 0x000fc8000bf05070 */
[----:B------:R-:W-:-:S13]  /*15510*/  ISETP.NE.AND.EX P0, PT, RZ, UR5, PT, P0 ;  /* 0x00000005ff007c0c */ /* 0x000fda000bf05300 */
[----:B------:R-:W-:Y:S01]  /*15520*/  @P0 IADD3 R18, P1, R18, UR4, RZ ;  /* 0x0000000412120c10 */ /* 0x000fe2000ff3e0ff */
[----:B------:R-:W-:-:S03]  /*15530*/  ULDC UR4, c[0x0][0x2f4] ;  /* 0x0000bd0000047ab9 */ /* 0x000fc60000000800 */
[----:B------:R-:W-:-:S05]  /*15540*/  @P0 IADD3.X R19, R19, UR5, RZ, P1, !PT ;  /* 0x0000000513130c10 */ /* 0x000fca0008ffe4ff */
[----:B------:R1:W5:Y:S01]  /*15550*/  @P0 LDG.E R30, desc[UR38][R18.64] ;  /* 0x00000026121e0981 */ /* 0x000362000c1e1900 */
[----:B------:R-:W-:Y:S01]  /*15560*/  ISETP.GE.AND P0, PT, R32, UR4, PT ;  /* 0x0000000420007c0c */ /* 0x000fe2000bf06270 */
[----:B------:R-:W-:Y:S01]  /*15570*/  UMOV UR5, 0xffffffff ;  /* 0xffffffff00057882 */ /* 0x000fe20000000000 */
[----:B------:R-:W-:Y:S02]  /*15580*/  ISETP.GE.AND P2, PT, R37, UR4, PT ;  /* 0x0000000425007c0c */ /* 0x000fe4000bf46270 */
[----:B------:R-:W-:Y:S02]  /*15590*/  LOP3.LUT R16, R16, 0xffffffef, RZ, 0xc0, !PT ;  /* 0xffffffef10107812 */ /* 0x000fe400078ec0ff */
[----:B------:R-:W-:-:S07]  /*155a0*/  ISETP.GE.AND P1, PT, R36, UR4, PT ;  /* 0x0000000424007c0c */ /* 0x000fce000bf26270 */
        /* <DEDUP_REMOVED lines=9> */
.L_x_2532:
[----:B------:R-:W2:Y:S04]  /*15640*/  LDL R0, [R1+0x20] ;  /* 0x0000200001007983 */ /* 0x000ea80000100800 */
[----:B------:R-:W3:Y:S04]  /*15650*/  LDL R5, [R1] ;  /* 0x0000000001057983 */ /* 0x000ee80000100800 */
[----:B------:R-:W4:Y:S01]  /*15660*/  LDL R2, [R1+0x8] ;  /* 0x0000080001027983 */ /* 0x000f220000100800 */
[----:B------:R-:W0:Y:S01]  /*15670*/  S2R R3, SR_TID.X ;  /* 0x0000000000037919 */ /* 0x000e220000002100 */
[----:B------:R-:W1:Y:S01]  /*15680*/  S2R R8, SR_TID.X ;  /* 0x0000000000087919 */ /* 0x000e620000002100 */
[----:B------:R-:W-:-:S02]  /*15690*/  ISETP.NE.AND P1, PT, R9, 0x1, PT ;  /* 0x000000010900780c */ /* 0x000fc40003f25270 */
[----:B0-----:R-:W-:-:S04]  /*156a0*/  LOP3.LUT R3, R3, 0x7f, RZ, 0xc0, !PT ;  /* 0x0000007f03037812 */ /* 0x001fc800078ec0ff */
[----:B------:R-:W-:Y:S01]  /*156b0*/  SHF.R.U32.HI R3, RZ, 0x3, R3 ;  /* 0x00000003ff037819 */ /* 0x000fe20000011603 */
[----:B-1----:R-:W-:-:S05]  /*156c0*/  IMAD.SHL.U32 R8, R8, 0x10, RZ ;  /* 0x0000001008087824 */ /* 0x002fca00078e00ff */
[----:B------:R-:W-:Y:S02]  /*156d0*/  LOP3.LUT R8, R3, 0x70, R8, 0xf8, !PT ;  /* 0x0000007003087812 */ /* 0x000fe400078ef808 */
[----:B------:R-:W0:Y:S01]  /*156e0*/  @P1 LDC R3, c[0x0][0x434] ;  /* 0x00010d00ff031b82 */ /* 0x000e220000000800 */
[----:B-----5:R-:W-:Y:S02]  /*156f0*/  SHF.R.S32.HI R10, RZ, 0x1f, R30 ;  /* 0x0000001fff0a7819 */ /* 0x020fe4000001141e */
[----:B------:R-:W-:-:S04]  /*15700*/  LOP3.LUT R16, R16, 0xffffffbf, RZ, 0xc0, !PT ;  /* 0xffffffbf10107812 */ /* 0x000fc800078ec0ff */
[----:B------:R-:W-:Y:S01]  /*15710*/  @P1 LOP3.LUT R16, R16, 0x40, RZ, 0xfc, !PT ;  /* 0x0000004010101812 */ /* 0x000fe200078efcff */
[----:B------:R1:W-:Y:S03]  /*15720*/  STL [R1+0xc], R10 ;  /* 0x00000c0a01007387 */ /* 0x0003e60000100800 */
[----:B------:R-:W-:Y:S02]  /*15730*/  LOP3.LUT R16, R16, 0xffffffdf, RZ, 0xc0, !PT ;  /* 0xffffffdf10107812 */ /* 0x000fe400078ec0ff */
[----:B------:R-:W-:Y:S01]  /*15740*/  LOP3.LUT R26, R26, 0xffff, RZ, 0xc0, !PT ;  /* 0x0000ffff1a1a7812 */ /* 0x000fe200078ec0ff */
[----:B--2---:R-:W-:Y:S02]  /*15750*/  VIADD R22, R0, 0xffffffff ;  /* 0xffffffff00167836 */ /* 0x004fe40000000000 */
[----:B------:R-:W2:Y:S02]  /*15760*/  @P1 LDC R0, c[0x0][0x438] ;  /* 0x00010e00ff001b82 */ /* 0x000ea40000000800 */
[----:B------:R-:W-:-:S05]  /*15770*/  IMAD R6, R22, 0x50, R8 ;  /* 0x0000005016067824 */ /* 0x000fca00078e0208 */
[C---:B---3--:R-:W-:Y:S01]  /*15780*/  ISETP.GE.AND P0, PT, R6.reuse, R5, PT ;  /* 0x000000050600720c */ /* 0x048fe20003f06270 */
[----:B----4-:R-:W-:-:S03]  /*15790*/  IMAD.IADD R6, R6, 0x1, R2 ;  /* 0x0000000106067824 */ /* 0x010fc600078e0202 */
[----:B------:R-:W-:Y:S01]  /*157a0*/  ISETP.GT.U32.OR P0, PT, R8, 0x4f, P0 ;  /* 0x0000004f0800780c */ /* 0x000fe20000704470 */
[----:B0-----:R-:W-:-:S04]  /*157b0*/  @P1 IMAD.HI.U32 R3, R6, R3, RZ ;  /* 0x0000000306031227 */ /* 0x001fc800078e00ff */
[----:B------:R-:W-:Y:S01]  /*157c0*/  IMAD.MOV.U32 R7, RZ, RZ, R6 ;  /* 0x000000ffff077224 */ /* 0x000fe200078e0006 */
[----:B--2---:R-:W-:-:S07]  /*157d0*/  @P1 SHF.R.U32.HI R7, RZ, R0, R3 ;  /* 0x00000000ff071219 */ /* 0x004fce0000011603 */
        /* <DEDUP_REMOVED lines=8> */
[----:B0-----:R-:W-:-:S04]  /*15860*/  @!P0 LEA R2, P1, R4, R2, 0x2 ;  /* 0x0000000204028211 */ /* 0x001fc800078210ff */
[----:B------:R-:W-:Y:S01]  /*15870*/  @!P0 LEA.HI.X R3, R4, R3, R0, 0x2, P1 ;  /* 0x0000000304038211 */ /* 0x000fe200008f1400 */
[----:B------:R-:W-:-:S06]  /*15880*/  IMAD.MOV.U32 R0, RZ, RZ, RZ ;  /* 0x000000ffff007224 */ /* 0x000fcc00078e00ff */
[----:B------:R0:W5:Y:S02]  /*15890*/  @!P0 LDG.E R0, desc[UR38][R2.64] ;  /* 0x0000002602008981 */ /* 0x000164000c1e1900 */
[----:B0-----:R-:W-:-:S05]  /*158a0*/  IMAD.U32 R2, RZ, RZ, UR36 ;  /* 0x00000024ff027e24 */ /* 0x001fca000f8e00ff */
[----:B------:R-:W-:Y:S02]  /*158b0*/  ISETP.NE.AND P2, PT, R2, 0x3, PT ;  /* 0x000000030200780c */ /* 0x000fe40003f45270 */
[----:B------:R-:W-:Y:S01]  /*158c0*/  ISETP.GT.U32.AND P0, PT, R8, 0x4f, PT ;  /* 0x0000004f0800780c */ /* 0x000fe20003f04070 */
[----:B------:R-:W-:-:S10]  /*158d0*/  IMAD.MOV R5, RZ, RZ, -R7 ;  /* 0x000000ffff057224 */ /* 0x000fd400078e0a07 */
[----:B------:R-:W-:-:S04]  /*158e0*/  @P2 LOP3.LUT R16, R16, 0x20, RZ, 0xfc, !PT ;  /* 0x0000002010102812 */ /* 0x000fc800078efcff */
[----:B------:R-:W-:Y:S01]  /*158f0*/  LOP3.LUT R16, R16, 0xfffffffe, RZ, 0xc0, !PT ;  /* 0xfffffffe10107812 */ /* 0x000fe200078ec0ff */
[----:B------:R-:W-:-:S03]  /*15900*/  IMAD R4, R9, R5, R6 ;  /* 0x0000000509047224 */ /* 0x000fc600078e0206 */
[----:B------:R-:W-:Y:S01]  /*15910*/  @P0 LOP3.LUT R16, R16, 0x1, RZ, 0xfc, !PT ;  /* 0x0000000110100812 */ /* 0x000fe200078efcff */
[----:B-1----:R-:W-:Y:S06]  /*15920*/  @!P2 BRA `(.L_x_2463) ;  /* 0x000000000004a947 */ /* 0x002fec0003800000 */
[----:B------:R-:W-:Y:S01]  /*15930*/  BPT.TRAP 0x1 ;  /* 0x000000040000795c */ /* 0x000fe20000300000 */
.L_x_2463:
        /* <DEDUP_REMOVED lines=23> */
.L_x_2533:
[----:B------:R-:W-:Y:S05]  /*15ab0*/  BSYNC B0 ;  /* 0x0000000000007941 */ /* 0x000fea0003800000 */
.L_x_2464:
        /* <DEDUP_REMOVED lines=74> */
.L_x_2545:
[----:B------:R-:W-:Y:S01]  /*15f60*/  ISETP.GE.AND P0, PT, R4, 0x41, PT ;  /* 0x000000410400780c */ /* 0x000fe20003f06270 */
[----:B------:R-:W-:-:S12]  /*15f70*/  BSSY B0, `(.L_x_2467) ;  /* 0x0000010000007945 */ /* 0x000fd80003800000 */
[----:B------:R-:W-:Y:S05]  /*15f80*/  @!P0 BRA `(.L_x_2468) ;  /* 0x0000000000388947 */ /* 0x000fea0003800000 */
[C---:B------:R-:W-:Y:S01]  /*15f90*/  LOP3.LUT P4, RZ, R16.reuse, 0x10, RZ, 0xc0, !PT ;  /* 0x0000001010ff7812 */ /* 0x040fe2000788c0ff */
        /* <DEDUP_REMOVED lines=13> */
.L_x_2468:
[----:B------:R-:W-:Y:S05]  /*16070*/  BSYNC B0 ;  /* 0x0000000000007941 */ /* 0x000fea0003800000 */
.L_x_2467:
[----:B------:R-:W-:Y:S01]  /*16080*/  NOP ;  /* 0x0000000000007918 */ /* 0x000fe20000000000 */
[----:B------:R-:W-:-:S13]  /*16090*/  PLOP3.LUT P0, PT, PT, PT, PT, 0x80, 0x0 ;  /* 0x000000000000781c */ /* 0x000fda0003f0f070 */
.L_x_2469:
        /* <DEDUP_REMOVED lines=10> */
.L_x_2470:
        /* <DEDUP_REMOVED lines=35> */
.L_x_2472:
[----:B------:R-:W-:Y:S05]  /*16370*/  BSYNC B6 ;  /* 0x0000000000067941 */ /* 0x000fea0003800000 */
.L_x_2471:
[----:B------:R-:W4:Y:S01]  /*16380*/  LDL.LU R2, [R1+0x28] ;  /* 0x0000280001027983 */ /* 0x000f220000300800 */
[----:B------:R-:W-:Y:S01]  /*16390*/  ULDC.64 UR6, c[0x0][0x2e0] ;  /* 0x0000b80000067ab9 */ /* 0x000fe20000000a00 */
[----:B------:R-:W-:Y:S01]  /*163a0*/  IMAD.MOV.U32 R3, RZ, RZ, R35 ;  /* 0x000000ffff037224 */ /* 0x000fe200078e0023 */
[----:B------:R-:W-:Y:S01]  /*163b0*/  ULDC.64 UR4, c[0x0][0x2d8] ;  /* 0x0000b60000047ab9 */ /* 0x000fe20000000a00 */
[----:B------:R-:W2:Y:S04]  /*163c0*/  LDL.LU.64 R20, [R1+0x18] ;  /* 0x0000180001147983 */ /* 0x000ea80000300a00 */
[----:B------:R0:W5:Y:S01]  /*163d0*/  LDL R9, [R1+0x10] ;  /* 0x0000100001097983 */ /* 0x0001620000100800 */
[----:B----4-:R-:W-:Y:S02]  /*163e0*/  IMAD.MOV.U32 R0, RZ, RZ, R2 ;  /* 0x000000ffff007224 */ /* 0x010fe400078e0002 */
[----:B--2---:R-:W-:Y:S01]  /*163f0*/  IMAD.MOV.U32 R2, RZ, RZ, R20 ;  /* 0x000000ffff027224 */ /* 0x004fe200078e0014 */
[----:B------:R-:W1:Y:S01]  /*16400*/  LDC R21, c[0x0][0x448] ;  /* 0x00011200ff157b82 */ /* 0x000e620000000800 */
[----:B------:R-:W2:Y:S01]  /*16410*/  S2R R20, SR_TID.X ;  /* 0x0000000000147919 */ /* 0x000ea20000002100 */
[----:B------:R-:W-:-:S02]  /*16420*/  IMAD R4, R0, UR6, RZ ;  /* 0x0000000600047c24 */ /* 0x000fc4000f8e02ff */
[----:B------:R-:W-:-:S04]  /*16430*/  IMAD.WIDE.U32 R2, R26, UR4, R2 ;  /* 0x000000041a027c25 */ /* 0x000fc8000f8e0002 */
[----:B------:R-:W-:Y:S01]  /*16440*/  IMAD R3, R26, UR5, R3 ;  /* 0x000000051a037c24 */ /* 0x000fe2000f8e0203 */
[----:B------:R-:W-:Y:S01]  /*16450*/  ULDC.64 UR4, c[0x0][0x2d0] ;  /* 0x0000b40000047ab9 */ /* 0x000fe20000000a00 */
[C---:B------:R-:W-:Y:S02]  /*16460*/  IMAD R4, R29.reuse, UR7, R4 ;  /* 0x000000071d047c24 */ /* 0x040fe4000f8e0204 */
[----:B------:R-:W-:Y:S01]  /*16470*/  IMAD.WIDE.U32 R2, R29, UR6, R2 ;  /* 0x000000061d027c25 */ /* 0x000fe2000f8e0002 */
[----:B-1----:R-:W-:Y:S02]  /*16480*/  ISETP.NE.AND P6, PT, R21, 0x1, PT ;  /* 0x000000011500780c */ /* 0x002fe40003fc5270 */
[----:B--2---:R-:W-:-:S04]  /*16490*/  LOP3.LUT R20, R20, 0x7f, RZ, 0xc0, !PT ;  /* 0x0000007f14147812 */ /* 0x004fc800078ec0ff */
[----:B------:R-:W-:-:S07]  /*164a0*/  SHF.R.U32.HI R21, RZ, 0x3, R20 ;  /* 0x00000003ff157819 */ /* 0x000fce0000011614 */
[----:B------:R-:W1:Y:S01]  /*164b0*/  @P6 LDC R7, c[0x0][0x44c] ;  /* 0x00011300ff076b82 */ /* 0x000e620000000800 */
[----:B------:R-:W2:Y:S07]  /*164c0*/  S2R R20, SR_TID.X ;  /* 0x0000000000147919 */ /* 0x000eae0000002100 */
[----:B---3--:R-:W3:Y:S01]  /*164d0*/  @P6 LDC R5, c[0x0][0x450] ;  /* 0x00011400ff056b82 */ /* 0x008ee20000000800 */
[----:B--2---:R-:W-:-:S05]  /*164e0*/  IMAD.SHL.U32 R20, R20, 0x10, RZ ;  /* 0x0000001014147824 */ /* 0x004fca00078e00ff */
[----:B------:R-:W-:-:S05]  /*164f0*/  LOP3.LUT R20, R21, 0x70, R20, 0xf8, !PT ;  /* 0x0000007015147812 */ /* 0x000fca00078ef814 */
[----:B------:R-:W-:-:S04]  /*16500*/  IMAD R6, R25, 0x80, R20 ;  /* 0x0000008019067824 */ /* 0x000fc800078e0214 */
[----:B-1----:R-:W-:-:S04]  /*16510*/  @P6 IMAD.HI.U32 R7, R6, R7, RZ ;  /* 0x0000000706076227 */ /* 0x002fc800078e00ff */
[----:B------:R-:W-:Y:S01]  /*16520*/  IMAD.MOV.U32 R0, RZ, RZ, R6 ;  /* 0x000000ffff007224 */ /* 0x000fe200078e0006 */
[----:B---3--:R-:W-:Y:S02]  /*16530*/  @P6 SHF.R.U32.HI R0, RZ, R5, R7 ;  /* 0x00000005ff006219 */ /* 0x008fe40000011607 */
[----:B------:R-:W1:Y:S01]  /*16540*/  LDC R5, c[0x0][0x448] ;  /* 0x00011200ff057b82 */ /* 0x000e620000000800 */
[----:B------:R-:W-:Y:S02]  /*16550*/  IMAD.IADD R3, R3, 0x1, R4 ;  /* 0x0000000103037824 */ /* 0x000fe400078e0204 */
[----:B------:R-:W-:Y:S01]  /*16560*/  IMAD.MOV R4, RZ, RZ, -R0 ;  /* 0x000000ffff047224 */ /* 0x000fe200078e0a00 */
[----:B------:R-:W2:Y:S01]  /*16570*/  S2R R20, SR_TID.X ;  /* 0x0000000000147919 */ /* 0x000ea20000002100 */
[----:B------:R-:W-:-:S04]  /*16580*/  IMAD.WIDE.U32 R2, R0, UR4, R2 ;  /* 0x0000000400027c25 */ /* 0x000fc8000f8e0002 */
[----:B-1----:R-:W-:Y:S01]  /*16590*/  IMAD R4, R5, R4, R6 ;  /* 0x0000000405047224 */ /* 0x002fe200078e0206 */
[----:B------:R-:W-:-:S05]  /*165a0*/  SHF.R.S32.HI R6, RZ, 0x1f, R0 ;  /* 0x0000001fff067819 */ /* 0x000fca0000011400 */
        /* <DEDUP_REMOVED lines=11> */
[----:B------:R-:W-:Y:S01]  /*16660*/  ULDC UR4, c[0x0][0x2b8] ;  /* 0x0000ae0000047ab9 */ /* 0x000fe20000000800 */
[----:B--2---:R-:W-:-:S03]  /*16670*/  LOP3.LUT R20, R20, 0x7f, RZ, 0xc0, !PT ;  /* 0x0000007f14147812 */ /* 0x004fc600078ec0ff */
[----:B------:R-:W-:Y:S01]  /*16680*/  LEA.HI.X R0, R2, UR5, R3, 0x1, P0 ;  /* 0x0000000502007c11 */ /* 0x000fe200080f0c03 */
[----:B------:R-:W-:Y:S01]  /*16690*/  UMOV UR5, 0xffffffff ;  /* 0xffffffff00057882 */ /* 0x000fe20000000000 */
[----:B------:R-:W-:Y:S02]  /*166a0*/  ISETP.GE.AND P4, PT, R32, UR4, PT ;  /* 0x0000000420007c0c */ /* 0x000fe4000bf86270 */
[----:B------:R-:W-:Y:S02]  /*166b0*/  ISETP.GE.AND P3, PT, R37, UR4, PT ;  /* 0x0000000425007c0c */ /* 0x000fe4000bf66270 */
[----:B------:R-:W-:Y:S02]  /*166c0*/  ISETP.GE.AND P2, PT, R36, UR4, PT ;  /* 0x0000000424007c0c */ /* 0x000fe4000bf46270 */
[----:B------:R-:W-:Y:S02]  /*166d0*/  ISETP.GE.AND P1, PT, R34, UR4, PT ;  /* 0x0000000422007c0c */ /* 0x000fe4000bf26270 */
[----:B------:R-:W-:Y:S01]  /*166e0*/  SHF.R.U32.HI R8, RZ, 0x3, R20 ;  /* 0x00000003ff087819 */ /* 0x000fe20000011614 */
[----:B0-----:R-:W-:Y:S10]  /*166f0*/  BRA.DIV UR5, `(.L_x_2473) ;  /* 0x0000003e05dc7947 */ /* 0x001ff4000b800000 */
[----:B------:R-:W0:Y:S01]  /*16700*/  SHFL.IDX PT, R14, R4, RZ, 0x181f ;  /* 0x00181fff040e7589 */ /* 0x000e2200000e0000 */
[----:B-----5:R-:W-:Y:S02]  /*16710*/  IMAD R5, R9, R5, RZ ;  /* 0x0000000509057224 */ /* 0x020fe400078e02ff */
[----:B------:R-:W-:Y:S01]  /*16720*/  IMAD R25, R25, 0x80, R8 ;  /* 0x0000008019197824 */ /* 0x000fe200078e0208 */
        /* <DEDUP_REMOVED lines=83> */
.L_x_2562:
        /* <DEDUP_REMOVED lines=13> */
.L_x_2475:
[----:B------:R-:W-:Y:S05]  /*16d30*/  BSYNC B0 ;  /* 0x0000000000007941 */ /* 0x000fea0003800000 */
.L_x_2474:
[----:B------:R-:W-:Y:S01]  /*16d40*/  NOP ;  /* 0x0000000000007918 */ /* 0x000fe20000000000 */
[----:B------:R-:W-:-:S13]  /*16d50*/  PLOP3.LUT P0, PT, PT, PT, PT, 0x80, 0x0 ;  /* 0x000000000000781c */ /* 0x000fda0003f0f070 */
.L_x_2476:
        /* <DEDUP_REMOVED lines=8> */
[----:B--2---:R-:W-:-:S05]  /*16de0*/  VIADD R2, R2, 0x1 ;  /* 0x0000000102027836 */ /* 0x004fca0000000000 */
[----:B------:R-:W-:Y:S01]  /*16df0*/  LEA.HI R0, R2, R2, RZ, 0x1 ;  /* 0x0000000202007211 */ /* 0x000fe200078f08ff */
[----:B------:R0:W-:Y:S03]  /*16e00*/  STL [R1+0x24], R2 ;  /* 0x0000240201007387 */ /* 0x0001e60000100800 */
[----:B------:R-:W-:-:S05]  /*16e10*/  LOP3.LUT R0, R0, 0xfffffffe, RZ, 0xc0, !PT ;  /* 0xfffffffe00007812 */ /* 0x000fca00078ec0ff */
[----:B0-----:R-:W-:Y:S02]  /*16e20*/  IMAD.IADD R2, R2, 0x1, -R0 ;  /* 0x0000000102027824 */ /* 0x001fe400078e0a00 */
[----:B---3--:R-:W-:-:S03]  /*16e30*/  VIADD R0, R3, 0xfffffffe ;  /* 0xfffffffe03007836 */ /* 0x008fc60000000000 */
[----:B------:R-:W-:Y:S01]  /*16e40*/  SHF.L.U32 R2, R2, 0x1f, RZ ;  /* 0x0000001f02027819 */ /* 0x000fe200000006ff */
[----:B------:R-:W-:Y:S01]  /*16e50*/  NOP ;  /* 0x0000000000007918 */ /* 0x000fe20000000000 */
[----:B------:R0:W-:Y:S01]  /*16e60*/  SYNCS.ARRIVE.TRANS64.A1T0 RZ, [R17+URZ+0x38800], RZ ;  /* 0x038800ff11ff79a7 */ /* 0x0001e2000810003f */
[----:B------:R-:W-:Y:S01]  /*16e70*/  BSSY B0, `(.L_x_2477) ;  /* 0x0000003000007945 */ /* 0x000fe20003800000 */
[----:B------:R-:W2:Y:S03]  /*16e80*/  SYNCS.PHASECHK.TRANS64.TRYWAIT P0, [R17+URZ+0x38820], R2 ;  /* 0x03882002110075a7 */ /* 0x000ea6000800017f */
[----:B0-2---:R-:W-:Y:S05]  /*16e90*/  @!P0 BRA `(.L_x_2478) ;  /* 0x0000004000ac8947 */ /* 0x005fea0003800000 */
.L_x_2563:
[----:B------:R-:W-:Y:S05]  /*16ea0*/  BSYNC B0 ;  /* 0x0000000000007941 */ /* 0x000fea0003800000 */
.L_x_2477:
        /* <DEDUP_REMOVED lines=12> */
.L_x_2493:
        /* <DEDUP_REMOVED lines=14> */
[----:B--2---:R-:W-:-:S04]  /*17050*/  IMAD R6, R0, 0x50, R6 ;  /* 0x0000005000067824 */ /* 0x004fc800078e0206 */
[----:B------:R-:W-:-:S04]  /*17060*/  IMAD.IADD R6, R9, 0x1, R6 ;  /* 0x0000000109067824 */ /* 0x000fc800078e0206 */
[----:B0-----:R-:W-:-:S04]  /*17070*/  @P0 IMAD.HI.U32 R3, R6, R3, RZ ;  /* 0x0000000306030227 */ /* 0x001fc800078e00ff */
[----:B------:R-:W-:Y:S01]  /*17080*/  IMAD.MOV.U32 R10, RZ, RZ, R6 ;  /* 0x000000ffff0a7224 */ /* 0x000fe200078e0006 */
[----:B----4-:R-:W-:Y:S01]  /*17090*/  @P0 SHF.R.U32.HI R10, RZ, R2, R3 ;  /* 0x00000002ff0a0219 */ /* 0x010fe20000011603 */
        /* <DEDUP_REMOVED lines=24> */
.L_x_2481:
[----:B------:R-:W-:Y:S01]  /*17220*/  IMAD R6, R23, 0x8, R17 ;  /* 0x0000000817067824 */ /* 0x000fe200078e0211 */
[----:B------:R-:W-:Y:S01]  /*17230*/  SHF.L.U32 R3, R28, 0x1f, RZ ;  /* 0x0000001f1c037819 */ /* 0x000fe200000006ff */
[----:B------:R-:W-:Y:S03]  /*17240*/  BSSY B1, `(.L_x_2482) ;  /* 0x0000003000017945 */ /* 0x000fe60003800000 */
[----:B------:R-:W0:Y:S02]  /*17250*/  SYNCS.PHASECHK.TRANS64.TRYWAIT P0, [R6+URZ+0x38840], R3 ;  /* 0x03884003060075a7 */ /* 0x000e24000800017f */
[----:B0-----:R-:W-:Y:S05]  /*17260*/  @!P0 BRA `(.L_x_2483) ;  /* 0x0000003c00cc8947 */ /* 0x001fea0003800000 */
.L_x_2564:
[----:B------:R-:W-:Y:S05]  /*17270*/  BSYNC B1 ;  /* 0x0000000000017941 */ /* 0x000fea0003800000 */
.L_x_2482:
        /* <DEDUP_REMOVED lines=67> */
.L_x_2576:
        /* <DEDUP_REMOVED lines=17> */
.L_x_2485:
        /* <DEDUP_REMOVED lines=10> */
.L_x_2486:
[----:B------:R3:W-:Y:S01]  /*17860*/  SYNCS.ARRIVE.TRANS64.A1T0 RZ, [R6+URZ+0x38830], RZ ;  /* 0x038830ff06ff79a7 */ /* 0x0007e2000810003f */
[----:B------:R-:W-:Y:S05]  /*17870*/  @!P6 BRA `(.L_x_2487) ;  /* 0x000000000004e947 */ /* 0x000fea0003800000 */
[----:B------:R-:W-:Y:S01]  /*17880*/  BPT.TRAP 0x1 ;  /* 0x000000040000795c */ /* 0x000fe20000300000 */
.L_x_2487:
[----:B--2---:R-:W-:Y:S01]  /*17890*/  SHF.L.U32 R2, R20, 0x1f, RZ ;  /* 0x0000001f14027819 */ /* 0x004fe200000006ff */
[----:B---3--:R-:W-:Y:S01]  /*178a0*/  IMAD R6, R7, 0x8, R17 ;  /* 0x0000000807067824 */ /* 0x008fe200078e0211 */
[----:B------:R-:W-:Y:S03]  /*178b0*/  BSSY B1, `(.L_x_2488) ;  /* 0x0000003000017945 */ /* 0x000fe60003800000 */
[----:B------:R-:W2:Y:S02]  /*178c0*/  SYNCS.PHASECHK.TRANS64.TRYWAIT P0, [R6+URZ+0x38860], R2 ;  /* 0x03886002060075a7 */ /* 0x000ea4000800017f */
[----:B--2---:R-:W-:Y:S05]  /*178d0*/  @!P0 BRA `(.L_x_2489) ;  /* 0x0000004000088947 */ /* 0x004fea0003800000 */
.L_x_2577:
[----:B------:R-:W-:Y:S05]  /*178e0*/  BSYNC B1 ;  /* 0x0000000000017941 */ /* 0x000fea0003800000 */
.L_x_2488:
[----:B0-----:R-:W3:Y:S01]  /*178f0*/  LDL R8, [R1] ;  /* 0x0000000001087983 */ /* 0x001ee20000100800 */
[----:B------:R-:W0:Y:S01]  /*17900*/  S2R R3, SR_TID.X ;  /* 0x0000000000037919 */ /* 0x000e220000002100 */
[----:B------:R-:W-:Y:S01]  /*17910*/  UMOV UR4, 0xffffffff ;  /* 0xffffffff00047882 */ /* 0x000fe20000000000 */
[----:B------:R-:W-:Y:S01]  /*17920*/  IMAD R7, R7, 0x5000, R31 ;  /* 0x0000500007077824 */ /* 0x000fe200078e021f */
[----:B0-----:R-:W-:-:S04]  /*17930*/  LOP3.LUT R3, R3, 0x7f, RZ, 0xc0, !PT ;  /* 0x0000007f03037812 */ /* 0x001fc800078ec0ff */
[----:B------:R-:W-:Y:S01]  /*17940*/  SHF.R.U32.HI R3, RZ, 0x3, R3 ;  /* 0x00000003ff037819 */ /* 0x000fe20000011603 */
[----:B---3--:R-:W-:-:S04]  /*17950*/  IMAD R8, R29, -0x50, R8 ;  /* 0xffffffb01d087824 */ /* 0x008fc800078e0208 */
[----:B------:R-:W-:Y:S01]  /*17960*/  IMAD.IADD R8, R8, 0x1, -R3 ;  /* 0x0000000108087824 */ /* 0x000fe200078e0a03 */
[----:B------:R-:W-:Y:S06]  /*17970*/  BRA.DIV UR4, `(.L_x_2490) ;  /* 0x0000003e04f47947 */ /* 0x000fec000b800000 */
[----:B--2---:R-:W0:Y:S01]  /*17980*/  SHFL.IDX PT, R2, R18, RZ, 0x181f ;  /* 0x00181fff12027589 */ /* 0x004e2200000e0000 */
[----:B------:R-:W-:-:S03]  /*17990*/  IMAD R7, R7, 0x2, R17 ;  /* 0x0000000207077824 */ /* 0x000fc600078e0211 */
[----:B------:R-:W2:Y:S04]  /*179a0*/  SHFL.IDX PT, R3, R19, RZ, 0x181f ;  /* 0x00181fff13037589 */ /* 0x000ea800000e0000 */
[----:B-1----:R-:W-:Y:S01]  /*179b0*/  SHFL.IDX PT, R14, R18, 0x4, 0x181f ;  /* 0x00981f00120e7f89 */ /* 0x002fe200000e0000 */
[----:B0-----:R-:W-:-:S05]  /*179c0*/  IADD3 R2, P0, R2, R0, RZ ;  /* 0x0000000002027210 */ /* 0x001fca0007f1e0ff */
        /* <DEDUP_REMOVED lines=46> */
.L_x_2589:
        /* <DEDUP_REMOVED lines=31> */
.L_x_2491:
        /* <DEDUP_REMOVED lines=10> */
.L_x_2492:
        /* <DEDUP_REMOVED lines=8> */
.L_x_2480:
[----:B------:R-:W-:Y:S05]  /*17fc0*/  BSYNC B0 ;  /* 0x0000000000007941 */ /* 0x000fea0003800000 */
.L_x_2479:
        /* <DEDUP_REMOVED lines=17> */
.L_x_2495:
[----:B------:R-:W-:Y:S05]  /*180e0*/  BSYNC B0 ;  /* 0x0000000000007941 */ /* 0x000fea0003800000 */
.L_x_2494:
[----:B------:R-:W-:-:S13]  /*180f0*/  LOP3.LUT P0, RZ, R16, 0x20, RZ, 0xc0, !PT ;  /* 0x0000002010ff7812 */ /* 0x000fda000780c0ff */
[----:B------:R-:W-:Y:S05]  /*18100*/  @!P0 BRA `(.L_x_2496) ;  /* 0x0000000000048947 */ /* 0x000fea0003800000 */
[----:B------:R-:W-:Y:S01]  /*18110*/  BPT.TRAP 0x1 ;  /* 0x000000040000795c */ /* 0x000fe20000300000 */
.L_x_2496:
[----:B------:R-:W2:Y:S01]  /*18120*/  LDL.LU R0, [R1] ;  /* 0x0000000001007983 */ /* 0x000ea20000300800 */
[----:B------:R-:W-:Y:S01]  /*18130*/  IMAD R4, R23, 0x8, R17 ;  /* 0x0000000817047824 */ /* 0x000fe200078e0211 */
[----:B------:R-:W-:Y:S01]  /*18140*/  SHF.L.U32 R3, R28, 0x1f, RZ ;  /* 0x0000001f1c037819 */ /* 0x000fe200000006ff */
[----:B------:R-:W-:Y:S03]  /*18150*/  BSSY B0, `(.L_x_2497) ;  /* 0x0000004000007945 */ /* 0x000fe60003800000 */
[----:B------:R-:W0:Y:S01]  /*18160*/  SYNCS.PHASECHK.TRANS64.TRYWAIT P0, [R4+URZ+0x38860], R3 ;  /* 0x03886003040075a7 */ /* 0x000e22000800017f */
[----:B--2---:R-:W-:Y:S01]  /*18170*/  IMAD R5, R22, -0x50, R0 ;  /* 0xffffffb016057824 */ /* 0x004fe200078e0200 */
[----:B0-----:R-:W-:Y:S06]  /*18180*/  @!P0 BRA `(.L_x_2498) ;  /* 0x0000003c00c88947 */ /* 0x001fec0003800000 */
.L_x_2590:
[----:B------:R-:W-:Y:S05]  /*18190*/  BSYNC B0 ;  /* 0x0000000000007941 */ /* 0x000fea0003800000 */
.L_x_2497:
[----:B------:R-:W2:Y:S01]  /*181a0*/  S2R R0, SR_TID.X ;  /* 0x0000000000007919 */ /* 0x000ea20000002100 */
[----:B------:R-:W-:Y:S01]  /*181b0*/  UMOV UR4, 0xffffffff ;  /* 0xffffffff00047882 */ /* 0x000fe20000000000 */
[----:B--2---:R-:W-:-:S04]  /*181c0*/  LOP3.LUT R0, R0, 0x7f, RZ, 0xc0, !PT ;  /* 0x0000007f00007812 */ /* 0x004fc800078ec0ff */
[----:B------:R-:W-:-:S05]  /*181d0*/  SHF.R.U32.HI R0, RZ, 0x3, R0 ;  /* 0x00000003ff007819 */ /* 0x000fca0000011600 */
[----:B------:R-:W-:Y:S02]  /*181e0*/  IMAD.IADD R5, R5, 0x1, -R0 ;  /* 0x0000000105057824 */ /* 0x000fe400078e0a00 */
[----:B------:R-:W-:Y:S01]  /*181f0*/  IMAD R0, R23, 0x5000, R31 ;  /* 0x0000500017007824 */ /* 0x000fe200078e021f */
        /* <DEDUP_REMOVED lines=58> */
.L_x_2602:
        /* <DEDUP_REMOVED lines=15> */
.L_x_2500:
        /* <DEDUP_REMOVED lines=10> */
.L_x_2501:
[----:B------:R1:W-:Y:S01]  /*18730*/  SYNCS.ARRIVE.TRANS64.A1T0 RZ, [R4+URZ+0x38850], RZ ;  /* 0x038850ff04ff79a7 */ /* 0x0003e2000810003f */
[----:B------:R-:W-:-:S05]  /*18740*/  VIADD R23, R23, 0x1 ;  /* 0x0000000117177836 */ /* 0x000fca0000000000 */
[----:B------:R-:W-:-:S04]  /*18750*/  ISETP.NE.AND P0, PT, R23, 0x2, PT ;  /* 0x000000021700780c */ /* 0x000fc80003f05270 */
[----:B0-----:R-:W-:Y:S02]  /*18760*/  SEL R3, RZ, 0x1, P0 ;  /* 0x00000001ff037807 */ /* 0x001fe40000000000 */
[----:B------:R-:W-:Y:S02]  /*18770*/  SEL R23, R23, RZ, P0 ;  /* 0x000000ff17177207 */ /* 0x000fe40000000000 */
[----:B-1----:R-:W-:-:S07]  /*18780*/  LOP3.LUT R28, R28, R3, RZ, 0x3c, !PT ;  /* 0x000000031c1c7212 */ /* 0x002fce00078e3cff */
.L_x_2456:
[----:B------:R-:W-:Y:S05]  /*18790*/  BSYNC B7 ;  /* 0x0000000000077941 */ /* 0x000fea0003800000 */
.L_x_2454:
        /* <DEDUP_REMOVED lines=11> */
.L_x_2502:
        /* <DEDUP_REMOVED lines=43> */
.L_x_2612:
[----:B------:R-:W-:Y:S02]  /*18b00*/  ULDC UR4, c[0x0][0xc38] ;  /* 0x00030e0000047ab9 */ /* 0x000fe40000000800 */
[----:B------:R-:W-:-:S04]  /*18b10*/  IMAD.U32 R5, RZ, RZ, UR4 ;  /* 0x00000004ff057e24 */ /* 0x000fc8000f8e00ff */
[----:B-1----:R-:W-:-:S04]  /*18b20*/  IMAD R14, R14, R5, RZ ;  /* 0x000000050e0e7224 */ /* 0x002fc800078e02ff */
[----:B------:R-:W-:-:S05]  /*18b30*/  IMAD.IADD R7, R7, 0x1, R14 ;  /* 0x0000000107077824 */ /* 0x000fca00078e020e */
[----:B------:R-:W-:-:S13]  /*18b40*/  ISETP.GT.AND P6, PT, R7, R0, PT ;  /* 0x000000000700720c */ /* 0x000fda0003fc4270 */
[----:B------:R-:W-:Y:S05]  /*18b50*/  @P6 BRA `(.L_x_2505) ;  /* 0x0000000000a46947 */ /* 0x000fea0003800000 */
.L_x_2508:
        /* <DEDUP_REMOVED lines=35> */
.L_x_2620:
[----:B------:R-:W-:Y:S02]  /*18d90*/  ULDC UR4, c[0x0][0xc38] ;  /* 0x00030e0000047ab9 */ /* 0x000fe40000000800 */
[----:B------:R-:W-:-:S04]  /*18da0*/  IMAD.U32 R5, RZ, RZ, UR4 ;  /* 0x00000004ff057e24 */ /* 0x000fc8000f8e00ff */
[----:B-1----:R-:W-:-:S04]  /*18db0*/  IMAD R14, R14, R5, RZ ;  /* 0x000000050e0e7224 */ /* 0x002fc800078e02ff */
[----:B------:R-:W-:-:S05]  /*18dc0*/  IMAD.IADD R7, R14, 0x1, R7 ;  /* 0x000000010e077824 */ /* 0x000fca00078e0207 */
[----:B------:R-:W-:-:S13]  /*18dd0*/  ISETP.GT.AND P6, PT, R7, R0, PT ;  /* 0x000000000700720c */ /* 0x000fda0003fc4270 */
[----:B------:R-:W-:Y:S05]  /*18de0*/  @!P6 BRA `(.L_x_2508) ;  /* 0xfffffffc005ce947 */ /* 0x000fea000383ffff */
.L_x_2505:
        /* <DEDUP_REMOVED lines=10> */
.L_x_2625:
[----:B------:R-:W-:-:S13]  /*18e90*/  ISETP.NE.AND P0, PT, R3, RZ, PT ;  /* 0x000000ff0300720c */ /* 0x000fda0003f05270 */
[----:B------:R-:W-:Y:S05]  /*18ea0*/  @!P0 BRA `(.L_x_2510) ;  /* 0x0000000000108947 */ /* 0x000fea0003800000 */
[----:B------:R-:W-:Y:S01]  /*18eb0*/  UMOV UR4, 0xffffffff ;  /* 0xffffffff00047882 */ /* 0x000fe20000000000 */
[----:B-1----:R-:W-:Y:S02]  /*18ec0*/  VIADD R12, R12, 0xffffffff ;  /* 0xffffffff0c0c7836 */ /* 0x002fe40000000000 */
[----:B------:R-:W-:Y:S05]  /*18ed0*/  BRA.DIV UR4, `(.L_x_2511) ;  /* 0x0000004204dc7947 */ /* 0x000fea000b800000 */
[----:B------:R4:W1:Y:S02]  /*18ee0*/  SHFL.IDX PT, R6, R2, R12, 0x1f ;  /* 0x00001f0c02067589 */ /* 0x00086400000e0000 */
.L_x_2510:
        /* <DEDUP_REMOVED lines=59> */
.L_x_2512:
        /* <DEDUP_REMOVED lines=60> */
.L_x_2513:
[----:B------:R-:W-:-:S05]  /*19660*/  LOP3.LUT R2, RZ, R2, RZ, 0x33, !PT ;  /* 0x00000002ff027212 */ /* 0x000fca00078e33ff */
[----:B------:R-:W-:Y:S01]  /*19670*/  IMAD.IADD R25, R25, 0x1, R2 ;  /* 0x0000000119197824 */ /* 0x000fe200078e0202 */
[----:B------:R-:W-:Y:S06]  /*19680*/  BRA `(.L_x_2514) ;  /* 0x00000000001c7947 */ /* 0x000fec0003800000 */
.L_x_2506:
[----:B------:R-:W-:Y:S01]  /*19690*/  UMOV UR4, URZ ;  /* 0x0000003f00047c82 */ /* 0x000fe20008000000 */
[----:B------:R-:W-:Y:S01]  /*196a0*/  UMOV UR5, URZ ;  /* 0x0000003f00057c82 */ /* 0x000fe20008000000 */
[----:B------:R-:W-:Y:S01]  /*196b0*/  ULDC UR6, c[0x0][0xc3c] ;  /* 0x00030f0000067ab9 */ /* 0x000fe20000000800 */
[----:B------:R-:W-:Y:S02]  /*196c0*/  IMAD.MOV.U32 R24, RZ, RZ, R0 ;  /* 0x000000ffff187224 */ /* 0x000fe400078e0000 */
[----:B------:R-:W-:Y:S02]  /*196d0*/  IMAD.U32 R25, RZ, RZ, UR4 ;  /* 0x00000004ff197e24 */ /* 0x000fe4000f8e00ff */
[----:B------:R-:W-:Y:S02]  /*196e0*/  IMAD.U32 R26, RZ, RZ, UR5 ;  /* 0x00000005ff1a7e24 */ /* 0x000fe4000f8e00ff */
[----:B------:R-:W-:-:S07]  /*196f0*/  IMAD.U32 R27, RZ, RZ, UR6 ;  /* 0x00000006ff1b7e24 */ /* 0x000fce000f8e00ff */
.L_x_2514:
        /* <DEDUP_REMOVED lines=10> */
.L_x_2503:
[----:B------:R-:W-:Y:S02]  /*197a0*/  ULDC UR4, c[0x0][0xc3c] ;  /* 0x00030f0000047ab9 */ /* 0x000fe40000000800 */
[----:B-1----:R-:W-:-:S13]  /*197b0*/  ISETP.GE.AND P0, PT, R27, UR4, PT ;  /* 0x000000041b007c0c */ /* 0x002fda000bf06270 */
[----:B------:R-:W-:Y:S05]  /*197c0*/  @!P0 BRA `(.L_x_2515) ;  /* 0xffffffac00fc8947 */ /* 0x000fea000383ffff */
[----:B------:R-:W-:Y:S05]  /*197d0*/  BSYNC B8 ;  /* 0x0000000000087941 */ /* 0x000fea0003800000 */
.L_x_2448:
        /* <DEDUP_REMOVED lines=12> */
.L_x_2628:
[----:B------:R-:W-:Y:S05]  /*198a0*/  BSYNC B0 ;  /* 0x0000000000007941 */ /* 0x000fea0003800000 */
.L_x_2516:
[----:B------:R-:W-:-:S03]  /*198b0*/  UMOV UR4, 0xffffffff ;  /* 0xffffffff00047882 */ /* 0x000fc60000000000 */
[----:B------:R-:W-:Y:S05]  /*198c0*/  BRA.DIV UR4, `(.L_x_2518) ;  /* 0x0000003a049c7947 */ /* 0x000fea000b800000 */
[----:B-1----:R-:W1:Y:S02]  /*198d0*/  S2R R0, SR_TID.X ;  /* 0x0000000000007919 */ /* 0x002e640000002100 */
[----:B-1----:R-:W-:-:S04]  /*198e0*/  SHF.R.U32.HI R0, RZ, 0x5, R0 ;  /* 0x00000005ff007819 */ /* 0x002fc80000011600 */
[----:B------:R-:W-:-:S05]  /*198f0*/  LOP3.LUT R0, R0, 0x3, RZ, 0xc0, !PT ;  /* 0x0000000300007812 */ /* 0x000fca00078ec0ff */
[----:B------:R1:W3:Y:S02]  /*19900*/  SHFL.IDX PT, R14, R0, RZ, 0x1f ;  /* 0x00001fff000e7589 */ /* 0x0002e400000e0000 */
.L_x_2631:
[----:B---3--:R-:W-:Y:S01]  /*19910*/  ISETP.NE.AND P0, PT, R14, RZ, PT ;  /* 0x000000ff0e00720c */ /* 0x008fe20003f05270 */
[----:B------:R-:W-:-:S12]  /*19920*/  BSSY B0, `(.L_x_2519) ;  /* 0x0000026000007945 */ /* 0x000fd80003800000 */
[----:B------:R-:W-:Y:S05]  /*19930*/  @P0 BRA `(.L_x_2520) ;  /* 0x0000000000900947 */ /* 0x000fea0003800000 */
[----:B------:R-:W-:-:S03]  /*19940*/  UMOV UR4, 0xffffffff ;  /* 0xffffffff00047882 */ /* 0x000fc60000000000 */
[----:B------:R-:W-:Y:S05]  /*19950*/  BRA.DIV UR4, `(.L_x_2521) ;  /* 0x0000003a04ac7947 */ /* 0x000fea000b800000 */
[----:B------:R-:W-:-:S13]  /*19960*/  ELECT P6, URZ, PT ;  /* 0x00000000003f782f */ /* 0x000fda00038c0000 */
.L_x_2634:
        /* <DEDUP_REMOVED lines=8> */
.L_x_2522:
[C---:B------:R-:W-:Y:S01]  /*199f0*/  IMAD R5, R23.reuse, 0x8, R4 ;  /* 0x0000000817057824 */ /* 0x040fe200078e0204 */
[----:B------:R-:W-:Y:S01]  /*19a00*/  SHF.L.U32 R0, R28, 0x1f, RZ ;  /* 0x0000001f1c007819 */ /* 0x000fe200000006ff */
[----:B------:R-:W-:-:S03]  /*19a10*/  VIADD R23, R23, 0x1 ;  /* 0x0000000117177836 */ /* 0x000fc60000000000 */
[----:B------:R-:W1:Y:S02]  /*19a20*/  SYNCS.PHASECHK.TRANS64.TRYWAIT P1, [R5+URZ+0x38840], R0 ;  /* 0x03884000050075a7 */ /* 0x000e64000802017f */
[----:B------:R-:W-:-:S04]  /*19a30*/  ISETP.NE.AND P2, PT, R23, 0x2, PT ;  /* 0x000000021700780c */ /* 0x000fc80003f45270 */
[----:B------:R-:W-:Y:S01]  /*19a40*/  SEL R3, RZ, 0x1, P2 ;  /* 0x00000001ff037807 */ /* 0x000fe20001000000 */
[----:B-1----:R-:W-:Y:S08]  /*19a50*/  @!P1 BRA `(.L_x_2523) ;  /* 0x00000038008c9947 */ /* 0x002ff00003800000 */
.L_x_2635:
[----:B------:R-:W-:Y:S02]  /*19a60*/  SEL R23, R23, RZ, P2 ;  /* 0x000000ff17177207 */ /* 0x000fe40001000000 */
[----:B------:R-:W-:Y:S01]  /*19a70*/  LOP3.LUT R2, R28, R3, RZ, 0x3c, !PT ;  /* 0x000000031c027212 */ /* 0x000fe200078e3cff */
[----:B------:R-:W-:Y:S06]  /*19a80*/  @!P0 BRA `(.L_x_2524) ;  /* 0x0000000000048947 */ /* 0x000fec0003800000 */
[----:B------:R-:W-:Y:S01]  /*19a90*/  BPT.TRAP 0x1 ;  /* 0x000000040000795c */ /* 0x000fe20000300000 */
.L_x_2524:
[----:B------:R-:W-:Y:S01]  /*19aa0*/  IMAD R23, R23, 0x8, R4 ;  /* 0x0000000817177824 */ /* 0x000fe200078e0204 */
[----:B------:R-:W-:-:S04]  /*19ab0*/  SHF.L.U32 R2, R2, 0x1f, RZ ;  /* 0x0000001f02027819 */ /* 0x000fc800000006ff */
[----:B------:R-:W3:Y:S02]  /*19ac0*/  SYNCS.PHASECHK.TRANS64.TRYWAIT P1, [R23+URZ+0x38840], R2 ;  /* 0x03884002170075a7 */ /* 0x000ee4000802017f */
[----:B---3--:R-:W-:Y:S05]  /*19ad0*/  @!P1 BRA `(.L_x_2525) ;  /* 0x0000003800809947 */ /* 0x008fea0003800000 */
.L_x_2636:
[----:B------:R-:W-:Y:S05]  /*19ae0*/  @!P0 BRA `(.L_x_2526) ;  /* 0x0000000000048947 */ /* 0x000fea0003800000 */
[----:B------:R-:W-:Y:S01]  /*19af0*/  BPT.TRAP 0x1 ;  /* 0x000000040000795c */ /* 0x000fe20000300000 */
.L_x_2526:
[----:B------:R-:W4:Y:S02]  /*19b00*/  SYNCS.PHASECHK.TRANS64.TRYWAIT P1, [R5+URZ+0x38860], R0 ;  /* 0x03886000050075a7 */ /* 0x000f24000802017f */
[----:B----4-:R-:W-:Y:S05]  /*19b10*/  @!P1 BRA `(.L_x_2527) ;  /* 0x0000003800849947 */ /* 0x010fea0003800000 */
.L_x_2637:
[----:B------:R-:W-:Y:S05]  /*19b20*/  @!P0 BRA `(.L_x_2528) ;  /* 0x0000000000048947 */ /* 0x000fea0003800000 */
[----:B------:R-:W-:Y:S01]  /*19b30*/  BPT.TRAP 0x1 ;  /* 0x000000040000795c */ /* 0x000fe20000300000 */
.L_x_2528:
[----:B------:R0:W0:Y:S02]  /*19b40*/  SYNCS.PHASECHK.TRANS64.TRYWAIT P0, [R23+URZ+0x38860], R2 ;  /* 0x03886002170075a7 */ /* 0x000024000800017f */
[----:B0-----:R-:W-:Y:S05]  /*19b50*/  @!P0 NANOSLEEP.SYNCS 0x989680 ;  /* 0x009896800000895d */ /* 0x001fea0003900000 */
[----:B------:R-:W0:Y:S02]  /*19b60*/  @!P0 SYNCS.PHASECHK.TRANS64 P0, [R23+URZ+0x38860], R2 ;  /* 0x03886002170085a7 */ /* 0x000e24000800007f */
[----:B0-----:R-:W-:Y:S05]  /*19b70*/  @!P0 BRA `(.L_x_2528) ;  /* 0xfffffffc00f08947 */ /* 0x001fea000383ffff */
.L_x_2520:
[----:B------:R-:W-:Y:S05]  /*19b80*/  BSYNC B0 ;  /* 0x0000000000007941 */ /* 0x000fea0003800000 */
.L_x_2519:
[----:B------:R-:W-:Y:S05]  /*19b90*/  EXIT ;  /* 0x000000000000794d */ /* 0x000fea0003800000 */
.L_x_2381:
[----:B------:R-:W-:-:S13]  /*19ba0*/  R2UR UR4, R17 ;  /* 0x00000000110472ca */ /* 0x000fda00000e0000 */
[----:B0-----:R-:W-:-:S04]  /*19bb0*/  IMAD.U32 R3, RZ, RZ, UR4 ;  /* 0x00000004ff037e24 */ /* 0x001fc8000f8e00ff */
[----:B------:R0:W1:Y:S03]  /*19bc0*/  SYNCS.PHASECHK.TRANS64.TRYWAIT P1, [R3+URZ+0x38800], R0 ;  /* 0x03880000030075a7 */ /* 0x000066000802017f */
[----:B-1----:R-:W-:Y:S05]  /*19bd0*/  @!P1 NANOSLEEP.SYNCS 0x989680 ;  /* 0x009896800000995d */ /* 0x002fea0003900000 */
[----:B------:R-:W1:Y:S02]  /*19be0*/  @!P1 SYNCS.PHASECHK.TRANS64 P1, [R3+URZ+0x38800], R0 ;  /* 0x03880000030095a7 */ /* 0x000e64000802007f */
[----:B-1----:R-:W-:Y:S05]  /*19bf0*/  @!P1 BRA `(.L_x_2381) ;  /* 0xfffffffc00e89947 */ /* 0x002fea000383ffff */
[----:B------:R-:W-:Y:S05]  /*19c00*/  BRA `(.L_x_2529) ;  /* 0xfffffe84009c7947 */ /* 0x000fea000383ffff */
.L_x_2385:
[----:B-1----:R1:W2:Y:S02]  /*19c10*/  SYNCS.PHASECHK.TRANS64.TRYWAIT P1, [R0+URZ+0x38830], R3 ;  /* 0x03883003000075a7 */ /* 0x0022a4000802017f */
[----:B--2---:R-:W-:Y:S05]  /*19c20*/  @!P1 NANOSLEEP.SYNCS 0x989680 ;  /* 0x009896800000995d */ /* 0x004fea0003900000 */
[----:B------:R-:W2:Y:S02]  /*19c30*/  @!P1 SYNCS.PHASECHK.TRANS64 P1, [R0+URZ+0x38830], R3 ;  /* 0x03883003000095a7 */ /* 0x000ea4000802007f */
[----:B--2---:R-:W-:Y:S05]  /*19c40*/  @!P1 BRA `(.L_x_2385) ;  /* 0xfffffffc00f09947 */ /* 0x004fea000383ffff */
[----:B------:R-:W-:Y:S05]  /*19c50*/  BRA `(.L_x_2384) ;  /* 0xfffffe8400c07947 */ /* 0x000fea000383ffff */
.L_x_2391:
[----:B-1----:R-:W-:-:S04]  /*19c60*/  IMAD.U32 R4, RZ, RZ, UR61 ;  /* 0x0000003dff047e24 */ /* 0x002fc8000f8e00ff */
[----:B------:R1:W2:Y:S03]  /*19c70*/  SYNCS.PHASECHK.TRANS64.TRYWAIT P1, [R4+URZ+0x38830], R3 ;  /* 0x03883003040075a7 */ /* 0x0002a6000802017f */
[----:B--2---:R-:W-:Y:S05]  /*19c80*/  @!P1 NANOSLEEP.SYNCS 0x989680 ;  /* 0x009896800000995d */ /* 0x004fea0003900000 */
[----:B------:R-:W2:Y:S02]  /*19c90*/  @!P1 SYNCS.PHASECHK.TRANS64 P1, [R4+URZ+0x38830], R3 ;  /* 0x03883003040095a7 */ /* 0x000ea4000802007f */
[----:B--2---:R-:W-:Y:S05]  /*19ca0*/  @!P1 BRA `(.L_x_2391) ;  /* 0xfffffffc00ec9947 */ /* 0x004fea000383ffff */
[----:B------:R-:W-:Y:S05]  /*19cb0*/  BRA `(.L_x_2390) ;  /* 0xfffffec000d07947 */ /* 0x000fea000383ffff */
.L_x_2395:
[----:B---3--:R-:W-:-:S04]  /*19cc0*/  IMAD.U32 R2, RZ, RZ, UR4 ;  /* 0x00000004ff027e24 */ /* 0x008fc8000f8e00ff */
[----:B------:R3:W4:Y:S03]  /*19cd0*/  SYNCS.PHASECHK.TRANS64.TRYWAIT P1, [R2+URZ+0x38850], R0 ;  /* 0x03885000020075a7 */ /* 0x000726000802017f */
[----:B----4-:R-:W-:Y:S05]  /*19ce0*/  @!P1 NANOSLEEP.SYNCS 0x989680 ;  /* 0x009896800000995d */ /* 0x010fea0003900000 */
[----:B------:R-:W4:Y:S02]  /*19cf0*/  @!P1 SYNCS.PHASECHK.TRANS64 P1, [R2+URZ+0x38850], R0 ;  /* 0x03885000020095a7 */ /* 0x000f24000802007f */
[----:B----4-:R-:W-:Y:S05]  /*19d00*/  @!P1 BRA `(.L_x_2395) ;  /* 0xfffffffc00ec9947 */ /* 0x010fea000383ffff */
[----:B------:R-:W-:Y:S05]  /*19d10*/  BRA `(.L_x_2394) ;  /* 0xfffffee800247947 */ /* 0x000fea000383ffff */
.L_x_2403:
[----:B-1----:R-:W-:-:S04]  /*19d20*/  IMAD.U32 R4, RZ, RZ, UR4 ;  /* 0x00000004ff047e24 */ /* 0x002fc8000f8e00ff */
[----:B------:R1:W2:Y:S03]  /*19d30*/  SYNCS.PHASECHK.TRANS64.TRYWAIT P1, [R4+URZ+0x38830], R3 ;  /* 0x03883003040075a7 */ /* 0x0002a6000802017f */
[----:B--2---:R-:W-:Y:S05]  /*19d40*/  @!P1 NANOSLEEP.SYNCS 0x989680 ;  /* 0x009896800000995d */ /* 0x004fea0003900000 */
[----:B------:R-:W2:Y:S02]  /*19d50*/  @!P1 SYNCS.PHASECHK.TRANS64 P1, [R4+URZ+0x38830], R3 ;  /* 0x03883003040095a7 */ /* 0x000ea4000802007f */
[----:B--2---:R-:W-:Y:S05]  /*19d60*/  @!P1 BRA `(.L_x_2403) ;  /* 0xfffffffc00ec9947 */ /* 0x004fea000383ffff */
[----:B------:R-:W-:Y:S05]  /*19d70*/  BRA `(.L_x_2402) ;  /* 0xffffff0000407947 */ /* 0x000fea000383ffff */
.L_x_2407:
[----:B---3--:R-:W-:-:S04]  /*19d80*/  IMAD.U32 R2, RZ, RZ, UR4 ;  /* 0x00000004ff027e24 */ /* 0x008fc8000f8e00ff */
[----:B------:R3:W4:Y:S03]  /*19d90*/  SYNCS.PHASECHK.TRANS64.TRYWAIT P1, [R2+URZ+0x38850], R0 ;  /* 0x03885000020075a7 */ /* 0x000726000802017f */
[----:B----4-:R-:W-:Y:S05]  /*19da0*/  @!P1 NANOSLEEP.SYNCS 0x989680 ;  /* 0x009896800000995d */ /* 0x010fea0003900000 */
[----:B------:R-:W4:Y:S02]  /*19db0*/  @!P1 SYNCS.PHASECHK.TRANS64 P1, [R2+URZ+0x38850], R0 ;  /* 0x03885000020095a7 */ /* 0x000f24000802007f */
[----:B----4-:R-:W-:Y:S05]  /*19dc0*/  @!P1 BRA `(.L_x_2407) ;  /* 0xfffffffc00ec9947 */ /* 0x010fea000383ffff */
[----:B------:R-:W-:Y:S05]  /*19dd0*/  BRA `(.L_x_2406) ;  /* 0xffffff2400907947 */ /* 0x000fea000383ffff */
.L_x_2414:
[----:B-1----:R-:W-:-:S04]  /*19de0*/  IMAD.U32 R7, RZ, RZ, UR8 ;  /* 0x00000008ff077e24 */ /* 0x002fc8000f8e00ff */
[----:B------:R1:W2:Y:S03]  /*19df0*/  SYNCS.PHASECHK.TRANS64.TRYWAIT P1, [R7+URZ+0x38850], R0 ;  /* 0x03885000070075a7 */ /* 0x0002a6000802017f */
[----:B--2---:R-:W-:Y:S05]  /*19e00*/  @!P1 NANOSLEEP.SYNCS 0x989680 ;  /* 0x009896800000995d */ /* 0x004fea0003900000 */
[----:B------:R-:W2:Y:S02]  /*19e10*/  @!P1 SYNCS.PHASECHK.TRANS64 P1, [R7+URZ+0x38850], R0 ;  /* 0x03885000070095a7 */ /* 0x000ea4000802007f */
[----:B--2---:R-:W-:Y:S05]  /*19e20*/  @!P1 BRA `(.L_x_2414) ;  /* 0xfffffffc00ec9947 */ /* 0x004fea000383ffff */
[----:B------:R-:W-:Y:S05]  /*19e30*/  BRA `(.L_x_2413) ;  /* 0xffffff3c00ac7947 */ /* 0x000fea000383ffff */
.L_x_2462:
        /* <DEDUP_REMOVED lines=11> */
.L_x_2531:
[----:B------:R-:W-:Y:S05]  /*19ef0*/  BSYNC B0 ;  /* 0x0000000000007941 */ /* 0x000fea0003800000 */
.L_x_2530:
[----:B------:R-:W-:Y:S05]  /*19f00*/  BRA `(.L_x_2532) ;  /* 0xffffffb400cc7947 */ /* 0x000fea000383ffff */
.L_x_2465:
[----:B0-----:R0:W1:Y:S02]  /*19f10*/  SYNCS.PHASECHK.TRANS64.TRYWAIT P0, [R5+URZ+0x38840], R2 ;  /* 0x03884002050075a7 */ /* 0x001064000800017f */
[----:B-1----:R-:W-:Y:S05]  /*19f20*/  @!P0 NANOSLEEP.SYNCS 0x989680 ;  /* 0x009896800000895d */ /* 0x002fea0003900000 */
[----:B------:R-:W1:Y:S02]  /*19f30*/  @!P0 SYNCS.PHASECHK.TRANS64 P0, [R5+URZ+0x38840], R2 ;  /* 0x03884002050085a7 */ /* 0x000e64000800007f */
[----:B-1----:R-:W-:Y:S05]  /*19f40*/  @!P0 BRA `(.L_x_2465) ;  /* 0xfffffffc00f08947 */ /* 0x002fea000383ffff */
[----:B------:R-:W-:Y:S05]  /*19f50*/  BRA `(.L_x_2533) ;  /* 0xffffffb800d47947 */ /* 0x000fea000383ffff */
.L_x_2466:
        /* <DEDUP_REMOVED lines=8> */
.L_x_2535:
[----:B------:R-:W-:Y:S05]  /*19fe0*/  BSYNC B0 ;  /* 0x0000000000007941 */ /* 0x000fea0003800000 */
.L_x_2534:
[----:B------:R-:W-:Y:S01]  /*19ff0*/  IMAD.MOV.U32 R13, RZ, RZ, R0 ;  /* 0x000000ffff0d7224 */ /* 0x000fe200078e0000 */
[C---:B------:R-:W-:Y:S01]  /*1a000*/  LOP3.LUT P5, RZ, R16.reuse, 0x10, RZ, 0xc0, !PT ;  /* 0x0000001010ff7812 */ /* 0x040fe200078ac0ff */
[----:B------:R-:W-:Y:S01]  /*1a010*/  IMAD.MOV.U32 R12, RZ, RZ, RZ ;  /* 0x000000ffff0c7224 */ /* 0x000fe200078e00ff */
[C---:B------:R-:W-:Y:S01]  /*1a020*/  LOP3.LUT P4, RZ, R16.reuse, 0x8, RZ, 0xc0, !PT ;  /* 0x0000000810ff7812 */ /* 0x040fe2000788c0ff */
[----:B------:R-:W-:Y:S01]  /*1a030*/  IMAD.MOV.U32 R11, RZ, RZ, 0x181f ;  /* 0x0000181fff0b7424 */ /* 0x000fe200078e00ff */
[C---:B------:R-:W-:Y:S01]  /*1a040*/  LOP3.LUT P3, RZ, R16.reuse, 0x4, RZ, 0xc0, !PT ;  /* 0x0000000410ff7812 */ /* 0x040fe2000786c0ff */
[----:B------:R-:W-:Y:S01]  /*1a050*/  IMAD.MOV.U32 R15, RZ, RZ, -0x1 ;  /* 0xffffffffff0f7424 */ /* 0x000fe200078e00ff */
[----:B------:R-:W-:Y:S01]  /*1a060*/  LOP3.LUT P2, RZ, R16, 0x2, RZ, 0xc0, !PT ;  /* 0x0000000210ff7812 */ /* 0x000fe2000784c0ff */
[----:B------:R-:W-:Y:S02]  /*1a070*/  IMAD.MOV.U32 R2, RZ, RZ, R14 ;  /* 0x000000ffff027224 */ /* 0x000fe400078e000e */
[----:B------:R-:W-:-:S10]  /*1a080*/  @P0 IMAD R9, R7, 0x2, R17 ;  /* 0x0000000207090824 */ /* 0x000fd400078e0211 */
[----:B------:R-:W-:Y:S05]  /*1a090*/  WARPSYNC.COLLECTIVE R15, `(.L_x_2536) ;  /* 0x000000000f087348 */ /* 0x000fea0003c00000 */
[----:B------:R0:W1:Y:S02]  /*1a0a0*/  SHFL.IDX P6, R14, R13, R12, R11 ;  /* 0x0000000c0d0e7389 */ /* 0x00006400000c000b */
[----:B01----:R-:W-:Y:S01]  /*1a0b0*/  ENDCOLLECTIVE ;  /* 0x000000000000791b */ /* 0x003fe20003800000 */
.L_x_2536:
[----:B------:R-:W-:Y:S02]  /*1a0c0*/  IMAD.MOV.U32 R13, RZ, RZ, R6 ;  /* 0x000000ffff0d7224 */ /* 0x000fe400078e0006 */
[----:B------:R-:W-:Y:S02]  /*1a0d0*/  IMAD.MOV.U32 R12, RZ, RZ, 0x1 ;  /* 0x00000001ff0c7424 */ /* 0x000fe400078e00ff */
[----:B------:R-:W-:-:S07]  /*1a0e0*/  IMAD.MOV.U32 R3, RZ, RZ, R14 ;  /* 0x000000ffff037224 */ /* 0x000fce00078e000e */
[----:B------:R-:W-:Y:S05]  /*1a0f0*/  WARPSYNC.COLLECTIVE R15, `(.L_x_2537) ;  /* 0x000000000f087348 */ /* 0x000fea0003c00000 */
[----:B------:R0:W1:Y:S02]  /*1a100*/  SHFL.IDX P6, R14, R13, R12, R11 ;  /* 0x0000000c0d0e7389 */ /* 0x00006400000c000b */
[----:B01----:R-:W-:Y:S01]  /*1a110*/  ENDCOLLECTIVE ;  /* 0x000000000000791b */ /* 0x003fe20003800000 */
.L_x_2537:
        /* <DEDUP_REMOVED lines=10> */
.L_x_2538:
        /* <DEDUP_REMOVED lines=14> */
.L_x_2539:
        /* <DEDUP_REMOVED lines=16> */
.L_x_2540:
[----:B------:R-:W-:Y:S02]  /*1a3a0*/  @P0 IMAD R9, R7, 0x2, R17 ;  /* 0x0000000207090824 */ /* 0x000fe400078e0211 */
[----:B------:R-:W-:Y:S02]  /*1a3b0*/  IMAD.MOV.U32 R13, RZ, RZ, R6 ;  /* 0x000000ffff0d7224 */ /* 0x000fe400078e0006 */
[----:B------:R-:W-:Y:S02]  /*1a3c0*/  IMAD.MOV.U32 R12, RZ, RZ, 0x3 ;  /* 0x00000003ff0c7424 */ /* 0x000fe400078e00ff */
[----:B------:R-:W-:-:S07]  /*1a3d0*/  IMAD.MOV.U32 R2, RZ, RZ, R14 ;  /* 0x000000ffff027224 */ /* 0x000fce00078e000e */
[----:B------:R-:W-:Y:S05]  /*1a3e0*/  WARPSYNC.COLLECTIVE R15, `(.L_x_2541) ;  /* 0x000000000f087348 */ /* 0x000fea0003c00000 */
[----:B------:R0:W1:Y:S02]  /*1a3f0*/  SHFL.IDX P6, R14, R13, R12, R11 ;  /* 0x0000000c0d0e7389 */ /* 0x00006400000c000b */
[----:B01----:R-:W-:Y:S01]  /*1a400*/  ENDCOLLECTIVE ;  /* 0x000000000000791b */ /* 0x003fe20003800000 */
.L_x_2541:
        /* <DEDUP_REMOVED lines=15> */
.L_x_2542:
[----:B------:R-:W-:Y:S02]  /*1a500*/  @P0 IMAD R21, R7, 0x2, R17 ;  /* 0x0000000207150824 */ /* 0x000fe400078e0211 */
[----:B------:R-:W-:Y:S02]  /*1a510*/  IMAD.MOV.U32 R13, RZ, RZ, R6 ;  /* 0x000000ffff0d7224 */ /* 0x000fe400078e0006 */
[----:B------:R-:W-:Y:S02]  /*1a520*/  IMAD.MOV.U32 R12, RZ, RZ, 0x4 ;  /* 0x00000004ff0c7424 */ /* 0x000fe400078e00ff */
[----:B------:R-:W-:-:S07]  /*1a530*/  IMAD.MOV.U32 R2, RZ, RZ, R14 ;  /* 0x000000ffff027224 */ /* 0x000fce00078e000e */
[----:B------:R-:W-:Y:S05]  /*1a540*/  WARPSYNC.COLLECTIVE R15, `(.L_x_2543) ;  /* 0x000000000f087348 */ /* 0x000fea0003c00000 */
[----:B------:R0:W1:Y:S02]  /*1a550*/  SHFL.IDX P6, R14, R13, R12, R11 ;  /* 0x0000000c0d0e7389 */ /* 0x00006400000c000b */
[----:B01----:R-:W-:Y:S01]  /*1a560*/  ENDCOLLECTIVE ;  /* 0x000000000000791b */ /* 0x003fe20003800000 */
.L_x_2543:
        /* <DEDUP_REMOVED lines=14> */
.L_x_2544:
[----:B------:R-:W-:Y:S01]  /*1a650*/  IMAD.MOV.U32 R0, RZ, RZ, R14 ;  /* 0x000000ffff007224 */ /* 0x000fe200078e000e */
[----:B------:R-:W-:Y:S06]  /*1a660*/  BRA `(.L_x_2545) ;  /* 0xffffffb8003c7947 */ /* 0x000fec000383ffff */
.L_x_2473:
[----:B------:R-:W-:Y:S02]  /*1a670*/  IMAD.MOV.U32 R13, RZ, RZ, R0 ;  /* 0x000000ffff0d7224 */ /* 0x000fe400078e0000 */
[----:B------:R-:W-:Y:S02]  /*1a680*/  IMAD.MOV.U32 R12, RZ, RZ, RZ ;  /* 0x000000ffff0c7224 */ /* 0x000fe400078e00ff */
[----:B------:R-:W-:Y:S02]  /*1a690*/  IMAD.MOV.U32 R11, RZ, RZ, 0x181f ;  /* 0x0000181fff0b7424 */ /* 0x000fe400078e00ff */
[----:B------:R-:W-:Y:S02]  /*1a6a0*/  IMAD.MOV.U32 R15, RZ, RZ, -0x1 ;  /* 0xffffffffff0f7424 */ /* 0x000fe400078e00ff */
[----:B-----5:R-:W-:Y:S02]  /*1a6b0*/  IMAD R5, R9, R5, RZ ;  /* 0x0000000509057224 */ /* 0x020fe400078e02ff */
[----:B------:R-:W-:-:S07]  /*1a6c0*/  IMAD R25, R25, 0x80, R8 ;  /* 0x0000008019197824 */ /* 0x000fce00078e0208 */
[----:B------:R-:W-:Y:S05]  /*1a6d0*/  WARPSYNC.COLLECTIVE R15, `(.L_x_2546) ;  /* 0x000000000f087348 */ /* 0x000fea0003c00000 */
[----:B------:R0:W1:Y:S02]  /*1a6e0*/  SHFL.IDX P6, R14, R13, R12, R11 ;  /* 0x0000000c0d0e7389 */ /* 0x00006400000c000b */
[----:B01----:R-:W-:Y:S01]  /*1a6f0*/  ENDCOLLECTIVE ;  /* 0x000000000000791b */ /* 0x003fe20003800000 */
.L_x_2546:
[C---:B------:R-:W-:Y:S01]  /*1a700*/  VIADD R6, R25.reuse, 0x10 ;  /* 0x0000001019067836 */ /* 0x040fe20000000000 */
[----:B------:R-:W-:Y:S01]  /*1a710*/  ISETP.GE.AND P0, PT, R25, R5, PT ;  /* 0x000000051900720c */ /* 0x000fe20003f06270 */
[----:B------:R-:W-:Y:S02]  /*1a720*/  IMAD.MOV.U32 R13, RZ, RZ, R4 ;  /* 0x000000ffff0d7224 */ /* 0x000fe400078e0004 */
[----:B------:R-:W-:-:S10]  /*1a730*/  IMAD.MOV.U32 R2, RZ, RZ, R14 ;  /* 0x000000ffff027224 */ /* 0x000fd400078e000e */
[----:B------:R-:W-:Y:S05]  /*1a740*/  WARPSYNC.COLLECTIVE R15, `(.L_x_2547) ;  /* 0x000000000f087348 */ /* 0x000fea0003c00000 */
[----:B------:R0:W1:Y:S02]  /*1a750*/  SHFL.IDX P6, R14, R13, R12, R11 ;  /* 0x0000000c0d0e7389 */ /* 0x00006400000c000b */
[----:B01----:R-:W-:Y:S01]  /*1a760*/  ENDCOLLECTIVE ;  /* 0x000000000000791b */ /* 0x003fe20003800000 */
.L_x_2547:
        /* <DEDUP_REMOVED lines=8> */
.L_x_2548:
        /* <DEDUP_REMOVED lines=14> */
.L_x_2549:
        /* <DEDUP_REMOVED lines=8> */
.L_x_2550:
        /* <DEDUP_REMOVED lines=15> */
.L_x_2551:
        /* <DEDUP_REMOVED lines=8> */
.L_x_2552:
        /* <DEDUP_REMOVED lines=15> */
.L_x_2553:
        /* <DEDUP_REMOVED lines=8> */
.L_x_2554:
        /* <DEDUP_REMOVED lines=15> */
.L_x_2555:
        /* <DEDUP_REMOVED lines=8> */
.L_x_2556:
        /* <DEDUP_REMOVED lines=15> */
.L_x_2557:
        /* <DEDUP_REMOVED lines=8> */
.L_x_2558:
        /* <DEDUP_REMOVED lines=14> */
.L_x_2559:
        /* <DEDUP_REMOVED lines=8> */
.L_x_2560:
        /* <DEDUP_REMOVED lines=13> */
.L_x_2561:
[----:B------:R-:W-:Y:S05]  /*1b140*/  BRA `(.L_x_2562) ;  /* 0xffffffb800c47947 */ /* 0x000fea000383ffff */
.L_x_2478:
[----:B0-----:R0:W2:Y:S02]  /*1b150*/  SYNCS.PHASECHK.TRANS64.TRYWAIT P0, [R17+URZ+0x38820], R2 ;  /* 0x03882002110075a7 */ /* 0x0010a4000800017f */
[----:B--2---:R-:W-:Y:S05]  /*1b160*/  @!P0 NANOSLEEP.SYNCS 0x989680 ;  /* 0x009896800000895d */ /* 0x004fea0003900000 */
[----:B------:R-:W2:Y:S02]  /*1b170*/  @!P0 SYNCS.PHASECHK.TRANS64 P0, [R17+URZ+0x38820], R2 ;  /* 0x03882002110085a7 */ /* 0x000ea4000800007f */
[----:B--2---:R-:W-:Y:S05]  /*1b180*/  @!P0 BRA `(.L_x_2478) ;  /* 0xfffffffc00f08947 */ /* 0x004fea000383ffff */
[----:B------:R-:W-:Y:S05]  /*1b190*/  BRA `(.L_x_2563) ;  /* 0xffffffbc00407947 */ /* 0x000fea000383ffff */
.L_x_2483:
[----:B0-----:R0:W2:Y:S02]  /*1b1a0*/  SYNCS.PHASECHK.TRANS64.TRYWAIT P0, [R6+URZ+0x38840], R3 ;  /* 0x03884003060075a7 */ /* 0x0010a4000800017f */
[----:B--2---:R-:W-:Y:S05]  /*1b1b0*/  @!P0 NANOSLEEP.SYNCS 0x989680 ;  /* 0x009896800000895d */ /* 0x004fea0003900000 */
[----:B------:R-:W2:Y:S02]  /*1b1c0*/  @!P0 SYNCS.PHASECHK.TRANS64 P0, [R6+URZ+0x38840], R3 ;  /* 0x03884003060085a7 */ /* 0x000ea4000800007f */
[----:B--2---:R-:W-:Y:S05]  /*1b1d0*/  @!P0 BRA `(.L_x_2483) ;  /* 0xfffffffc00f08947 */ /* 0x004fea000383ffff */
[----:B------:R-:W-:Y:S05]  /*1b1e0*/  BRA `(.L_x_2564) ;  /* 0xffffffc000207947 */ /* 0x000fea000383ffff */
.L_x_2484:
        /* <DEDUP_REMOVED lines=8> */
.L_x_2566:
[----:B------:R-:W-:Y:S05]  /*1b270*/  BSYNC B1 ;  /* 0x0000000000017941 */ /* 0x000fea0003800000 */
.L_x_2565:
        /* <DEDUP_REMOVED lines=12> */
.L_x_2567:
        /* <DEDUP_REMOVED lines=13> */
.L_x_2568:
        /* <DEDUP_REMOVED lines=14> */
.L_x_2569:
[----:B------:R-:W-:Y:S02]  /*1b4f0*/  IMAD.MOV.U32 R13, RZ, RZ, R10 ;  /* 0x000000ffff0d7224 */ /* 0x000fe400078e000a */
[----:B------:R-:W-:Y:S02]  /*1b500*/  IMAD.MOV.U32 R12, RZ, RZ, 0x2 ;  /* 0x00000002ff0c7424 */ /* 0x000fe400078e00ff */
[----:B------:R-:W-:-:S07]  /*1b510*/  IMAD.MOV.U32 R2, RZ, RZ, R14 ;  /* 0x000000ffff027224 */ /* 0x000fce00078e000e */
[----:B------:R-:W-:Y:S05]  /*1b520*/  WARPSYNC.COLLECTIVE R15, `(.L_x_2570) ;  /* 0x000000000f087348 */ /* 0x000fea0003c00000 */
[----:B------:R0:W1:Y:S02]  /*1b530*/  SHFL.IDX P6, R14, R13, R12, R11 ;  /* 0x0000000c0d0e7389 */ /* 0x00006400000c000b */
[----:B01----:R-:W-:Y:S01]  /*1b540*/  ENDCOLLECTIVE ;  /* 0x000000000000791b */ /* 0x003fe20003800000 */
.L_x_2570:
        /* <DEDUP_REMOVED lines=14> */
.L_x_2571:
[----:B------:R-:W-:Y:S02]  /*1b630*/  IMAD.MOV.U32 R13, RZ, RZ, R10 ;  /* 0x000000ffff0d7224 */ /* 0x000fe400078e000a */
[----:B------:R-:W-:Y:S02]  /*1b640*/  IMAD.MOV.U32 R12, RZ, RZ, 0x3 ;  /* 0x00000003ff0c7424 */ /* 0x000fe400078e00ff */
[----:B------:R-:W-:-:S07]  /*1b650*/  IMAD.MOV.U32 R2, RZ, RZ, R14 ;  /* 0x000000ffff027224 */ /* 0x000fce00078e000e */
[----:B------:R-:W-:Y:S05]  /*1b660*/  WARPSYNC.COLLECTIVE R15, `(.L_x_2572) ;  /* 0x000000000f087348 */ /* 0x000fea0003c00000 */
[----:B------:R0:W1:Y:S02]  /*1b670*/  SHFL.IDX P6, R14, R13, R12, R11 ;  /* 0x0000000c0d0e7389 */ /* 0x00006400000c000b */
[----:B01----:R-:W-:Y:S01]  /*1b680*/  ENDCOLLECTIVE ;  /* 0x000000000000791b */ /* 0x003fe20003800000 */
.L_x_2572:
        /* <DEDUP_REMOVED lines=14> */
.L_x_2573:
[----:B------:R-:W-:Y:S02]  /*1b770*/  IMAD.MOV.U32 R13, RZ, RZ, R10 ;  /* 0x000000ffff0d7224 */ /* 0x000fe400078e000a */
[----:B------:R-:W-:Y:S02]  /*1b780*/  IMAD.MOV.U32 R12, RZ, RZ, 0x4 ;  /* 0x00000004ff0c7424 */ /* 0x000fe400078e00ff */
[----:B------:R-:W-:-:S07]  /*1b790*/  IMAD.MOV.U32 R2, RZ, RZ, R14 ;  /* 0x000000ffff027224 */ /* 0x000fce00078e000e */
[----:B------:R-:W-:Y:S05]  /*1b7a0*/  WARPSYNC.COLLECTIVE R15, `(.L_x_2574) ;  /* 0x000000000f087348 */ /* 0x000fea0003c00000 */
[----:B------:R0:W1:Y:S02]  /*1b7b0*/  SHFL.IDX P6, R14, R13, R12, R11 ;  /* 0x0000000c0d0e7389 */ /* 0x00006400000c000b */
[----:B01----:R-:W-:Y:S01]  /*1b7c0*/  ENDCOLLECTIVE ;  /* 0x000000000000791b */ /* 0x003fe20003800000 */
.L_x_2574:
        /* <DEDUP_REMOVED lines=17> */
.L_x_2575:
[----:B------:R-:W-:Y:S01]  /*1b8e0*/  IMAD.MOV.U32 R2, RZ, RZ, R14 ;  /* 0x000000ffff027224 */ /* 0x000fe200078e000e */
[----:B------:R-:W-:Y:S06]  /*1b8f0*/  BRA `(.L_x_2576) ;  /* 0xffffffbc006c7947 */ /* 0x000fec000383ffff */
.L_x_2489:
[----:B--2---:R2:W3:Y:S02]  /*1b900*/  SYNCS.PHASECHK.TRANS64.TRYWAIT P0, [R6+URZ+0x38860], R2 ;  /* 0x03886002060075a7 */ /* 0x0044e4000800017f */
[----:B---3--:R-:W-:Y:S05]  /*1b910*/  @!P0 NANOSLEEP.SYNCS 0x989680 ;  /* 0x009896800000895d */ /* 0x008fea0003900000 */
[----:B------:R-:W3:Y:S02]  /*1b920*/  @!P0 SYNCS.PHASECHK.TRANS64 P0, [R6+URZ+0x38860], R2 ;  /* 0x03886002060085a7 */ /* 0x000ee4000800007f */
[----:B---3--:R-:W-:Y:S05]  /*1b930*/  @!P0 BRA `(.L_x_2489) ;  /* 0xfffffffc00f08947 */ /* 0x008fea000383ffff */
[----:B------:R-:W-:Y:S05]  /*1b940*/  BRA `(.L_x_2577) ;  /* 0xffffffbc00e47947 */ /* 0x000fea000383ffff */
.L_x_2490:
[----:B------:R-:W-:Y:S01]  /*1b950*/  BSSY B1, `(.L_x_2578) ;  /* 0x0000008000017945 */ /* 0x000fe20003800000 */
[----:B------:R-:W-:Y:S02]  /*1b960*/  IMAD.MOV.U32 R13, RZ, RZ, R19 ;  /* 0x000000ffff0d7224 */ /* 0x000fe400078e0013 */
[----:B------:R-:W-:Y:S02]  /*1b970*/  IMAD.MOV.U32 R12, RZ, RZ, RZ ;  /* 0x000000ffff0c7224 */ /* 0x000fe400078e00ff */
[----:B------:R-:W-:Y:S02]  /*1b980*/  IMAD.MOV.U32 R11, RZ, RZ, 0x181f ;  /* 0x0000181fff0b7424 */ /* 0x000fe400078e00ff */
[----:B------:R-:W-:-:S07]  /*1b990*/  IMAD.MOV.U32 R15, RZ, RZ, -0x1 ;  /* 0xffffffffff0f7424 */ /* 0x000fce00078e00ff */
[----:B-12---:R-:W-:Y:S05]  /*1b9a0*/  WARPSYNC.COLLECTIVE R15, `(.L_x_2579) ;  /* 0x000000000f087348 */ /* 0x006fea0003c00000 */
[----:B-1----:R0:W1:Y:S02]  /*1b9b0*/  SHFL.IDX P6, R14, R13, R12, R11 ;  /* 0x0000000c0d0e7389 */ /* 0x00206400000c000b */
[----:B012---:R-:W-:Y:S01]  /*1b9c0*/  ENDCOLLECTIVE ;  /* 0x000000000000791b */ /* 0x007fe20003800000 */
.L_x_2579:
[----:B------:R-:W-:Y:S05]  /*1b9d0*/  BSYNC B1 ;  /* 0x0000000000017941 */ /* 0x000fea0003800000 */
.L_x_2578:
        /* <DEDUP_REMOVED lines=9> */
.L_x_2580:
[----:B------:R-:W-:Y:S02]  /*1ba70*/  IMAD.MOV.U32 R13, RZ, RZ, R19 ;  /* 0x000000ffff0d7224 */ /* 0x000fe400078e0013 */
[----:B------:R-:W-:Y:S02]  /*1ba80*/  IMAD.MOV.U32 R12, RZ, RZ, 0x1 ;  /* 0x00000001ff0c7424 */ /* 0x000fe400078e00ff */
[----:B------:R-:W-:-:S07]  /*1ba90*/  IMAD.MOV.U32 R2, RZ, RZ, R14 ;  /* 0x000000ffff027224 */ /* 0x000fce00078e000e */
[----:B------:R-:W-:Y:S05]  /*1baa0*/  WARPSYNC.COLLECTIVE R15, `(.L_x_2581) ;  /* 0x000000000f087348 */ /* 0x000fea0003c00000 */
[----:B------:R0:W1:Y:S02]  /*1bab0*/  SHFL.IDX P6, R14, R13, R12, R11 ;  /* 0x0000000c0d0e7389 */ /* 0x00006400000c000b */
[----:B01----:R-:W-:Y:S01]  /*1bac0*/  ENDCOLLECTIVE ;  /* 0x000000000000791b */ /* 0x003fe20003800000 */
.L_x_2581:
        /* <DEDUP_REMOVED lines=18> */
.L_x_2582:
[----:B------:R-:W-:Y:S02]  /*1bbf0*/  IMAD.MOV.U32 R13, RZ, RZ, R19 ;  /* 0x000000ffff0d7224 */ /* 0x000fe400078e0013 */
[----:B------:R-:W-:Y:S02]  /*1bc00*/  IMAD.MOV.U32 R12, RZ, RZ, 0x2 ;  /* 0x00000002ff0c7424 */ /* 0x000fe400078e00ff */
[----:B------:R-:W-:-:S07]  /*1bc10*/  IMAD.MOV.U32 R2, RZ, RZ, R14 ;  /* 0x000000ffff027224 */ /* 0x000fce00078e000e */
[----:B------:R-:W-:Y:S05]  /*1bc20*/  WARPSYNC.COLLECTIVE R15, `(.L_x_2583) ;  /* 0x000000000f087348 */ /* 0x000fea0003c00000 */
[----:B------:R0:W1:Y:S02]  /*1bc30*/  SHFL.IDX P6, R14, R13, R12, R11 ;  /* 0x0000000c0d0e7389 */ /* 0x00006400000c000b */
[----:B01----:R-:W-:Y:S01]  /*1bc40*/  ENDCOLLECTIVE ;  /* 0x000000000000791b */ /* 0x003fe20003800000 */
.L_x_2583:
        /* <DEDUP_REMOVED lines=18> */
.L_x_2584:
[----:B------:R-:W-:Y:S02]  /*1bd70*/  IMAD.MOV.U32 R13, RZ, RZ, R19 ;  /* 0x000000ffff0d7224 */ /* 0x000fe400078e0013 */
[----:B------:R-:W-:Y:S02]  /*1bd80*/  IMAD.MOV.U32 R12, RZ, RZ, 0x3 ;  /* 0x00000003ff0c7424 */ /* 0x000fe400078e00ff */
[----:B------:R-:W-:-:S07]  /*1bd90*/  IMAD.MOV.U32 R2, RZ, RZ, R14 ;  /* 0x000000ffff027224 */ /* 0x000fce00078e000e */
[----:B------:R-:W-:Y:S05]  /*1bda0*/  WARPSYNC.COLLECTIVE R15, `(.L_x_2585) ;  /* 0x000000000f087348 */ /* 0x000fea0003c00000 */
[----:B------:R0:W1:Y:S02]  /*1bdb0*/  SHFL.IDX P6, R14, R13, R12, R11 ;  /* 0x0000000c0d0e7389 */ /* 0x00006400000c000b */
[----:B01----:R-:W-:Y:S01]  /*1bdc0*/  ENDCOLLECTIVE ;  /* 0x000000000000791b */ /* 0x003fe20003800000 */
.L_x_2585:
        /* <DEDUP_REMOVED lines=18> */
.L_x_2586:
[----:B------:R-:W-:Y:S02]  /*1bef0*/  IMAD.MOV.U32 R13, RZ, RZ, R19 ;  /* 0x000000ffff0d7224 */ /* 0x000fe400078e0013 */
[----:B------:R-:W-:Y:S02]  /*1bf00*/  IMAD.MOV.U32 R12, RZ, RZ, 0x4 ;  /* 0x00000004ff0c7424 */ /* 0x000fe400078e00ff */
[----:B------:R-:W-:-:S07]  /*1bf10*/  IMAD.MOV.U32 R2, RZ, RZ, R14 ;  /* 0x000000ffff027224 */ /* 0x000fce00078e000e */
[----:B------:R-:W-:Y:S05]  /*1bf20*/  WARPSYNC.COLLECTIVE R15, `(.L_x_2587) ;  /* 0x000000000f087348 */ /* 0x000fea0003c00000 */
[----:B------:R0:W1:Y:S02]  /*1bf30*/  SHFL.IDX P6, R14, R13, R12, R11 ;  /* 0x0000000c0d0e7389 */ /* 0x00006400000c000b */
[----:B01----:R-:W-:Y:S01]  /*1bf40*/  ENDCOLLECTIVE ;  /* 0x000000000000791b */ /* 0x003fe20003800000 */
.L_x_2587:
        /* <DEDUP_REMOVED lines=13> */
.L_x_2588:
        /* <DEDUP_REMOVED lines=9> */
.L_x_2498:
[----:B0-----:R0:W2:Y:S02]  /*1c0b0*/  SYNCS.PHASECHK.TRANS64.TRYWAIT P0, [R4+URZ+0x38860], R3 ;  /* 0x03886003040075a7 */ /* 0x0010a4000800017f */
[----:B--2---:R-:W-:Y:S05]  /*1c0c0*/  @!P0 NANOSLEEP.SYNCS 0x989680 ;  /* 0x009896800000895d */ /* 0x004fea0003900000 */
[----:B------:R-:W2:Y:S02]  /*1c0d0*/  @!P0 SYNCS.PHASECHK.TRANS64 P0, [R4+URZ+0x38860], R3 ;  /* 0x03886003040085a7 */ /* 0x000ea4000800007f */
[----:B--2---:R-:W-:Y:S05]  /*1c0e0*/  @!P0 BRA `(.L_x_2498) ;  /* 0xfffffffc00f08947 */ /* 0x004fea000383ffff */
[----:B------:R-:W-:Y:S05]  /*1c0f0*/  BRA `(.L_x_2590) ;  /* 0xffffffc000247947 */ /* 0x000fea000383ffff */
.L_x_2499:
        /* <DEDUP_REMOVED lines=8> */
.L_x_2592:
[----:B------:R-:W-:Y:S05]  /*1c180*/  BSYNC B0 ;  /* 0x0000000000007941 */ /* 0x000fea0003800000 */
.L_x_2591:
        /* <DEDUP_REMOVED lines=9> */
.L_x_2593:
        /* <DEDUP_REMOVED lines=21> */
.L_x_2594:
        /* <DEDUP_REMOVED lines=11> */
.L_x_2595:
[----:B------:R-:W-:Y:S02]  /*1c420*/  IMAD.MOV.U32 R13, RZ, RZ, R19 ;  /* 0x000000ffff0d7224 */ /* 0x000fe400078e0013 */
[----:B------:R-:W-:Y:S01]  /*1c430*/  IMAD.MOV.U32 R12, RZ, RZ, 0x2 ;  /* 0x00000002ff0c7424 */ /* 0x000fe200078e00ff */
[----:B------:R-:W-:-:S13]  /*1c440*/  IADD3 R2, P4, R14, R8, RZ ;  /* 0x000000080e027210 */ /* 0x000fda0007f9e0ff */
[----:B------:R-:W-:Y:S05]  /*1c450*/  WARPSYNC.COLLECTIVE R15, `(.L_x_2596) ;  /* 0x000000000f087348 */ /* 0x000fea0003c00000 */
[----:B------:R0:W1:Y:S02]  /*1c460*/  SHFL.IDX P6, R14, R13, R12, R11 ;  /* 0x0000000c0d0e7389 */ /* 0x00006400000c000b */
[----:B01----:R-:W-:Y:S01]  /*1c470*/  ENDCOLLECTIVE ;  /* 0x000000000000791b */ /* 0x003fe20003800000 */
.L_x_2596:
        /* <DEDUP_REMOVED lines=12> */
.L_x_2597:
        /* <DEDUP_REMOVED lines=14> */
.L_x_2598:
        /* <DEDUP_REMOVED lines=12> */
.L_x_2599:
        /* <DEDUP_REMOVED lines=14> */
.L_x_2600:
        /* <DEDUP_REMOVED lines=12> */
.L_x_2601:
        /* <DEDUP_REMOVED lines=9> */
.L_x_2504:
        /* <DEDUP_REMOVED lines=8> */
.L_x_2604:
[----:B------:R-:W-:Y:S05]  /*1c990*/  BSYNC B0 ;  /* 0x0000000000007941 */ /* 0x000fea0003800000 */
.L_x_2603:
        /* <DEDUP_REMOVED lines=9> */
.L_x_2605:
        /* <DEDUP_REMOVED lines=24> */
.L_x_2606:
[----:B------:R-:W-:Y:S01]  /*1cbb0*/  IMAD.MOV.U32 R12, RZ, RZ, 0x2 ;  /* 0x00000002ff0c7424 */ /* 0x000fe200078e00ff */
[----:B------:R-:W-:-:S05]  /*1cbc0*/  SEL R14, R14, RZ, P1 ;  /* 0x000000ff0e0e7207 */ /* 0x000fca0000800000 */
[----:B------:R-:W-:-:S04]  /*1cbd0*/  IMAD.IADD R5, R13, 0x1, R14 ;  /* 0x000000010d057824 */ /* 0x000fc800078e020e */
[----:B------:R-:W-:-:S07]  /*1cbe0*/  IMAD.MOV.U32 R13, RZ, RZ, R5 ;  /* 0x000000ffff0d7224 */ /* 0x000fce00078e0005 */
[----:B------:R-:W-:Y:S05]  /*1cbf0*/  WARPSYNC.COLLECTIVE R15, `(.L_x_2607) ;  /* 0x000000000f087348 */ /* 0x000fea0003c00000 */
[----:B------:R0:W1:Y:S02]  /*1cc00*/  SHFL.UP P6, R14, R13, R12, R11 ;  /* 0x0400000c0d0e7389 */ /* 0x00006400000c000b */
[----:B01----:R-:W-:Y:S01]  /*1cc10*/  ENDCOLLECTIVE ;  /* 0x000000000000791b */ /* 0x003fe20003800000 */
.L_x_2607:
[----:B------:R-:W-:Y:S01]  /*1cc20*/  IMAD.MOV.U32 R12, RZ, RZ, 0x4 ;  /* 0x00000004ff0c7424 */ /* 0x000fe200078e00ff */
[----:B------:R-:W-:-:S05]  /*1cc30*/  SEL R2, R14, RZ, P2 ;  /* 0x000000ff0e027207 */ /* 0x000fca0001000000 */
[----:B------:R-:W-:-:S04]  /*1cc40*/  IMAD.IADD R2, R5, 0x1, R2 ;  /* 0x0000000105027824 */ /* 0x000fc800078e0202 */
[----:B------:R-:W-:-:S07]  /*1cc50*/  IMAD.MOV.U32 R13, RZ, RZ, R2 ;  /* 0x000000ffff0d7224 */ /* 0x000fce00078e0002 */
[----:B------:R-:W-:Y:S05]  /*1cc60*/  WARPSYNC.COLLECTIVE R15, `(.L_x_2608) ;  /* 0x000000000f087348 */ /* 0x000fea0003c00000 */
[----:B------:R0:W1:Y:S02]  /*1cc70*/  SHFL.UP P6, R14, R13, R12, R11 ;  /* 0x0400000c0d0e7389 */ /* 0x00006400000c000b */
[----:B01----:R-:W-:Y:S01]  /*1cc80*/  ENDCOLLECTIVE ;  /* 0x000000000000791b */ /* 0x003fe20003800000 */
.L_x_2608:
[----:B------:R-:W-:Y:S01]  /*1cc90*/  IMAD.MOV.U32 R12, RZ, RZ, 0x8 ;  /* 0x00000008ff0c7424 */ /* 0x000fe200078e00ff */
[----:B------:R-:W-:-:S05]  /*1cca0*/  SEL R3, R14, RZ, P3 ;  /* 0x000000ff0e037207 */ /* 0x000fca0001800000 */
[----:B------:R-:W-:-:S04]  /*1ccb0*/  IMAD.IADD R3, R2, 0x1, R3 ;  /* 0x0000000102037824 */ /* 0x000fc800078e0203 */
[----:B------:R-:W-:-:S07]  /*1ccc0*/  IMAD.MOV.U32 R13, RZ, RZ, R3 ;  /* 0x000000ffff0d7224 */ /* 0x000fce00078e0003 */
[----:B------:R-:W-:Y:S05]  /*1ccd0*/  WARPSYNC.COLLECTIVE R15, `(.L_x_2609) ;  /* 0x000000000f087348 */ /* 0x000fea0003c00000 */
[----:B------:R0:W1:Y:S02]  /*1cce0*/  SHFL.UP P6, R14, R13, R12, R11 ;  /* 0x0400000c0d0e7389 */ /* 0x00006400000c000b */
[----:B01----:R-:W-:Y:S01]  /*1ccf0*/  ENDCOLLECTIVE ;  /* 0x000000000000791b */ /* 0x003fe20003800000 */
.L_x_2609:
[----:B------:R-:W-:Y:S01]  /*1cd00*/  IMAD.MOV.U32 R12, RZ, RZ, 0x10 ;  /* 0x00000010ff0c7424 */ /* 0x000fe200078e00ff */
[----:B------:R-:W-:-:S05]  /*1cd10*/  SEL R14, R14, RZ, P4 ;  /* 0x000000ff0e0e7207 */ /* 0x000fca0002000000 */
[----:B------:R-:W-:-:S04]  /*1cd20*/  IMAD.IADD R5, R3, 0x1, R14 ;  /* 0x0000000103057824 */ /* 0x000fc800078e020e */
[----:B------:R-:W-:-:S07]  /*1cd30*/  IMAD.MOV.U32 R13, RZ, RZ, R5 ;  /* 0x000000ffff0d7224 */ /* 0x000fce00078e0005 */
[----:B------:R-:W-:Y:S05]  /*1cd40*/  WARPSYNC.COLLECTIVE R15, `(.L_x_2610) ;  /* 0x000000000f087348 */ /* 0x000fea0003c00000 */
[----:B------:R0:W1:Y:S02]  /*1cd50*/  SHFL.UP P6, R14, R13, R12, R11 ;  /* 0x0400000c0d0e7389 */ /* 0x00006400000c000b */
[----:B01----:R-:W-:Y:S01]  /*1cd60*/  ENDCOLLECTIVE ;  /* 0x000000000000791b */ /* 0x003fe20003800000 */
.L_x_2610:
        /* <DEDUP_REMOVED lines=8> */
.L_x_2611:
[----:B------:R-:W-:Y:S05]  /*1cdf0*/  BRA `(.L_x_2612) ;  /* 0xffffffbc00407947 */ /* 0x000fea000383ffff */
.L_x_2507:
[----:B------:R-:W-:Y:S01]  /*1ce00*/  BSSY B0, `(.L_x_2613) ;  /* 0x0000007000007945 */ /* 0x000fe20003800000 */
[----:B------:R-:W-:Y:S02]  /*1ce10*/  IMAD.MOV.U32 R12, RZ, RZ, 0x1 ;  /* 0x00000001ff0c7424 */ /* 0x000fe400078e00ff */
[----:B------:R-:W-:Y:S02]  /*1ce20*/  IMAD.MOV.U32 R11, RZ, RZ, RZ ;  /* 0x000000ffff0b7224 */ /* 0x000fe400078e00ff */
[----:B------:R-:W-:-:S07]  /*1ce30*/  IMAD.MOV.U32 R15, RZ, RZ, -0x1 ;  /* 0xffffffffff0f7424 */ /* 0x000fce00078e00ff */
[----:B------:R-:W-:Y:S05]  /*1ce40*/  WARPSYNC.COLLECTIVE R15, `(.L_x_2614) ;  /* 0x000000000f087348 */ /* 0x000fea0003c00000 */
[----:B------:R0:W1:Y:S02]  /*1ce50*/  SHFL.UP P6, R14, R13, R12, R11 ;  /* 0x0400000c0d0e7389 */ /* 0x00006400000c000b */
[----:B01----:R-:W-:Y:S01]  /*1ce60*/  ENDCOLLECTIVE ;  /* 0x000000000000791b */ /* 0x003fe20003800000 */
.L_x_2614:
[----:B------:R-:W-:Y:S05]  /*1ce70*/  BSYNC B0 ;  /* 0x0000000000007941 */ /* 0x000fea0003800000 */
.L_x_2613:
        /* <DEDUP_REMOVED lines=8> */
.L_x_2615:
[----:B------:R-:W-:Y:S01]  /*1cf00*/  IMAD.MOV.U32 R12, RZ, RZ, 0x4 ;  /* 0x00000004ff0c7424 */ /* 0x000fe200078e00ff */
[----:B------:R-:W-:-:S05]  /*1cf10*/  SEL R2, R14, RZ, P2 ;  /* 0x000000ff0e027207 */ /* 0x000fca0001000000 */
[----:B------:R-:W-:-:S04]  /*1cf20*/  IMAD.IADD R2, R13, 0x1, R2 ;  /* 0x000000010d027824 */ /* 0x000fc800078e0202 */
[----:B------:R-:W-:-:S07]  /*1cf30*/  IMAD.MOV.U32 R13, RZ, RZ, R2 ;  /* 0x000000ffff0d7224 */ /* 0x000fce00078e0002 */
[----:B------:R-:W-:Y:S05]  /*1cf40*/  WARPSYNC.COLLECTIVE R15, `(.L_x_2616) ;  /* 0x000000000f087348 */ /* 0x000fea0003c00000 */
[----:B------:R0:W1:Y:S02]  /*1cf50*/  SHFL.UP P6, R14, R13, R12, R11 ;  /* 0x0400000c0d0e7389 */ /* 0x00006400000c000b */
[----:B01----:R-:W-:Y:S01]  /*1cf60*/  ENDCOLLECTIVE ;  /* 0x000000000000791b */ /* 0x003fe20003800000 */
.L_x_2616:
[----:B------:R-:W-:Y:S01]  /*1cf70*/  IMAD.MOV.U32 R12, RZ, RZ, 0x8 ;  /* 0x00000008ff0c7424 */ /* 0x000fe200078e00ff */
[----:B------:R-:W-:-:S05]  /*1cf80*/  SEL R3, R14, RZ, P3 ;  /* 0x000000ff0e037207 */ /* 0x000fca0001800000 */
[----:B------:R-:W-:-:S04]  /*1cf90*/  IMAD.IADD R3, R2, 0x1, R3 ;  /* 0x0000000102037824 */ /* 0x000fc800078e0203 */
[----:B------:R-:W-:-:S07]  /*1cfa0*/  IMAD.MOV.U32 R13, RZ, RZ, R3 ;  /* 0x000000ffff0d7224 */ /* 0x000fce00078e0003 */
[----:B------:R-:W-:Y:S05]  /*1cfb0*/  WARPSYNC.COLLECTIVE R15, `(.L_x_2617) ;  /* 0x000000000f087348 */ /* 0x000fea0003c00000 */
[----:B------:R0:W1:Y:S02]  /*1cfc0*/  SHFL.UP P6, R14, R13, R12, R11 ;  /* 0x0400000c0d0e7389 */ /* 0x00006400000c000b */
[----:B01----:R-:W-:Y:S01]  /*1cfd0*/  ENDCOLLECTIVE ;  /* 0x000000000000791b */ /* 0x003fe20003800000 */
.L_x_2617:
[----:B------:R-:W-:Y:S01]  /*1cfe0*/  IMAD.MOV.U32 R12, RZ, RZ, 0x10 ;  /* 0x00000010ff0c7424 */ /* 0x000fe200078e00ff */
[----:B------:R-:W-:-:S05]  /*1cff0*/  SEL R14, R14, RZ, P4 ;  /* 0x000000ff0e0e7207 */ /* 0x000fca0002000000 */
[----:B------:R-:W-:-:S04]  /*1d000*/  IMAD.IADD R5, R3, 0x1, R14 ;  /* 0x0000000103057824 */ /* 0x000fc800078e020e */
[----:B------:R-:W-:-:S07]  /*1d010*/  IMAD.MOV.U32 R13, RZ, RZ, R5 ;  /* 0x000000ffff0d7224 */ /* 0x000fce00078e0005 */
[----:B------:R-:W-:Y:S05]  /*1d020*/  WARPSYNC.COLLECTIVE R15, `(.L_x_2618) ;  /* 0x000000000f087348 */ /* 0x000fea0003c00000 */
[----:B------:R0:W1:Y:S02]  /*1d030*/  SHFL.UP P6, R14, R13, R12, R11 ;  /* 0x0400000c0d0e7389 */ /* 0x00006400000c000b */
[----:B01----:R-:W-:Y:S01]  /*1d040*/  ENDCOLLECTIVE ;  /* 0x000000000000791b */ /* 0x003fe20003800000 */
.L_x_2618:
        /* <DEDUP_REMOVED lines=8> */
.L_x_2619:
[----:B------:R-:W-:Y:S05]  /*1d0d0*/  BRA `(.L_x_2620) ;  /* 0xffffffbc002c7947 */ /* 0x000fea000383ffff */
.L_x_2509:
[----:B------:R-:W-:Y:S01]  /*1d0e0*/  BSSY B0, `(.L_x_2621) ;  /* 0x0000006000007945 */ /* 0x000fe20003800000 */
[----:B------:R-:W-:Y:S01]  /*1d0f0*/  PLOP3.LUT P6, PT, P6, PT, PT, 0x8, 0x0 ;  /* 0x000000000000781c */ /* 0x000fe200037ce170 */
[----:B------:R-:W-:-:S12]  /*1d100*/  IMAD.MOV.U32 R15, RZ, RZ, -0x1 ;  /* 0xffffffffff0f7424 */ /* 0x000fd800078e00ff */
[----:B0-----:R-:W-:Y:S05]  /*1d110*/  WARPSYNC.COLLECTIVE R15, `(.L_x_2622) ;  /* 0x000000000f087348 */ /* 0x001fea0003c00000 */
[----:B------:R-:W-:Y:S01]  /*1d120*/  VOTE.ANY R14, PT, P6 ;  /* 0x00000000000e7806 */ /* 0x000fe200030e0100 */
[----:B0-----:R-:W-:Y:S06]  /*1d130*/  ENDCOLLECTIVE ;  /* 0x000000000000791b */ /* 0x001fec0003800000 */
.L_x_2622:
[----:B------:R-:W-:Y:S05]  /*1d140*/  BSYNC B0 ;  /* 0x0000000000007941 */ /* 0x000fea0003800000 */
.L_x_2621:
        /* <DEDUP_REMOVED lines=8> */
.L_x_2623:
[----:B------:R-:W-:Y:S02]  /*1d1d0*/  IMAD.IADD R27, R12, 0x1, R27 ;  /* 0x000000010c1b7824 */ /* 0x000fe400078e021b */
[----:B------:R-:W-:Y:S02]  /*1d1e0*/  IMAD.MOV.U32 R13, RZ, RZ, R4 ;  /* 0x000000ffff0d7224 */ /* 0x000fe400078e0004 */
[----:B------:R-:W-:-:S07]  /*1d1f0*/  IMAD.MOV.U32 R25, RZ, RZ, R14 ;  /* 0x000000ffff197224 */ /* 0x000fce00078e000e */
[----:B------:R-:W-:Y:S05]  /*1d200*/  WARPSYNC.COLLECTIVE R15, `(.L_x_2624) ;  /* 0x000000000f087348 */ /* 0x000fea0003c00000 */
[----:B------:R0:W1:Y:S02]  /*1d210*/  SHFL.IDX P6, R14, R13, R12, R11 ;  /* 0x0000000c0d0e7389 */ /* 0x00006400000c000b */
[----:B01----:R-:W-:Y:S01]  /*1d220*/  ENDCOLLECTIVE ;  /* 0x000000000000791b */ /* 0x003fe20003800000 */
.L_x_2624:
[----:B------:R-:W-:Y:S01]  /*1d230*/  IMAD.MOV.U32 R4, RZ, RZ, R14 ;  /* 0x000000ffff047224 */ /* 0x000fe200078e000e */
[----:B------:R-:W-:Y:S06]  /*1d240*/  BRA `(.L_x_2625) ;  /* 0xffffffbc00107947 */ /* 0x000fec000383ffff */
.L_x_2511:
[----:B------:R-:W-:Y:S01]  /*1d250*/  BSSY B0, `(.L_x_2626) ;  /* 0x0000007000007945 */ /* 0x000fe20003800000 */
[----:B------:R-:W-:Y:S02]  /*1d260*/  IMAD.MOV.U32 R13, RZ, RZ, R2 ;  /* 0x000000ffff0d7224 */ /* 0x000fe400078e0002 */
[----:B------:R-:W-:Y:S02]  /*1d270*/  IMAD.MOV.U32 R11, RZ, RZ, 0x1f ;  /* 0x0000001fff0b7424 */ /* 0x000fe400078e00ff */
[----:B------:R-:W-:-:S07]  /*1d280*/  IMAD.MOV.U32 R15, RZ, RZ, -0x1 ;  /* 0xffffffffff0f7424 */ /* 0x000fce00078e00ff */
[----:B0-23--:R-:W-:Y:S05]  /*1d290*/  WARPSYNC.COLLECTIVE R15, `(.L_x_2627) ;  /* 0x000000000f087348 */ /* 0x00dfea0003c00000 */
[----:B------:R1:W4:Y:S02]  /*1d2a0*/  SHFL.IDX P6, R14, R13, R12, R11 ;  /* 0x0000000c0d0e7389 */ /* 0x00032400000c000b */
[----:B01234-:R-:W-:Y:S01]  /*1d2b0*/  ENDCOLLECTIVE ;  /* 0x000000000000791b */ /* 0x01ffe20003800000 */
.L_x_2627:
[----:B------:R-:W-:Y:S05]  /*1d2c0*/  BSYNC B0 ;  /* 0x0000000000007941 */ /* 0x000fea0003800000 */
.L_x_2626:
[----:B------:R-:W-:Y:S01]  /*1d2d0*/  IMAD.MOV.U32 R6, RZ, RZ, R14 ;  /* 0x000000ffff067224 */ /* 0x000fe200078e000e */
[----:B------:R-:W-:Y:S06]  /*1d2e0*/  BRA `(.L_x_2510) ;  /* 0xffffffbc00007947 */ /* 0x000fec000383ffff */
.L_x_2517:
[----:B-1----:R1:W3:Y:S02]  /*1d2f0*/  SYNCS.PHASECHK.TRANS64.TRYWAIT P0, [R4+URZ+0x38820], R0 ;  /* 0x03882000040075a7 */ /* 0x0022e4000800017f */
[----:B---3--:R-:W-:Y:S05]  /*1d300*/  @!P0 NANOSLEEP.SYNCS 0x989680 ;  /* 0x009896800000895d */ /* 0x008fea0003900000 */
[----:B------:R-:W3:Y:S02]  /*1d310*/  @!P0 SYNCS.PHASECHK.TRANS64 P0, [R4+URZ+0x38820], R0 ;  /* 0x03882000040085a7 */ /* 0x000ee4000800007f */
[----:B---3--:R-:W-:Y:S05]  /*1d320*/  @!P0 BRA `(.L_x_2517) ;  /* 0xfffffffc00f08947 */ /* 0x008fea000383ffff */
[----:B------:R-:W-:Y:S05]  /*1d330*/  BRA `(.L_x_2628) ;  /* 0xffffffc400587947 */ /* 0x000fea000383ffff */
.L_x_2518:
        /* <DEDUP_REMOVED lines=11> */
.L_x_2630:
[----:B------:R-:W-:Y:S05]  /*1d3f0*/  BSYNC B0 ;  /* 0x0000000000007941 */ /* 0x000fea0003800000 */
.L_x_2629:
[----:B------:R-:W-:Y:S05]  /*1d400*/  BRA `(.L_x_2631) ;  /* 0xffffffc400407947 */ /* 0x000fea000383ffff */
.L_x_2521:
[----:B------:R-:W-:Y:S01]  /*1d410*/  BSSY B1, `(.L_x_2632) ;  /* 0x0000006000017945 */ /* 0x000fe20003800000 */
[----:B------:R-:W-:-:S07]  /*1d420*/  IMAD.MOV.U32 R15, RZ, RZ, -0x1 ;  /* 0xffffffffff0f7424 */ /* 0x000fce00078e00ff */
[----:B012---:R-:W-:Y:S05]  /*1d430*/  WARPSYNC.COLLECTIVE R15, `(.L_x_2633) ;  /* 0x000000000f0c7348 */ /* 0x007fea0003c00000 */
[----:B------:R-:W-:Y:S02]  /*1d440*/  ELECT P6, UR62, PT ;  /* 0x00000000003e782f */ /* 0x000fe400038c0000 */
[----:B------:R-:W-:Y:S01]  /*1d450*/  MOV R14, UR62 ;  /* 0x0000003e000e7c02 */ /* 0x000fe20008000f00 */
[----:B012---:R-:W-:Y:S10]  /*1d460*/  ENDCOLLECTIVE ;  /* 0x000000000000791b */ /* 0x007ff40003800000 */
.L_x_2633:
[----:B------:R-:W-:Y:S05]  /*1d470*/  BSYNC B1 ;  /* 0x0000000000017941 */ /* 0x000fea0003800000 */
.L_x_2632:
[----:B------:R-:W-:Y:S05]  /*1d480*/  BRA `(.L_x_2634) ;  /* 0xffffffc400387947 */ /* 0x000fea000383ffff */
.L_x_2523:
[----:B-1----:R1:W3:Y:S02]  /*1d490*/  SYNCS.PHASECHK.TRANS64.TRYWAIT P1, [R5+URZ+0x38840], R0 ;  /* 0x03884000050075a7 */ /* 0x0022e4000802017f */
[----:B---3--:R-:W-:Y:S05]  /*1d4a0*/  @!P1 NANOSLEEP.SYNCS 0x989680 ;  /* 0x009896800000995d */ /* 0x008fea0003900000 */
[----:B------:R-:W3:Y:S02]  /*1d4b0*/  @!P1 SYNCS.PHASECHK.TRANS64 P1, [R5+URZ+0x38840], R0 ;  /* 0x03884000050095a7 */ /* 0x000ee4000802007f */
[----:B---3--:R-:W-:Y:S05]  /*1d4c0*/  @!P1 BRA `(.L_x_2523) ;  /* 0xfffffffc00f09947 */ /* 0x008fea000383ffff */
[----:B------:R-:W-:Y:S05]  /*1d4d0*/  BRA `(.L_x_2635) ;  /* 0xffffffc400607947 */ /* 0x000fea000383ffff */
.L_x_2525:
[----:B---3--:R3:W4:Y:S02]  /*1d4e0*/  SYNCS.PHASECHK.TRANS64.TRYWAIT P1, [R23+URZ+0x38840], R2 ;  /* 0x03884002170075a7 */ /* 0x008724000802017f */
[----:B----4-:R-:W-:Y:S05]  /*1d4f0*/  @!P1 NANOSLEEP.SYNCS 0x989680 ;  /* 0x009896800000995d */ /* 0x010fea0003900000 */
[----:B------:R-:W4:Y:S02]  /*1d500*/  @!P1 SYNCS.PHASECHK.TRANS64 P1, [R23+URZ+0x38840], R2 ;  /* 0x03884002170095a7 */ /* 0x000f24000802007f */
[----:B----4-:R-:W-:Y:S05]  /*1d510*/  @!P1 BRA `(.L_x_2525) ;  /* 0xfffffffc00f09947 */ /* 0x010fea000383ffff */
[----:B------:R-:W-:Y:S05]  /*1d520*/  BRA `(.L_x_2636) ;  /* 0xffffffc4006c7947 */ /* 0x000fea000383ffff */
.L_x_2527:
[----:B----4-:R4:W0:Y:S02]  /*1d530*/  SYNCS.PHASECHK.TRANS64.TRYWAIT P1, [R5+URZ+0x38860], R0 ;  /* 0x03886000050075a7 */ /* 0x010824000802017f */
[----:B0-----:R-:W-:Y:S05]  /*1d540*/  @!P1 NANOSLEEP.SYNCS 0x989680 ;  /* 0x009896800000995d */ /* 0x001fea0003900000 */
[----:B------:R-:W0:Y:S02]  /*1d550*/  @!P1 SYNCS.PHASECHK.TRANS64 P1, [R5+URZ+0x38860], R0 ;  /* 0x03886000050095a7 */ /* 0x000e24000802007f */
[----:B0-----:R-:W-:Y:S05]  /*1d560*/  @!P1 BRA `(.L_x_2527) ;  /* 0xfffffffc00f09947 */ /* 0x001fea000383ffff */
[----:B------:R-:W-:Y:S05]  /*1d570*/  BRA `(.L_x_2637) ;  /* 0xffffffc400687947 */ /* 0x000fea000383ffff */
.L_x_2638:
        /* <DEDUP_REMOVED lines=16> */
.L_x_3278:


//--------------------- .text._ZN7cutlass13device_kernelIN5flash11enable_sm90INS1_16FlashAttnFwdSm90INS1_25CollectiveMainloopFwdSm90ILi2EN4cute5tupleIJNS5_1CILi1EEES8_S8_EEENS6_IJNS7_ILi128EEENS7_ILi80EEENS7_ILi256EEEEEELi256ENS_6half_tEfNS_4arch4Sm90ELb1ELb0ELb0ELb1ELb1ELb1ELb0ELb1ELb1ELb1ELb1ELb0EEENS1_21CollectiveEpilogueFwdINS6_IJSA_SC_SB_EEES9_SE_SG_Li256ELb1ELb1ELb1ELb0EEENS1_36VarlenDynamicPersistentTileSchedulerILi128ELi80ELi256ELi128ELb1ELb1ELb1ELb1ELb1ELb1EEEEEEEEEvNT_6ParamsE --------------------------
	.section	.text._ZN7cutlass13device_kernelIN5flash11enable_sm90INS1_16FlashAttnFwdSm90INS1_25CollectiveMainloopFwdSm90ILi2EN4cute5tupleIJNS5_1CILi1EEES8_S8_EEENS6_IJNS7_ILi128EEENS7_ILi80EEENS7_ILi256EEEEEELi256ENS_6half_tEfNS_4arch4Sm90ELb1ELb0ELb0ELb1ELb1ELb1ELb0ELb1ELb1ELb1ELb1ELb0EEENS1_21CollectiveEpilogueFwdINS6_IJSA_SC_SB_EEES9_SE_SG_Li256ELb1ELb1ELb1ELb0EEENS1_36VarlenDynamicPersistentTileSchedulerILi128ELi80ELi256ELi128ELb1ELb1ELb1ELb1ELb1ELb1EEEEEEEEEvNT_6ParamsE,"ax",@progbits
	.align	128
.text._ZN7cutlass13device_kernelIN5flash11enable_sm90INS1_16FlashAttnFwdSm90INS1_25CollectiveMainloopFwdSm90ILi2EN4cute5tupleIJNS5_1CILi1EEES8_S8_EEENS6_IJNS7_ILi128EEENS7_ILi80EEENS7_ILi256EEEEEELi256ENS_6half_tEfNS_4arch4Sm90ELb1ELb0ELb0ELb1ELb1ELb1ELb0ELb1ELb1ELb1ELb1ELb0EEENS1_21CollectiveEpilogueFwdINS6_IJSA_SC_SB_EEES9_SE_SG_Li256ELb1ELb1ELb1ELb0EEENS1_36VarlenDynamicPersistentTileSchedulerILi128ELi80ELi256ELi128ELb1ELb1ELb1ELb1ELb1ELb1EEEEEEEEEvNT_6ParamsE:
        .type           _ZN7cutlass13device_kernelIN5flash11enable_sm90INS1_16FlashAttnFwdSm90INS1_25CollectiveMainloopFwdSm90ILi2EN4cute5tupleIJNS5_1CILi1EEES8_S8_EEENS6_IJNS7_ILi128EEENS7_ILi80EEENS7_ILi256EEEEEELi256ENS_6half_tEfNS_4arch4Sm90ELb1ELb0ELb0ELb1ELb1ELb1ELb0ELb1ELb1ELb1ELb1ELb0EEENS1_21CollectiveEpilogueFwdINS6_IJSA_SC_SB_EEES9_SE_SG_Li256ELb1ELb1ELb1ELb0EEENS1_36VarlenDynamicPersistentTileSchedulerILi128ELi80ELi256ELi128ELb1ELb1ELb1ELb1ELb1ELb1EEEEEEEEEvNT_6ParamsE,@function
        .size           _ZN7cutlass13device_kernelIN5flash11enable_sm90INS1_16FlashAttnFwdSm90INS1_25CollectiveMainloopFwdSm90ILi2EN4cute5tupleIJNS5_1CILi1EEES8_S8_EEENS6_IJNS7_ILi128EEENS7_ILi80EEENS7_ILi256EEEEEELi256ENS_6half_tEfNS_4arch4Sm90ELb1ELb0ELb0ELb1ELb1ELb1ELb0ELb1ELb1ELb1ELb1ELb0EEENS1_21CollectiveEpilogueFwdINS6_IJSA_SC_SB_EEES9_SE_SG_Li256ELb1ELb1ELb1ELb0EEENS1_36VarlenDynamicPersistentTileSchedulerILi128ELi80ELi256ELi128ELb1ELb1ELb1ELb1ELb1ELb1EEEEEEEEEvNT_6ParamsE,(.L_x_3279 - _ZN7cutlass13device_kernelIN5flash11enable_sm90INS1_16FlashAttnFwdSm90INS1_25CollectiveMainloopFwdSm90ILi2EN4cute5tupleIJNS5_1CILi1EEES8_S8_EEENS6_IJNS7_ILi128EEENS7_ILi80EEENS7_ILi256EEEEEELi256ENS_6half_tEfNS_4arch4Sm90ELb1ELb0ELb0ELb1ELb1ELb1ELb0ELb1ELb1ELb1ELb1ELb0EEENS1_21CollectiveEpilogueFwdINS6_IJSA_SC_SB_EEES9_SE_SG_Li256ELb1ELb1ELb1ELb0EEENS1_36VarlenDynamicPersistentTileSchedulerILi128ELi80ELi256ELi128ELb1ELb1ELb1ELb1ELb1ELb1EEEEEEEEEvNT_6ParamsE)
        .other          _ZN7cutlass13device_kernelIN5flash11enable_sm90INS1_16FlashAttnFwdSm90INS1_25CollectiveMainloopFwdSm90ILi2EN4cute5tupleIJNS5_1CILi1EEES8_S8_EEENS6_IJNS7_ILi128EEENS7_ILi80EEENS7_ILi256EEEEEELi256ENS_6half_tEfNS_4arch4Sm90ELb1ELb0ELb0ELb1ELb1ELb1ELb0ELb1ELb1ELb1ELb1ELb0EEENS1_21CollectiveEpilogueFwdINS6_IJSA_SC_SB_EEES9_SE_SG_Li256ELb1ELb1ELb1ELb0EEENS1_36VarlenDynamicPersistentTileSchedulerILi128ELi80ELi256ELi128ELb1ELb1ELb1ELb1ELb1ELb1EEEEEEEEEvNT_6ParamsE,@"STO_CUDA_ENTRY STV_DEFAULT"
_ZN7cutlass13device_kernelIN5flash11enable_sm90INS1_16FlashAttnFwdSm90INS1_25CollectiveMainloopFwdSm90ILi2EN4cute5tupleIJNS5_1CILi1EEES8_S8_EEENS6_IJNS7_ILi128EEENS7_ILi80EEENS7_ILi256EEEEEELi256ENS_6half_tEfNS_4arch4Sm90ELb1ELb0ELb0ELb1ELb1ELb1ELb0ELb1ELb1ELb1ELb1ELb0EEENS1_21CollectiveEpilogueFwdINS6_IJSA_SC_SB_EEES9_SE_SG_Li256ELb1ELb1ELb1ELb0EEENS1_36VarlenDynamicPersistentTileSchedulerILi128ELi80ELi256ELi128ELb1ELb1ELb1ELb1ELb1ELb1EEEEEEEEEvNT_6ParamsE:
        /* <DEDUP_REMOVED lines=18> */
.L_x_2640:
[----:B------:R-:W-:Y:S05]  /*0120*/  BSYNC B0 ;  /* 0x0000000000007941 */ /* 0x000fea0003800000 */
.L_x_2639:
        /* <DEDUP_REMOVED lines=41> */
.L_x_2641:
        /* <DEDUP_REMOVED lines=22> */
.L_x_2642:
        /* <DEDUP_REMOVED lines=18> */
.L_x_2643:
        /* <DEDUP_REMOVED lines=22> */
.L_x_2644:
        /* <DEDUP_REMOVED lines=22> */
.L_x_2645:
[----:B------:R-:W-:Y:S01]  /*0900*/  PLOP3.LUT P0, PT, PT, PT, UP0, 0x80, 0x0 ;  /* 0x000000000000781c */ /* 0x000fe20003f0f008 */
[----:B------:R-:W-:Y:S01]  /*0910*/  UMOV UR60, 0x1 ;  /* 0x00000001003c7882 */ /* 0x000fe20000000000 */
[----:B------:R-:W-:Y:S01]  /*0920*/  NOP ;  /* 0x0000000000007918 */ /* 0x000fe20000000000 */
[----:B------:R-:W-:Y:S01]  /*0930*/  USEL UR60, UR60, 0x2, !UP0 ;  /* 0x000000023c3c7887 */ /* 0x000fe2000c000000 */
[----:B------:R-:W-:Y:S01]  /*0940*/  BSSY B9, `(.L_x_2646) ;  /* 0x00031a1000097945 */ /* 0x000fe20003800000 */
[----:B012-4-:R-:W-:Y:S08]  /*0950*/  BAR.SYNC.DEFER_BLOCKING 0x0 ;  /* 0x0000000000007b1d */ /* 0x017ff00000010000 */
[----:B------:R-:W-:Y:S05]  /*0960*/  @!P0 BRA `(.L_x_2647) ;  /* 0x0000029400848947 */ /* 0x000fea0003800000 */
.L_x_2648:
        /* <DEDUP_REMOVED lines=10> */
[----:B------:R-:W-:-:S05]  /*0a10*/  LEA R23, R228, R23, 0x18 ;  /* 0x00000017e4177211 */ /* 0x000fca00078ec0ff */
        /* <DEDUP_REMOVED lines=13> */
[----:B------:R-:W-:Y:S01]  /*0af0*/  LOP3.LUT R5, R2, 0xffffff80, RZ, 0xc0, !PT ;  /* 0xffffff8002057812 */ /* 0x000fe200078ec0ff */
[----:B------:R-:W-:Y:S01]  /*0b00*/  UIADD3 UR4, UR4, 0x14400, URZ ;  /* 0x0001440004047890 */ /* 0x000fe2000fffe03f */
[CC--:B------:R-:W-:Y:S02]  /*0b10*/  LEA.HI R225, R3.reuse, R0.reuse, RZ, 0x3 ;  /* 0x0000000003e17211 */ /* 0x0c0fe400078f18ff */
[----:B------:R-:W-:Y:S01]  /*0b20*/  LEA.HI R4, R3, R0, RZ, 0x4 ;  /* 0x0000000003047211 */ /* 0x000fe200078f20ff */
[----:B------:R-:W-:Y:S01]  /*0b30*/  IMAD.IADD R21, R0, 0x1, -R5 ;  /* 0x0000000100157824 */ /* 0x000fe200078e0a05 */
[----:B------:R-:W-:-:S02]  /*0b40*/  LOP3.LUT R11, R9, 0xfffffffc, RZ, 0xc0, !PT ;  /* 0xfffffffc090b7812 */ /* 0x000fc400078ec0ff */
[CC--:B------:R-:W-:Y:S02]  /*0b50*/  LEA.HI R6, R3.reuse, R0.reuse, RZ, 0x5 ;  /* 0x0000000003067211 */ /* 0x0c0fe400078f28ff */
[----:B------:R-:W-:Y:S01]  /*0b60*/  SHF.R.S32.HI R9, RZ, 0x1f, R21 ;  /* 0x0000001fff097819 */ /* 0x000fe20000011415 */
[----:B------:R-:W-:Y:S01]  /*0b70*/  IMAD.IADD R12, R0, 0x1, -R11 ;  /* 0x00000001000c7824 */ /* 0x000fe200078e0a0b */
[----:B------:R-:W-:Y:S01]  /*0b80*/  LEA.HI R8, R3, R0, RZ, 0x6 ;  /* 0x0000000003087211 */ /* 0x000fe200078f30ff */
[----:B------:R-:W-:Y:S01]  /*0b90*/  IMAD.SHL.U32 R6, R6, 0x20, RZ ;  /* 0x0000002006067824 */ /* 0x000fe200078e00ff */
[----:B------:R-:W-:Y:S01]  /*0ba0*/  LOP3.LUT R7, R225, 0xfffffff8, RZ, 0xc0, !PT ;  /* 0xfffffff8e1077812 */ /* 0x000fe200078ec0ff */
[----:B------:R-:W-:Y:S01]  /*0bb0*/  STL [R1+0x130], R21 ;  /* 0x0001301501007387 */ /* 0x000fe20000100800 */
[----:B------:R-:W-:Y:S01]  /*0bc0*/  LOP3.LUT R3, R4, 0x3fffff0, RZ, 0xc0, !PT ;  /* 0x03fffff004037812 */ /* 0x000fe200078ec0ff */
[----:B------:R-:W-:Y:S01]  /*0bd0*/  IMAD.SHL.U32 R8, R8, 0x8, RZ ;  /* 0x0000000808087824 */ /* 0x000fe200078e00ff */
[----:B------:R-:W-:Y:S01]  /*0be0*/  LEA.HI R10, R9, R21, RZ, 0x2 ;  /* 0x00000015090a7211 */ /* 0x000fe200078f10ff */
[C---:B------:R-:W-:Y:S01]  /*0bf0*/  IMAD.IADD R16, R0.reuse, 0x1, -R7 ;  /* 0x0000000100107824 */ /* 0x040fe200078e0a07 */
[----:B------:R-:W-:-:S02]  /*0c00*/  IADD3 R5, R0, -R3, RZ ;  /* 0x8000000300057210 */ /* 0x000fc40007ffe0ff */
[--C-:B------:R-:W-:Y:S02]  /*0c10*/  SHF.R.S32.HI R0, RZ, 0x2, R10.reuse ;  /* 0x00000002ff007819 */ /* 0x100fe4000001140a */
[----:B------:R-:W-:Y:S01]  /*0c20*/  SHF.R.S32.HI R11, RZ, 0x1f, R10 ;  /* 0x0000001fff0b7819 */ /* 0x000fe2000001140a */
[----:B------:R0:W-:Y:S01]  /*0c30*/  STL [R1+0x80], R16 ;  /* 0x0000801001007387 */ /* 0x0001e20000100800 */
[----:B------:R-:W-:Y:S02]  /*0c40*/  SHF.R.S32.HI R7, RZ, 0x4, R4 ;  /* 0x00000004ff077819 */ /* 0x000fe40000011404 */
[----:B------:R-:W-:Y:S02]  /*0c50*/  LEA.HI R11, R11, R0, RZ, 0x3 ;  /* 0x000000000b0b7211 */ /* 0x000fe400078f18ff */
[----:B------:R-:W-:Y:S02]  /*0c60*/  SHF.R.S32.HI R3, RZ, 0x7, R2 ;  /* 0x00000007ff037819 */ /* 0x000fe40000011402 */
[----:B------:R-:W-:-:S02]  /*0c70*/  LOP3.LUT R11, R11, 0xfffffff8, RZ, 0xc0, !PT ;  /* 0xfffffff80b0b7812 */ /* 0x000fc400078ec0ff */
[----:B------:R-:W-:Y:S02]  /*0c80*/  LEA.HI R9, R9, R21, RZ, 0x5 ;  /* 0x0000001509097211 */ /* 0x000fe400078f28ff */
[----:B------:R-:W-:Y:S01]  /*0c90*/  LEA.HI R4, R4, R7, RZ, 0x1 ;  /* 0x0000000704047211 */ /* 0x000fe200078f08ff */
[----:B------:R-:W-:Y:S01]  /*0ca0*/  IMAD.IADD R0, R0, 0x1, -R11 ;  /* 0x0000000100007824 */ /* 0x000fe200078e0a0b */
[C---:B------:R-:W-:Y:S01]  /*0cb0*/  SHF.L.U32 R216, R16.reuse, 0x2, RZ ;  /* 0x0000000210d87819 */ /* 0x040fe200000006ff */
[----:B0-----:R-:W-:Y:S01]  /*0cc0*/  IMAD.SHL.U32 R16, R16, 0x8, RZ ;  /* 0x0000000810107824 */ /* 0x001fe200078e00ff */
[----:B------:R-:W-:Y:S02]  /*0cd0*/  LEA.HI R2, R2, R3, RZ, 0x1 ;  /* 0x0000000302027211 */ /* 0x000fe400078f08ff */
[----:B------:R-:W-:Y:S01]  /*0ce0*/  SHF.R.S32.HI R9, RZ, 0x5, R9 ;  /* 0x00000005ff097819 */ /* 0x000fe20000011409 */
[----:B------:R-:W-:Y:S01]  /*0cf0*/  VIADD R222, R216, 0x40 ;  /* 0x00000040d8de7836 */ /* 0x000fe20000000000 */
[----:B------:R-:W-:Y:S01]  /*0d00*/  LOP3.LUT R6, R6, 0xfffffc00, RZ, 0xc0, !PT ;  /* 0xfffffc0006067812 */ /* 0x000fe200078ec0ff */
[----:B------:R-:W-:Y:S01]  /*0d10*/  VIADD R221, R216, 0x20 ;  /* 0x00000020d8dd7836 */ /* 0x000fe20000000000 */
[----:B------:R-:W-:Y:S01]  /*0d20*/  LOP3.LUT R4, R4, 0x1ffffffe, RZ, 0xc0, !PT ;  /* 0x1ffffffe04047812 */ /* 0x000fe200078ec0ff */
[----:B------:R-:W-:Y:S01]  /*0d30*/  IMAD R9, R9, 0x10, R0 ;  /* 0x0000001009097824 */ /* 0x000fe200078e0200 */
[----:B------:R-:W-:Y:S01]  /*0d40*/  SHF.R.S32.HI R225, RZ, 0x3, R225 ;  /* 0x00000003ffe17819 */ /* 0x000fe200000114e1 */
[----:B------:R-:W-:Y:S01]  /*0d50*/  IMAD R5, R5, 0x40, R6 ;  /* 0x0000004005057824 */ /* 0x000fe200078e0206 */
[----:B------:R-:W-:Y:S01]  /*0d60*/  LOP3.LUT R2, R2, 0x3fffffe, RZ, 0xc0, !PT ;  /* 0x03fffffe02027812 */ /* 0x000fe200078ec0ff */
[C---:B------:R-:W-:Y:S01]  /*0d70*/  VIADD R223, R216.reuse, 0x60 ;  /* 0x00000060d8df7836 */ /* 0x040fe20000000000 */
[----:B------:R-:W-:Y:S01]  /*0d80*/  IADD3 R4, R7, -R4, RZ ;  /* 0x8000000407047210 */ /* 0x000fe20007ffe0ff */
[----:B------:R-:W-:Y:S01]  /*0d90*/  IMAD.SHL.U32 R0, R225, 0x40, RZ ;  /* 0x00000040e1007824 */ /* 0x000fe200078e00ff */
[----:B------:R-:W-:Y:S01]  /*0da0*/  IADD3 R214, R216, R222, RZ ;  /* 0x000000ded8d67210 */ /* 0x000fe20007ffe0ff */
[----:B------:R-:W-:Y:S01]  /*0db0*/  IMAD.IADD R2, R3, 0x1, -R2 ;  /* 0x0000000103027824 */ /* 0x000fe200078e0a02 */
[----:B------:R-:W-:Y:S01]  /*0dc0*/  LOP3.LUT R25, R8, 0xfffffe00, RZ, 0xc0, !PT ;  /* 0xfffffe0008197812 */ /* 0x000fe200078ec0ff */
[----:B------:R-:W-:Y:S01]  /*0dd0*/  IMAD R3, R4, 0x8, R5 ;  /* 0x0000000804037824 */ /* 0x000fe200078e0205 */
[----:B------:R-:W-:Y:S01]  /*0de0*/  LOP3.LUT R19, R0, 0x1c0, RZ, 0xc0, !PT ;  /* 0x000001c000137812 */ /* 0x000fe200078ec0ff */
[----:B------:R-:W-:Y:S01]  /*0df0*/  VIADD R7, R225, 0x20 ;  /* 0x00000020e1077836 */ /* 0x000fe20000000000 */
[----:B------:R-:W-:Y:S01]  /*0e00*/  LEA.HI R0, R12, R12, RZ, 0x1 ;  /* 0x0000000c0c007211 */ /* 0x000fe200078f08ff */
[----:B------:R-:W-:Y:S01]  /*0e10*/  VIADD R22, R16, 0xc0 ;  /* 0x000000c010167836 */ /* 0x000fe20000000000 */
[----:B------:R-:W-:Y:S01]  /*0e20*/  SHF.R.S32.HI R5, RZ, 0x1f, R214 ;  /* 0x0000001fff057819 */ /* 0x000fe200000114d6 */
[----:B------:R0:W-:Y:S01]  /*0e30*/  STL [R1+0x1c4], R3 ;  /* 0x0001c40301007387 */ /* 0x0001e20000100800 */
[----:B------:R-:W-:Y:S01]  /*0e40*/  IMAD.SHL.U32 R4, R7, 0x40, RZ ;  /* 0x0000004007047824 */ /* 0x000fe200078e00ff */
[----:B------:R-:W-:-:S02]  /*0e50*/  SHF.R.S32.HI R6, RZ, 0x1f, R7 ;  /* 0x0000001fff067819 */ /* 0x000fc40000011407 */
[CC--:B------:R-:W-:Y:S01]  /*0e60*/  LEA.HI R212, R5.reuse, R214.reuse, RZ, 0x3 ;  /* 0x000000d605d47211 */ /* 0x0c0fe200078f18ff */
[----:B------:R-:W-:Y:S01]  /*0e70*/  STL [R1+0x5c], R25 ;  /* 0x00005c1901007387 */ /* 0x000fe20000100800 */
[----:B------:R-:W-:Y:S02]  /*0e80*/  LOP3.LUT R24, R4, 0x1c0, RZ, 0xc0, !PT ;  /* 0x000001c004187812 */ /* 0x000fe400078ec0ff */
[----:B------:R-:W-:Y:S02]  /*0e90*/  SHF.R.U32.HI R26, RZ, 0x3, R19 ;  /* 0x00000003ff1a7819 */ /* 0x000fe40000011613 */
[----:B0-----:R-:W-:Y:S02]  /*0ea0*/  LOP3.LUT R3, R0, 0x1ffffffe, RZ, 0xc0, !PT ;  /* 0x1ffffffe00037812 */ /* 0x001fe400078ec0ff */
[----:B------:R-:W-:Y:S02]  /*0eb0*/  LEA.HI R0, R5, R214, RZ, 0x6 ;  /* 0x000000d605007211 */ /* 0x000fe400078f30ff */
[----:B------:R-:W-:Y:S01]  /*0ec0*/  LEA R11, R2, R9, 0x6 ;  /* 0x00000009020b7211 */ /* 0x000fe200078e30ff */
[----:B------:R-:W-:Y:S01]  /*0ed0*/  VIADD R9, R225, 0x40 ;  /* 0x00000040e1097836 */ /* 0x000fe20000000000 */
[----:B------:R-:W-:Y:S01]  /*0ee0*/  LEA.HI R6, R6, R7, RZ, 0x3 ;  /* 0x0000000706067211 */ /* 0x000fe200078f18ff */
[----:B------:R-:W-:Y:S01]  /*0ef0*/  IMAD.SHL.U32 R4, R0, 0x80, RZ ;  /* 0x0000008000047824 */ /* 0x000fe200078e00ff */
[----:B------:R-:W-:Y:S01]  /*0f00*/  LOP3.LUT R0, R19, 0x38, R212, 0xf8, !PT ;  /* 0x0000003813007812 */ /* 0x000fe200078ef8d4 */
[----:B------:R-:W-:Y:S01]  /*0f10*/  IMAD.IADD R3, R12, 0x1, -R3 ;  /* 0x000000010c037824 */ /* 0x000fe200078e0a03 */
[----:B------:R-:W-:Y:S01]  /*0f20*/  SHF.R.S32.HI R2, RZ, 0x1f, R9 ;  /* 0x0000001fff027819 */ /* 0x000fe20000011409 */
[----:B------:R-:W-:Y:S01]  /*0f30*/  IMAD.SHL.U32 R6, R6, 0x40, RZ ;  /* 0x0000004006067824 */ /* 0x000fe200078e00ff */
[----:B------:R-:W-:Y:S01]  /*0f40*/  LOP3.LUT R5, R0, R26, RZ, 0x3c, !PT ;  /* 0x0000001a00057212 */ /* 0x000fe200078e3cff */
[----:B------:R-:W-:Y:S01]  /*0f50*/  IMAD R3, R3, 0x8, R11 ;  /* 0x0000000803037824 */ /* 0x000fe200078e020b */
[----:B------:R-:W-:Y:S01]  /*0f60*/  MOV R0, UR5 ;  /* 0x0000000500007c02 */ /* 0x000fe20008000f00 */
[----:B------:R-:W-:Y:S01]  /*0f70*/  IMAD.SHL.U32 R0, R9, 0x40, RZ ;  /* 0x0000004009007824 */ /* 0x000fe200078e00ff */
[----:B------:R-:W-:-:S02]  /*0f80*/  SHF.R.U32.HI R20, RZ, 0x3, R24 ;  /* 0x00000003ff147819 */ /* 0x000fc40000011618 */
[----:B------:R-:W-:Y:S02]  /*0f90*/  LOP3.LUT R7, R24, 0x38, R212, 0xf8, !PT ;  /* 0x0000003818077812 */ /* 0x000fe400078ef8d4 */
[----:B------:R-:W-:Y:S02]  /*0fa0*/  LOP3.LUT R4, R4, 0xffffe000, RZ, 0xc0, !PT ;  /* 0xffffe00004047812 */ /* 0x000fe400078ec0ff */
[----:B------:R-:W-:Y:S02]  /*0fb0*/  LEA.HI R2, R2, R9, RZ, 0x3 ;  /* 0x0000000902027211 */ /* 0x000fe400078f18ff */
[----:B------:R-:W-:Y:S01]  /*0fc0*/  LOP3.LUT R18, R6, 0xfffffe00, RZ, 0xc0, !PT ;  /* 0xfffffe0006127812 */ /* 0x000fe200078ec0ff */
[----:B------:R-:W-:Y:S01]  /*0fd0*/  IMAD.MOV.U32 R6, RZ, RZ, R14 ;  /* 0x000000ffff067224 */ /* 0x000fe200078e000e */
[----:B------:R-:W-:Y:S02]  /*0fe0*/  LOP3.LUT R9, R0, 0x1c0, RZ, 0xc0, !PT ;  /* 0x000001c000097812 */ /* 0x000fe400078ec0ff */
[----:B------:R-:W-:Y:S01]  /*0ff0*/  LOP3.LUT R0, R19, 0x38, R16, 0xf8, !PT ;  /* 0x0000003813007812 */ /* 0x000fe200078ef810 */
[----:B------:R-:W-:Y:S01]  /*1000*/  STL [R1+0x58], R18 ;  /* 0x0000581201007387 */ /* 0x000fe20000100800 */
[----:B------:R-:W-:Y:S01]  /*1010*/  LOP3.LUT R7, R7, R20, RZ, 0x3c, !PT ;  /* 0x0000001407077212 */ /* 0x000fe200078e3cff */
[----:B------:R-:W-:Y:S01]  /*1020*/  VIADD R19, R16, 0x80 ;  /* 0x0000008010137836 */ /* 0x000fe20000000000 */
[----:B------:R-:W-:Y:S01]  /*1030*/  IADD3 R8, R5, R4, R25 ;  /* 0x0000000405087210 */ /* 0x000fe20007ffe019 */
[----:B------:R-:W-:Y:S01]  /*1040*/  IMAD.MOV.U32 R5, RZ, RZ, R13 ;  /* 0x000000ffff057224 */ /* 0x000fe200078e000d */
[----:B------:R-:W-:Y:S01]  /*1050*/  MOV R12, UR4 ;  /* 0x00000004000c7c02 */ /* 0x000fe20008000f00 */
[----:B------:R-:W-:Y:S01]  /*1060*/  STL [R1+0x1c0], R11 ;  /* 0x0001c00b01007387 */ /* 0x000fe20000100800 */
[----:B------:R-:W-:-:S02]  /*1070*/  LOP3.LUT R10, R10, 0x7ffffffc, RZ, 0xc0, !PT ;  /* 0x7ffffffc0a0a7812 */ /* 0x000fc400078ec0ff */
[----:B------:R-:W-:Y:S01]  /*1080*/  SHF.L.U32 R2, R2, 0x6, RZ ;  /* 0x0000000602027819 */ /* 0x000fe200000006ff */
[----:B------:R-:W-:Y:S01]  /*1090*/  STL [R1+0x94], RZ ;  /* 0x000094ff01007387 */ /* 0x000fe20000100800 */
[----:B------:R-:W-:Y:S01]  /*10a0*/  LOP3.LUT R13, R25, R0, R26, 0xf6, !PT ;  /* 0x00000000190d7212 */ /* 0x000fe200078ef61a */
[----:B------:R-:W-:Y:S01]  /*10b0*/  IMAD.IADD R10, R21, 0x1, -R10 ;  /* 0x00000001150a7824 */ /* 0x000fe200078e0a0a */
[----:B------:R-:W-:Y:S01]  /*10c0*/  IADD3 R4, R7, R4, R18 ;  /* 0x0000000407047210 */ /* 0x000fe20007ffe012 */
[----:B------:R-:W-:Y:S01]  /*10d0*/  IMAD.MOV.U32 R7, RZ, RZ, R15 ;  /* 0x000000ffff077224 */ /* 0x000fe200078e000f */
[----:B------:R-:W-:Y:S01]  /*10e0*/  SHF.R.S32.HI R14, RZ, 0x1f, R221 ;  /* 0x0000001fff0e7819 */ /* 0x000fe200000114dd */
[----:B------:R0:W-:Y:S01]  /*10f0*/  STL [R1+0x11c], R12 ;  /* 0x00011c0c01007387 */ /* 0x0001e20000100800 */
[----:B------:R-:W-:Y:S01]  /*1100*/  SHF.R.S32.HI R15, RZ, 0x1f, R222 ;  /* 0x0000001fff0f7819 */ /* 0x000fe200000114de */
[----:B------:R-:W-:Y:S01]  /*1110*/  IMAD.SHL.U32 R45, R10, 0x2, RZ ;  /* 0x000000020a2d7824 */ /* 0x000fe200078e00ff */
[----:B------:R-:W-:Y:S01]  /*1120*/  LOP3.LUT R2, R2, 0xfffffe00, RZ, 0xc0, !PT ;  /* 0xfffffe0002027812 */ /* 0x000fe200078ec0ff */
[----:B------:R1:W-:Y:S01]  /*1130*/  STL [R1+0x7c], R13 ;  /* 0x00007c0d01007387 */ /* 0x0003e20000100800 */
[----:B------:R-:W-:Y:S01]  /*1140*/  LOP3.LUT R0, R24, 0x38, R16, 0xf8, !PT ;  /* 0x0000003818007812 */ /* 0x000fe200078ef810 */
[C---:B------:R-:W-:Y:S01]  /*1150*/  VIADD R44, R45.reuse, 0x8 ;  /* 0x000000082d2c7836 */ /* 0x040fe20000000000 */
[C---:B------:R-:W-:Y:S01]  /*1160*/  IADD3 R42, R45.reuse, 0x18, RZ ;  /* 0x000000182d2a7810 */ /* 0x040fe20007ffe0ff */
[----:B------:R2:W-:Y:S01]  /*1170*/  STL [R1+0x128], R14 ;  /* 0x0001280e01007387 */ /* 0x0005e20000100800 */
[----:B------:R-:W-:Y:S01]  /*1180*/  LOP3.LUT R0, R18, R0, R20, 0xf6, !PT ;  /* 0x0000000012007212 */ /* 0x000fe200078ef614 */
[----:B------:R-:W-:Y:S01]  /*1190*/  VIADD R43, R45, 0x10 ;  /* 0x000000102d2b7836 */ /* 0x000fe20000000000 */
[----:B0-----:R-:W-:Y:S01]  /*11a0*/  SHF.R.U32.HI R12, RZ, 0x3, R9 ;  /* 0x00000003ff0c7819 */ /* 0x001fe20000011609 */
[----:B------:R-:W-:Y:S01]  /*11b0*/  STL [R1+0x124], R15 ;  /* 0x0001240f01007387 */ /* 0x000fe20000100800 */
[----:B------:R-:W-:Y:S01]  /*11c0*/  LOP3.LUT R9, R9, 0x38, R16, 0xf8, !PT ;  /* 0x0000003809097812 */ /* 0x000fe200078ef810 */
[----:B------:R-:W-:Y:S01]  /*11d0*/  VIADD R41, R45, 0x20 ;  /* 0x000000202d297836 */ /* 0x000fe20000000000 */
[----:B-1----:R-:W-:Y:S01]  /*11e0*/  LEA R13, R13, UR4, 0x1 ;  /* 0x000000040d0d7c11 */ /* 0x002fe2000f8e08ff */
[----:B------:R0:W-:Y:S01]  /*11f0*/  STL [R1+0x54], R2 ;  /* 0x0000540201007387 */ /* 0x0001e20000100800 */
[----:B------:R-:W-:Y:S01]  /*1200*/  LOP3.LUT R9, R2, R9, R12, 0xf6, !PT ;  /* 0x0000000902097212 */ /* 0x000fe200078ef60c */
[C---:B------:R-:W-:Y:S01]  /*1210*/  VIADD R40, R45.reuse, 0x28 ;  /* 0x000000282d287836 */ /* 0x040fe20000000000 */
[----:B--2---:R-:W-:Y:S01]  /*1220*/  SHF.R.S32.HI R14, RZ, 0x1f, R223 ;  /* 0x0000001fff0e7819 */ /* 0x004fe200000114df */
[C---:B------:R-:W-:Y:S01]  /*1230*/  VIADD R39, R45.reuse, 0x30 ;  /* 0x000000302d277836 */ /* 0x040fe20000000000 */
[C---:B------:R-:W-:Y:S01]  /*1240*/  IADD3 R37, R45.reuse, 0x40, RZ ;  /* 0x000000402d257810 */ /* 0x040fe20007ffe0ff */
[C---:B------:R-:W-:Y:S01]  /*1250*/  VIADD R38, R45.reuse, 0x38 ;  /* 0x000000382d267836 */ /* 0x040fe20000000000 */
[C---:B------:R-:W-:Y:S01]  /*1260*/  IADD3 R32, R45.reuse, 0x68, RZ ;  /* 0x000000682d207810 */ /* 0x040fe20007ffe0ff */
[----:B------:R-:W-:Y:S01]  /*1270*/  STL [R1+0x120], R14 ;  /* 0x0001200e01007387 */ /* 0x000fe20000100800 */
[C---:B------:R-:W-:Y:S01]  /*1280*/  VIADD R36, R45.reuse, 0x48 ;  /* 0x000000482d247836 */ /* 0x040fe20000000000 */
[----:B0-----:R-:W-:Y:S01]  /*1290*/  SHF.R.S32.HI R2, RZ, 0x3, R212 ;  /* 0x00000003ff027819 */ /* 0x001fe200000114d4 */
[C---:B------:R-:W-:Y:S01]  /*12a0*/  VIADD R35, R45.reuse, 0x50 ;  /* 0x000000502d237836 */ /* 0x040fe20000000000 */
[----:B------:R-:W-:Y:S01]  /*12b0*/  STL [R1+0x64], R13 ;  /* 0x0000640d01007387 */ /* 0x000fe20000100800 */
[C---:B------:R-:W-:Y:S01]  /*12c0*/  VIADD R34, R45.reuse, 0x58 ;  /* 0x000000582d227836 */ /* 0x040fe20000000000 */
[C---:B------:R-:W-:Y:S01]  /*12d0*/  IADD3 R27, R45.reuse, 0x90, RZ ;  /* 0x000000902d1b7810 */ /* 0x040fe20007ffe0ff */
[C---:B------:R-:W-:Y:S01]  /*12e0*/  VIADD R33, R45.reuse, 0x60 ;  /* 0x000000602d217836 */ /* 0x040fe20000000000 */
[----:B------:R-:W-:Y:S01]  /*12f0*/  STL [R1+0x74], R45 ;  /* 0x0000742d01007387 */ /* 0x000fe20000100800 */
[C---:B------:R-:W-:Y:S01]  /*1300*/  VIADD R31, R45.reuse, 0x70 ;  /* 0x000000702d1f7836 */ /* 0x040fe20000000000 */
[C---:B------:R-:W-:Y:S01]  /*1310*/  IADD3 R20, R45.reuse, 0xb8, RZ ;  /* 0x000000b82d147810 */ /* 0x040fe20007ffe0ff */
[C---:B------:R-:W-:Y:S01]  /*1320*/  VIADD R30, R45.reuse, 0x78 ;  /* 0x000000782d1e7836 */ /* 0x040fe20000000000 */
[----:B------:R0:W-:Y:S01]  /*1330*/  STL [R1+0x12c], R2 ;  /* 0x00012c0201007387 */ /* 0x0001e20000100800 */
[C---:B------:R-:W-:Y:S01]  /*1340*/  VIADD R29, R45.reuse, 0x80 ;  /* 0x000000802d1d7836 */ /* 0x040fe20000000000 */
[C---:B------:R-:W-:Y:S01]  /*1350*/  IADD3 R12, R45.reuse, 0xe0, RZ ;  /* 0x000000e02d0c7810 */ /* 0x040fe20007ffe0ff */
[C---:B------:R-:W-:Y:S01]  /*1360*/  VIADD R28, R45.reuse, 0x88 ;  /* 0x000000882d1c7836 */ /* 0x040fe20000000000 */
[----:B------:R-:W-:Y:S01]  /*1370*/  LOP3.LUT R212, R212, 0xfffffff8, RZ, 0xc0, !PT ;  /* 0xfffffff8d4d47812 */ /* 0x000fe200078ec0ff */
[C---:B------:R-:W-:Y:S01]  /*1380*/  VIADD R26, R45.reuse, 0x98 ;  /* 0x000000982d1a7836 */ /* 0x040fe20000000000 */
[----:B------:R-:W-:Y:S01]  /*1390*/  SHF.R.S32.HI R217, RZ, 0x1f, R216 ;  /* 0x0000001fffd97819 */ /* 0x000fe200000114d8 */
[C---:B------:R-:W-:Y:S01]  /*13a0*/  VIADD R25, R45.reuse, 0xa0 ;  /* 0x000000a02d197836 */ /* 0x040fe20000000000 */
[----:B------:R-:W-:Y:S01]  /*13b0*/  SHF.R.S32.HI R17, RZ, 0x1f, R16 ;  /* 0x0000001fff117819 */ /* 0x000fe20000011410 */
[C---:B------:R-:W-:Y:S01]  /*13c0*/  VIADD R24, R45.reuse, 0xa8 ;  /* 0x000000a82d187836 */ /* 0x040fe20000000000 */
[----:B0-----:R-:W-:Y:S01]  /*13d0*/  LEA R2, R0, UR4, 0x1 ;  /* 0x0000000400027c11 */ /* 0x001fe2000f8e08ff */
[----:B------:R-:W-:Y:S01]  /*13e0*/  VIADD R21, R45, 0xb0 ;  /* 0x000000b02d157836 */ /* 0x000fe20000000000 */
        /* <DEDUP_REMOVED lines=12> */
[----:B------:R-:W-:Y:S01]  /*14b0*/  SHF.R.S32.HI R215, RZ, 0x1f, R212 ;  /* 0x0000001fffd77819 */ /* 0x000fe200000114d4 */
[----:B0-----:R-:W-:-:S02]  /*14c0*/  VIADD R2, R45, 0xf0 ;  /* 0x000000f02d027836 */ /* 0x001fc40000000000 */
[----:B------:R-:W-:Y:S01]  /*14d0*/  STL [R1+0x110], R43 ;  /* 0x0001102b01007387 */ /* 0x000fe20000100800 */
[----:B-1----:R-:W-:-:S03]  /*14e0*/  VIADD R0, R45, 0xf8 ;  /* 0x000000f82d007836 */ /* 0x002fc60000000000 */
[----:B------:R0:W-:Y:S01]  /*14f0*/  STL [R1+0x10c], R42 ;  /* 0x00010c2a01007387 */ /* 0x0001e20000100800 */
[----:B--2---:R-:W-:-:S03]  /*1500*/  SHF.R.S32.HI R44, RZ, 0x1f, R44 ;  /* 0x0000001fff2c7819 */ /* 0x004fc6000001142c */
[----:B------:R1:W-:Y:S04]  /*1510*/  STL [R1+0x108], R41 ;  /* 0x0001082901007387 */ /* 0x0003e80000100800 */
[----:B------:R-:W-:Y:S01]  /*1520*/  STL [R1+0x104], R40 ;  /* 0x0001042801007387 */ /* 0x000fe20000100800 */
[----:B0-----:R-:W-:-:S03]  /*1530*/  SHF.R.S32.HI R42, RZ, 0x1f, R42 ;  /* 0x0000001fff2a7819 */ /* 0x001fc6000001142a */
[----:B------:R0:W-:Y:S01]  /*1540*/  STL [R1+0x100], R39 ;  /* 0x0001002701007387 */ /* 0x0001e20000100800 */
[----:B-1----:R-:W-:-:S03]  /*1550*/  SHF.R.S32.HI R41, RZ, 0x1f, R41 ;  /* 0x0000001fff297819 */ /* 0x002fc60000011429 */
        /* <DEDUP_REMOVED lines=40> */
[----:B------:R-:W-:Y:S04]  /*17e0*/  STL [R1+0x1ac], R44 ;  /* 0x0001ac2c01007387 */ /* 0x000fe80000100800 */
[----:B------:R1:W-:Y:S01]  /*17f0*/  STL [R1+0x9c], R0 ;  /* 0x00009c0001007387 */ /* 0x0003e20000100800 */
[----:B0-----:R-:W-:-:S03]  /*1800*/  SHF.R.S32.HI R2, RZ, 0x1f, R2 ;  /* 0x0000001fff027819 */ /* 0x001fc60000011402 */
[----:B------:R0:W-:Y:S04]  /*1810*/  STL [R1+0x1a8], R9 ;  /* 0x0001a80901007387 */ /* 0x0001e80000100800 */
[----:B------:R-:W-:Y:S01]  /*1820*/  STL [R1+0x1a4], R42 ;  /* 0x0001a42a01007387 */ /* 0x000fe20000100800 */
[----:B-1----:R-:W-:-:S03]  /*1830*/  SHF.R.S32.HI R0, RZ, 0x1f, R0 ;  /* 0x0000001fff007819 */ /* 0x002fc60000011400 */
        /* <DEDUP_REMOVED lines=34> */
[----:B------:R-:W-:Y:S04]  /*1a60*/  STL [R1+0x13c], R9 ;  /* 0x00013c0901007387 */ /* 0x000fe80000100800 */
[----:B------:R0:W-:Y:S04]  /*1a70*/  STL [R1+0x138], R2 ;  /* 0x0001380201007387 */ /* 0x0001e80000100800 */
[----:B------:R1:W-:Y:S04]  /*1a80*/  STL [R1+0x134], R0 ;  /* 0x0001340001007387 */ /* 0x0003e80000100800 */
[----:B------:R2:W-:Y:S01]  /*1a90*/  STL [R1+0x78], R3 ;  /* 0x0000780301007387 */ /* 0x0005e20000100800 */
[----:B0-----:R-:W-:-:S02]  /*1aa0*/  LEA R2, R8, UR4, 0x1 ;  /* 0x0000000408027c11 */ /* 0x001fc4000f8e08ff */
[----:B-1----:R-:W-:-:S05]  /*1ab0*/  LEA R0, R4, UR4, 0x1 ;  /* 0x0000000404007c11 */ /* 0x002fca000f8e08ff */
[----:B------:R2:W-:Y:S04]  /*1ac0*/  STL [R1+0x1b4], R0 ;  /* 0x0001b40001007387 */ /* 0x0005e80000100800 */
[----:B------:R2:W-:Y:S02]  /*1ad0*/  STL [R1+0x1bc], R2 ;  /* 0x0001bc0201007387 */ /* 0x0005e40000100800 */
.L_x_2927:
[----:B0-23--:R-:W0:Y:S01]  /*1ae0*/  LDC.64 R2, c[0x0][0xc88] ;  /* 0x00032200ff027b82 */ /* 0x00de220000000a00 */
[----:B------:R-:W-:Y:S01]  /*1af0*/  ULDC.64 UR10, c[0x0][0x208] ;  /* 0x00008200000a7ab9 */ /* 0x000fe20000000a00 */
[----:B------:R-:W-:Y:S01]  /*1b00*/  ULDC.64 UR4, c[0x0][0xa28] ;  /* 0x00028a0000047ab9 */ /* 0x000fe20000000a00 */
[----:B------:R-:W-:Y:S01]  /*1b10*/  ULDC.64 UR8, c[0x0][0xa18] ;  /* 0x0002860000087ab9 */ /* 0x000fe20000000a00 */
[----:B------:R-:W-:Y:S01]  /*1b20*/  ULDC.64 UR6, c[0x0][0xa08] ;  /* 0x0002820000067ab9 */ /* 0x000fe20000000a00 */
[----:B0-----:R-:W-:-:S05]  /*1b30*/  IMAD.WIDE R2, R7, 0x4, R2 ;  /* 0x0000000407027825 */ /* 0x001fca00078e0202 */
[----:B------:R-:W2:Y:S01]  /*1b40*/  LDG.E R25, desc[UR10][R2.64] ;  /* 0x0000000a02197981 */ /* 0x000ea2000c1e1900 */
[----:B------:R-:W-:Y:S01]  /*1b50*/  ISETP.NE.U32.AND P2, PT, RZ, UR4, PT ;  /* 0x00000004ff007c0c */ /* 0x000fe2000bf45070 */
[----:B----4-:R-:W-:Y:S01]  /*1b60*/  IMAD.MOV.U32 R11, RZ, RZ, RZ ;  /* 0x000000ffff0b7224 */ /* 0x010fe200078e00ff */
[----:B------:R-:W-:Y:S01]  /*1b70*/  ISETP.NE.U32.AND P1, PT, RZ, UR8, PT ;  /* 0x00000008ff007c0c */ /* 0x000fe2000bf25070 */
[----:B------:R-:W-:Y:S01]  /*1b80*/  IMAD.MOV.U32 R115, RZ, RZ, RZ ;  /* 0x000000ffff737224 */ /* 0x000fe200078e00ff */
[----:B------:R-:W-:Y:S02]  /*1b90*/  ISETP.NE.AND.EX P2, PT, RZ, UR5, PT, P2 ;  /* 0x00000005ff007c0c */ /* 0x000fe4000bf45320 */
[----:B------:R-:W-:Y:S02]  /*1ba0*/  ISETP.NE.AND.EX P1, PT, RZ, UR9, PT, P1 ;  /* 0x00000009ff007c0c */ /* 0x000fe4000bf25310 */
[----:B------:R-:W-:-:S04]  /*1bb0*/  ISETP.NE.U32.AND P0, PT, RZ, UR6, PT ;  /* 0x00000006ff007c0c */ /* 0x000fc8000bf05070 */
[----:B------:R-:W-:Y:S02]  /*1bc0*/  ISETP.NE.AND.EX P0, PT, RZ, UR7, PT, P0 ;  /* 0x00000007ff007c0c */ /* 0x000fe4000bf05300 */
[----:B--2---:R-:W-:Y:S01]  /*1bd0*/  SHF.R.S32.HI R0, RZ, 0x1f, R25 ;  /* 0x0000001fff007819 */ /* 0x004fe20000011419 */
[----:B------:R-:W-:Y:S02]  /*1be0*/  STL [R1+0x88], R25 ;  /* 0x0000881901007387 */ /* 0x000fe40000100800 */
[C---:B------:R-:W-:Y:S02]  /*1bf0*/  @P2 LEA R8, P3, R25.reuse, UR4, 0x2 ;  /* 0x0000000419082c11 */ /* 0x040fe4000f8610ff */
[C---:B------:R-:W-:Y:S01]  /*1c00*/  SHF.L.U32 R28, R25.reuse, 0x2, RZ ;  /* 0x00000002191c7819 */ /* 0x040fe200000006ff */
[----:B------:R0:W-:Y:S01]  /*1c10*/  STL [R1+0x118], R0 ;  /* 0x0001180001007387 */ /* 0x0001e20000100800 */
[C-C-:B------:R-:W-:Y:S01]  /*1c20*/  @P2 LEA.HI.X R9, R25.reuse, UR5, R0.reuse, 0x2, P3 ;  /* 0x0000000519092c11 */ /* 0x140fe200098f1400 */
[----:B------:R-:W-:Y:S01]  /*1c30*/  ULDC UR4, c[0x0][0x288] ;  /* 0x0000a20000047ab9 */ /* 0x000fe20000000800 */
[----:B------:R-:W-:Y:S01]  /*1c40*/  SHF.L.U64.HI R27, R25, 0x2, R0 ;  /* 0x00000002191b7819 */ /* 0x000fe20000010200 */
[----:B------:R-:W-:Y:S01]  /*1c50*/  STL [R1+0x8c], R28 ;  /* 0x00008c1c01007387 */ /* 0x000fe20000100800 */
[----:B------:R-:W-:-:S03]  /*1c60*/  IADD3 R2, P4, R28, UR6, RZ ;  /* 0x000000061c027c10 */ /* 0x000fc6000ff9e0ff */
[----:B-1---5:R1:W5:Y:S01]  /*1c70*/  @P2 LDG.E R11, desc[UR10][R8.64] ;  /* 0x0000000a080b2981 */ /* 0x022362000c1e1900 */
[----:B------:R-:W-:Y:S01]  /*1c80*/  IADD3.X R3, R27, UR7, RZ, P4, !PT ;  /* 0x000000071b037c10 */ /* 0x000fe2000a7fe4ff */
[----:B0-----:R-:W-:Y:S01]  /*1c90*/  IMAD.U32 R0, RZ, RZ, UR4 ;  /* 0x00000004ff007e24 */ /* 0x001fe2000f8e00ff */
[----:B------:R-:W-:Y:S01]  /*1ca0*/  ULDC.64 UR4, c[0x0][0x418] ;  /* 0x0001060000047ab9 */ /* 0x000fe20000000a00 */
[----:B------:R-:W-:Y:S01]  /*1cb0*/  ULDC.64 UR6, c[0x0][0xa20] ;  /* 0x0002880000067ab9 */ /* 0x000fe20000000a00 */
[----:B------:R-:W-:Y:S01]  /*1cc0*/  LOP3.LUT R4, R6, 0xff000000, RZ, 0xc0, !PT ;  /* 0xff00000006047812 */ /* 0x000fe200078ec0ff */
[----:B------:R-:W-:Y:S01]  /*1cd0*/  STL [R1+0x90], R27 ;  /* 0x0000901b01007387 */ /* 0x000fe20000100800 */
[----:B-1----:R-:W-:-:S03]  /*1ce0*/  @P1 IADD3 R8, P2, R28, UR8, RZ ;  /* 0x000000081c081c10 */ /* 0x002fc6000ff5e0ff */
[----:B------:R0:W5:Y:S01]  /*1cf0*/  @P0 LDG.E R115, desc[UR10][R2.64] ;  /* 0x0000000a02730981 */ /* 0x000162000c1e1900 */
[----:B------:R-:W-:-:S05]  /*1d00*/  @P1 IADD3.X R9, R27, UR9, RZ, P2, !PT ;  /* 0x000000091b091c10 */ /* 0x000fca00097fe4ff */
[----:B------:R-:W2:Y:S01]  /*1d10*/  @P1 LDG.E R0, desc[UR10][R8.64] ;  /* 0x0000000a08001981 */ /* 0x000ea2000c1e1900 */
[----:B------:R-:W-:-:S03]  /*1d20*/  UISETP.NE.U32.AND UP0, UPT, UR4, URZ, UPT ;  /* 0x0000003f0400728c */ /* 0x000fc6000bf05070 */
[----:B------:R-:W-:Y:S01]  /*1d30*/  ULDC UR4, c[0x0][0x424] ;  /* 0x0001090000047ab9 */ /* 0x000fe20000000800 */
[----:B------:R-:W-:Y:S01]  /*1d40*/  UISETP.NE.AND.EX UP0, UPT, UR5, URZ, UPT, UP0 ;  /* 0x0000003f0500728c */ /* 0x000fe2000bf05300 */
[----:B------:R-:W-:Y:S02]  /*1d50*/  ISETP.NE.U32.AND P2, PT, RZ, UR6, PT ;  /* 0x00000006ff007c0c */ /* 0x000fe4000bf45070 */
[----:B------:R-:W-:Y:S01]  /*1d60*/  ULDC UR5, c[0x0][0x2f0] ;  /* 0x0000bc0000057ab9 */ /* 0x000fe20000000800 */
[----:B------:R-:W-:Y:S01]  /*1d70*/  USEL UR4, UR4, 0x1, UP0 ;  /* 0x0000000104047887 */ /* 0x000fe20008000000 */
[----:B------:R-:W-:Y:S02]  /*1d80*/  SHF.R.U32.HI R7, RZ, 0x8, R4 ;  /* 0x00000008ff077819 */ /* 0x000fe40000011604 */
[----:B------:R-:W-:Y:S01]  /*1d90*/  ISETP.NE.AND.EX P2, PT, RZ, UR7, PT, P2 ;  /* 0x00000007ff007c0c */ /* 0x000fe2000bf45320 */
[----:B------:R-:W-:-:S03]  /*1da0*/  UIMAD UR4, UR4, UR5, URZ ;  /* 0x00000005040472a4 */ /* 0x000fc6000f8e023f */
[----:B------:R-:W-:Y:S01]  /*1db0*/  ULDC UR5, c[0x0][0x348] ;  /* 0x0000d20000057ab9 */ /* 0x000fe20000000800 */
[C---:B------:R-:W-:Y:S01]  /*1dc0*/  LOP3.LUT R224, R6.reuse, 0xffff, RZ, 0xc0, !PT ;  /* 0x0000ffff06e07812 */ /* 0x040fe200078ec0ff */
[----:B--2---:R1:W-:Y:S01]  /*1dd0*/  STL [R1+0x60], R0 ;  /* 0x0000600001007387 */ /* 0x0043e20000100800 */
[----:B------:R-:W-:Y:S01]  /*1de0*/  IMAD.MOV.U32 R10, RZ, RZ, R0 ;  /* 0x000000ffff0a7224 */ /* 0x000fe200078e0000 */
[----:B-1----:R-:W-:-:S04]  /*1df0*/  LOP3.LUT R0, R6, 0xff0000, RZ, 0xc0, !PT ;  /* 0x00ff000006007812 */ /* 0x002fc800078ec0ff */
[----:B------:R-:W-:Y:S01]  /*1e00*/  LEA.HI R8, R0, R7, RZ, 0x10 ;  /* 0x0000000700087211 */ /* 0x000fe200078f80ff */
[----:B0-----:R-:W-:Y:S06]  /*1e10*/  @P1 BRA `(.L_x_2650) ;  /* 0x00000000002c1947 */ /* 0x001fec0003800000 */
        /* <DEDUP_REMOVED lines=9> */
[----:B--2---:R-:W-:-:S05]  /*1eb0*/  IADD3 R10, -R0, R9, RZ ;  /* 0x00000009000a7210 */ /* 0x004fca0007ffe1ff */
[----:B------:R0:W-:Y:S02]  /*1ec0*/  STL [R1+0x60], R10 ;  /* 0x0000600a01007387 */ /* 0x0001e40000100800 */
.L_x_2650:
[----:B------:R-:W-:Y:S02]  /*1ed0*/  IMAD.U32 R24, RZ, RZ, UR5 ;  /* 0x00000005ff187e24 */ /* 0x000fe4000f8e00ff */
[----:B------:R-:W-:Y:S01]  /*1ee0*/  IMAD.U32 R26, RZ, RZ, UR4 ;  /* 0x00000004ff1a7e24 */ /* 0x000fe2000f8e00ff */
[----:B------:R-:W-:Y:S06]  /*1ef0*/  @!P2 BRA `(.L_x_2651) ;  /* 0x000000000014a947 */ /* 0x000fec0003800000 */
[----:B------:R-:W-:Y:S01]  /*1f00*/  IADD3 R2, P0, R28, UR6, RZ ;  /* 0x000000061c027c10 */ /* 0x000fe2000ff1e0ff */
[----:B------:R-:W-:-:S03]  /*1f10*/  ULDC.64 UR4, c[0x0][0x208] ;  /* 0x0000820000047ab9 */ /* 0x000fc60000000a00 */
[----:B------:R-:W-:-:S05]  /*1f20*/  IADD3.X R3, R27, UR7, RZ, P0, !PT ;  /* 0x000000071b037c10 */ /* 0x000fca00087fe4ff */
[----:B------:R1:W5:Y:S01]  /*1f30*/  LDG.E R26, desc[UR4][R2.64] ;  /* 0x00000004021a7981 */ /* 0x000362000c1e1900 */
[----:B------:R-:W-:Y:S05]  /*1f40*/  BRA `(.L_x_2652) ;  /* 0x0000000000147947 */ /* 0x000fea0003800000 */
.L_x_2651:
[----:B------:R-:W-:Y:S05]  /*1f50*/  @!P0 BRA `(.L_x_2652) ;  /* 0x0000000000108947 */ /* 0x000fea0003800000 */
[----:B------:R-:W-:Y:S02]  /*1f60*/  ULDC.64 UR4, c[0x0][0x208] ;  /* 0x0000820000047ab9 */ /* 0x000fe40000000a00 */
[----:B------:R-:W2:Y:S04]  /*1f70*/  LDG.E R7, desc[UR4][R2.64] ;  /* 0x0000000402077981 */ /* 0x000ea8000c1e1900 */
[----:B------:R-:W2:Y:S02]  /*1f80*/  LDG.E R26, desc[UR4][R2.64+0x4] ;  /* 0x00000404021a7981 */ /* 0x000ea4000c1e1900 */
[----:B--2---:R-:W-:-:S07]  /*1f90*/  IMAD.IADD R26, R26, 0x1, -R7 ;  /* 0x000000011a1a7824 */ /* 0x004fce00078e0a07 */
.L_x_2652:
[----:B------:R-:W-:Y:S01]  /*1fa0*/  ULDC.64 UR4, c[0x0][0xa10] ;  /* 0x0002840000047ab9 */ /* 0x000fe20000000a00 */
[----:B------:R-:W-:Y:S01]  /*1fb0*/  ULDC.64 UR6, c[0x0][0x208] ;  /* 0x0000820000067ab9 */ /* 0x000fe20000000a00 */
[----:B------:R-:W-:Y:S01]  /*1fc0*/  ISETP.NE.U32.AND P0, PT, RZ, UR4, PT ;  /* 0x00000004ff007c0c */ /* 0x000fe2000bf05070 */
[----:B------:R-:W2:Y:S03]  /*1fd0*/  LDC R4, c[0x0][0x448] ;  /* 0x00011200ff047b82 */ /* 0x000ea60000000800 */
[----:B------:R-:W-:Y:S01]  /*1fe0*/  ISETP.NE.AND.EX P0, PT, RZ, UR5, PT, P0 ;  /* 0x00000005ff007c0c */ /* 0x000fe2000bf05300 */
[----:B------:R-:W-:-:S12]  /*1ff0*/  ULDC.64 UR4, c[0x0][0xa30] ;  /* 0x00028c0000047ab9 */ /* 0x000fd80000000a00 */
[----:B-1----:R-:W1:Y:S02]  /*2000*/  @P0 LDC.64 R2, c[0x0][0xa10] ;  /* 0x00028400ff020b82 */ /* 0x002e640000000a00 */
[----:B-1----:R-:W-:-:S05]  /*2010*/  @P0 IMAD.WIDE R2, R25, 0x4, R2 ;  /* 0x0000000419020825 */ /* 0x002fca00078e0202 */
[----:B------:R-:W3:Y:S04]  /*2020*/  @P0 LDG.E R0, desc[UR6][R2.64] ;  /* 0x0000000602000981 */ /* 0x000ee8000c1e1900 */
[----:B------:R1:W3:Y:S01]  /*2030*/  @P0 LDG.E R7, desc[UR6][R2.64+0x4] ;  /* 0x0000040602070981 */ /* 0x0002e2000c1e1900 */
[----:B------:R-:W-:Y:S01]  /*2040*/  ISETP.NE.U32.AND P1, PT, RZ, UR4, PT ;  /* 0x00000004ff007c0c */ /* 0x000fe2000bf25070 */
[----:B-----5:R-:W-:-:S03]  /*2050*/  IMAD.MOV.U32 R152, RZ, RZ, R26 ;  /* 0x000000ffff987224 */ /* 0x020fc600078e001a */
[----:B------:R-:W-:-:S13]  /*2060*/  ISETP.NE.AND.EX P1, PT, RZ, UR5, PT, P1 ;  /* 0x00000005ff007c0c */ /* 0x000fda000bf25310 */
[----:B-1----:R-:W-:-:S04]  /*2070*/  @P1 IADD3 R2, P2, R28, UR4, RZ ;  /* 0x000000041c021c10 */ /* 0x002fc8000ff5e0ff */
[----:B------:R-:W-:-:S05]  /*2080*/  @P1 IADD3.X R3, R27, UR5, RZ, P2, !PT ;  /* 0x000000051b031c10 */ /* 0x000fca00097fe4ff */
[----:B------:R1:W5:Y:S01]  /*2090*/  @P1 LDG.E R152, desc[UR6][R2.64] ;  /* 0x0000000602981981 */ /* 0x000362000c1e1900 */
[----:B--2---:R-:W-:Y:S01]  /*20a0*/  ISETP.NE.AND P1, PT, R4, 0x1, PT ;  /* 0x000000010400780c */ /* 0x004fe20003f25270 */
[----:B------:R-:W-:Y:S01]  /*20b0*/  IMAD.IADD R11, R26, 0x1, -R11 ;  /* 0x000000011a0b7824 */ /* 0x000fe200078e0a0b */
[----:B------:R-:W-:Y:S01]  /*20c0*/  SHF.L.U32 R5, R5, 0x7, RZ ;  /* 0x0000000705057819 */ /* 0x000fe200000006ff */
[----:B------:R-:W-:Y:S01]  /*20d0*/  BSSY B0, `(.L_x_2653) ;  /* 0x0000039000007945 */ /* 0x000fe20003800000 */
[----:B------:R-:W-:-:S03]  /*20e0*/  LOP3.LUT R12, R8, 0xff, RZ, 0xc0, !PT ;  /* 0x000000ff080c7812 */ /* 0x000fc600078ec0ff */
[----:B------:R-:W-:Y:S01]  /*20f0*/  VIADD R4, R5, 0x7f ;  /* 0x0000007f05047836 */ /* 0x000fe20000000000 */
[----:B------:R-:W-:Y:S05]  /*2100*/  STL [R1+0x68], R5 ;  /* 0x0000680501007387 */ /* 0x000fea0000100800 */
[----:B------:R-:W2:Y:S08]  /*2110*/  @P1 LDC R9, c[0x0][0x44c] ;  /* 0x00011300ff091b82 */ /* 0x000eb00000000800 */
[----:B------:R-:W4:Y:S01]  /*2120*/  @P1 LDC R13, c[0x0][0x450] ;  /* 0x00011400ff0d1b82 */ /* 0x000f220000000800 */
[----:B---3--:R-:W-:-:S02]  /*2130*/  @P0 IMAD.IADD R24, R7, 0x1, -R0 ;  /* 0x0000000107180824 */ /* 0x008fc400078e0a00 */
[----:B--2---:R-:W-:-:S04]  /*2140*/  @P1 IMAD.HI.U32 R0, R4, R9, RZ ;  /* 0x0000000904001227 */ /* 0x004fc800078e00ff */
[----:B-1----:R-:W-:Y:S01]  /*2150*/  IMAD.IADD R2, R11, 0x1, R24 ;  /* 0x000000010b027824 */ /* 0x002fe200078e0218 */
[----:B----4-:R-:W-:-:S04]  /*2160*/  @P1 SHF.R.U32.HI R4, RZ, R13, R0 ;  /* 0x0000000dff041219 */ /* 0x010fc80000011600 */
[C---:B------:R-:W-:Y:S01]  /*2170*/  IADD3 R130, R2.reuse, 0x50, -R10 ;  /* 0x0000005002827810 */ /* 0x040fe20007ffe80a */
[----:B------:R1:W-:Y:S01]  /*2180*/  STL [R1+0x6c], R2 ;  /* 0x00006c0201007387 */ /* 0x0003e20000100800 */
[----:B------:R-:W-:-:S03]  /*2190*/  IADD3 R0, R2, 0x4f, RZ ;  /* 0x0000004f02007810 */ /* 0x000fc60007ffe0ff */
[----:B------:R-:W-:Y:S01]  /*21a0*/  IMAD.IADD R4, R130, 0x1, R4 ;  /* 0x0000000182047824 */ /* 0x000fe200078e0204 */
[----:B------:R2:W-:Y:S01]  /*21b0*/  STL [R1+0x98], R12 ;  /* 0x0000980c01007387 */ /* 0x0005e20000100800 */
[----:B------:R-:W-:-:S04]  /*21c0*/  IMAD.HI R0, R0, 0x66666667, RZ ;  /* 0x6666666700007827 */ /* 0x000fc800078e02ff */
[----:B------:R-:W-:Y:S01]  /*21d0*/  IMAD.HI R4, R4, 0x66666667, RZ ;  /* 0x6666666704047827 */ /* 0x000fe200078e02ff */
[----:B------:R-:W-:Y:S02]  /*21e0*/  SHF.R.U32.HI R131, RZ, 0x1f, R0 ;  /* 0x0000001fff837819 */ /* 0x000fe40000011600 */
[----:B-1----:R-:W-:Y:S02]  /*21f0*/  SHF.R.U32.HI R2, RZ, 0x10, R8 ;  /* 0x00000010ff027819 */ /* 0x002fe40000011608 */
[----:B------:R-:W-:Y:S02]  /*2200*/  SHF.R.U32.HI R3, RZ, 0x1f, R4 ;  /* 0x0000001fff037819 */ /* 0x000fe40000011604 */
[----:B------:R-:W-:Y:S01]  /*2210*/  LEA.HI.SX32 R131, R0, R131, 0x1b ;  /* 0x0000008300837211 */ /* 0x000fe200078fdaff */
[----:B------:R2:W-:Y:S01]  /*2220*/  STL [R1+0x84], R2 ;  /* 0x0000840201007387 */ /* 0x0005e20000100800 */
[----:B------:R-:W-:Y:S01]  /*2230*/  LEA.HI.SX32 R4, R4, R3, 0x1b ;  /* 0x0000000304047211 */ /* 0x000fe200078fdaff */
[----:B------:R-:W-:-:S03]  /*2240*/  IMAD.MOV.U32 R0, RZ, RZ, RZ ;  /* 0x000000ffff007224 */ /* 0x000fc600078e00ff */
[----:B------:R-:W-:-:S04]  /*2250*/  VIMNMX R6, R131, R4, PT ;  /* 0x0000000483067248 */ /* 0x000fc80003fe0100 */
[----:B------:R-:W-:-:S13]  /*2260*/  ISETP.GE.AND P0, PT, R6, 0x1, PT ;  /* 0x000000010600780c */ /* 0x000fda0003f06270 */
[----:B--2---:R-:W-:Y:S05]  /*2270*/  @!P0 BRA `(.L_x_2654) ;  /* 0x0000000000788947 */ /* 0x004fea0003800000 */
[----:B------:R-:W-:Y:S01]  /*2280*/  ISETP.NE.AND P0, PT, R2, RZ, PT ;  /* 0x000000ff0200720c */ /* 0x000fe20003f05270 */
[----:B------:R-:W-:-:S03]  /*2290*/  ULDC UR4, c[0x0][0x9f0] ;  /* 0x00027c0000047ab9 */ /* 0x000fc60000000800 */
[----:B------:R-:W-:-:S04]  /*22a0*/  SEL R9, R2, UR4, P0 ;  /* 0x0000000402097c07 */ /* 0x000fc80008000000 */
[-C--:B------:R-:W-:Y:S02]  /*22b0*/  IABS R5, R9.reuse ;  /* 0x0000000900057213 */ /* 0x080fe40000000000 */
[----:B------:R-:W-:Y:S02]  /*22c0*/  IADD3 R0, R9, -0x1, R6 ;  /* 0xffffffff09007810 */ /* 0x000fe40007ffe006 */
[----:B------:R-:W1:Y:S01]  /*22d0*/  I2F.RP R4, R5 ;  /* 0x0000000500047306 */ /* 0x000e620000209400 */
[----:B0-----:R-:W-:-:S04]  /*22e0*/  IABS R10, R9 ;  /* 0x00000009000a7213 */ /* 0x001fc80000000000 */
[----:B------:R-:W-:-:S03]  /*22f0*/  IADD3 R10, RZ, -R10, RZ ;  /* 0x8000000aff0a7210 */ /* 0x000fc60007ffe0ff */
[----:B-1----:R-:W0:Y:S02]  /*2300*/  MUFU.RCP R4, R4 ;  /* 0x0000000400047308 */ /* 0x002e240000001000 */
[----:B0-----:R-:W-:Y:S01]  /*2310*/  VIADD R2, R4, 0xffffffe ;  /* 0x0ffffffe04027836 */ /* 0x001fe20000000000 */
[----:B------:R-:W-:Y:S02]  /*2320*/  IABS R4, R0 ;  /* 0x0000000000047213 */ /* 0x000fe40000000000 */
[----:B------:R-:W-:-:S03]  /*2330*/  LOP3.LUT R0, R0, R9, RZ, 0x3c, !PT ;  /* 0x0000000900007212 */ /* 0x000fc600078e3cff */
[----:B------:R0:W1:Y:S01]  /*2340*/  F2I.FTZ.U32.TRUNC.NTZ R3, R2 ;  /* 0x0000000200037305 */ /* 0x000062000021f000 */
[----:B------:R-:W-:Y:S01]  /*2350*/  ISETP.GE.AND P2, PT, R0, RZ, PT ;  /* 0x000000ff0000720c */ /* 0x000fe20003f46270 */
[----:B0-----:R-:W-:Y:S02]  /*2360*/  IMAD.MOV.U32 R2, RZ, RZ, RZ ;  /* 0x000000ffff027224 */ /* 0x001fe400078e00ff */
        /* <DEDUP_REMOVED lines=12> */
[----:B------:R-:W-:-:S04]  /*2430*/  IMAD.MOV.U32 R0, RZ, RZ, R3 ;  /* 0x000000ffff007224 */ /* 0x000fc800078e0003 */
[----:B------:R-:W-:Y:S01]  /*2440*/  @!P2 IMAD.MOV R0, RZ, RZ, -R0 ;  /* 0x000000ffff00a224 */ /* 0x000fe200078e0a00 */
[----:B------:R-:W-:-:S07]  /*2450*/  @!P1 LOP3.LUT R0, RZ, R9, RZ, 0x33, !PT ;  /* 0x00000009ff009212 */ /* 0x000fce00078e33ff */
.L_x_2654:
[----:B------:R-:W-:Y:S05]  /*2460*/  BSYNC B0 ;  /* 0x0000000000007941 */ /* 0x000fea0003800000 */
.L_x_2653:
[----:B------:R-:W-:-:S05]  /*2470*/  IMAD R3, R12, R0, RZ ;  /* 0x000000000c037224 */ /* 0x000fca00078e02ff */
[C---:B------:R-:W-:Y:S01]  /*2480*/  VIADDMNMX R0, R3.reuse, R0, R6, PT ;  /* 0x0000000003007246 */ /* 0x040fe20003800106 */
[----:B------:R-:W-:-:S04]  /*2490*/  IMAD R3, R3, 0x50, -R11 ;  /* 0x0000005003037824 */ /* 0x000fc800078e0a0b */
[----:B------:R-:W-:Y:S01]  /*24a0*/  IMAD R5, R0, 0x50, -R11 ;  /* 0x0000005000057824 */ /* 0x000fe200078e0a0b */
[----:B------:R-:W-:-:S04]  /*24b0*/  VIMNMX R3, RZ, R3, !PT ;  /* 0x00000003ff037248 */ /* 0x000fc80007fe0100 */
[----:B------:R-:W-:-:S04]  /*24c0*/  VIMNMX R0, R5, R24, PT ;  /* 0x0000001805007248 */ /* 0x000fc80003fe0100 */
[----:B------:R-:W-:Y:S01]  /*24d0*/  ISETP.GT.AND P0, PT, R0, R3, PT ;  /* 0x000000030000720c */ /* 0x000fe20003f04270 */
[----:B------:R-:W-:-:S05]  /*24e0*/  IMAD.WIDE.U32 R2, R3, -0x33333333, RZ ;  /* 0xcccccccd03027825 */ /* 0x000fca00078e00ff */
[----:B------:R-:W-:-:S05]  /*24f0*/  SHF.R.U32.HI R113, RZ, 0x6, R3 ;  /* 0x00000006ff717819 */ /* 0x000fca0000011603 */
[----:B------:R-:W-:Y:S02]  /*2500*/  IMAD.MOV.U32 R2, RZ, RZ, R113 ;  /* 0x000000ffff027224 */ /* 0x000fe400078e0071 */
        /* <DEDUP_REMOVED lines=15> */
[----:B0-----:R-:W-:Y:S01]  /*2600*/  MOV R10, UR6 ;  /* 0x00000006000a7c02 */ /* 0x001fe20008000f00 */
        /* <DEDUP_REMOVED lines=11> */
.L_x_2657:
[----:B------:R-:W-:Y:S05]  /*26c0*/  BSYNC B6 ;  /* 0x0000000000067941 */ /* 0x000fea0003800000 */
.L_x_2656:
        /* <DEDUP_REMOVED lines=20> */
.L_x_2659:
[----:B------:R-:W-:Y:S05]  /*2810*/  BSYNC B6 ;  /* 0x0000000000067941 */ /* 0x000fea0003800000 */
.L_x_2658:
[----:B------:R-:W-:Y:S01]  /*2820*/  ULDC.64 UR4, c[0x0][0x9f8] ;  /* 0x00027e0000047ab9 */ /* 0x000fe20000000a00 */
[----:B------:R-:W1:Y:S01]  /*2830*/  LDC R7, c[0x0][0x3f4] ;  /* 0x0000fd00ff077b82 */ /* 0x000e620000000800 */
[----:B------:R-:W-:Y:S01]  /*2840*/  ISETP.NE.U32.AND P0, PT, RZ, UR4, PT ;  /* 0x00000004ff007c0c */ /* 0x000fe2000bf05070 */
[----:B------:R-:W-:Y:S01]  /*2850*/  ULDC.64 UR6, c[0x0][0x208] ;  /* 0x0000820000067ab9 */ /* 0x000fe20000000a00 */
[----:B------:R-:W-:Y:S01]  /*2860*/  MOV R0, R25 ;  /* 0x0000001900007202 */ /* 0x000fe20000000f00 */
[----:B------:R-:W2:Y:S01]  /*2870*/  LDL R20, [R1+0x54] ;  /* 0x0000540001147983 */ /* 0x000ea20000100800 */
[----:B------:R-:W-:-:S03]  /*2880*/  ISETP.NE.AND.EX P0, PT, RZ, UR5, PT, P0 ;  /* 0x00000005ff007c0c */ /* 0x000fc6000bf05300 */
[----:B------:R-:W3:Y:S01]  /*2890*/  LDC.64 R96, c[0x0][0x3f8] ;  /* 0x0000fe00ff607b82 */ /* 0x000ee20000000a00 */
[----:B------:R-:W-:-:S07]  /*28a0*/  SHF.R.S32.HI R9, RZ, 0x1f, R225 ;  /* 0x0000001fff097819 */ /* 0x000fce00000114e1 */
[----:B------:R-:W4:Y:S02]  /*28b0*/  LDC.64 R90, c[0x0][0x408] ;  /* 0x00010200ff5a7b82 */ /* 0x000f240000000a00 */
[----:B------:R-:W-:Y:S01]  /*28c0*/  @P0 IADD3 R4, P1, R28, UR4, RZ ;  /* 0x000000041c040c10 */ /* 0x000fe2000ff3e0ff */
[----:B------:R-:W-:Y:S01]  /*28d0*/  ULDC UR4, c[0x0][0x2f4] ;  /* 0x0000bd0000047ab9 */ /* 0x000fe20000000800 */
[----:B------:R-:W2:Y:S02]  /*28e0*/  LDL R28, [R1+0x5c] ;  /* 0x00005c00011c7983 */ /* 0x000ea40000100800 */
[----:B------:R-:W-:Y:S02]  /*28f0*/  @P0 IADD3.X R5, R27, UR5, RZ, P1, !PT ;  /* 0x000000051b050c10 */ /* 0x000fe40008ffe4ff */
[----:B------:R-:W4:Y:S01]  /*2900*/  LDL R27, [R1+0x58] ;  /* 0x00005800011b7983 */ /* 0x000f220000100800 */
[----:B------:R-:W-:-:S03]  /*2910*/  ISETP.GE.AND P1, PT, R214, UR4, PT ;  /* 0x00000004d6007c0c */ /* 0x000fc6000bf26270 */
[----:B------:R0:W2:Y:S01]  /*2920*/  @P0 LDG.E R0, desc[UR6][R4.64] ;  /* 0x0000000604000981 */ /* 0x0000a2000c1e1900 */
[----:B------:R-:W-:Y:S02]  /*2930*/  SEL R6, RZ, 0xffffffff, P1 ;  /* 0xffffffffff067807 */ /* 0x000fe40000800000 */
[----:B------:R-:W-:Y:S02]  /*2940*/  ISETP.GE.AND P0, PT, R16, UR4, PT ;  /* 0x0000000410007c0c */ /* 0x000fe4000bf06270 */
[----:B------:R-:W-:Y:S01]  /*2950*/  ISETP.GE.AND P2, PT, R19, UR4, PT ;  /* 0x0000000413007c0c */ /* 0x000fe2000bf46270 */
[----:B------:R-:W-:Y:S01]  /*2960*/  IMAD.SHL.U32 R6, R6, 0x2, RZ ;  /* 0x0000000206067824 */ /* 0x000fe200078e00ff */
[----:B------:R-:W-:Y:S01]  /*2970*/  SEL R3, RZ, 0x1, P0 ;  /* 0x00000001ff037807 */ /* 0x000fe20000000000 */
[----:B---3--:R-:W-:Y:S01]  /*2980*/  IMAD R8, R9, R96, RZ ;  /* 0x0000006009087224 */ /* 0x008fe200078e02ff */
[----:B0-----:R-:W-:Y:S02]  /*2990*/  SEL R4, RZ, 0x4, P2 ;  /* 0x00000004ff047807 */ /* 0x001fe40001000000 */
[----:B------:R-:W-:-:S02]  /*29a0*/  LOP3.LUT R3, R6, 0x2, R3, 0xe2, !PT ;  /* 0x0000000206037812 */ /* 0x000fc400078ee203 */
[-C--:B-1----:R-:W-:Y:S02]  /*29b0*/  ISETP.GE.AND P2, PT, R16, R7.reuse, PT ;  /* 0x000000071000720c */ /* 0x082fe40003f46270 */
[----:B------:R-:W-:Y:S01]  /*29c0*/  LOP3.LUT R4, R3, R4, RZ, 0xfc, !PT ;  /* 0x0000000403047212 */ /* 0x000fe200078efcff */
[-C--:B------:R-:W-:Y:S01]  /*29d0*/  IMAD.WIDE.U32 R100, R225, R96.reuse, R216 ;  /* 0x00000060e1647225 */ /* 0x080fe200078e00d8 */
[----:B------:R-:W-:Y:S02]  /*29e0*/  SEL R3, R7, RZ, P2 ;  /* 0x000000ff07037207 */ /* 0x000fe40001000000 */
[----:B------:R-:W-:Y:S01]  /*29f0*/  ISETP.GE.AND P1, PT, R214, R7, PT ;  /* 0x00000007d600720c */ /* 0x000fe20003f26270 */
[C---:B------:R-:W-:Y:S02]  /*2a00*/  IMAD R5, R225.reuse, R97, R8 ;  /* 0x00000061e1057224 */ /* 0x040fe400078e0208 */
[----:B------:R-:W-:Y:S01]  /*2a10*/  IMAD.WIDE.U32 R98, R225, R96, R16 ;  /* 0x00000060e1627225 */ /* 0x000fe200078e0010 */
[----:B------:R-:W-:-:S03]  /*2a20*/  IADD3 R3, R16, R3, RZ ;  /* 0x0000000310037210 */ /* 0x000fc60007ffe0ff */
[C---:B------:R-:W-:Y:S02]  /*2a30*/  VIADD R31, R225.reuse, 0x20 ;  /* 0x00000020e11f7836 */ /* 0x040fe40000000000 */
[----:B------:R-:W-:Y:S02]  /*2a40*/  VIADD R25, R225, 0x20 ;  /* 0x00000020e1197836 */ /* 0x000fe40000000000 */
[----:B------:R-:W-:Y:S02]  /*2a50*/  IMAD.IADD R101, R101, 0x1, R5 ;  /* 0x0000000165657824 */ /* 0x000fe400078e0205 */
[----:B------:R-:W-:Y:S01]  /*2a60*/  IMAD.IADD R99, R5, 0x1, R99 ;  /* 0x0000000105637824 */ /* 0x000fe200078e0263 */
[----:B------:R-:W-:Y:S01]  /*2a70*/  SEL R5, R7, RZ, P1 ;  /* 0x000000ff07057207 */ /* 0x000fe20000800000 */
[----:B------:R-:W-:Y:S01]  /*2a80*/  IMAD.SHL.U32 R31, R31, 0x40, RZ ;  /* 0x000000401f1f7824 */ /* 0x000fe200078e00ff */
[----:B------:R-:W-:Y:S01]  /*2a90*/  SHF.R.S32.HI R10, RZ, 0x1f, R3 ;  /* 0x0000001fff0a7819 */ /* 0x000fe20000011403 */
[----:B------:R-:W-:-:S02]  /*2aa0*/  IMAD.SHL.U32 R25, R25, 0x40, RZ ;  /* 0x0000004019197824 */ /* 0x000fc400078e00ff */
[----:B------:R-:W-:Y:S01]  /*2ab0*/  IMAD.IADD R8, R214, 0x1, R5 ;  /* 0x00000001d6087824 */ /* 0x000fe200078e0205 */
[CC--:B------:R-:W-:Y:S02]  /*2ac0*/  LEA.HI R5, R10.reuse, R3.reuse, RZ, 0x6 ;  /* 0x000000030a057211 */ /* 0x0c0fe400078f30ff */
[----:B------:R-:W-:Y:S02]  /*2ad0*/  LEA.HI R10, R10, R3, RZ, 0x3 ;  /* 0x000000030a0a7211 */ /* 0x000fe400078f18ff */
[----:B------:R-:W-:Y:S02]  /*2ae0*/  LOP3.LUT R31, R31, 0x1c0, RZ, 0xc0, !PT ;  /* 0x000001c01f1f7812 */ /* 0x000fe400078ec0ff */
[----:B------:R-:W-:Y:S02]  /*2af0*/  LOP3.LUT R25, R25, 0x1c0, RZ, 0xc0, !PT ;  /* 0x000001c019197812 */ /* 0x000fe400078ec0ff */
[----:B------:R-:W-:Y:S02]  /*2b00*/  SHF.R.S32.HI R5, RZ, 0x6, R5 ;  /* 0x00000006ff057819 */ /* 0x000fe40000011405 */
[----:B------:R-:W-:-:S02]  /*2b10*/  LOP3.LUT R11, R31, 0x38, R10, 0xf8, !PT ;  /* 0x000000381f0b7812 */ /* 0x000fc400078ef80a */
[----:B------:R-:W-:-:S04]  /*2b20*/  SHF.R.U32.HI R25, RZ, 0x3, R25 ;  /* 0x00000003ff197819 */ /* 0x000fc80000011619 */
[----:B------:R-:W-:Y:S01]  /*2b30*/  LOP3.LUT R12, R11, R25, RZ, 0x3c, !PT ;  /* 0x000000190b0c7212 */ /* 0x000fe200078e3cff */
[----:B----4-:R-:W-:-:S05]  /*2b40*/  IMAD R125, R5, 0x1400, R27 ;  /* 0x00001400057d7824 */ /* 0x010fca00078e021b */
[----:B------:R-:W-:Y:S02]  /*2b50*/  IADD3 R125, R125, R12, RZ ;  /* 0x0000000c7d7d7210 */ /* 0x000fe40007ffe0ff */
[----:B------:R-:W3:Y:S01]  /*2b60*/  LDL R12, [R1+0x80] ;  /* 0x00008000010c7983 */ /* 0x000ee20000100800 */
[-C--:B------:R-:W-:Y:S01]  /*2b70*/  IMAD R6, R9, R90.reuse, RZ ;  /* 0x0000005a09067224 */ /* 0x080fe200078e02ff */
[C---:B------:R-:W-:Y:S01]  /*2b80*/  SHF.L.U32 R29, R225.reuse, 0x6, RZ ;  /* 0x00000006e11d7819 */ /* 0x040fe200000006ff */
[C---:B------:R-:W-:Y:S02]  /*2b90*/  IMAD.SHL.U32 R32, R225.reuse, 0x40, RZ ;  /* 0x00000040e1207824 */ /* 0x040fe400078e00ff */
[----:B------:R-:W-:-:S04]  /*2ba0*/  IMAD.WIDE.U32 R94, R225, R90, R216 ;  /* 0x0000005ae15e7225 */ /* 0x000fc800078e00d8 */
[C---:B------:R-:W-:Y:S02]  /*2bb0*/  IMAD R9, R225.reuse, R91, R6 ;  /* 0x0000005be1097224 */ /* 0x040fe400078e0206 */
[----:B------:R-:W-:Y:S01]  /*2bc0*/  IMAD.WIDE.U32 R92, R225, R90, R16 ;  /* 0x0000005ae15c7225 */ /* 0x000fe200078e0010 */
[----:B------:R-:W-:Y:S02]  /*2bd0*/  LOP3.LUT R32, R32, 0x1c0, RZ, 0xc0, !PT ;  /* 0x000001c020207812 */ /* 0x000fe400078ec0ff */
[----:B------:R-:W-:Y:S01]  /*2be0*/  LOP3.LUT R29, R29, 0x1c0, RZ, 0xc0, !PT ;  /* 0x000001c01d1d7812 */ /* 0x000fe200078ec0ff */
[----:B------:R-:W-:Y:S01]  /*2bf0*/  IMAD.IADD R95, R95, 0x1, R9 ;  /* 0x000000015f5f7824 */ /* 0x000fe200078e0209 */
[----:B------:R-:W-:Y:S01]  /*2c00*/  IADD3 R15, R225, 0x40, RZ ;  /* 0x00000040e10f7810 */ /* 0x000fe20007ffe0ff */
[----:B------:R-:W-:Y:S01]  /*2c10*/  IMAD.IADD R93, R9, 0x1, R93 ;  /* 0x00000001095d7824 */ /* 0x000fe200078e025d */
[----:B------:R-:W-:Y:S01]  /*2c20*/  SHF.R.S32.HI R9, RZ, 0x1f, R8 ;  /* 0x0000001fff097819 */ /* 0x000fe20000011408 */
[----:B------:R-:W-:Y:S01]  /*2c30*/  VIADD R30, R225, 0x40 ;  /* 0x00000040e11e7836 */ /* 0x000fe20000000000 */
[----:B------:R-:W0:Y:S01]  /*2c40*/  S2R R157, SR_TID.X ;  /* 0x00000000009d7919 */ /* 0x000e220000002100 */
[----:B------:R-:W-:Y:S01]  /*2c50*/  LOP3.LUT R3, R32, 0x38, R10, 0xf8, !PT ;  /* 0x0000003820037812 */ /* 0x000fe200078ef80a */
[----:B------:R-:W-:Y:S01]  /*2c60*/  IMAD.SHL.U32 R15, R15, 0x40, RZ ;  /* 0x000000400f0f7824 */ /* 0x000fe200078e00ff */
[----:B------:R-:W-:Y:S01]  /*2c70*/  SHF.R.U32.HI R29, RZ, 0x3, R29 ;  /* 0x00000003ff1d7819 */ /* 0x000fe2000001161d */
[----:B------:R-:W-:Y:S01]  /*2c80*/  IMAD.SHL.U32 R30, R30, 0x40, RZ ;  /* 0x000000401e1e7824 */ /* 0x000fe200078e00ff */
[----:B------:R-:W-:-:S02]  /*2c90*/  LEA.HI R21, R9, R8, RZ, 0x3 ;  /* 0x0000000809157211 */ /* 0x000fc400078f18ff */
[----:B------:R-:W-:Y:S01]  /*2ca0*/  LEA.HI R8, R9, R8, RZ, 0x6 ;  /* 0x0000000809087211 */ /* 0x000fe200078f30ff */
[----:B--2---:R-:W-:Y:S01]  /*2cb0*/  IMAD R127, R5, 0x1400, R28 ;  /* 0x00001400057f7824 */ /* 0x004fe200078e021c */
[----:B------:R-:W-:Y:S01]  /*2cc0*/  LOP3.LUT R6, R3, R29, RZ, 0x3c, !PT ;  /* 0x0000001d03067212 */ /* 0x000fe200078e3cff */
[----:B------:R-:W-:Y:S01]  /*2cd0*/  IMAD R123, R5, 0x1400, R20 ;  /* 0x00001400057b7824 */ /* 0x000fe200078e0214 */
[----:B------:R-:W-:Y:S02]  /*2ce0*/  LOP3.LUT R30, R30, 0x1c0, RZ, 0xc0, !PT ;  /* 0x000001c01e1e7812 */ /* 0x000fe400078ec0ff */
[----:B------:R-:W-:Y:S02]  /*2cf0*/  LOP3.LUT R15, R15, 0x1c0, RZ, 0xc0, !PT ;  /* 0x000001c00f0f7812 */ /* 0x000fe400078ec0ff */
[----:B------:R-:W-:Y:S02]  /*2d00*/  SHF.R.S32.HI R8, RZ, 0x6, R8 ;  /* 0x00000006ff087819 */ /* 0x000fe40000011408 */
[----:B------:R-:W-:Y:S01]  /*2d10*/  LOP3.LUT R5, R31, 0x38, R21, 0xf8, !PT ;  /* 0x000000381f057812 */ /* 0x000fe200078ef815 */
[----:B------:R-:W-:Y:S01]  /*2d20*/  IMAD.IADD R127, R127, 0x1, R6 ;  /* 0x000000017f7f7824 */ /* 0x000fe200078e0206 */
[----:B------:R-:W-:Y:S01]  /*2d30*/  SHF.R.U32.HI R15, RZ, 0x3, R15 ;  /* 0x00000003ff0f7819 */ /* 0x000fe2000001160f */
[----:B------:R-:W-:Y:S01]  /*2d40*/  IMAD R124, R8, 0x1400, R27 ;  /* 0x00001400087c7824 */ /* 0x000fe200078e021b */
[----:B------:R-:W-:-:S02]  /*2d50*/  LOP3.LUT R3, R32, 0x38, R21, 0xf8, !PT ;  /* 0x0000003820037812 */ /* 0x000fc400078ef815 */
[----:B------:R-:W-:Y:S02]  /*2d60*/  LOP3.LUT R6, R30, 0x38, R21, 0xf8, !PT ;  /* 0x000000381e067812 */ /* 0x000fe400078ef815 */
[----:B------:R-:W-:Y:S02]  /*2d70*/  LOP3.LUT R5, R5, R25, RZ, 0x3c, !PT ;  /* 0x0000001905057212 */ /* 0x000fe400078e3cff */
[----:B-----5:R-:W-:Y:S01]  /*2d80*/  SHF.R.S32.HI R11, RZ, 0x1f, R152 ;  /* 0x0000001fff0b7819 */ /* 0x020fe20000011498 */
[C---:B------:R-:W-:Y:S01]  /*2d90*/  IMAD R126, R8.reuse, 0x1400, R28 ;  /* 0x00001400087e7824 */ /* 0x040fe200078e021c */
[----:B------:R-:W-:Y:S01]  /*2da0*/  LOP3.LUT R3, R3, R29, RZ, 0x3c, !PT ;  /* 0x0000001d03037212 */ /* 0x000fe200078e3cff */
[----:B------:R-:W-:Y:S01]  /*2db0*/  IMAD R122, R8, 0x1400, R20 ;  /* 0x00001400087a7824 */ /* 0x000fe200078e0214 */
[-C--:B------:R-:W-:Y:S01]  /*2dc0*/  LOP3.LUT R9, R6, R15.reuse, RZ, 0x3c, !PT ;  /* 0x0000000f06097212 */ /* 0x080fe200078e3cff */
[----:B------:R-:W-:Y:S01]  /*2dd0*/  IMAD.IADD R124, R124, 0x1, R5 ;  /* 0x000000017c7c7824 */ /* 0x000fe200078e0205 */
[----:B------:R-:W-:Y:S01]  /*2de0*/  LOP3.LUT R13, R30, 0x38, R10, 0xf8, !PT ;  /* 0x000000381e0d7812 */ /* 0x000fe200078ef80a */
[----:B------:R-:W-:Y:S01]  /*2df0*/  IMAD R5, R11, R96, RZ ;  /* 0x000000600b057224 */ /* 0x000fe200078e02ff */
[----:B------:R-:W-:Y:S01]  /*2e00*/  ISETP.GE.AND P0, PT, R22, UR4, PT ;  /* 0x0000000416007c0c */ /* 0x000fe2000bf06270 */
[----:B------:R-:W-:Y:S01]  /*2e10*/  IMAD.IADD R126, R126, 0x1, R3 ;  /* 0x000000017e7e7824 */ /* 0x000fe200078e0203 */
[----:B------:R-:W-:Y:S01]  /*2e20*/  LOP3.LUT R14, R13, R15, RZ, 0x3c, !PT ;  /* 0x0000000f0d0e7212 */ /* 0x000fe200078e3cff */
[----:B------:R-:W-:Y:S01]  /*2e30*/  IMAD.IADD R122, R122, 0x1, R9 ;  /* 0x000000017a7a7824 */ /* 0x000fe200078e0209 */
[C-C-:B------:R-:W-:Y:S01]  /*2e40*/  SHF.L.U64.HI R3, R96.reuse, 0x5, R97.reuse ;  /* 0x0000000560037819 */ /* 0x140fe20000010261 */
[----:B------:R-:W-:Y:S01]  /*2e50*/  IMAD R9, R97, 0x50, RZ ;  /* 0x0000005061097824 */ /* 0x000fe200078e02ff */
[----:B------:R-:W-:Y:S01]  /*2e60*/  SHF.L.U64.HI R105, R96, 0x6, R97 ;  /* 0x0000000660697819 */ /* 0x000fe20000010261 */
[----:B------:R-:W-:Y:S01]  /*2e70*/  IMAD R13, R152, R97, R5 ;  /* 0x00000061980d7224 */ /* 0x000fe200078e0205 */
[C---:B------:R-:W-:Y:S01]  /*2e80*/  SHF.L.U32 R102, R96.reuse, 0x5, RZ ;  /* 0x0000000560667819 */ /* 0x040fe200000006ff */
[----:B------:R-:W-:-:S02]  /*2e90*/  IMAD.SHL.U32 R106, R96, 0x40, RZ ;  /* 0x00000040606a7824 */ /* 0x000fc400078e00ff */
[----:B------:R-:W-:Y:S01]  /*2ea0*/  IMAD.WIDE.U32 R100, R152, R96, R100 ;  /* 0x0000006098647225 */ /* 0x000fe200078e0064 */
[----:B------:R-:W-:-:S03]  /*2eb0*/  SEL R5, RZ, 0x8, P0 ;  /* 0x00000008ff057807 */ /* 0x000fc60000000000 */
[----:B------:R-:W-:-:S04]  /*2ec0*/  IMAD.WIDE.U32 R98, R152, R96, R98 ;  /* 0x0000006098627225 */ /* 0x000fc800078e0062 */
[----:B------:R-:W-:-:S04]  /*2ed0*/  IMAD.WIDE.U32 R96, R96, 0x50, RZ ;  /* 0x0000005060607825 */ /* 0x000fc800078e00ff */
[-C--:B------:R-:W-:Y:S01]  /*2ee0*/  IMAD R11, R11, R90.reuse, RZ ;  /* 0x0000005a0b0b7224 */ /* 0x080fe200078e02ff */
[C---:B------:R-:W-:Y:S01]  /*2ef0*/  SHF.L.U64.HI R103, R90.reuse, 0x5, R91 ;  /* 0x000000055a677819 */ /* 0x040fe2000001025b */
[----:B------:R-:W-:Y:S01]  /*2f00*/  IMAD.IADD R116, R97, 0x1, R9 ;  /* 0x0000000161747824 */ /* 0x000fe200078e0209 */
[----:B------:R-:W-:Y:S01]  /*2f10*/  SHF.L.U64.HI R107, R90, 0x6, R91 ;  /* 0x000000065a6b7819 */ /* 0x000fe2000001025b */
[----:B------:R-:W-:Y:S01]  /*2f20*/  IMAD R117, R91, 0x50, RZ ;  /* 0x000000505b757824 */ /* 0x000fe200078e02ff */
[----:B------:R-:W-:Y:S01]  /*2f30*/  LOP3.LUT R27, R4, R5, RZ, 0xfc, !PT ;  /* 0x00000005041b7212 */ /* 0x000fe200078efcff */
[----:B------:R-:W-:Y:S01]  /*2f40*/  IMAD R11, R152, R91, R11 ;  /* 0x0000005b980b7224 */ /* 0x000fe200078e020b */
[----:B------:R-:W-:Y:S01]  /*2f50*/  SHF.R.S32.HI R9, RZ, 0x3, R10 ;  /* 0x00000003ff097819 */ /* 0x000fe2000001140a */
[C---:B------:R-:W-:Y:S01]  /*2f60*/  IMAD.SHL.U32 R104, R90.reuse, 0x20, RZ ;  /* 0x000000205a687824 */ /* 0x040fe200078e00ff */
[----:B------:R-:W-:Y:S01]  /*2f70*/  SHF.R.S32.HI R20, RZ, 0x3, R21 ;  /* 0x00000003ff147819 */ /* 0x000fe20000011415 */
[----:B------:R-:W-:Y:S01]  /*2f80*/  IMAD.SHL.U32 R108, R90, 0x40, RZ ;  /* 0x000000405a6c7824 */ /* 0x000fe200078e00ff */
[----:B------:R-:W-:Y:S01]  /*2f90*/  LOP3.LUT R10, R10, 0xfffffff8, RZ, 0xc0, !PT ;  /* 0xfffffff80a0a7812 */ /* 0x000fe200078ec0ff */
[----:B------:R-:W-:Y:S01]  /*2fa0*/  IMAD.WIDE.U32 R94, R152, R90, R94 ;  /* 0x0000005a985e7225 */ /* 0x000fe200078e005e */
[----:B------:R-:W-:-:S03]  /*2fb0*/  LOP3.LUT R21, R21, 0xfffffff8, RZ, 0xc0, !PT ;  /* 0xfffffff815157812 */ /* 0x000fc600078ec0ff */
[----:B------:R-:W-:Y:S01]  /*2fc0*/  IMAD.WIDE.U32 R92, R152, R90, R92 ;  /* 0x0000005a985c7225 */ /* 0x000fe200078e005c */
[----:B------:R-:W-:-:S03]  /*2fd0*/  SHF.L.U32 R112, R7, 0x1, RZ ;  /* 0x0000000107707819 */ /* 0x000fc600000006ff */
[----:B------:R-:W-:Y:S01]  /*2fe0*/  IMAD.WIDE.U32 R90, R90, 0x50, RZ ;  /* 0x000000505a5a7825 */ /* 0x000fe200078e00ff */
[----:B------:R-:W-:-:S03]  /*2ff0*/  LOP3.LUT R25, R27, 0x2, RZ, 0xc0, !PT ;  /* 0x000000021b197812 */ /* 0x000fc600078ec0ff */
[----:B------:R-:W-:Y:S01]  /*3000*/  IMAD.IADD R115, R115, 0x1, R26 ;  /* 0x0000000173737824 */ /* 0x000fe200078e021a */
[----:B------:R-:W-:Y:S01]  /*3010*/  LOP3.LUT R26, R27, 0x4, RZ, 0xc0, !PT ;  /* 0x000000041b1a7812 */ /* 0x000fe200078ec0ff */
[----:B------:R-:W-:Y:S01]  /*3020*/  IMAD.IADD R123, R123, 0x1, R14 ;  /* 0x000000017b7b7824 */ /* 0x000fe200078e020e */
[----:B0-----:R-:W-:Y:S01]  /*3030*/  LEA.HI R157, R157, 0x8, RZ, 0x19 ;  /* 0x000000089d9d7811 */ /* 0x001fe200078fc8ff */
        /* <DEDUP_REMOVED lines=8> */
[----:B------:R-:W-:Y:S02]  /*30c0*/  SHF.R.S32.HI R28, RZ, 0x1f, R10 ;  /* 0x0000001fff1c7819 */ /* 0x000fe4000001140a */
[----:B------:R-:W-:Y:S01]  /*30d0*/  SHF.R.S32.HI R29, RZ, 0x1f, R21 ;  /* 0x0000001fff1d7819 */ /* 0x000fe20000011415 */
[----:B---3--:R-:W-:-:S07]  /*30e0*/  IMAD R109, R12, 0x20, R225 ;  /* 0x000000200c6d7824 */ /* 0x008fce00078e02e1 */
.L_x_2776:
[----:B--2---:R-:W2:Y:S01]  /*30f0*/  LDL R34, [R1+0x7c] ;  /* 0x00007c0001227983 */ /* 0x004ea20000100800 */
[----:B------:R-:W0:Y:S01]  /*3100*/  LDC R32, c[0x0][0x430] ;  /* 0x00010c00ff207b82 */ /* 0x000e220000000800 */
[----:B------:R-:W-:Y:S01]  /*3110*/  VIADD R2, R2, 0xffffffff ;  /* 0xffffffff02027836 */ /* 0x000fe20000000000 */
[----:B------:R-:W-:-:S03]  /*3120*/  ULDC.64 UR4, c[0x0][0x208] ;  /* 0x0000820000047ab9 */ /* 0x000fc60000000a00 */
[----:B---3--:R-:W-:-:S03]  /*3130*/  IMAD R11, R2, 0x50, R109 ;  /* 0x00000050020b7824 */ /* 0x008fc600078e026d */
        /* <DEDUP_REMOVED lines=14> */
[----:B------:R-:W-:Y:S01]  /*3220*/  @!P0 IMAD R33, R0, R15, R30 ;  /* 0x0000000f00218224 */ /* 0x000fe200078e021e */
[----:B------:R-:W-:-:S05]  /*3230*/  @!P0 MOV R30, R11 ;  /* 0x0000000b001e8202 */ /* 0x000fca0000000f00 */
[----:B------:R-:W-:-:S04]  /*3240*/  @!P0 IMAD.WIDE.U32 R14, R0, R14, R30 ;  /* 0x0000000e000e8225 */ /* 0x000fc800078e001e */
[----:B------:R-:W-:Y:S01]  /*3250*/  @!P0 IMAD.IADD R15, R15, 0x1, R33 ;  /* 0x000000010f0f8824 */ /* 0x000fe200078e0221 */
[----:B---3--:R-:W-:Y:S01]  /*3260*/  @!P0 LEA R12, P3, R14, R12, 0x2 ;  /* 0x0000000c0e0c8211 */ /* 0x008fe200078610ff */
[----:B------:R-:W-:-:S03]  /*3270*/  IMAD.MOV.U32 R30, RZ, RZ, RZ ;  /* 0x000000ffff1e7224 */ /* 0x000fc600078e00ff */
[----:B------:R-:W-:-:S05]  /*3280*/  @!P0 LEA.HI.X R13, R14, R13, R15, 0x2, P3 ;  /* 0x0000000d0e0d8211 */ /* 0x000fca00018f140f */
[----:B------:R0:W5:Y:S01]  /*3290*/  @!P0 LDG.E R30, desc[UR4][R12.64] ;  /* 0x000000040c1e8981 */ /* 0x000162000c1e1900 */
[----:B------:R-:W-:Y:S01]  /*32a0*/  ISETP.GE.AND P0, PT, R111, 0x1, PT ;  /* 0x000000016f00780c */ /* 0x000fe20003f06270 */
[----:B------:R-:W-:Y:S01]  /*32b0*/  IMAD.MOV R31, RZ, RZ, -R11 ;  /* 0x000000ffff1f7224 */ /* 0x000fe200078e0a0b */
[----:B------:R-:W-:Y:S01]  /*32c0*/  ISETP.GT.AND P3, PT, R2, R113, PT ;  /* 0x000000710200720c */ /* 0x000fe20003f64270 */
[----:B------:R-:W-:Y:S05]  /*32d0*/  YIELD ;  /* 0x0000000000007946 */ /* 0x000fea0003800000 */
[----:B------:R-:W-:Y:S01]  /*32e0*/  BSSY B0, `(.L_x_2660) ;  /* 0x0000815000007945 */ /* 0x000fe20003800000 */
[----:B------:R-:W-:Y:S01]  /*32f0*/  IMAD R31, R32, R31, R35 ;  /* 0x0000001f201f7224 */ /* 0x000fe200078e0223 */
[----:B------:R-:W-:Y:S01]  /*3300*/  P2R R110, PR, RZ, 0x8 ;  /* 0x00000008ff6e7803 */ /* 0x000fe20000000000 */
        /* <DEDUP_REMOVED lines=10> */
[----:B------:R-:W-:Y:S02]  /*33b0*/  IMAD R87, R2, -0x50, R24 ;  /* 0xffffffb002577824 */ /* 0x000fe400078e0218 */
[----:B------:R-:W-:Y:S01]  /*33c0*/  IMAD R11, R31, UR5, R14 ;  /* 0x000000051f0b7c24 */ /* 0x000fe2000f8e020e */
[----:B------:R-:W-:Y:S01]  /*33d0*/  ULDC.64 UR4, c[0x0][0x310] ;  /* 0x0000c40000047ab9 */ /* 0x000fe20000000a00 */
[----:B------:R-:W-:Y:S01]  /*33e0*/  IMAD R14, R116, R2, RZ ;  /* 0x00000002740e7224 */ /* 0x000fe200078e02ff */
[----:B------:R-:W-:Y:S01]  /*33f0*/  VIMNMX R87, R87, 0x50, PT ;  /* 0x0000005057577848 */ /* 0x000fe20003fe0100 */
[----:B------:R-:W-:Y:S01]  /*3400*/  IMAD R15, R86, UR4, RZ ;  /* 0x00000004560f7c24 */ /* 0x000fe2000f8e02ff */
[----:B------:R-:W-:-:S02]  /*3410*/  IADD3 R13, R13, R11, RZ ;  /* 0x0000000b0d0d7210 */ /* 0x000fc40007ffe0ff */
[----:B------:R-:W-:Y:S01]  /*3420*/  SHF.R.S32.HI R11, RZ, 0x1f, R2 ;  /* 0x0000001fff0b7819 */ /* 0x000fe20000011402 */
[C---:B------:R-:W-:Y:S02]  /*3430*/  IMAD R15, R30.reuse, UR5, R15 ;  /* 0x000000051e0f7c24 */ /* 0x040fe4000f8e020f */
[----:B------:R-:W-:Y:S01]  /*3440*/  IMAD.WIDE.U32 R12, R30, UR4, R12 ;  /* 0x000000041e0c7c25 */ /* 0x000fe2000f8e000c */
[----:B------:R-:W-:-:S03]  /*3450*/  ULDC.64 UR4, c[0x0][0x308] ;  /* 0x0000c20000047ab9 */ /* 0x000fc60000000a00 */
[----:B------:R-:W-:Y:S02]  /*3460*/  IMAD.IADD R13, R13, 0x1, R15 ;  /* 0x000000010d0d7824 */ /* 0x000fe400078e020f */
        /* <DEDUP_REMOVED lines=27> */
[----:B------:R-:W-:Y:S02]  /*3620*/  IADD3 R33, P4, R94, R12, RZ ;  /* 0x0000000c5e217210 */ /* 0x000fe40007f9e0ff */
[----:B------:R-:W-:Y:S02]  /*3630*/  CS2R R76, SRZ ;  /* 0x00000000004c7805 */ /* 0x000fe4000001ff00 */
[----:B------:R-:W-:Y:S01]  /*3640*/  ISETP.GE.AND P5, PT, R216, R111, PT ;  /* 0x0000006fd800720c */ /* 0x000fe20003fa6270 */
[----:B------:R-:W-:Y:S01]  /*3650*/  IMAD.X R35, R11, 0x1, R5, P0 ;  /* 0x000000010b237824 */ /* 0x000fe200000e0605 */
[----:B------:R-:W-:Y:S02]  /*3660*/  LEA R34, P0, R32, UR4, 0x1 ;  /* 0x0000000420227c11 */ /* 0x000fe4000f8008ff */
[----:B------:R-:W-:-:S02]  /*3670*/  CS2R R78, SRZ ;  /* 0x00000000004e7805 */ /* 0x000fc4000001ff00 */
[----:B------:R-:W-:Y:S01]  /*3680*/  IADD3.X R36, R80, R7, RZ, P4, !PT ;  /* 0x0000000750247210 */ /* 0x000fe200027fe4ff */
[----:B------:R-:W-:Y:S01]  /*3690*/  ULDC.64 UR6, c[0x0][0x208] ;  /* 0x0000820000067ab9 */ /* 0x000fe20000000a00 */
[----:B------:R-:W-:Y:S01]  /*36a0*/  LEA.HI.X R35, R32, UR5, R35, 0x1, P0 ;  /* 0x0000000520237c11 */ /* 0x000fe200080f0c23 */
[----:B------:R-:W-:Y:S01]  /*36b0*/  ULDC.64 UR4, c[0x0][0x400] ;  /* 0x0001000000047ab9 */ /* 0x000fe20000000a00 */
[----:B------:R-:W-:Y:S02]  /*36c0*/  ISETP.GE.AND P4, PT, R221, R111, PT ;  /* 0x0000006fdd00720c */ /* 0x000fe40003f86270 */
[C---:B------:R-:W-:Y:S01]  /*36d0*/  LEA R32, P0, R33.reuse, UR4, 0x1 ;  /* 0x0000000421207c11 */ /* 0x040fe2000f8008ff */
[----:B------:R0:W5:Y:S03]  /*36e0*/  @!P5 LDG.E.64 R76, desc[UR6][R34.64] ;  /* 0x00000006224cd981 */ /* 0x000166000c1e1b00 */
[----:B------:R-:W-:-:S02]  /*36f0*/  LEA.HI.X R33, R33, UR5, R36, 0x1, P0 ;  /* 0x0000000521217c11 */ /* 0x000fc400080f0c24 */
        /* <DEDUP_REMOVED lines=15> */
.L_x_2664:
[----:B------:R-:W-:Y:S05]  /*37f0*/  BSYNC B1 ;  /* 0x0000000000017941 */ /* 0x000fea0003800000 */
.L_x_2663:
[----:B0----5:R-:W-:Y:S01]  /*3800*/  IMAD.MOV.U32 R32, RZ, RZ, R64 ;  /* 0x000000ffff207224 */ /* 0x021fe200078e0040 */
[----:B------:R-:W-:Y:S01]  /*3810*/  BSSY B1, `(.L_x_2665) ;  /* 0x0000047000017945 */ /* 0x000fe20003800000 */
[----:B------:R-:W-:Y:S01]  /*3820*/  IMAD.MOV.U32 R34, RZ, RZ, R65 ;  /* 0x000000ffff227224 */ /* 0x000fe200078e0041 */
[----:B------:R-:W-:Y:S01]  /*3830*/  CS2R R52, SRZ ;  /* 0x0000000000347805 */ /* 0x000fe2000001ff00 */
[----:B------:R-:W-:Y:S01]  /*3840*/  IMAD.MOV.U32 R33, RZ, RZ, R68 ;  /* 0x000000ffff217224 */ /* 0x000fe200078e0044 */
[----:B------:R-:W-:Y:S01]  /*3850*/  PRMT R145, R32, 0x7610, R145 ;  /* 0x0000761020917816 */ /* 0x000fe20000000091 */
[----:B------:R-:W-:Y:S01]  /*3860*/  IMAD.MOV.U32 R32, RZ, RZ, R69 ;  /* 0x000000ffff207224 */ /* 0x000fe200078e0045 */
[----:B------:R-:W-:Y:S01]  /*3870*/  PRMT R144, R34, 0x7610, R144 ;  /* 0x0000761022907816 */ /* 0x000fe20000000090 */
[----:B------:R-:W-:Y:S01]  /*3880*/  IMAD.MOV.U32 R34, RZ, RZ, R76 ;  /* 0x000000ffff227224 */ /* 0x000fe200078e004c */
[----:B------:R-:W-:Y:S01]  /*3890*/  PRMT R147, R33, 0x7610, R147 ;  /* 0x0000761021937816 */ /* 0x000fe20000000093 */
[----:B------:R-:W-:Y:S01]  /*38a0*/  VIADD R35, R225, 0x20 ;  /* 0x00000020e1237836 */ /* 0x000fe20000000000 */
[----:B------:R-:W-:Y:S01]  /*38b0*/  PRMT R146, R32, 0x7610, R146 ;  /* 0x0000761020927816 */ /* 0x000fe20000000092 */
[----:B------:R-:W-:Y:S01]  /*38c0*/  IMAD.MOV.U32 R32, RZ, RZ, R73 ;  /* 0x000000ffff207224 */ /* 0x000fe200078e0049 */
[----:B------:R-:W-:-:S02]  /*38d0*/  MOV R33, R72 ;  /* 0x0000004800217202 */ /* 0x000fc40000000f00 */
[----:B------:R-:W-:Y:S02]  /*38e0*/  CS2R R56, SRZ ;  /* 0x0000000000387805 */ /* 0x000fe4000001ff00 */
[----:B------:R-:W-:Y:S02]  /*38f0*/  PRMT R121, R34, 0x7610, R121 ;  /* 0x0000761022797816 */ /* 0x000fe40000000079 */
[----:B------:R-:W-:Y:S02]  /*3900*/  CS2R R60, SRZ ;  /* 0x00000000003c7805 */ /* 0x000fe4000001ff00 */
[----:B------:R-:W-:Y:S01]  /*3910*/  PRMT R148, R32, 0x5410, R33 ;  /* 0x0000541020947816 */ /* 0x000fe20000000021 */
[----:B------:R-:W-:Y:S01]  /*3920*/  IMAD.MOV.U32 R33, RZ, RZ, R77 ;  /* 0x000000ffff217224 */ /* 0x000fe200078e004d */
[----:B------:R-:W-:Y:S01]  /*3930*/  MOV R34, R67 ;  /* 0x0000004300227202 */ /* 0x000fe20000000f00 */
[----:B------:R-:W-:Y:S01]  /*3940*/  IMAD.MOV.U32 R32, RZ, RZ, R66 ;  /* 0x000000ffff207224 */ /* 0x000fe200078e0042 */
[----:B------:R-:W-:-:S02]  /*3950*/  ISETP.GE.AND P4, PT, R35, R87, PT ;  /* 0x000000572300720c */ /* 0x000fc40003f86270 */
        /* <DEDUP_REMOVED lines=13> */
[----:B------:R-:W-:Y:S02]  /*3a30*/  MOV R32, R78 ;  /* 0x0000004e00207202 */ /* 0x000fe40000000f00 */
[----:B------:R-:W-:Y:S02]  /*3a40*/  CS2R R58, SRZ ;  /* 0x00000000003a7805 */ /* 0x000fe4000001ff00 */
[----:B------:R-:W-:Y:S02]  /*3a50*/  PRMT R150, R33, 0x5410, R34 ;  /* 0x0000541021967816 */ /* 0x000fe40000000022 */
[----:B------:R-:W-:Y:S02]  /*3a60*/  CS2R R62, SRZ ;  /* 0x00000000003e7805 */ /* 0x000fe4000001ff00 */
        /* <DEDUP_REMOVED lines=11> */
[----:B------:R-:W-:Y:S02]  /*3b20*/  LEA R34, P0, R32, UR4, 0x1 ;  /* 0x0000000420227c11 */ /* 0x000fe4000f8008ff */
[----:B------:R-:W-:Y:S02]  /*3b30*/  ISETP.GE.AND P5, PT, R216, R111, PT ;  /* 0x0000006fd800720c */ /* 0x000fe40003fa6270 */
[----:B------:R-:W-:Y:S02]  /*3b40*/  LEA.HI.X R35, R32, UR5, R35, 0x1, P0 ;  /* 0x0000000520237c11 */ /* 0x000fe400080f0c23 */
[----:B------:R-:W-:-:S04]  /*3b50*/  LEA R32, P0, R33, UR6, 0x1 ;  /* 0x0000000621207c11 */ /* 0x000fc8000f8008ff */
[----:B------:R-:W-:Y:S02]  /*3b60*/  LEA.HI.X R33, R33, UR7, R36, 0x1, P0 ;  /* 0x0000000721217c11 */ /* 0x000fe400080f0c24 */
[-C--:B------:R-:W-:Y:S02]  /*3b70*/  ISETP.GE.AND P0, PT, R221, R111.reuse, PT ;  /* 0x0000006fdd00720c */ /* 0x080fe40003f06270 */
[----:B------:R-:W-:Y:S02]  /*3b80*/  CS2R R56, SRZ ;  /* 0x0000000000387805 */ /* 0x000fe4000001ff00 */
[----:B------:R-:W-:Y:S01]  /*3b90*/  CS2R R58, SRZ ;  /* 0x00000000003a7805 */ /* 0x000fe2000001ff00 */
        /* <DEDUP_REMOVED lines=8> */
[----:B------:R-:W-:-:S02]  /*3c20*/  CS2R R54, SRZ ;  /* 0x0000000000367805 */ /* 0x000fc4000001ff00 */
[----:B------:R-:W-:Y:S01]  /*3c30*/  CS2R R50, SRZ ;  /* 0x0000000000327805 */ /* 0x000fe2000001ff00 */
[----:B------:R0:W5:Y:S04]  /*3c40*/  @!P5 LDG.E.64 R52, desc[UR8][R34.64+0x80] ;  /* 0x000080082234d981 */ /* 0x000168000c1e1b00 */
[----:B------:R0:W5:Y:S04]  /*3c50*/  @!P5 LDG.E.64 R54, desc[UR8][R32.64+0x80] ;  /* 0x000080082036d981 */ /* 0x000168000c1e1b00 */
[----:B------:R0:W5:Y:S04]  /*3c60*/  @!P0 LDG.E.64 R48, desc[UR8][R34.64+0xc0] ;  /* 0x0000c00822308981 */ /* 0x000168000c1e1b00 */
[----:B------:R0:W5:Y:S02]  /*3c70*/  @!P0 LDG.E.64 R50, desc[UR8][R32.64+0xc0] ;  /* 0x0000c00820328981 */ /* 0x000164000c1e1b00 */
.L_x_2666:
[----:B------:R-:W-:Y:S05]  /*3c80*/  BSYNC B1 ;  /* 0x0000000000017941 */ /* 0x000fea0003800000 */
.L_x_2665:
[----:B0----5:R-:W-:Y:S01]  /*3c90*/  MOV R33, R52 ;  /* 0x0000003400217202 */ /* 0x021fe20000000f00 */
[----:B------:R-:W-:Y:S01]  /*3ca0*/  IMAD.MOV.U32 R32, RZ, RZ, R53 ;  /* 0x000000ffff207224 */ /* 0x000fe200078e0035 */
[----:B------:R-:W-:Y:S01]  /*3cb0*/  BSSY B1, `(.L_x_2667) ;  /* 0x0000043000017945 */ /* 0x000fe20003800000 */
[----:B------:R-:W-:Y:S01]  /*3cc0*/  VIADD R36, R225, 0x40 ;  /* 0x00000040e1247836 */ /* 0x000fe20000000000 */
[----:B------:R-:W-:Y:S01]  /*3cd0*/  PRMT R137, R137, 0x5410, R33 ;  /* 0x0000541089897816 */ /* 0x000fe20000000021 */
[----:B------:R-:W-:Y:S01]  /*3ce0*/  IMAD.MOV.U32 R33, RZ, RZ, R60 ;  /* 0x000000ffff217224 */ /* 0x000fe200078e003c */
        /* <DEDUP_REMOVED lines=26> */
[----:B------:R-:W-:-:S02]  /*3e90*/  PRMT R135, R35, 0x5410, R34 ;  /* 0x0000541023877816 */ /* 0x000fc40000000022 */
[----:B------:R-:W-:Y:S02]  /*3ea0*/  CS2R R34, SRZ ;  /* 0x0000000000227805 */ /* 0x000fe4000001ff00 */
        /* <DEDUP_REMOVED lines=35> */
.L_x_2668:
[----:B------:R-:W-:Y:S05]  /*40e0*/  BSYNC B1 ;  /* 0x0000000000017941 */ /* 0x000fea0003800000 */
.L_x_2667:
        /* <DEDUP_REMOVED lines=15> */
[----:B------:R-:W-:Y:S02]  /*41e0*/  IMAD.MOV.U32 R12, RZ, RZ, R34 ;  /* 0x000000ffff0c7224 */ /* 0x000fe400078e0022 */
        /* <DEDUP_REMOVED lines=14> */
[----:B------:R-:W-:Y:S06]  /*42d0*/  @!P0 BRA `(.L_x_2669) ;  /* 0x0000000000048947 */ /* 0x000fec0003800000 */
[----:B------:R-:W-:Y:S01]  /*42e0*/  BPT.TRAP 0x1 ;  /* 0x000000040000795c */ /* 0x000fe20000300000 */
.L_x_2669:
[----:B------:R-:W-:Y:S01]  /*42f0*/  IMAD R88, R213, 0x8, R23 ;  /* 0x00000008d5587824 */ /* 0x000fe200078e0217 */
[----:B------:R-:W-:Y:S01]  /*4300*/  SHF.L.U32 R89, R227, 0x1f, RZ ;  /* 0x0000001fe3597819 */ /* 0x000fe200000006ff */
[----:B------:R-:W-:Y:S03]  /*4310*/  BSSY B1, `(.L_x_2670) ;  /* 0x0000003000017945 */ /* 0x000fe60003800000 */
[----:B------:R-:W0:Y:S02]  /*4320*/  SYNCS.PHASECHK.TRANS64.TRYWAIT P6, [R88+URZ+0x38890], R89 ;  /* 0x03889059580075a7 */ /* 0x000e2400080c017f */
[----:B0-----:R-:W-:Y:S05]  /*4330*/  @!P6 BRA `(.L_x_2671) ;  /* 0x000002e0000ce947 */ /* 0x001fea0003800000 */
.L_x_3062:
[----:B------:R-:W-:Y:S05]  /*4340*/  BSYNC B1 ;  /* 0x0000000000017941 */ /* 0x000fea0003800000 */
.L_x_2670:
[----:B------:R-:W-:-:S03]  /*4350*/  UMOV UR4, 0xffffffff ;  /* 0xffffffff00047882 */ /* 0x000fc60000000000 */
[----:B------:R-:W-:Y:S05]  /*4360*/  BRA.DIV UR4, `(.L_x_2672) ;  /* 0x000002e204147947 */ /* 0x000fea000b800000 */
[----:B------:R1:W2:Y:S04]  /*4370*/  SHFL.IDX PT, R80, R118, RZ, 0x181f ;  /* 0x00181fff76507589 */ /* 0x0002a800000e0000 */
[----:B------:R1:W3:Y:S02]  /*4380*/  SHFL.IDX PT, R11, R119, RZ, 0x181f ;  /* 0x00181fff770b7589 */ /* 0x0002e400000e0000 */
.L_x_3066:
        /* <DEDUP_REMOVED lines=51> */
.L_x_2678:
[----:B------:R-:W-:Y:S05]  /*46c0*/  BSYNC B3 ;  /* 0x0000000000037941 */ /* 0x000fea0003800000 */
.L_x_2677:
[----:B---3--:R-:W-:Y:S01]  /*46d0*/  LEA R76, P3, R16, R11, 0x1 ;  /* 0x0000000b104c7211 */ /* 0x008fe200078608ff */
[----:B------:R-:W-:-:S03]  /*46e0*/  ULDC.64 UR4, c[0x0][0x208] ;  /* 0x0000820000047ab9 */ /* 0x000fc60000000a00 */
[----:B--2---:R-:W-:-:S05]  /*46f0*/  LEA.HI.X R77, R16, R80, R17, 0x1, P3 ;  /* 0x00000050104d7211 */ /* 0x004fca00018f0c11 */
[----:B0-----:R4:W-:Y:S04]  /*4700*/  ST.E.128 desc[UR4][R76.64], R12 ;  /* 0x0000000c4c007985 */ /* 0x0019e8000c101d04 */
.L_x_2676:
[----:B------:R-:W-:Y:S05]  /*4710*/  BSYNC B2 ;  /* 0x0000000000027941 */ /* 0x000fea0003800000 */
.L_x_2675:
        /* <DEDUP_REMOVED lines=48> */
.L_x_2682:
[----:B------:R-:W-:Y:S05]  /*4a20*/  BSYNC B3 ;  /* 0x0000000000037941 */ /* 0x000fea0003800000 */
.L_x_2681:
[----:B---3--:R-:W-:Y:S01]  /*4a30*/  LEA R72, P3, R212, R11, 0x1 ;  /* 0x0000000bd4487211 */ /* 0x008fe200078608ff */
[----:B------:R-:W-:-:S03]  /*4a40*/  ULDC.64 UR4, c[0x0][0x208] ;  /* 0x0000820000047ab9 */ /* 0x000fc60000000a00 */
[----:B--2---:R-:W-:-:S05]  /*4a50*/  LEA.HI.X R73, R212, R80, R215, 0x1, P3 ;  /* 0x00000050d4497211 */ /* 0x004fca00018f0cd7 */
[----:B0-----:R0:W-:Y:S04]  /*4a60*/  ST.E.128 desc[UR4][R72.64], R12 ;  /* 0x0000000c48007985 */ /* 0x0011e8000c101d04 */
.L_x_2680:
[----:B------:R-:W-:Y:S05]  /*4a70*/  BSYNC B2 ;  /* 0x0000000000027941 */ /* 0x000fea0003800000 */
.L_x_2679:
        /* <DEDUP_REMOVED lines=50> */
.L_x_2686:
[----:B------:R-:W-:Y:S05]  /*4da0*/  BSYNC B3 ;  /* 0x0000000000037941 */ /* 0x000fea0003800000 */
.L_x_2685:
[----:B---3--:R-:W-:Y:S01]  /*4db0*/  LEA R68, P3, R19, R11, 0x1 ;  /* 0x0000000b13447211 */ /* 0x008fe200078608ff */
[----:B------:R-:W-:-:S03]  /*4dc0*/  ULDC.64 UR4, c[0x0][0x208] ;  /* 0x0000820000047ab9 */ /* 0x000fc60000000a00 */
[----:B--2---:R-:W-:-:S05]  /*4dd0*/  LEA.HI.X R69, R19, R80, R219, 0x1, P3 ;  /* 0x0000005013457211 */ /* 0x004fca00018f0cdb */
[----:B----4-:R0:W-:Y:S04]  /*4de0*/  ST.E.128 desc[UR4][R68.64], R12 ;  /* 0x0000000c44007985 */ /* 0x0101e8000c101d04 */
.L_x_2684:
[----:B------:R-:W-:Y:S05]  /*4df0*/  BSYNC B2 ;  /* 0x0000000000027941 */ /* 0x000fea0003800000 */
.L_x_2683:
        /* <DEDUP_REMOVED lines=18> */
[----:B------:R-:W-:Y:S01]  /*4f20*/  FFMA.FTZ R65, R69, R68, -R65 ;  /* 0x0000004445417223 */ /* 0x000fe20000010841 */
[----:B------:R-:W-:Y:S01]  /*4f30*/  MOV R69, R12 ;  /* 0x0000000c00457202 */ /* 0x000fe20000000f00 */
[----:B------:R-:W-:Y:S01]  /*4f40*/  FFMA.FTZ R13, R67, R68, R13 ;  /* 0x00000044430d7223 */ /* 0x000fe2000001000d */
[----:B------:R-:W-:Y:S02]  /*4f50*/  IMAD.MOV.U32 R67, RZ, RZ, R15 ;  /* 0x000000ffff437224 */ /* 0x000fe400078e000f */
        /* <DEDUP_REMOVED lines=27> */
.L_x_2688:
[----:B------:R-:W-:Y:S05]  /*5110*/  BSYNC B2 ;  /* 0x0000000000027941 */ /* 0x000fea0003800000 */
.L_x_2687:
[----:B---3--:R-:W-:Y:S01]  /*5120*/  LEA R64, P3, R22, R11, 0x1 ;  /* 0x0000000b16407211 */ /* 0x008fe200078608ff */
[----:B------:R-:W-:-:S03]  /*5130*/  ULDC.64 UR4, c[0x0][0x208] ;  /* 0x0000820000047ab9 */ /* 0x000fc60000000a00 */
[----:B--2---:R-:W-:-:S05]  /*5140*/  LEA.HI.X R65, R22, R80, R218, 0x1, P3 ;  /* 0x0000005016417211 */ /* 0x004fca00018f0cda */
[----:B----4-:R0:W-:Y:S04]  /*5150*/  ST.E.128 desc[UR4][R64.64], R12 ;  /* 0x0000000c40007985 */ /* 0x0101e8000c101d04 */
.L_x_2674:
[----:B------:R-:W-:Y:S05]  /*5160*/  BSYNC B1 ;  /* 0x0000000000017941 */ /* 0x000fea0003800000 */
.L_x_2673:
[----:B------:R-:W-:-:S03]  /*5170*/  UMOV UR4, 0xffffffff ;  /* 0xffffffff00047882 */ /* 0x000fc60000000000 */
[----:B------:R-:W-:Y:S05]  /*5180*/  BRA.DIV UR4, `(.L_x_2689) ;  /* 0x000002d204d87947 */ /* 0x000fea000b800000 */
[----:B0-----:R0:W0:Y:S04]  /*5190*/  SHFL.IDX PT, R64, R118, 0x1, 0x181f ;  /* 0x00381f0076407f89 */ /* 0x00102800000e0000 */
[----:B---3--:R3:W0:Y:S02]  /*51a0*/  SHFL.IDX PT, R11, R119, 0x1, 0x181f ;  /* 0x00381f00770b7f89 */ /* 0x00862400000e0000 */
.L_x_3070:
        /* <DEDUP_REMOVED lines=40> */
[----:B------:R-:W-:-:S03]  /*5430*/  IMAD.MOV.U32 R13, RZ, RZ, R60 ;  /* 0x000000ffff0d7224 */ /* 0x000fc600078e003c */
        /* <DEDUP_REMOVED lines=12> */
.L_x_2695:
[----:B------:R-:W-:Y:S05]  /*5500*/  BSYNC B3 ;  /* 0x0000000000037941 */ /* 0x000fea0003800000 */
.L_x_2694:
[----:B0-----:R-:W-:Y:S01]  /*5510*/  LEA R60, P3, R16, R11, 0x1 ;  /* 0x0000000b103c7211 */ /* 0x001fe200078608ff */
[----:B------:R-:W-:-:S03]  /*5520*/  ULDC.64 UR4, c[0x0][0x208] ;  /* 0x0000820000047ab9 */ /* 0x000fc60000000a00 */
[----:B------:R-:W-:-:S05]  /*5530*/  LEA.HI.X R61, R16, R64, R17, 0x1, P3 ;  /* 0x00000040103d7211 */ /* 0x000fca00018f0c11 */
[----:B------:R0:W-:Y:S04]  /*5540*/  ST.E.128 desc[UR4][R60.64], R12 ;  /* 0x0000000c3c007985 */ /* 0x0001e8000c101d04 */
.L_x_2693:
[----:B------:R-:W-:Y:S05]  /*5550*/  BSYNC B2 ;  /* 0x0000000000027941 */ /* 0x000fea0003800000 */
.L_x_2692:
[----:B------:R-:W-:Y:S01]  /*5560*/  ISETP.NE.AND P3, PT, R25, RZ, PT ;  /* 0x000000ff1900720c */ /* 0x000fe20003f65270 */
[----:B------:R-:W-:-:S12]  /*5570*/  BSSY B2, `(.L_x_2696) ;  /* 0x0000037000027945 */ /* 0x000fd80003800000 */
[----:B------:R-:W-:Y:S05]  /*5580*/  @!P3 BRA `(.L_x_2697) ;  /* 0x0000000000d4b947 */ /* 0x000fea0003800000 */
[----:B0---4-:R0:W4:Y:S01]  /*5590*/  LDS.128 R12, [R84+0x27c00] ;  /* 0x027c0000540c7984 */ /* 0x0111220000000c00 */
[----:B------:R-:W-:Y:S01]  /*55a0*/  ISETP.GE.AND P3, PT, R221, R111, PT ;  /* 0x0000006fdd00720c */ /* 0x000fe20003f66270 */
[----:B------:R-:W-:-:S12]  /*55b0*/  BSSY B3, `(.L_x_2698) ;  /* 0x000002e000037945 */ /* 0x000fd80003800000 */
[----:B0-----:R-:W-:Y:S05]  /*55c0*/  @P3 BRA `(.L_x_2699) ;  /* 0x0000000000b03947 */ /* 0x001fea0003800000 */
[----:B------:R-:W-:Y:S02]  /*55d0*/  SHF.R.U64 R61, R58, 0x10, R59 ;  /* 0x000000103a3d7819 */ /* 0x000fe4000000123b */
[----:B----4-:R-:W-:Y:S02]  /*55e0*/  MOV R60, R13 ;  /* 0x0000000d003c7202 */ /* 0x010fe40000000f00 */
[----:B------:R-:W-:Y:S01]  /*55f0*/  SHF.R.U64 R56, R56, 0x10, R57 ;  /* 0x0000001038387819 */ /* 0x000fe20000001239 */
[----:B------:R-:W-:Y:S01]  /*5600*/  HADD2.F32 R13, -RZ, R61.H0_H0 ;  /* 0x2000003dff0d7230 */ /* 0x000fe20000004100 */
[----:B------:R-:W-:Y:S01]  /*5610*/  SHF.R.U32.HI R58, RZ, 0x10, R59 ;  /* 0x00000010ff3a7819 */ /* 0x000fe2000001163b */
[--C-:B------:R-:W-:Y:S01]  /*5620*/  HADD2.F32 R59, -RZ, R60.reuse.H1_H1 ;  /* 0x3000003cff3b7230 */ /* 0x100fe20000004100 */
[----:B------:R-:W-:Y:S01]  /*5630*/  SHF.R.U32.HI R57, RZ, 0x10, R57 ;  /* 0x00000010ff397819 */ /* 0x000fe20000011639 */
        /* <DEDUP_REMOVED lines=37> */
.L_x_2699:
[----:B------:R-:W-:Y:S05]  /*5890*/  BSYNC B3 ;  /* 0x0000000000037941 */ /* 0x000fea0003800000 */
.L_x_2698:
[----:B------:R-:W-:Y:S01]  /*58a0*/  LEA R56, P3, R212, R11, 0x1 ;  /* 0x0000000bd4387211 */ /* 0x000fe200078608ff */
[----:B------:R-:W-:-:S03]  /*58b0*/  ULDC.64 UR4, c[0x0][0x208] ;  /* 0x0000820000047ab9 */ /* 0x000fc60000000a00 */
[----:B------:R-:W-:-:S05]  /*58c0*/  LEA.HI.X R57, R212, R64, R215, 0x1, P3 ;  /* 0x00000040d4397211 */ /* 0x000fca00018f0cd7 */
[----:B----4-:R0:W-:Y:S04]  /*58d0*/  ST.E.128 desc[UR4][R56.64], R12 ;  /* 0x0000000c38007985 */ /* 0x0101e8000c101d04 */
.L_x_2697:
[----:B------:R-:W-:Y:S05]  /*58e0*/  BSYNC B2 ;  /* 0x0000000000027941 */ /* 0x000fea0003800000 */
.L_x_2696:
        /* <DEDUP_REMOVED lines=22> */
[----:B------:R-:W-:-:S04]  /*5a50*/  MOV R13, R15 ;  /* 0x0000000f000d7202 */ /* 0x000fc80000000f00 */
        /* <DEDUP_REMOVED lines=14> */
[----:B------:R-:W-:-:S03]  /*5b40*/  IMAD.MOV.U32 R13, RZ, RZ, R52 ;  /* 0x000000ffff0d7224 */ /* 0x000fc600078e0034 */
        /* <DEDUP_REMOVED lines=13> */
.L_x_2703:
[----:B------:R-:W-:Y:S05]  /*5c20*/  BSYNC B3 ;  /* 0x0000000000037941 */ /* 0x000fea0003800000 */
.L_x_2702:
[----:B------:R-:W-:Y:S01]  /*5c30*/  LEA R52, P3, R19, R11, 0x1 ;  /* 0x0000000b13347211 */ /* 0x000fe200078608ff */
[----:B------:R-:W-:-:S03]  /*5c40*/  ULDC.64 UR4, c[0x0][0x208] ;  /* 0x0000820000047ab9 */ /* 0x000fc60000000a00 */
[----:B------:R-:W-:-:S05]  /*5c50*/  LEA.HI.X R53, R19, R64, R219, 0x1, P3 ;  /* 0x0000004013357211 */ /* 0x000fca00018f0cdb */
[----:B----4-:R0:W-:Y:S04]  /*5c60*/  ST.E.128 desc[UR4][R52.64], R12 ;  /* 0x0000000c34007985 */ /* 0x0101e8000c101d04 */
.L_x_2701:
[----:B------:R-:W-:Y:S05]  /*5c70*/  BSYNC B2 ;  /* 0x0000000000027941 */ /* 0x000fea0003800000 */
.L_x_2700:
        /* <DEDUP_REMOVED lines=51> */
.L_x_2705:
[----:B------:R-:W-:Y:S05]  /*5fb0*/  BSYNC B2 ;  /* 0x0000000000027941 */ /* 0x000fea0003800000 */
.L_x_2704:
[----:B------:R-:W-:Y:S01]  /*5fc0*/  LEA R48, P3, R22, R11, 0x1 ;  /* 0x0000000b16307211 */ /* 0x000fe200078608ff */
[----:B------:R-:W-:-:S03]  /*5fd0*/  ULDC.64 UR4, c[0x0][0x208] ;  /* 0x0000820000047ab9 */ /* 0x000fc60000000a00 */
[----:B------:R-:W-:-:S05]  /*5fe0*/  LEA.HI.X R49, R22, R64, R218, 0x1, P3 ;  /* 0x0000004016317211 */ /* 0x000fca00018f0cda */
[----:B----4-:R0:W-:Y:S04]  /*5ff0*/  ST.E.128 desc[UR4][R48.64], R12 ;  /* 0x0000000c30007985 */ /* 0x0101e8000c101d04 */
.L_x_2691:
[----:B------:R-:W-:Y:S05]  /*6000*/  BSYNC B1 ;  /* 0x0000000000017941 */ /* 0x000fea0003800000 */
.L_x_2690:
[----:B------:R-:W-:-:S03]  /*6010*/  UMOV UR4, 0xffffffff ;  /* 0xffffffff00047882 */ /* 0x000fc60000000000 */
[----:B------:R-:W-:Y:S05]  /*6020*/  BRA.DIV UR4, `(.L_x_2706) ;  /* 0x000002c6047c7947 */ /* 0x000fea000b800000 */
[----:B01----:R-:W0:Y:S04]  /*6030*/  SHFL.IDX PT, R118, R118, 0x2, 0x181f ;  /* 0x00581f0076767f89 */ /* 0x003e2800000e0000 */
[----:B---3--:R-:W1:Y:S02]  /*6040*/  SHFL.IDX PT, R119, R119, 0x2, 0x181f ;  /* 0x00581f0077777f89 */ /* 0x008e6400000e0000 */
.L_x_3074:
        /* <DEDUP_REMOVED lines=23> */
[----:B------:R-:W-:Y:S02]  /*61c0*/  IMAD.MOV.U32 R13, RZ, RZ, R15 ;  /* 0x000000ffff0d7224 */ /* 0x000fe400078e000f */
[----:B------:R-:W-:-:S02]  /*61d0*/  HADD2.F32 R15, -RZ, R47.H0_H0 ;  /* 0x2000002fff0f7230 */ /* 0x000fc40000004100 */
[----:B------:R-:W-:Y:S01]  /*61e0*/  HADD2.F32 R44, -RZ, R44.H0_H0 ;  /* 0x2000002cff2c7230 */ /* 0x000fe20000004100 */
[----:B------:R-:W-:Y:S01]  /*61f0*/  F2FP.F16.F32.PACK_AB R46, R48, R46 ;  /* 0x0000002e302e723e */ /* 0x000fe200000000ff */
[--C-:B------:R-:W-:Y:S02]  /*6200*/  HADD2.F32 R11, -RZ, R13.reuse.H1_H1 ;  /* 0x3000000dff0b7230 */ /* 0x100fe40000004100 */
        /* <DEDUP_REMOVED lines=22> */
[----:B------:R-:W-:Y:S02]  /*6370*/  F2FP.F16.F32.PACK_AB R139, R139, R12 ;  /* 0x0000000c8b8b723e */ /* 0x000fe400000000ff */
[----:B------:R-:W-:-:S03]  /*6380*/  MOV R12, R44 ;  /* 0x0000002c000c7202 */ /* 0x000fc60000000f00 */
[----:B------:R-:W-:-:S07]  /*6390*/  IMAD.MOV.U32 R14, RZ, RZ, R139 ;  /* 0x000000ffff0e7224 */ /* 0x000fce00078e008b */
.L_x_2711:
[----:B------:R-:W-:Y:S05]  /*63a0*/  BSYNC B2 ;  /* 0x0000000000027941 */ /* 0x000fea0003800000 */
.L_x_2710:
[----:B-1----:R-:W-:Y:S01]  /*63b0*/  LEA R44, P3, R16, R119, 0x1 ;  /* 0x00000077102c7211 */ /* 0x002fe200078608ff */
[----:B------:R-:W-:-:S03]  /*63c0*/  ULDC.64 UR4, c[0x0][0x208] ;  /* 0x0000820000047ab9 */ /* 0x000fc60000000a00 */
[----:B0-----:R-:W-:-:S05]  /*63d0*/  LEA.HI.X R45, R16, R118, R17, 0x1, P3 ;  /* 0x00000076102d7211 */ /* 0x001fca00018f0c11 */
[----:B----4-:R3:W-:Y:S04]  /*63e0*/  ST.E.128 desc[UR4][R44.64], R12 ;  /* 0x0000000c2c007985 */ /* 0x0107e8000c101d04 */
.L_x_2709:
[----:B------:R-:W-:Y:S05]  /*63f0*/  BSYNC B1 ;  /* 0x0000000000017941 */ /* 0x000fea0003800000 */
.L_x_2708:
        /* <DEDUP_REMOVED lines=9> */
[----:B------:R-:W-:Y:S01]  /*6490*/  SHF.R.U64 R46, R42, 0x10, R43 ;  /* 0x000000102a2e7819 */ /* 0x000fe2000000122b */
[----:B----4-:R-:W-:Y:S01]  /*64a0*/  IMAD.MOV.U32 R42, RZ, RZ, R13 ;  /* 0x000000ffff2a7224 */ /* 0x010fe200078e000d */
[----:B------:R-:W-:Y:S02]  /*64b0*/  SHF.R.U64 R13, R40, 0x10, R41 ;  /* 0x00000010280d7819 */ /* 0x000fe40000001229 */
        /* <DEDUP_REMOVED lines=10> */
[----:B------:R-:W-:Y:S01]  /*6560*/  IMAD.MOV.U32 R11, RZ, RZ, R15 ;  /* 0x000000ffff0b7224 */ /* 0x000fe200078e000f */
[----:B------:R-:W-:Y:S01]  /*6570*/  MOV R13, R12 ;  /* 0x0000000c000d7202 */ /* 0x000fe20000000f00 */
[----:B------:R-:W-:Y:S02]  /*6580*/  HADD2.F32 R12, -RZ, R43.H0_H0 ;  /* 0x2000002bff0c7230 */ /* 0x000fe40000004100 */
        /* <DEDUP_REMOVED lines=9> */
[--C-:B------:R-:W-:Y:S02]  /*6620*/  HADD2.F32 R15, -RZ, R13.reuse.H1_H1 ;  /* 0x3000000dff0f7230 */ /* 0x100fe40000004100 */
[----:B------:R-:W-:-:S02]  /*6630*/  HADD2.F32 R13, -RZ, R13.H0_H0 ;  /* 0x2000000dff0d7230 */ /* 0x000fc40000004100 */
[--C-:B------:R-:W-:Y:S02]  /*6640*/  HADD2.F32 R40, -RZ, R132.reuse.H0_H0 ;  /* 0x20000084ff287230 */ /* 0x100fe40000004100 */
[-C--:B------:R-:W-:Y:S01]  /*6650*/  FMUL.FTZ R43, R15, R11.reuse ;  /* 0x0000000b0f2b7220 */ /* 0x080fe20000410000 */
[----:B------:R-:W-:Y:S02]  /*6660*/  HADD2.F32 R133, -RZ, R133.H1_H1 ;  /* 0x30000085ff857230 */ /* 0x000fe40000004100 */
[C---:B------:R-:W-:Y:S01]  /*6670*/  FMUL.FTZ R11, R13.reuse, R11 ;  /* 0x0000000b0d0b7220 */ /* 0x040fe20000410000 */
[----:B------:R-:W-:Y:S02]  /*6680*/  HADD2.F32 R132, -RZ, R132.H1_H1 ;  /* 0x30000084ff847230 */ /* 0x000fe40000004100 */
[-C--:B------:R-:W-:Y:S01]  /*6690*/  FFMA.FTZ R43, R13, R40.reuse, -R43 ;  /* 0x000000280d2b7223 */ /* 0x080fe2000001082b */
[--C-:B------:R-:W-:Y:S02]  /*66a0*/  HADD2.F32 R13, -RZ, R14.reuse.H1_H1 ;  /* 0x3000000eff0d7230 */ /* 0x100fe40000004100 */
[----:B------:R-:W-:Y:S01]  /*66b0*/  FFMA.FTZ R11, R15, R40, R11 ;  /* 0x000000280f0b7223 */ /* 0x000fe2000001000b */
[----:B------:R-:W-:Y:S01]  /*66c0*/  HADD2.F32 R14, -RZ, R14.H0_H0 ;  /* 0x2000000eff0e7230 */ /* 0x000fe20000004100 */
[----:B------:R-:W-:Y:S01]  /*66d0*/  F2FP.F16.F32.PACK_AB R41, R12, R41 ;  /* 0x000000290c29723e */ /* 0x000fe200000000ff */
[----:B------:R-:W-:-:S02]  /*66e0*/  FMUL.FTZ R15, R13, R133 ;  /* 0x000000850d0f7220 */ /* 0x000fc40000410000 */
[----:B------:R-:W-:Y:S01]  /*66f0*/  F2FP.F16.F32.PACK_AB R11, R11, R43 ;  /* 0x0000002b0b0b723e */ /* 0x000fe200000000ff */
[C---:B------:R-:W-:Y:S01]  /*6700*/  FMUL.FTZ R133, R14.reuse, R133 ;  /* 0x000000850e857220 */ /* 0x040fe20000410000 */
[----:B------:R-:W-:-:S03]  /*6710*/  FFMA.FTZ R15, R14, R132, -R15 ;  /* 0x000000840e0f7223 */ /* 0x000fc6000001080f */
[----:B------:R-:W-:Y:S01]  /*6720*/  FFMA.FTZ R133, R13, R132, R133 ;  /* 0x000000840d857223 */ /* 0x000fe20000010085 */
[----:B------:R-:W-:Y:S02]  /*6730*/  IMAD.MOV.U32 R12, RZ, RZ, R11 ;  /* 0x000000ffff0c7224 */ /* 0x000fe400078e000b */
[----:B------:R-:W-:Y:S02]  /*6740*/  IMAD.MOV.U32 R13, RZ, RZ, R42 ;  /* 0x000000ffff0d7224 */ /* 0x000fe400078e002a */
[----:B------:R-:W-:-:S05]  /*6750*/  F2FP.F16.F32.PACK_AB R15, R133, R15 ;  /* 0x0000000f850f723e */ /* 0x000fca00000000ff */
[----:B------:R-:W-:Y:S02]  /*6760*/  IMAD.MOV.U32 R14, RZ, RZ, R15 ;  /* 0x000000ffff0e7224 */ /* 0x000fe400078e000f */
[----:B------:R-:W-:-:S07]  /*6770*/  IMAD.MOV.U32 R15, RZ, RZ, R41 ;  /* 0x000000ffff0f7224 */ /* 0x000fce00078e0029 */
.L_x_2715:
[----:B------:R-:W-:Y:S05]  /*6780*/  BSYNC B2 ;  /* 0x0000000000027941 */ /* 0x000fea0003800000 */
.L_x_2714:
[----:B------:R-:W-:Y:S02]  /*6790*/  ULDC.64 UR4, c[0x0][0x208] ;  /* 0x0000820000047ab9 */ /* 0x000fe40000000a00 */
[----:B----4-:R0:W-:Y:S03]  /*67a0*/  ST.E.128 desc[UR4][R44.64], R12 ;  /* 0x0000000c2c007985 */ /* 0x0101e6000c101d04 */
.L_x_2713:
[----:B------:R-:W-:Y:S05]  /*67b0*/  BSYNC B1 ;  /* 0x0000000000017941 */ /* 0x000fea0003800000 */
.L_x_2712:
        /* <DEDUP_REMOVED lines=49> */
[----:B------:R-:W-:-:S07]  /*6ad0*/  MOV R13, R36 ;  /* 0x00000024000d7202 */ /* 0x000fce0000000f00 */
.L_x_2719:
[----:B------:R-:W-:Y:S05]  /*6ae0*/  BSYNC B2 ;  /* 0x0000000000027941 */ /* 0x000fea0003800000 */
.L_x_2718:
[----:B------:R-:W-:Y:S02]  /*6af0*/  ULDC.64 UR4, c[0x0][0x208] ;  /* 0x0000820000047ab9 */ /* 0x000fe40000000a00 */
[----:B---3--:R0:W-:Y:S03]  /*6b00*/  ST.E.128 desc[UR4][R40.64], R12 ;  /* 0x0000000c28007985 */ /* 0x0081e6000c101d04 */
.L_x_2717:
[----:B------:R-:W-:Y:S05]  /*6b10*/  BSYNC B1 ;  /* 0x0000000000017941 */ /* 0x000fea0003800000 */
.L_x_2716:
        /* <DEDUP_REMOVED lines=10> */
[----:B------:R-:W-:Y:S01]  /*6bc0*/  SHF.R.U32.HI R32, RZ, 0x10, R33 ;  /* 0x00000010ff207819 */ /* 0x000fe20000011621 */
[----:B------:R-:W-:Y:S01]  /*6bd0*/  IMAD.MOV.U32 R33, RZ, RZ, R13 ;  /* 0x000000ffff217224 */ /* 0x000fe200078e000d */
[--C-:B------:R-:W-:Y:S01]  /*6be0*/  SHF.R.U64 R42, R34, 0x10, R35.reuse ;  /* 0x00000010222a7819 */ /* 0x100fe20000001223 */
[----:B------:R-:W-:Y:S01]  /*6bf0*/  HADD2.F32 R34, -RZ, R15.H1_H1 ;  /* 0x3000000fff227230 */ /* 0x000fe20000004100 */
[----:B------:R-:W-:Y:S01]  /*6c00*/  SHF.R.U32.HI R11, RZ, 0x10, R35 ;  /* 0x00000010ff0b7819 */ /* 0x000fe20000011623 */
[----:B------:R-:W-:Y:S02]  /*6c10*/  HADD2.F32 R38, -RZ, R38.H0_H0 ;  /* 0x20000026ff267230 */ /* 0x000fe40000004100 */
        /* <DEDUP_REMOVED lines=35> */
.L_x_2721:
[----:B------:R-:W-:Y:S05]  /*6e50*/  BSYNC B1 ;  /* 0x0000000000017941 */ /* 0x000fea0003800000 */
.L_x_2720:
[----:B------:R-:W-:Y:S02]  /*6e60*/  ULDC.64 UR4, c[0x0][0x208] ;  /* 0x0000820000047ab9 */ /* 0x000fe40000000a00 */
[----:B---3--:R0:W-:Y:S01]  /*6e70*/  ST.E.128 desc[UR4][R36.64], R12 ;  /* 0x0000000c24007985 */ /* 0x0081e2000c101d04 */
[----:B------:R-:W-:Y:S05]  /*6e80*/  BRA `(.L_x_2707) ;  /* 0x0000004400687947 */ /* 0x000fea0003800000 */
.L_x_2662:
        /* <DEDUP_REMOVED lines=14> */
[-C--:B------:R-:W-:Y:S02]  /*6f70*/  ISETP.GE.AND P4, PT, R16, R111.reuse, PT ;  /* 0x0000006f1000720c */ /* 0x080fe40003f86270 */
[----:B------:R-:W-:Y:S02]  /*6f80*/  CS2R R38, SRZ ;  /* 0x0000000000267805 */ /* 0x000fe4000001ff00 */
[----:B------:R-:W-:Y:S01]  /*6f90*/  LEA R40, P5, R32, UR4, 0x1 ;  /* 0x0000000420287c11 */ /* 0x000fe2000f8a08ff */
[----:B------:R-:W-:Y:S01]  /*6fa0*/  IMAD.X R33, R11, 0x1, R6, P0 ;  /* 0x000000010b217824 */ /* 0x000fe200000e0606 */
[----:B------:R-:W-:Y:S02]  /*6fb0*/  ISETP.GE.AND P0, PT, R214, R111, PT ;  /* 0x0000006fd600720c */ /* 0x000fe40003f06270 */
[----:B------:R-:W-:-:S02]  /*6fc0*/  CS2R R36, SRZ ;  /* 0x0000000000247805 */ /* 0x000fc4000001ff00 */
[----:B------:R-:W-:Y:S01]  /*6fd0*/  CS2R R34, SRZ ;  /* 0x0000000000227805 */ /* 0x000fe2000001ff00 */
[----:B------:R-:W-:Y:S01]  /*6fe0*/  ULDC.64 UR6, c[0x0][0x208] ;  /* 0x0000820000067ab9 */ /* 0x000fe20000000a00 */
[----:B------:R-:W-:Y:S01]  /*6ff0*/  LEA.HI.X R41, R32, UR5, R33, 0x1, P5 ;  /* 0x0000000520297c11 */ /* 0x000fe2000a8f0c21 */
[----:B------:R-:W-:Y:S01]  /*7000*/  ULDC.64 UR4, c[0x0][0x400] ;  /* 0x0001000000047ab9 */ /* 0x000fe20000000a00 */
[----:B------:R-:W-:Y:S02]  /*7010*/  IADD3 R42, P5, R92, R12, RZ ;  /* 0x0000000c5c2a7210 */ /* 0x000fe40007fbe0ff */
[----:B------:R-:W-:Y:S02]  /*7020*/  CS2R R32, SRZ ;  /* 0x0000000000207805 */ /* 0x000fe4000001ff00 */
[----:B------:R-:W-:Y:S01]  /*7030*/  CS2R R46, SRZ ;  /* 0x00000000002e7805 */ /* 0x000fe2000001ff00 */
[----:B------:R-:W5:Y:S01]  /*7040*/  @!P4 LDG.E.128 R36, desc[UR6][R40.64] ;  /* 0x000000062824c981 */ /* 0x000f62000c1e1d00 */
[----:B------:R-:W-:-:S02]  /*7050*/  IADD3.X R43, R80, R8, RZ, P5, !PT ;  /* 0x00000008502b7210 */ /* 0x000fc40002ffe4ff */
[C---:B------:R-:W-:Y:S01]  /*7060*/  LEA R48, P5, R42.reuse, UR4, 0x1 ;  /* 0x000000042a307c11 */ /* 0x040fe2000f8a08ff */
[----:B------:R0:W5:Y:S01]  /*7070*/  @!P0 LDG.E.128 R32, desc[UR6][R40.64+0x80] ;  /* 0x0000800628208981 */ /* 0x000162000c1e1d00 */
[----:B------:R-:W-:Y:S02]  /*7080*/  CS2R R44, SRZ ;  /* 0x00000000002c7805 */ /* 0x000fe4000001ff00 */
[----:B------:R-:W-:Y:S02]  /*7090*/  LEA.HI.X R49, R42, UR5, R43, 0x1, P5 ;  /* 0x000000052a317c11 */ /* 0x000fe4000a8f0c2b */
[----:B------:R-:W-:-:S03]  /*70a0*/  CS2R R42, SRZ ;  /* 0x00000000002a7805 */ /* 0x000fc6000001ff00 */
[----:B------:R1:W5:Y:S01]  /*70b0*/  @!P4 LDG.E.128 R44, desc[UR6][R48.64] ;  /* 0x00000006302cc981 */ /* 0x000362000c1e1d00 */
[----:B0-----:R-:W-:-:S06]  /*70c0*/  CS2R R40, SRZ ;  /* 0x0000000000287805 */ /* 0x001fcc000001ff00 */
[----:B------:R1:W5:Y:S02]  /*70d0*/  @!P0 LDG.E.128 R40, desc[UR6][R48.64+0x80] ;  /* 0x0000800630288981 */ /* 0x000364000c1e1d00 */
.L_x_2723:
[----:B------:R-:W-:Y:S05]  /*70e0*/  BSYNC B1 ;  /* 0x0000000000017941 */ /* 0x000fea0003800000 */
.L_x_2722:
[----:B-1---5:R-:W-:Y:S01]  /*70f0*/  IMAD.MOV.U32 R48, RZ, RZ, R34 ;  /* 0x000000ffff307224 */ /* 0x022fe200078e0022 */
        /* <DEDUP_REMOVED lines=50> */
[----:B------:R-:W-:Y:S02]  /*7420*/  LEA R64, P5, R50, UR6, 0x1 ;  /* 0x0000000632407c11 */ /* 0x000fe4000f8a08ff */
[----:B------:R-:W-:Y:S02]  /*7430*/  LEA.HI.X R57, R48, UR5, R49, 0x1, P0 ;  /* 0x0000000530397c11 */ /* 0x000fe400080f0c31 */
[----:B------:R-:W-:Y:S02]  /*7440*/  CS2R R48, SRZ ;  /* 0x0000000000307805 */ /* 0x000fe4000001ff00 */
[----:B------:R-:W-:-:S02]  /*7450*/  LEA.HI.X R65, R50, UR7, R51, 0x1, P5 ;  /* 0x0000000732417c11 */ /* 0x000fc4000a8f0c33 */
[----:B------:R-:W-:Y:S02]  /*7460*/  CS2R R50, SRZ ;  /* 0x0000000000327805 */ /* 0x000fe4000001ff00 */
[-C--:B------:R-:W-:Y:S02]  /*7470*/  ISETP.GE.AND P0, PT, R16, R111.reuse, PT ;  /* 0x0000006f1000720c */ /* 0x080fe40003f06270 */
[----:B------:R-:W-:Y:S02]  /*7480*/  ISETP.GE.AND P5, PT, R214, R111, PT ;  /* 0x0000006fd600720c */ /* 0x000fe40003fa6270 */
[----:B------:R-:W-:Y:S02]  /*7490*/  CS2R R62, SRZ ;  /* 0x00000000003e7805 */ /* 0x000fe4000001ff00 */
[----:B------:R-:W-:Y:S02]  /*74a0*/  CS2R R60, SRZ ;  /* 0x00000000003c7805 */ /* 0x000fe4000001ff00 */
[----:B------:R-:W-:-:S05]  /*74b0*/  CS2R R58, SRZ ;  /* 0x00000000003a7805 */ /* 0x000fca000001ff00 */
[----:B------:R-:W5:Y:S04]  /*74c0*/  @!P0 LDG.E.128 R52, desc[UR8][R56.64] ;  /* 0x0000000838348981 */ /* 0x000f68000c1e1d00 */
[----:B------:R0:W5:Y:S04]  /*74d0*/  @!P5 LDG.E.128 R48, desc[UR8][R56.64+0x80] ;  /* 0x000080083830d981 */ /* 0x000168000c1e1d00 */
[----:B------:R1:W5:Y:S01]  /*74e0*/  @!P0 LDG.E.128 R60, desc[UR8][R64.64] ;  /* 0x00000008403c8981 */ /* 0x000362000c1e1d00 */
[----:B0-----:R-:W-:-:S06]  /*74f0*/  CS2R R56, SRZ ;  /* 0x0000000000387805 */ /* 0x001fcc000001ff00 */
[----:B------:R1:W5:Y:S02]  /*7500*/  @!P5 LDG.E.128 R56, desc[UR8][R64.64+0x80] ;  /* 0x000080084038d981 */ /* 0x000364000c1e1d00 */
.L_x_2725:
[----:B------:R-:W-:Y:S05]  /*7510*/  BSYNC B1 ;  /* 0x0000000000017941 */ /* 0x000fea0003800000 */
.L_x_2724:
[----:B-----5:R-:W-:Y:S01]  /*7520*/  IMAD.MOV.U32 R66, RZ, RZ, R51 ;  /* 0x000000ffff427224 */ /* 0x020fe200078e0033 */
[----:B-1----:R-:W-:Y:S01]  /*7530*/  MOV R65, R48 ;  /* 0x0000003000417202 */ /* 0x002fe20000000f00 */
        /* <DEDUP_REMOVED lines=17> */
[----:B------:R-:W-:Y:S02]  /*7650*/  CS2R R74, SRZ ;  /* 0x00000000004a7805 */ /* 0x000fe4000001ff00 */
        /* <DEDUP_REMOVED lines=39> */
.L_x_2727:
[----:B------:R-:W-:Y:S05]  /*78d0*/  BSYNC B1 ;  /* 0x0000000000017941 */ /* 0x000fea0003800000 */
.L_x_2726:
        /* <DEDUP_REMOVED lines=32> */
.L_x_2728:
[----:B------:R-:W-:Y:S01]  /*7ae0*/  IMAD R88, R213, 0x8, R23 ;  /* 0x00000008d5587824 */ /* 0x000fe200078e0217 */
[----:B------:R-:W-:Y:S01]  /*7af0*/  SHF.L.U32 R89, R227, 0x1f, RZ ;  /* 0x0000001fe3597819 */ /* 0x000fe200000006ff */
[----:B------:R-:W-:Y:S03]  /*7b00*/  BSSY B1, `(.L_x_2729) ;  /* 0x0000003000017945 */ /* 0x000fe60003800000 */
[----:B------:R-:W0:Y:S02]  /*7b10*/  SYNCS.PHASECHK.TRANS64.TRYWAIT P6, [R88+URZ+0x38890], R89 ;  /* 0x03889059580075a7 */ /* 0x000e2400080c017f */
[----:B0-----:R-:W-:Y:S05]  /*7b20*/  @!P6 BRA `(.L_x_2730) ;  /* 0x000002ac0008e947 */ /* 0x001fea0003800000 */
.L_x_3075:
[----:B------:R-:W-:Y:S05]  /*7b30*/  BSYNC B1 ;  /* 0x0000000000017941 */ /* 0x000fea0003800000 */
.L_x_2729:
[----:B------:R-:W1:Y:S01]  /*7b40*/  LDC R128, c[0x0][0x2f4] ;  /* 0x0000bd00ff807b82 */ /* 0x000e620000000800 */
[----:B------:R-:W-:Y:S01]  /*7b50*/  UMOV UR4, 0xffffffff ;  /* 0xffffffff00047882 */ /* 0x000fe20000000000 */
[----:B-1----:R-:W-:Y:S02]  /*7b60*/  IMAD.IADD R129, R128, 0x1, -R112 ;  /* 0x0000000180817824 */ /* 0x002fe400078e0a70 */
[----:B------:R-:W-:Y:S05]  /*7b70*/  BRA.DIV UR4, `(.L_x_2731) ;  /* 0x000002ae04087947 */ /* 0x000fea000b800000 */
[----:B------:R1:W2:Y:S04]  /*7b80*/  SHFL.IDX PT, R121, R118, RZ, 0x181f ;  /* 0x00181fff76797589 */ /* 0x0002a800000e0000 */
[----:B------:R1:W3:Y:S02]  /*7b90*/  SHFL.IDX PT, R11, R119, RZ, 0x181f ;  /* 0x00181fff770b7589 */ /* 0x0002e400000e0000 */
.L_x_3079:
        /* <DEDUP_REMOVED lines=35> */
[----:B------:R-:W-:Y:S01]  /*7dd0*/  SHF.R.U64 R36, R36, 0x10, R37 ;  /* 0x0000001024247819 */ /* 0x000fe20000001225 */
[----:B------:R-:W-:Y:S01]  /*7de0*/  HADD2.F32 R140, -RZ, R140.H0_H0 ;  /* 0x2000008cff8c7230 */ /* 0x000fe20000004100 */
[----:B------:R-:W-:Y:S01]  /*7df0*/  SHF.R.U64 R44, R44, 0x10, R45 ;  /* 0x000000102c2c7819 */ /* 0x000fe2000000122d */
[----:B------:R-:W-:Y:S01]  /*7e00*/  HADD2.F32 R81, -RZ, R134.H0_H0 ;  /* 0x20000086ff517230 */ /* 0x000fe20000004100 */
[----:B------:R-:W-:Y:S01]  /*7e10*/  SHF.R.U64 R38, R38, 0x10, R39 ;  /* 0x0000001026267819 */ /* 0x000fe20000001227 */
[----:B------:R-:W-:Y:S02]  /*7e20*/  HADD2.F32 R141, -RZ, R133.H0_H0 ;  /* 0x20000085ff8d7230 */ /* 0x000fe40000004100 */
[----:B------:R-:W-:Y:S02]  /*7e30*/  HADD2.F32 R139, -RZ, R139.H0_H0 ;  /* 0x2000008bff8b7230 */ /* 0x000fe40000004100 */
[----:B------:R-:W-:Y:S01]  /*7e40*/  FMUL.FTZ R13, R81, R140 ;  /* 0x0000008c510d7220 */ /* 0x000fe20000410000 */
[----:B------:R-:W-:-:S02]  /*7e50*/  HADD2.F32 R44, -RZ, R44.H0_H0 ;  /* 0x2000002cff2c7230 */ /* 0x000fc40000004100 */
[C---:B------:R-:W-:Y:S01]  /*7e60*/  FMUL.FTZ R140, R141.reuse, R140 ;  /* 0x0000008c8d8c7220 */ /* 0x040fe20000410000 */
[----:B------:R-:W-:Y:S02]  /*7e70*/  HADD2.F32 R38, -RZ, R38.H0_H0 ;  /* 0x20000026ff267230 */ /* 0x000fe40000004100 */
[-C--:B------:R-:W-:Y:S01]  /*7e80*/  FFMA.FTZ R13, R141, R139.reuse, -R13 ;  /* 0x0000008b8d0d7223 */ /* 0x080fe2000001080d */
[----:B------:R-:W-:Y:S01]  /*7e90*/  FFMA.FTZ R81, R81, R139, R140 ;  /* 0x0000008b51517223 */ /* 0x000fe2000001008c */
[----:B------:R-:W-:Y:S01]  /*7ea0*/  SHF.R.U32.HI R140, RZ, 0x10, R45 ;  /* 0x00000010ff8c7819 */ /* 0x000fe2000001162d */
[----:B------:R-:W-:Y:S01]  /*7eb0*/  HADD2.F32 R45, -RZ, R133.H1_H1 ;  /* 0x30000085ff2d7230 */ /* 0x000fe20000004100 */
[----:B------:R-:W-:Y:S01]  /*7ec0*/  SHF.R.U32.HI R139, RZ, 0x10, R37 ;  /* 0x00000010ff8b7819 */ /* 0x000fe20000011625 */
[----:B------:R-:W-:Y:S02]  /*7ed0*/  HADD2.F32 R37, -RZ, R134.H1_H1 ;  /* 0x30000086ff257230 */ /* 0x000fe40000004100 */
[----:B------:R-:W-:-:S02]  /*7ee0*/  HADD2.F32 R140, -RZ, R140.H0_H0 ;  /* 0x2000008cff8c7230 */ /* 0x000fc40000004100 */
[----:B------:R-:W-:Y:S02]  /*7ef0*/  HADD2.F32 R139, -RZ, R139.H0_H0 ;  /* 0x2000008bff8b7230 */ /* 0x000fe40000004100 */
[----:B------:R-:W-:Y:S02]  /*7f00*/  IMAD.MOV.U32 R134, RZ, RZ, R83 ;  /* 0x000000ffff867224 */ /* 0x000fe400078e0053 */
[-C--:B------:R-:W-:Y:S01]  /*7f10*/  FMUL.FTZ R133, R37, R140.reuse ;  /* 0x0000008c25857220 */ /* 0x080fe20000410000 */
[----:B------:R-:W-:-:S03]  /*7f20*/  FMUL.FTZ R140, R45, R140 ;  /* 0x0000008c2d8c7220 */ /* 0x000fc60000410000 */
[-C--:B------:R-:W-:Y:S01]  /*7f30*/  FFMA.FTZ R45, R45, R139.reuse, -R133 ;  /* 0x0000008b2d2d7223 */ /* 0x080fe20000010885 */
[----:B------:R-:W-:Y:S02]  /*7f40*/  IMAD.MOV.U32 R133, RZ, RZ, R15 ;  /* 0x000000ffff857224 */ /* 0x000fe400078e000f */
[----:B------:R-:W-:Y:S01]  /*7f50*/  FFMA.FTZ R37, R37, R139, R140 ;  /* 0x0000008b25257223 */ /* 0x000fe2000001008c */
[----:B------:R-:W-:Y:S02]  /*7f60*/  HADD2.F32 R140, -RZ, R162.H0_H0 ;  /* 0x200000a2ff8c7230 */ /* 0x000fe40000004100 */
[----:B------:R-:W-:Y:S01]  /*7f70*/  HADD2.F32 R83, -RZ, R134.H0_H0 ;  /* 0x20000086ff537230 */ /* 0x000fe20000004100 */
[----:B------:R-:W-:Y:S01]  /*7f80*/  F2FP.F16.F32.PACK_AB R13, R45, R13 ;  /* 0x0000000d2d0d723e */ /* 0x000fe200000000ff */
        /* <DEDUP_REMOVED lines=8> */
[----:B------:R-:W-:Y:S02]  /*8010*/  HADD2.F32 R141, -RZ, R162.H1_H1 ;  /* 0x300000a2ff8d7230 */ /* 0x000fe40000004100 */
[----:B------:R-:W-:Y:S01]  /*8020*/  FFMA.FTZ R83, R83, R139, R140 ;  /* 0x0000008b53537223 */ /* 0x000fe2000001008c */
[----:B------:R-:W-:-:S02]  /*8030*/  SHF.R.U32.HI R139, RZ, 0x10, R39 ;  /* 0x00000010ff8b7819 */ /* 0x000fc40000011627 */
[--C-:B------:R-:W-:Y:S02]  /*8040*/  SHF.R.U64 R39, R46, 0x10, R47.reuse ;  /* 0x000000102e277819 */ /* 0x100fe4000000122f */
[----:B------:R-:W-:Y:S01]  /*8050*/  SHF.R.U32.HI R47, RZ, 0x10, R47 ;  /* 0x00000010ff2f7819 */ /* 0x000fe2000001162f */
[----:B------:R-:W-:Y:S02]  /*8060*/  HADD2.F32 R139, -RZ, R139.H0_H0 ;  /* 0x2000008bff8b7230 */ /* 0x000fe40000004100 */
[----:B------:R-:W-:Y:S02]  /*8070*/  HADD2.F32 R39, -RZ, R39.H0_H0 ;  /* 0x20000027ff277230 */ /* 0x000fe40000004100 */
[----:B------:R-:W-:-:S05]  /*8080*/  HADD2.F32 R47, -RZ, R47.H0_H0 ;  /* 0x2000002fff2f7230 */ /* 0x000fca0000004100 */
[----:B------:R-:W-:-:S04]  /*8090*/  FMUL.FTZ R46, R134, R47 ;  /* 0x0000002f862e7220 */ /* 0x000fc80000410000 */
[C---:B------:R-:W-:Y:S01]  /*80a0*/  FFMA.FTZ R46, R133.reuse, R139, -R46 ;  /* 0x0000008b852e7223 */ /* 0x040fe2000001082e */
[----:B------:R-:W-:Y:S01]  /*80b0*/  FMUL.FTZ R133, R133, R47 ;  /* 0x0000002f85857220 */ /* 0x000fe20000410000 */
[----:B------:R-:W-:-:S03]  /*80c0*/  IMAD.MOV.U32 R47, RZ, RZ, R12 ;  /* 0x000000ffff2f7224 */ /* 0x000fc600078e000c */
[----:B------:R-:W-:Y:S01]  /*80d0*/  FFMA.FTZ R12, R134, R139, R133 ;  /* 0x0000008b860c7223 */ /* 0x000fe20000010085 */
[--C-:B------:R-:W-:Y:S01]  /*80e0*/  HADD2.F32 R134, -RZ, R80.reuse.H0_H0 ;  /* 0x20000050ff867230 */ /* 0x100fe20000004100 */
[----:B------:R-:W-:Y:S01]  /*80f0*/  F2FP.F16.F32.PACK_AB R15, R46, R15 ;  /* 0x0000000f2e0f723e */ /* 0x000fe200000000ff */
[----:B------:R-:W-:Y:S02]  /*8100*/  HADD2.F32 R133, -RZ, R47.H0_H0 ;  /* 0x2000002fff857230 */ /* 0x000fe40000004100 */
[----:B------:R-:W-:Y:S02]  /*8110*/  HADD2.F32 R139, -RZ, R161.H1_H1 ;  /* 0x300000a1ff8b7230 */ /* 0x000fe40000004100 */
[-C--:B------:R-:W-:Y:S01]  /*8120*/  FMUL.FTZ R140, R134, R141.reuse ;  /* 0x0000008d868c7220 */ /* 0x080fe20000410000 */
[----:B------:R-:W-:Y:S02]  /*8130*/  HADD2.F32 R80, -RZ, R80.H1_H1 ;  /* 0x30000050ff507230 */ /* 0x000fe40000004100 */
[C---:B------:R-:W-:Y:S01]  /*8140*/  FMUL.FTZ R141, R133.reuse, R141 ;  /* 0x0000008d858d7220 */ /* 0x040fe20000410000 */
[----:B------:R-:W-:Y:S01]  /*8150*/  F2FP.F16.F32.PACK_AB R83, R12, R83 ;  /* 0x000000530c53723e */ /* 0x000fe200000000ff */
[----:B------:R-:W-:-:S02]  /*8160*/  FFMA.FTZ R133, R133, R139, -R140 ;  /* 0x0000008b85857223 */ /* 0x000fc4000001088c */
[----:B------:R-:W-:Y:S01]  /*8170*/  FFMA.FTZ R134, R134, R139, R141 ;  /* 0x0000008b86867223 */ /* 0x000fe2000001008d */
[----:B------:R-:W-:Y:S02]  /*8180*/  HADD2.F32 R139, -RZ, R47.H1_H1 ;  /* 0x3000002fff8b7230 */ /* 0x000fe40000004100 */
[----:B------:R-:W-:Y:S02]  /*8190*/  HADD2.F32 R47, -RZ, R36.H0_H0 ;  /* 0x20000024ff2f7230 */ /* 0x000fe40000004100 */
[-C--:B------:R-:W-:Y:S01]  /*81a0*/  FMUL.FTZ R36, R80, R44.reuse ;  /* 0x0000002c50247220 */ /* 0x080fe20000410000 */
[--C-:B------:R-:W-:Y:S02]  /*81b0*/  HADD2.F32 R141, -RZ, R160.reuse.H1_H1 ;  /* 0x300000a0ff8d7230 */ /* 0x100fe40000004100 */
[C---:B------:R-:W-:Y:S01]  /*81c0*/  FMUL.FTZ R44, R139.reuse, R44 ;  /* 0x0000002c8b2c7220 */ /* 0x040fe20000410000 */
[----:B------:R-:W-:Y:S01]  /*81d0*/  FFMA.FTZ R36, R139, R47, -R36 ;  /* 0x0000002f8b247223 */ /* 0x000fe20000010824 */
[----:B------:R-:W-:-:S02]  /*81e0*/  HADD2.F32 R139, -RZ, R160.H0_H0 ;  /* 0x200000a0ff8b7230 */ /* 0x000fc40000004100 */
[----:B------:R-:W-:Y:S01]  /*81f0*/  FFMA.FTZ R44, R80, R47, R44 ;  /* 0x0000002f502c7223 */ /* 0x000fe2000001002c */
[----:B------:R-:W-:Y:S02]  /*8200*/  HADD2.F32 R47, -RZ, R82.H0_H0 ;  /* 0x20000052ff2f7230 */ /* 0x000fe40000004100 */
[----:B------:R-:W-:Y:S01]  /*8210*/  HADD2.F32 R80, -RZ, R14.H0_H0 ;  /* 0x2000000eff507230 */ /* 0x000fe20000004100 */
[----:B------:R-:W-:Y:S01]  /*8220*/  F2FP.F16.F32.PACK_AB R36, R36, R133 ;  /* 0x000000852424723e */ /* 0x000fe200000000ff */
[----:B------:R-:W-:Y:S02]  /*8230*/  HADD2.F32 R82, -RZ, R82.H1_H1 ;  /* 0x30000052ff527230 */ /* 0x000fe40000004100 */
[CC--:B------:R-:W-:Y:S01]  /*8240*/  FMUL.FTZ R140, R47.reuse, R141.reuse ;  /* 0x0000008d2f8c7220 */ /* 0x0c0fe20000410000 */
[----:B------:R-:W-:Y:S02]  /*8250*/  HADD2.F32 R14, -RZ, R14.H1_H1 ;  /* 0x3000000eff0e7230 */ /* 0x000fe40000004100 */
[----:B------:R-:W-:Y:S01]  /*8260*/  FMUL.FTZ R141, R80, R141 ;  /* 0x0000008d508d7220 */ /* 0x000fe20000410000 */
[----:B------:R-:W-:Y:S01]  /*8270*/  F2FP.F16.F32.PACK_AB R44, R44, R134 ;  /* 0x000000862c2c723e */ /* 0x000fe200000000ff */
[-C--:B------:R-:W-:Y:S01]  /*8280*/  FFMA.FTZ R140, R80, R139.reuse, -R140 ;  /* 0x0000008b508c7223 */ /* 0x080fe2000001088c */
[----:B------:R-:W-:Y:S01]  /*8290*/  MOV R12, R36 ;  /* 0x00000024000c7202 */ /* 0x000fe20000000f00 */
[----:B------:R-:W-:Y:S01]  /*82a0*/  FFMA.FTZ R141, R47, R139, R141 ;  /* 0x0000008b2f8d7223 */ /* 0x000fe2000001008d */
[-C--:B------:R-:W-:Y:S01]  /*82b0*/  FMUL.FTZ R47, R82, R39.reuse ;  /* 0x00000027522f7220 */ /* 0x080fe20000410000 */
[----:B------:R-:W-:Y:S01]  /*82c0*/  FMUL.FTZ R39, R14, R39 ;  /* 0x000000270e277220 */ /* 0x000fe20000410000 */
[----:B------:R-:W-:-:S02]  /*82d0*/  IMAD.MOV.U32 R80, RZ, RZ, R44 ;  /* 0x000000ffff507224 */ /* 0x000fc400078e002c */
[-C--:B------:R-:W-:Y:S01]  /*82e0*/  FFMA.FTZ R47, R14, R38.reuse, -R47 ;  /* 0x000000260e2f7223 */ /* 0x080fe2000001082f */
[----:B------:R-:W-:-:S04]  /*82f0*/  FFMA.FTZ R39, R82, R38, R39 ;  /* 0x0000002652277223 */ /* 0x000fc80000010027 */
[----:B------:R-:W-:Y:S02]  /*8300*/  F2FP.F16.F32.PACK_AB R47, R47, R140 ;  /* 0x0000008c2f2f723e */ /* 0x000fe400000000ff */
[----:B------:R-:W-:-:S03]  /*8310*/  F2FP.F16.F32.PACK_AB R39, R39, R141 ;  /* 0x0000008d2727723e */ /* 0x000fc600000000ff */
[----:B------:R-:W-:Y:S02]  /*8320*/  IMAD.MOV.U32 R14, RZ, RZ, R47 ;  /* 0x000000ffff0e7224 */ /* 0x000fe400078e002f */
[----:B------:R-:W-:-:S07]  /*8330*/  IMAD.MOV.U32 R82, RZ, RZ, R39 ;  /* 0x000000ffff527224 */ /* 0x000fce00078e0027 */
.L_x_2737:
[----:B------:R-:W-:Y:S05]  /*8340*/  BSYNC B3 ;  /* 0x0000000000037941 */ /* 0x000fea0003800000 */
.L_x_2736:
[----:B------:R-:W-:Y:S01]  /*8350*/  LEA R36, P3, R10, R11, 0x1 ;  /* 0x0000000b0a247211 */ /* 0x000fe200078608ff */
[----:B------:R-:W-:-:S03]  /*8360*/  ULDC.64 UR4, c[0x0][0x208] ;  /* 0x0000820000047ab9 */ /* 0x000fc60000000a00 */
[----:B--2---:R-:W-:Y:S02]  /*8370*/  LEA.HI.X R37, R10, R121, R28, 0x1, P3 ;  /* 0x000000790a257211 */ /* 0x004fe400018f0c1c */
[----:B------:R-:W-:-:S03]  /*8380*/  ISETP.GE.AND P3, PT, R132, R128, PT ;  /* 0x000000808400720c */ /* 0x000fc60003f66270 */
[----:B----4-:R2:W-:Y:S10]  /*8390*/  ST.E.128 desc[UR4][R36.64], R12 ;  /* 0x0000000c24007985 */ /* 0x0105f4000c101d04 */
[----:B--2---:R-:W-:-:S05]  /*83a0*/  @!P3 IMAD.WIDE R12, R132, 0x2, R120 ;  /* 0x00000002840cb825 */ /* 0x004fca00078e0278 */
[----:B---3--:R3:W-:Y:S02]  /*83b0*/  @!P3 ST.E.128 desc[UR4][R12.64], R80 ;  /* 0x000000500c00b985 */ /* 0x0087e4000c101d04 */
.L_x_2735:
[----:B------:R-:W-:Y:S05]  /*83c0*/  BSYNC B2 ;  /* 0x0000000000027941 */ /* 0x000fea0003800000 */
.L_x_2734:
[----:B------:R-:W-:-:S13]  /*83d0*/  ISETP.NE.AND P3, PT, R25, RZ, PT ;  /* 0x000000ff1900720c */ /* 0x000fda0003f65270 */
[----:B------:R-:W-:Y:S05]  /*83e0*/  @!P3 BRA `(.L_x_2733) ;  /* 0x0000000400f0b947 */ /* 0x000fea0003800000 */
[----:B------:R-:W4:Y:S01]  /*83f0*/  LDL R15, [R1+0x5c] ;  /* 0x00005c00010f7983 */ /* 0x000f220000100800 */
[----:B---3--:R-:W-:Y:S01]  /*8400*/  SEL R12, R112, R129, !P1 ;  /* 0x00000081700c7207 */ /* 0x008fe20004800000 */
        /* <DEDUP_REMOVED lines=16> */
[----:B----4-:R-:W-:-:S04]  /*8510*/  IMAD R13, R13, 0x1400, R15 ;  /* 0x000014000d0d7824 */ /* 0x010fc800078e020f */
        /* <DEDUP_REMOVED lines=11> */
[----:B------:R-:W-:Y:S01]  /*85d0*/  HADD2.F32 R47, -RZ, R159.H1_H1 ;  /* 0x3000009fff2f7230 */ /* 0x000fe20000004100 */
[----:B------:R-:W-:Y:S01]  /*85e0*/  SHF.R.U32.HI R33, RZ, 0x10, R33 ;  /* 0x00000010ff217819 */ /* 0x000fe20000011621 */
[--C-:B------:R-:W-:Y:S01]  /*85f0*/  HADD2.F32 R13, -RZ, R46.reuse.H0_H0 ;  /* 0x2000002eff0d7230 */ /* 0x100fe20000004100 */
[----:B------:R-:W-:Y:S01]  /*8600*/  SHF.R.U64 R34, R34, 0x10, R35 ;  /* 0x0000001022227819 */ /* 0x000fe20000001223 */
[----:B------:R-:W-:Y:S02]  /*8610*/  HADD2.F32 R81, -RZ, R45.H0_H0 ;  /* 0x2000002dff517230 */ /* 0x000fe40000004100 */
        /* <DEDUP_REMOVED lines=81> */
.L_x_2739:
[----:B------:R-:W-:Y:S05]  /*8b30*/  BSYNC B2 ;  /* 0x0000000000027941 */ /* 0x000fea0003800000 */
.L_x_2738:
[----:B------:R-:W-:Y:S01]  /*8b40*/  LEA R32, P3, R21, R11, 0x1 ;  /* 0x0000000b15207211 */ /* 0x000fe200078608ff */
[----:B------:R-:W-:-:S03]  /*8b50*/  ULDC.64 UR4, c[0x0][0x208] ;  /* 0x0000820000047ab9 */ /* 0x000fc60000000a00 */
[----:B--2---:R-:W-:Y:S02]  /*8b60*/  LEA.HI.X R33, R21, R121, R29, 0x1, P3 ;  /* 0x0000007915217211 */ /* 0x004fe400018f0c1d */
[----:B------:R-:W-:-:S03]  /*8b70*/  ISETP.GE.AND P3, PT, R44, R128, PT ;  /* 0x000000802c00720c */ /* 0x000fc60003f66270 */
[----:B----4-:R4:W-:Y:S10]  /*8b80*/  ST.E.128 desc[UR4][R32.64], R12 ;  /* 0x0000000c20007985 */ /* 0x0109f4000c101d04 */
[----:B------:R-:W-:-:S05]  /*8b90*/  @!P3 IMAD.WIDE R120, R44, 0x2, R120 ;  /* 0x000000022c78b825 */ /* 0x000fca00078e0278 */
[----:B---3--:R4:W-:Y:S02]  /*8ba0*/  @!P3 ST.E.128 desc[UR4][R120.64], R36 ;  /* 0x000000247800b985 */ /* 0x0089e4000c101d04 */
.L_x_2733:
[----:B------:R-:W-:Y:S05]  /*8bb0*/  BSYNC B1 ;  /* 0x0000000000017941 */ /* 0x000fea0003800000 */
.L_x_2732:
[----:B------:R-:W-:-:S03]  /*8bc0*/  UMOV UR4, 0xffffffff ;  /* 0xffffffff00047882 */ /* 0x000fc60000000000 */
[----:B------:R-:W-:Y:S05]  /*8bd0*/  BRA.DIV UR4, `(.L_x_2740) ;  /* 0x0000029e043c7947 */ /* 0x000fea000b800000 */
[----:B----4-:R4:W0:Y:S04]  /*8be0*/  SHFL.IDX PT, R37, R118, 0x1, 0x181f ;  /* 0x00381f0076257f89 */ /* 0x01082800000e0000 */
[----:B---3--:R4:W3:Y:S02]  /*8bf0*/  SHFL.IDX PT, R11, R119, 0x1, 0x181f ;  /* 0x00381f00770b7f89 */ /* 0x0088e400000e0000 */
.L_x_3083:
        /* <DEDUP_REMOVED lines=8> */
[C---:B------:R-:W-:Y:S01]  /*8c80*/  VIADD R14, R225.reuse, 0x20 ;  /* 0x00000020e10e7836 */ /* 0x040fe20000000000 */
[----:B------:R-:W-:Y:S01]  /*8c90*/  ISETP.GE.AND P3, PT, R16, R111, PT ;  /* 0x0000006f1000720c */ /* 0x000fe20003f66270 */
[----:B------:R-:W-:Y:S01]  /*8ca0*/  VIADD R32, R225, 0x20 ;  /* 0x00000020e1207836 */ /* 0x000fe20000000000 */
[----:B------:R-:W-:Y:S01]  /*8cb0*/  SHF.R.S32.HI R13, RZ, 0x1f, R12 ;  /* 0x0000001fff0d7819 */ /* 0x000fe2000001140c */
[----:B------:R-:W-:Y:S01]  /*8cc0*/  IMAD.SHL.U32 R14, R14, 0x40, RZ ;  /* 0x000000400e0e7824 */ /* 0x000fe200078e00ff */
[----:B------:R-:W-:Y:S01]  /*8cd0*/  BSSY B3, `(.L_x_2745) ;  /* 0x000006e000037945 */ /* 0x000fe20003800000 */
[----:B------:R-:W-:Y:S01]  /*8ce0*/  IMAD.SHL.U32 R32, R32, 0x40, RZ ;  /* 0x0000004020207824 */ /* 0x000fe200078e00ff */
[----:B------:R-:W-:Y:S02]  /*8cf0*/  LEA.HI R13, R13, R12, RZ, 0x4 ;  /* 0x0000000c0d0d7211 */ /* 0x000fe400078f20ff */
[----:B------:R-:W-:-:S02]  /*8d00*/  LOP3.LUT R14, R14, 0x1c0, RZ, 0xc0, !PT ;  /* 0x000001c00e0e7812 */ /* 0x000fc400078ec0ff */
[----:B------:R-:W-:Y:S02]  /*8d10*/  LEA.HI.SX32 R40, R13, R9, 0x1c ;  /* 0x000000090d287211 */ /* 0x000fe400078fe2ff */
[----:B------:R-:W-:Y:S02]  /*8d20*/  LOP3.LUT R32, R32, 0x1c0, RZ, 0xc0, !PT ;  /* 0x000001c020207812 */ /* 0x000fe400078ec0ff */
[----:B------:R-:W-:Y:S02]  /*8d30*/  SHF.R.S32.HI R13, RZ, 0x1f, R40 ;  /* 0x0000001fff0d7819 */ /* 0x000fe40000011428 */
[----:B------:R-:W-:Y:S02]  /*8d40*/  SHF.R.U32.HI R14, RZ, 0x3, R14 ;  /* 0x00000003ff0e7819 */ /* 0x000fe4000001160e */
[----:B------:R-:W-:Y:S02]  /*8d50*/  LEA.HI R13, R13, R40, RZ, 0x3 ;  /* 0x000000280d0d7211 */ /* 0x000fe400078f18ff */
[----:B------:R-:W-:-:S02]  /*8d60*/  SHF.L.U32 R40, R40, 0x3, RZ ;  /* 0x0000000328287819 */ /* 0x000fc400000006ff */
[----:B------:R-:W-:Y:S02]  /*8d70*/  SHF.R.S32.HI R13, RZ, 0x3, R13 ;  /* 0x00000003ff0d7819 */ /* 0x000fe4000001140d */
[----:B------:R-:W-:-:S04]  /*8d80*/  LOP3.LUT R12, R32, 0x38, R40, 0xf8, !PT ;  /* 0x00000038200c7812 */ /* 0x000fc800078ef828 */
[----:B------:R-:W-:Y:S01]  /*8d90*/  LOP3.LUT R12, R12, R14, RZ, 0x3c, !PT ;  /* 0x0000000e0c0c7212 */ /* 0x000fe200078e3cff */
[----:B---3--:R-:W-:-:S05]  /*8da0*/  IMAD R13, R13, 0x1400, R15 ;  /* 0x000014000d0d7824 */ /* 0x008fca00078e020f */
[----:B------:R-:W-:-:S05]  /*8db0*/  IADD3 R12, R13, R12, RZ ;  /* 0x0000000c0d0c7210 */ /* 0x000fca0007ffe0ff */
[C---:B------:R-:W-:Y:S02]  /*8dc0*/  IMAD R32, R213.reuse, 0x5000, R12 ;  /* 0x00005000d5207824 */ /* 0x040fe400078e020c */
[----:B------:R-:W-:Y:S02]  /*8dd0*/  IMAD R12, R213, 0x5000, R125 ;  /* 0x00005000d50c7824 */ /* 0x000fe400078e027d */
[--C-:B------:R-:W-:Y:S02]  /*8de0*/  IMAD R32, R32, 0x2, R23.reuse ;  /* 0x0000000220207824 */ /* 0x100fe400078e0217 */
[----:B------:R-:W-:-:S04]  /*8df0*/  IMAD R12, R12, 0x2, R23 ;  /* 0x000000020c0c7824 */ /* 0x000fc800078e0217 */
        /* <DEDUP_REMOVED lines=54> */
[----:B------:R-:W-:-:S02]  /*9160*/  IMAD.MOV.U32 R13, RZ, RZ, R33 ;  /* 0x000000ffff0d7224 */ /* 0x000fc400078e0021 */
[----:B------:R-:W-:Y:S02]  /*9170*/  IMAD.MOV.U32 R33, RZ, RZ, R38 ;  /* 0x000000ffff217224 */ /* 0x000fe400078e0026 */
[----:B------:R-:W-:Y:S01]  /*9180*/  FFMA.FTZ R15, R35, R54, R15 ;  /* 0x00000036230f7223 */ /* 0x000fe2000001000f */
[--C-:B------:R-:W-:Y:S01]  /*9190*/  HADD2.F32 R35, -RZ, R32.reuse.H0_H0 ;  /* 0x20000020ff237230 */ /* 0x100fe20000004100 */
[----:B------:R-:W-:Y:S01]  /*91a0*/  F2FP.F16.F32.PACK_AB R45, R45, R46 ;  /* 0x0000002e2d2d723e */ /* 0x000fe200000000ff */
[----:B------:R-:W-:Y:S02]  /*91b0*/  HADD2.F32 R32, -RZ, R32.H1_H1 ;  /* 0x30000020ff207230 */ /* 0x000fe40000004100 */
[----:B------:R-:W-:Y:S01]  /*91c0*/  F2FP.F16.F32.PACK_AB R41, R15, R41 ;  /* 0x000000290f29723e */ /* 0x000fe200000000ff */
[-C--:B------:R-:W-:Y:S01]  /*91d0*/  FMUL.FTZ R52, R35, R154.reuse ;  /* 0x0000009a23347220 */ /* 0x080fe20000410000 */
[----:B------:R-:W-:Y:S01]  /*91e0*/  FMUL.FTZ R154, R47, R154 ;  /* 0x0000009a2f9a7220 */ /* 0x000fe20000410000 */
[----:B------:R-:W-:-:S02]  /*91f0*/  IMAD.MOV.U32 R15, RZ, RZ, R45 ;  /* 0x000000ffff0f7224 */ /* 0x000fc400078e002d */
        /* <DEDUP_REMOVED lines=18> */
[----:B------:R-:W-:Y:S02]  /*9320*/  MOV R32, R60 ;  /* 0x0000003c00207202 */ /* 0x000fe40000000f00 */
        /* <DEDUP_REMOVED lines=8> */
.L_x_2746:
[----:B------:R-:W-:Y:S05]  /*93b0*/  BSYNC B3 ;  /* 0x0000000000037941 */ /* 0x000fea0003800000 */
.L_x_2745:
[----:B------:R-:W-:Y:S01]  /*93c0*/  LEA R38, P3, R10, R11, 0x1 ;  /* 0x0000000b0a267211 */ /* 0x000fe200078608ff */
[----:B------:R-:W-:-:S03]  /*93d0*/  ULDC.64 UR4, c[0x0][0x208] ;  /* 0x0000820000047ab9 */ /* 0x000fc60000000a00 */
[----:B0-----:R-:W-:Y:S02]  /*93e0*/  LEA.HI.X R39, R10, R37, R28, 0x1, P3 ;  /* 0x000000250a277211 */ /* 0x001fe400018f0c1c */
[----:B------:R-:W-:-:S03]  /*93f0*/  ISETP.GE.AND P3, PT, R40, R128, PT ;  /* 0x000000802800720c */ /* 0x000fc60003f66270 */
[----:B------:R0:W-:Y:S10]  /*9400*/  ST.E.128 desc[UR4][R38.64], R12 ;  /* 0x0000000c26007985 */ /* 0x0001f4000c101d04 */
[----:B0-----:R-:W-:-:S05]  /*9410*/  @!P3 IMAD.WIDE R12, R40, 0x2, R36 ;  /* 0x00000002280cb825 */ /* 0x001fca00078e0224 */
[----:B---3--:R3:W-:Y:S02]  /*9420*/  @!P3 ST.E.128 desc[UR4][R12.64], R32 ;  /* 0x000000200c00b985 */ /* 0x0087e4000c101d04 */
.L_x_2744:
[----:B------:R-:W-:Y:S05]  /*9430*/  BSYNC B2 ;  /* 0x0000000000027941 */ /* 0x000fea0003800000 */
.L_x_2743:
[----:B------:R-:W-:-:S13]  /*9440*/  ISETP.NE.AND P3, PT, R25, RZ, PT ;  /* 0x000000ff1900720c */ /* 0x000fda0003f65270 */
[----:B------:R-:W-:Y:S05]  /*9450*/  @!P3 BRA `(.L_x_2742) ;  /* 0x0000000400f4b947 */ /* 0x000fea0003800000 */
[----:B------:R-:W5:Y:S01]  /*9460*/  LDL R15, [R1+0x58] ;  /* 0x00005800010f7983 */ /* 0x000f620000100800 */
[----:B---3--:R-:W-:Y:S01]  /*9470*/  SEL R12, R112, R129, !P1 ;  /* 0x00000081700c7207 */ /* 0x008fe20004800000 */
[C---:B------:R-:W-:Y:S01]  /*9480*/  VIADD R14, R225.reuse, 0x20 ;  /* 0x00000020e10e7836 */ /* 0x040fe20000000000 */
[----:B------:R-:W-:Y:S01]  /*9490*/  ISETP.GE.AND P3, PT, R214, R111, PT ;  /* 0x0000006fd600720c */ /* 0x000fe20003f66270 */
[----:B------:R-:W-:Y:S01]  /*94a0*/  VIADD R32, R225, 0x20 ;  /* 0x00000020e1207836 */ /* 0x000fe20000000000 */
[----:B------:R-:W-:Y:S01]  /*94b0*/  SHF.R.S32.HI R13, RZ, 0x1f, R12 ;  /* 0x0000001fff0d7819 */ /* 0x000fe2000001140c */
[----:B------:R-:W-:Y:S01]  /*94c0*/  IMAD.SHL.U32 R14, R14, 0x40, RZ ;  /* 0x000000400e0e7824 */ /* 0x000fe200078e00ff */
[----:B------:R-:W-:Y:S02]  /*94d0*/  BSSY B2, `(.L_x_2747) ;  /* 0x000006e000027945 */ /* 0x000fe40003800000 */
[----:B------:R-:W-:Y:S02]  /*94e0*/  LEA.HI R13, R13, R12, RZ, 0x4 ;  /* 0x0000000c0d0d7211 */ /* 0x000fe400078f20ff */
[----:B------:R-:W-:-:S02]  /*94f0*/  SHF.L.U32 R32, R32, 0x6, RZ ;  /* 0x0000000620207819 */ /* 0x000fc400000006ff */
[----:B------:R-:W-:Y:S02]  /*9500*/  LEA.HI.SX32 R40, R13, R20, 0x1c ;  /* 0x000000140d287211 */ /* 0x000fe400078fe2ff */
[----:B------:R-:W-:Y:S02]  /*9510*/  LOP3.LUT R32, R32, 0x1c0, RZ, 0xc0, !PT ;  /* 0x000001c020207812 */ /* 0x000fe400078ec0ff */
[----:B------:R-:W-:Y:S02]  /*9520*/  SHF.R.S32.HI R13, RZ, 0x1f, R40 ;  /* 0x0000001fff0d7819 */ /* 0x000fe40000011428 */
[----:B------:R-:W-:Y:S02]  /*9530*/  LOP3.LUT R14, R14, 0x1c0, RZ, 0xc0, !PT ;  /* 0x000001c00e0e7812 */ /* 0x000fe400078ec0ff */
[----:B------:R-:W-:Y:S01]  /*9540*/  LEA.HI R13, R13, R40, RZ, 0x3 ;  /* 0x000000280d0d7211 */ /* 0x000fe200078f18ff */
[----:B------:R-:W-:Y:S01]  /*9550*/  IMAD.SHL.U32 R40, R40, 0x8, RZ ;  /* 0x0000000828287824 */ /* 0x000fe200078e00ff */
[----:B------:R-:W-:-:S02]  /*9560*/  SHF.R.U32.HI R14, RZ, 0x3, R14 ;  /* 0x00000003ff0e7819 */ /* 0x000fc4000001160e */
[----:B------:R-:W-:Y:S02]  /*9570*/  SHF.R.S32.HI R13, RZ, 0x3, R13 ;  /* 0x00000003ff0d7819 */ /* 0x000fe4000001140d */
[----:B------:R-:W-:-:S04]  /*9580*/  LOP3.LUT R12, R32, 0x38, R40, 0xf8, !PT ;  /* 0x00000038200c7812 */ /* 0x000fc800078ef828 */
[----:B------:R-:W-:Y:S01]  /*9590*/  LOP3.LUT R12, R12, R14, RZ, 0x3c, !PT ;  /* 0x0000000e0c0c7212 */ /* 0x000fe200078e3cff */
[----:B-----5:R-:W-:-:S04]  /*95a0*/  IMAD R13, R13, 0x1400, R15 ;  /* 0x000014000d0d7824 */ /* 0x020fc800078e020f */
[----:B------:R-:W-:-:S04]  /*95b0*/  IMAD.IADD R12, R13, 0x1, R12 ;  /* 0x000000010d0c7824 */ /* 0x000fc800078e020c */
        /* <DEDUP_REMOVED lines=93> */
[----:B------:R-:W-:Y:S01]  /*9b90*/  IMAD.MOV.U32 R14, RZ, RZ, R39 ;  /* 0x000000ffff0e7224 */ /* 0x000fe200078e0027 */
[----:B------:R-:W-:-:S07]  /*9ba0*/  MOV R34, R44 ;  /* 0x0000002c00227202 */ /* 0x000fce0000000f00 */
.L_x_2748:
[----:B------:R-:W-:Y:S05]  /*9bb0*/  BSYNC B2 ;  /* 0x0000000000027941 */ /* 0x000fea0003800000 */
.L_x_2747:
[----:B------:R-:W-:Y:S01]  /*9bc0*/  ISETP.GE.AND P4, PT, R40, R128, PT ;  /* 0x000000802800720c */ /* 0x000fe20003f86270 */
[----:B------:R-:W-:Y:S01]  /*9bd0*/  ULDC.64 UR4, c[0x0][0x208] ;  /* 0x0000820000047ab9 */ /* 0x000fe20000000a00 */
[----:B------:R-:W-:-:S04]  /*9be0*/  LEA R38, P3, R21, R11, 0x1 ;  /* 0x0000000b15267211 */ /* 0x000fc800078608ff */
[----:B0-----:R-:W-:-:S05]  /*9bf0*/  LEA.HI.X R39, R21, R37, R29, 0x1, P3 ;  /* 0x0000002515277211 */ /* 0x001fca00018f0c1d */
[----:B------:R0:W-:Y:S02]  /*9c00*/  ST.E.128 desc[UR4][R38.64], R12 ;  /* 0x0000000c26007985 */ /* 0x0001e4000c101d04 */
[----:B------:R-:W-:-:S05]  /*9c10*/  @!P4 IMAD.WIDE R36, R40, 0x2, R36 ;  /* 0x000000022824c825 */ /* 0x000fca00078e0224 */
[----:B---3--:R0:W-:Y:S02]  /*9c20*/  @!P4 ST.E.128 desc[UR4][R36.64], R32 ;  /* 0x000000202400c985 */ /* 0x0081e4000c101d04 */
.L_x_2742:
[----:B------:R-:W-:Y:S05]  /*9c30*/  BSYNC B1 ;  /* 0x0000000000017941 */ /* 0x000fea0003800000 */
.L_x_2741:
[----:B------:R-:W-:-:S03]  /*9c40*/  UMOV UR4, 0xffffffff ;  /* 0xffffffff00047882 */ /* 0x000fc60000000000 */
[----:B------:R-:W-:Y:S05]  /*9c50*/  BRA.DIV UR4, `(.L_x_2749) ;  /* 0x0000028e04687947 */ /* 0x000fea000b800000 */
[----:B-1--4-:R-:W1:Y:S04]  /*9c60*/  SHFL.IDX PT, R118, R118, 0x2, 0x181f ;  /* 0x00581f0076767f89 */ /* 0x012e6800000e0000 */
[----:B------:R-:W4:Y:S02]  /*9c70*/  SHFL.IDX PT, R119, R119, 0x2, 0x181f ;  /* 0x00581f0077777f89 */ /* 0x000f2400000e0000 */
.L_x_3087:
        /* <DEDUP_REMOVED lines=8> */
[C---:B------:R-:W-:Y:S01]  /*9d00*/  VIADD R32, R225.reuse, 0x40 ;  /* 0x00000040e1207836 */ /* 0x040fe20000000000 */
[----:B------:R-:W-:Y:S01]  /*9d10*/  IADD3 R14, R225, 0x40, RZ ;  /* 0x00000040e10e7810 */ /* 0x000fe20007ffe0ff */
[----:B------:R-:W-:Y:S01]  /*9d20*/  BSSY B2, `(.L_x_2752) ;  /* 0x0000071000027945 */ /* 0x000fe20003800000 */
[----:B------:R-:W-:Y:S01]  /*9d30*/  SHF.R.S32.HI R12, RZ, 0x1f, R11 ;  /* 0x0000001fff0c7819 */ /* 0x000fe2000001140b */
[----:B------:R-:W-:Y:S01]  /*9d40*/  IMAD.SHL.U32 R32, R32, 0x40, RZ ;  /* 0x0000004020207824 */ /* 0x000fe200078e00ff */
[----:B------:R-:W-:Y:S01]  /*9d50*/  ISETP.GE.AND P3, PT, R16, R111, PT ;  /* 0x0000006f1000720c */ /* 0x000fe20003f66270 */
[----:B------:R-:W-:Y:S01]  /*9d60*/  IMAD.SHL.U32 R14, R14, 0x40, RZ ;  /* 0x000000400e0e7824 */ /* 0x000fe200078e00ff */
[----:B------:R-:W-:Y:S02]  /*9d70*/  LEA.HI R11, R12, R11, RZ, 0x4 ;  /* 0x0000000b0c0b7211 */ /* 0x000fe400078f20ff */
[----:B------:R-:W-:-:S02]  /*9d80*/  LOP3.LUT R32, R32, 0x1c0, RZ, 0xc0, !PT ;  /* 0x000001c020207812 */ /* 0x000fc400078ec0ff */
[----:B------:R-:W-:Y:S02]  /*9d90*/  LEA.HI.SX32 R11, R11, R9, 0x1c ;  /* 0x000000090b0b7211 */ /* 0x000fe400078fe2ff */
[----:B------:R-:W-:Y:S02]  /*9da0*/  LOP3.LUT R14, R14, 0x1c0, RZ, 0xc0, !PT ;  /* 0x000001c00e0e7812 */ /* 0x000fe400078ec0ff */
[----:B------:R-:W-:Y:S02]  /*9db0*/  SHF.R.S32.HI R13, RZ, 0x1f, R11 ;  /* 0x0000001fff0d7819 */ /* 0x000fe4000001140b */
[----:B------:R-:W-:Y:S02]  /*9dc0*/  SHF.R.U32.HI R14, RZ, 0x3, R14 ;  /* 0x00000003ff0e7819 */ /* 0x000fe4000001160e */
        /* <DEDUP_REMOVED lines=9> */
[----:B------:R-:W-:-:S03]  /*9e60*/  IMAD R32, R32, 0x2, R23 ;  /* 0x0000000220207824 */ /* 0x000fc600078e0217 */
[----:B------:R-:W-:-:S03]  /*9e70*/  LEA R12, R12, R23, 0x1 ;  /* 0x000000170c0c7211 */ /* 0x000fc600078e08ff */
        /* <DEDUP_REMOVED lines=61> */
[CC--:B------:R-:W-:Y:S01]  /*a250*/  FMUL.FTZ R47, R35.reuse, R145.reuse ;  /* 0x00000091232f7220 */ /* 0x0c0fe20000410000 */
        /* <DEDUP_REMOVED lines=29> */
.L_x_2753:
[----:B------:R-:W-:Y:S05]  /*a430*/  BSYNC B2 ;  /* 0x0000000000027941 */ /* 0x000fea0003800000 */
.L_x_2752:
[----:B------:R-:W-:Y:S01]  /*a440*/  ISETP.GE.AND P4, PT, R11, R128, PT ;  /* 0x000000800b00720c */ /* 0x000fe20003f86270 */
[----:B------:R-:W-:Y:S01]  /*a450*/  ULDC.64 UR4, c[0x0][0x208] ;  /* 0x0000820000047ab9 */ /* 0x000fe20000000a00 */
[----:B------:R-:W-:-:S04]  /*a460*/  LEA R38, P3, R10, R119, 0x1 ;  /* 0x000000770a267211 */ /* 0x000fc800078608ff */
[----:B------:R-:W-:-:S05]  /*a470*/  LEA.HI.X R39, R10, R118, R28, 0x1, P3 ;  /* 0x000000760a277211 */ /* 0x000fca00018f0c1c */
[----:B-1----:R1:W-:Y:S02]  /*a480*/  ST.E.128 desc[UR4][R38.64], R12 ;  /* 0x0000000c26007985 */ /* 0x0023e4000c101d04 */
[----:B-1----:R-:W-:-:S05]  /*a490*/  @!P4 IMAD.WIDE R12, R11, 0x2, R36 ;  /* 0x000000020b0cc825 */ /* 0x002fca00078e0224 */
[----:B0-----:R0:W-:Y:S02]  /*a4a0*/  @!P4 ST.E.128 desc[UR4][R12.64], R32 ;  /* 0x000000200c00c985 */ /* 0x0011e4000c101d04 */
.L_x_2751:
[----:B------:R-:W-:Y:S05]  /*a4b0*/  BSYNC B1 ;  /* 0x0000000000017941 */ /* 0x000fea0003800000 */
.L_x_2750:
[----:B------:R-:W-:-:S13]  /*a4c0*/  ISETP.NE.AND P3, PT, R25, RZ, PT ;  /* 0x000000ff1900720c */ /* 0x000fda0003f65270 */
[----:B------:R-:W-:Y:S05]  /*a4d0*/  @!P3 BRA `(.L_x_2707) ;  /* 0x0000000c00d4b947 */ /* 0x000fea0003800000 */
[----:B------:R-:W4:Y:S01]  /*a4e0*/  LDL R15, [R1+0x54] ;  /* 0x00005400010f7983 */ /* 0x000f220000100800 */
[----:B------:R-:W-:Y:S01]  /*a4f0*/  SEL R129, R112, R129, !P1 ;  /* 0x0000008170817207 */ /* 0x000fe20004800000 */
[C---:B------:R-:W-:Y:S01]  /*a500*/  VIADD R14, R225.reuse, 0x40 ;  /* 0x00000040e10e7836 */ /* 0x040fe20000000000 */
[----:B------:R-:W-:Y:S01]  /*a510*/  ISETP.GE.AND P4, PT, R214, R111, PT ;  /* 0x0000006fd600720c */ /* 0x000fe20003f86270 */
[----:B0--3--:R-:W-:Y:S01]  /*a520*/  VIADD R12, R225, 0x40 ;  /* 0x00000040e10c7836 */ /* 0x009fe20000000000 */
[----:B------:R-:W-:Y:S01]  /*a530*/  SHF.R.S32.HI R11, RZ, 0x1f, R129 ;  /* 0x0000001fff0b7819 */ /* 0x000fe20000011481 */
[----:B------:R-:W-:Y:S01]  /*a540*/  IMAD.SHL.U32 R14, R14, 0x40, RZ ;  /* 0x000000400e0e7824 */ /* 0x000fe200078e00ff */
[----:B------:R-:W-:Y:S01]  /*a550*/  LEA R38, P3, R21, R119, 0x1 ;  /* 0x0000007715267211 */ /* 0x000fe200078608ff */
[----:B------:R-:W-:Y:S01]  /*a560*/  IMAD.SHL.U32 R12, R12, 0x40, RZ ;  /* 0x000000400c0c7824 */ /* 0x000fe200078e00ff */
[----:B------:R-:W-:Y:S01]  /*a570*/  LEA.HI R11, R11, R129, RZ, 0x4 ;  /* 0x000000810b0b7211 */ /* 0x000fe200078f20ff */
[----:B------:R-:W-:Y:S01]  /*a580*/  BSSY B1, `(.L_x_2754) ;  /* 0x000006a000017945 */ /* 0x000fe20003800000 */
        /* <DEDUP_REMOVED lines=8> */
[----:B------:R-:W-:Y:S02]  /*a610*/  LOP3.LUT R12, R12, 0x38, R11, 0xf8, !PT ;  /* 0x000000380c0c7812 */ /* 0x000fe400078ef80b */
[----:B------:R-:W-:Y:S02]  /*a620*/  LEA.HI.X R39, R21, R118, R29, 0x1, P3 ;  /* 0x0000007615277211 */ /* 0x000fe400018f0c1d */
        /* <DEDUP_REMOVED lines=10> */
[----:B------:R-:W-:Y:S01]  /*a6d0*/  HADD2.F32 R43, -RZ, R135.H0_H0 ;  /* 0x20000087ff2b7230 */ /* 0x000fe20000004100 */
[----:B------:R-:W-:Y:S01]  /*a6e0*/  SHF.R.U64 R72, R72, 0x10, R73 ;  /* 0x0000001048487819 */ /* 0x000fe20000001249 */
[----:B-1----:R-:W-:Y:S01]  /*a6f0*/  HADD2.F32 R40, -RZ, R33.H0_H0 ;  /* 0x20000021ff287230 */ /* 0x002fe20000004100 */
[----:B------:R-:W-:Y:S01]  /*a700*/  SHF.R.U64 R64, R64, 0x10, R65 ;  /* 0x0000001040407819 */ /* 0x000fe20000001241 */
[----:B0-----:R-:W-:Y:S01]  /*a710*/  HADD2.F32 R41, -RZ, R13.H0_H0 ;  /* 0x2000000dff297230 */ /* 0x001fe20000004100 */
[----:B------:R-:W-:Y:S01]  /*a720*/  SHF.R.U64 R74, R74, 0x10, R75 ;  /* 0x000000104a4a7819 */ /* 0x000fe2000000124b */
[----:B------:R-:W-:Y:S02]  /*a730*/  HADD2.F32 R42, -RZ, R137.H0_H0 ;  /* 0x20000089ff2a7230 */ /* 0x000fe40000004100 */
[-C--:B------:R-:W-:Y:S01]  /*a740*/  FMUL.FTZ R44, R40, R43.reuse ;  /* 0x0000002b282c7220 */ /* 0x080fe20000410000 */
[----:B------:R-:W-:Y:S02]  /*a750*/  HADD2.F32 R135, -RZ, R135.H1_H1 ;  /* 0x30000087ff877230 */ /* 0x000fe40000004100 */
[----:B------:R-:W-:Y:S01]  /*a760*/  FMUL.FTZ R43, R41, R43 ;  /* 0x0000002b292b7220 */ /* 0x000fe20000410000 */
[----:B------:R-:W-:-:S02]  /*a770*/  HADD2.F32 R137, -RZ, R137.H1_H1 ;  /* 0x30000089ff897230 */ /* 0x000fc40000004100 */
        /* <DEDUP_REMOVED lines=15> */
[----:B------:R-:W-:Y:S02]  /*a870*/  HADD2.F32 R44, -RZ, R136.H0_H0 ;  /* 0x20000088ff2c7230 */ /* 0x000fe40000004100 */
        /* <DEDUP_REMOVED lines=9> */
[----:B------:R-:W-:Y:S01]  /*a910*/  FFMA.FTZ R46, R43, R45, -R46 ;  /* 0x0000002d2b2e7223 */ /* 0x000fe2000001082e */
[----:B------:R-:W-:-:S02]  /*a920*/  HADD2.F32 R43, -RZ, R15.H1_H1 ;  /* 0x3000000fff2b7230 */ /* 0x000fc40000004100 */
[----:B------:R-:W-:Y:S01]  /*a930*/  FFMA.FTZ R44, R42, R45, R44 ;  /* 0x0000002d2a2c7223 */ /* 0x000fe2000001002c */
[----:B------:R-:W-:Y:S01]  /*a940*/  SHF.R.U32.HI R42, RZ, 0x10, R75 ;  /* 0x00000010ff2a7819 */ /* 0x000fe2000001164b */
[----:B------:R-:W-:Y:S01]  /*a950*/  HADD2.F32 R138, -RZ, R138.H1_H1 ;  /* 0x3000008aff8a7230 */ /* 0x000fe20000004100 */
        /* <DEDUP_REMOVED lines=8> */
[----:B------:R-:W-:Y:S02]  /*a9e0*/  MOV R33, R40 ;  /* 0x0000002800217202 */ /* 0x000fe40000000f00 */
        /* <DEDUP_REMOVED lines=33> */
[----:B------:R-:W-:Y:S01]  /*ac00*/  F2FP.F16.F32.PACK_AB R34, R74, R136 ;  /* 0x000000884a22723e */ /* 0x000fe200000000ff */
[----:B------:R-:W-:-:S07]  /*ac10*/  IMAD.MOV.U32 R35, RZ, RZ, R42 ;  /* 0x000000ffff237224 */ /* 0x000fce00078e002a */
.L_x_2755:
[----:B------:R-:W-:Y:S05]  /*ac20*/  BSYNC B1 ;  /* 0x0000000000017941 */ /* 0x000fea0003800000 */
.L_x_2754:
        /* <DEDUP_REMOVED lines=8> */
.L_x_2661:
[----:B------:R-:W-:-:S04]  /*acb0*/  ULOP3.LUT UR4, UR60, 0x1, URZ, 0xfc, !UPT ;  /* 0x000000013c047892 */ /* 0x000fc8000f8efc3f */
[----:B------:R-:W-:-:S06]  /*acc0*/  UISETP.NE.AND UP0, UPT, UR4, 0x3, UPT ;  /* 0x000000030400788c */ /* 0x000fcc000bf05270 */
[----:B------:R-:W-:-:S13]  /*acd0*/  PLOP3.LUT P0, PT, PT, PT, UP0, 0x80, 0x0 ;  /* 0x000000000000781c */ /* 0x000fda0003f0f008 */
[----:B------:R-:W-:Y:S05]  /*ace0*/  @!P0 BRA `(.L_x_2756) ;  /* 0x0000000000048947 */ /* 0x000fea0003800000 */
[----:B------:R-:W-:Y:S01]  /*acf0*/  BPT.TRAP 0x1 ;  /* 0x000000040000795c */ /* 0x000fe20000300000 */
.L_x_2756:
[----:B------:R-:W-:Y:S01]  /*ad00*/  IMAD R88, R213, 0x8, R23 ;  /* 0x00000008d5587824 */ /* 0x000fe200078e0217 */
[----:B------:R-:W-:Y:S01]  /*ad10*/  SHF.L.U32 R89, R227, 0x1f, RZ ;  /* 0x0000001fe3597819 */ /* 0x000fe200000006ff */
[----:B------:R-:W-:Y:S01]  /*ad20*/  BSSY B1, `(.L_x_2757) ;  /* 0x0000004000017945 */ /* 0x000fe20003800000 */
[----:B------:R-:W-:Y:S02]  /*ad30*/  SHF.R.S32.HI R85, RZ, 0x1f, R31 ;  /* 0x0000001fff557819 */ /* 0x000fe4000001141f */
[----:B------:R-:W0:Y:S02]  /*ad40*/  SYNCS.PHASECHK.TRANS64.TRYWAIT P3, [R88+URZ+0x38890], R89 ;  /* 0x03889059580075a7 */ /* 0x000e24000806017f */
[----:B0-----:R-:W-:Y:S05]  /*ad50*/  @!P3 BRA `(.L_x_2758) ;  /* 0x0000027c0074b947 */ /* 0x001fea0003800000 */
.L_x_3088:
[----:B------:R-:W-:Y:S05]  /*ad60*/  BSYNC B1 ;  /* 0x0000000000017941 */ /* 0x000fea0003800000 */
.L_x_2757:
        /* <DEDUP_REMOVED lines=14> */
[----:B------:R-:W-:Y:S01]  /*ae50*/  IMAD.IADD R36, R87, 0x1, -R225 ;  /* 0x0000000157247824 */ /* 0x000fe200078e0ae1 */
[----:B------:R-:W-:-:S03]  /*ae60*/  IADD3 R13, R13, R15, RZ ;  /* 0x0000000f0d0d7210 */ /* 0x000fc60007ffe0ff */
        /* <DEDUP_REMOVED lines=9> */
.L_x_3092:
[----:B------:R-:W-:Y:S04]  /*af00*/  BSSY B1, `(.L_x_2760) ;  /* 0x0000018000017945 */ /* 0x000fe80003800000 */
[----:B------:R-:W-:Y:S05]  /*af10*/  @!P3 BRA `(.L_x_2761) ;  /* 0x000000000058b947 */ /* 0x000fea0003800000 */
[----:B------:R-:W-:Y:S01]  /*af20*/  ULDC UR4, c[0x0][0x2f4] ;  /* 0x0000bd0000047ab9 */ /* 0x000fe20000000800 */
[----:B------:R-:W-:Y:S01]  /*af30*/  ULDC.64 UR6, c[0x0][0x208] ;  /* 0x0000820000067ab9 */ /* 0x000fe20000000a00 */
[----:B------:R-:W-:Y:S02]  /*af40*/  ISETP.GE.AND P4, PT, R16, UR4, PT ;  /* 0x0000000410007c0c */ /* 0x000fe4000bf86270 */
[----:B------:R-:W-:-:S11]  /*af50*/  ISETP.GE.AND P3, PT, R214, UR4, PT ;  /* 0x00000004d6007c0c */ /* 0x000fd6000bf66270 */
[----:B------:R-:W4:Y:S01]  /*af60*/  @!P4 LDS.128 R12, [R84+0x24400] ;  /* 0x02440000540cc984 */ /* 0x000f220000000c00 */
[----:B---3--:R-:W-:-:S04]  /*af70*/  @!P4 LEA R32, P5, R16, R11, 0x1 ;  /* 0x0000000b1020c211 */ /* 0x008fc800078a08ff */
[----:B--2---:R-:W-:-:S05]  /*af80*/  @!P4 LEA.HI.X R33, R16, R37, R17, 0x1, P5 ;  /* 0x000000251021c211 */ /* 0x004fca00028f0c11 */
[----:B----4-:R2:W-:Y:S01]  /*af90*/  @!P4 ST.E.128 desc[UR6][R32.64], R12 ;  /* 0x0000000c2000c985 */ /* 0x0105e2000c101d06 */
[----:B------:R-:W-:-:S03]  /*afa0*/  ISETP.GE.AND P4, PT, R19, UR4, PT ;  /* 0x0000000413007c0c */ /* 0x000fc6000bf86270 */
[----:B------:R-:W3:Y:S01]  /*afb0*/  @!P3 LDS.128 R12, [R84+0x26c00] ;  /* 0x026c0000540cb984 */ /* 0x000ee20000000c00 */
[----:B--2---:R-:W-:-:S04]  /*afc0*/  @!P3 LEA R32, P5, R212, R11, 0x1 ;  /* 0x0000000bd420b211 */ /* 0x004fc800078a08ff */
[----:B------:R-:W-:-:S05]  /*afd0*/  @!P3 LEA.HI.X R33, R212, R37, R215, 0x1, P5 ;  /* 0x00000025d421b211 */ /* 0x000fca00028f0cd7 */
[----:B---3--:R2:W-:Y:S01]  /*afe0*/  @!P3 ST.E.128 desc[UR6][R32.64], R12 ;  /* 0x0000000c2000b985 */ /* 0x0085e2000c101d06 */
[----:B------:R-:W-:-:S03]  /*aff0*/  ISETP.GE.AND P3, PT, R22, UR4, PT ;  /* 0x0000000416007c0c */ /* 0x000fc6000bf66270 */
[----:B------:R-:W3:Y:S01]  /*b000*/  @!P4 LDS.128 R12, [R84+0x29400] ;  /* 0x02940000540cc984 */ /* 0x000ee20000000c00 */
[----:B--2---:R-:W-:-:S04]  /*b010*/  @!P4 LEA R32, P5, R19, R11, 0x1 ;  /* 0x0000000b1320c211 */ /* 0x004fc800078a08ff */
[----:B------:R-:W-:-:S05]  /*b020*/  @!P4 LEA.HI.X R33, R19, R37, R219, 0x1, P5 ;  /* 0x000000251321c211 */ /* 0x000fca00028f0cdb */
[----:B---3--:R2:W-:Y:S04]  /*b030*/  @!P4 ST.E.128 desc[UR6][R32.64], R12 ;  /* 0x0000000c2000c985 */ /* 0x0085e8000c101d06 */
[----:B------:R-:W3:Y:S01]  /*b040*/  @!P3 LDS.128 R12, [R84+0x2bc00] ;  /* 0x02bc0000540cb984 */ /* 0x000ee20000000c00 */
[----:B--2---:R-:W-:-:S04]  /*b050*/  @!P3 LEA R32, P4, R22, R11, 0x1 ;  /* 0x0000000b1620b211 */ /* 0x004fc800078808ff */
[----:B------:R-:W-:-:S05]  /*b060*/  @!P3 LEA.HI.X R33, R22, R37, R218, 0x1, P4 ;  /* 0x000000251621b211 */ /* 0x000fca00020f0cda */
[----:B---3--:R4:W-:Y:S04]  /*b070*/  @!P3 ST.E.128 desc[UR6][R32.64], R12 ;  /* 0x0000000c2000b985 */ /* 0x0089e8000c101d06 */
.L_x_2761:
[----:B------:R-:W-:Y:S05]  /*b080*/  BSYNC B1 ;  /* 0x0000000000017941 */ /* 0x000fea0003800000 */
.L_x_2760:
[----:B------:R-:W-:-:S03]  /*b090*/  UMOV UR4, 0xffffffff ;  /* 0xffffffff00047882 */ /* 0x000fc60000000000 */
[----:B------:R-:W-:Y:S05]  /*b0a0*/  BRA.DIV UR4, `(.L_x_2762) ;  /* 0x0000027e04007947 */ /* 0x000fea000b800000 */
[----:B--2---:R2:W0:Y:S04]  /*b0b0*/  SHFL.IDX PT, R37, R35, 0x1, 0x181f ;  /* 0x00381f0023257f89 */ /* 0x00442800000e0000 */
[----:B---3--:R2:W3:Y:S02]  /*b0c0*/  SHFL.IDX PT, R11, R34, 0x1, 0x181f ;  /* 0x00381f00220b7f89 */ /* 0x0084e400000e0000 */
.L_x_3096:
[----:B------:R-:W-:Y:S01]  /*b0d0*/  ISETP.GE.AND P3, PT, R36, 0x21, PT ;  /* 0x000000212400780c */ /* 0x000fe20003f66270 */
[----:B------:R-:W-:-:S12]  /*b0e0*/  BSSY B1, `(.L_x_2763) ;  /* 0x0000018000017945 */ /* 0x000fd80003800000 */
[----:B------:R-:W-:Y:S05]  /*b0f0*/  @!P3 BRA `(.L_x_2764) ;  /* 0x000000000058b947 */ /* 0x000fea0003800000 */
[----:B------:R-:W-:Y:S01]  /*b100*/  ULDC UR4, c[0x0][0x2f4] ;  /* 0x0000bd0000047ab9 */ /* 0x000fe20000000800 */
[----:B------:R-:W-:Y:S01]  /*b110*/  ULDC.64 UR6, c[0x0][0x208] ;  /* 0x0000820000067ab9 */ /* 0x000fe20000000a00 */
[----:B------:R-:W-:Y:S02]  /*b120*/  ISETP.GE.AND P5, PT, R16, UR4, PT ;  /* 0x0000000410007c0c */ /* 0x000fe4000bfa6270 */
[----:B------:R-:W-:-:S11]  /*b130*/  ISETP.GE.AND P4, PT, R214, UR4, PT ;  /* 0x00000004d6007c0c */ /* 0x000fd6000bf86270 */
[----:B----4-:R-:W4:Y:S01]  /*b140*/  @!P5 LDS.128 R12, [R84+0x25400] ;  /* 0x02540000540cd984 */ /* 0x010f220000000c00 */
[----:B---3--:R-:W-:-:S04]  /*b150*/  @!P5 LEA R32, P3, R16, R11, 0x1 ;  /* 0x0000000b1020d211 */ /* 0x008fc800078608ff */
[----:B0-----:R-:W-:Y:S02]  /*b160*/  @!P5 LEA.HI.X R33, R16, R37, R17, 0x1, P3 ;  /* 0x000000251021d211 */ /* 0x001fe400018f0c11 */
[----:B------:R-:W-:-:S03]  /*b170*/  ISETP.GE.AND P3, PT, R19, UR4, PT ;  /* 0x0000000413007c0c */ /* 0x000fc6000bf66270 */
[----:B----4-:R0:W-:Y:S04]  /*b180*/  @!P5 ST.E.128 desc[UR6][R32.64], R12 ;  /* 0x0000000c2000d985 */ /* 0x0101e8000c101d06 */
[----:B------:R-:W3:Y:S01]  /*b190*/  @!P4 LDS.128 R12, [R84+0x27c00] ;  /* 0x027c0000540cc984 */ /* 0x000ee20000000c00 */
[----:B0-----:R-:W-:-:S04]  /*b1a0*/  @!P4 LEA R32, P5, R212, R11, 0x1 ;  /* 0x0000000bd420c211 */ /* 0x001fc800078a08ff */
[----:B------:R-:W-:-:S05]  /*b1b0*/  @!P4 LEA.HI.X R33, R212, R37, R215, 0x1, P5 ;  /* 0x00000025d421c211 */ /* 0x000fca00028f0cd7 */
[----:B---3--:R0:W-:Y:S01]  /*b1c0*/  @!P4 ST.E.128 desc[UR6][R32.64], R12 ;  /* 0x0000000c2000c985 */ /* 0x0081e2000c101d06 */
[----:B------:R-:W-:-:S03]  /*b1d0*/  ISETP.GE.AND P4, PT, R22, UR4, PT ;  /* 0x0000000416007c0c */ /* 0x000fc6000bf86270 */
[----:B------:R-:W3:Y:S01]  /*b1e0*/  @!P3 LDS.128 R12, [R84+0x2a400] ;  /* 0x02a40000540cb984 */ /* 0x000ee20000000c00 */
[----:B0-----:R-:W-:-:S04]  /*b1f0*/  @!P3 LEA R32, P5, R19, R11, 0x1 ;  /* 0x0000000b1320b211 */ /* 0x001fc800078a08ff */
[----:B------:R-:W-:-:S05]  /*b200*/  @!P3 LEA.HI.X R33, R19, R37, R219, 0x1, P5 ;  /* 0x000000251321b211 */ /* 0x000fca00028f0cdb */
[----:B---3--:R0:W-:Y:S04]  /*b210*/  @!P3 ST.E.128 desc[UR6][R32.64], R12 ;  /* 0x0000000c2000b985 */ /* 0x0081e8000c101d06 */
[----:B------:R-:W3:Y:S01]  /*b220*/  @!P4 LDS.128 R12, [R84+0x2cc00] ;  /* 0x02cc0000540cc984 */ /* 0x000ee20000000c00 */
[----:B0-----:R-:W-:-:S04]  /*b230*/  @!P4 LEA R32, P3, R22, R11, 0x1 ;  /* 0x0000000b1620c211 */ /* 0x001fc800078608ff */
[----:B------:R-:W-:-:S05]  /*b240*/  @!P4 LEA.HI.X R33, R22, R37, R218, 0x1, P3 ;  /* 0x000000251621c211 */ /* 0x000fca00018f0cda */
[----:B---3--:R0:W-:Y:S04]  /*b250*/  @!P4 ST.E.128 desc[UR6][R32.64], R12 ;  /* 0x0000000c2000c985 */ /* 0x0081e8000c101d06 */
.L_x_2764:
[----:B------:R-:W-:Y:S05]  /*b260*/  BSYNC B1 ;  /* 0x0000000000017941 */ /* 0x000fea0003800000 */
.L_x_2763:
[----:B------:R-:W-:-:S03]  /*b270*/  UMOV UR4, 0xffffffff ;  /* 0xffffffff00047882 */ /* 0x000fc60000000000 */
[----:B------:R-:W-:Y:S05]  /*b280*/  BRA.DIV UR4, `(.L_x_2765) ;  /* 0x0000027a04d47947 */ /* 0x000fea000b800000 */
[----:B-12---:R-:W1:Y:S04]  /*b290*/  SHFL.IDX PT, R35, R35, 0x2, 0x181f ;  /* 0x00581f0023237f89 */ /* 0x006e6800000e0000 */
[----:B------:R-:W2:Y:S02]  /*b2a0*/  SHFL.IDX PT, R34, R34, 0x2, 0x181f ;  /* 0x00581f0022227f89 */ /* 0x000ea400000e0000 */
.L_x_3100:
[----:B------:R-:W-:-:S13]  /*b2b0*/  ISETP.GE.AND P3, PT, R36, 0x41, PT ;  /* 0x000000412400780c */ /* 0x000fda0003f66270 */
[----:B------:R-:W-:Y:S05]  /*b2c0*/  @!P3 BRA `(.L_x_2707) ;  /* 0x000000000058b947 */ /* 0x000fea0003800000 */
[----:B------:R-:W-:Y:S01]  /*b2d0*/  ULDC UR4, c[0x0][0x2f4] ;  /* 0x0000bd0000047ab9 */ /* 0x000fe20000000800 */
[----:B------:R-:W-:Y:S01]  /*b2e0*/  ULDC.64 UR6, c[0x0][0x208] ;  /* 0x0000820000067ab9 */ /* 0x000fe20000000a00 */
[----:B------:R-:W-:Y:S02]  /*b2f0*/  ISETP.GE.AND P5, PT, R16, UR4, PT ;  /* 0x0000000410007c0c */ /* 0x000fe4000bfa6270 */
[----:B------:R-:W-:-:S11]  /*b300*/  ISETP.GE.AND P4, PT, R214, UR4, PT ;  /* 0x00000004d6007c0c */ /* 0x000fd6000bf86270 */
[----:B0---4-:R-:W0:Y:S01]  /*b310*/  @!P5 LDS.128 R12, [R84+0x26400] ;  /* 0x02640000540cd984 */ /* 0x011e220000000c00 */
        /* <DEDUP_REMOVED lines=11> */
[----:B------:R-:W-:-:S05]  /*b3d0*/  @!P3 LEA.HI.X R33, R19, R35, R219, 0x1, P5 ;  /* 0x000000231321b211 */ /* 0x000fca00028f0cdb */
[----:B-1----:R0:W-:Y:S04]  /*b3e0*/  @!P3 ST.E.128 desc[UR6][R32.64], R12 ;  /* 0x0000000c2000b985 */ /* 0x0021e8000c101d06 */
[----:B------:R-:W1:Y:S01]  /*b3f0*/  @!P4 LDS.128 R12, [R84+0x2dc00] ;  /* 0x02dc0000540cc984 */ /* 0x000e620000000c00 */
[----:B0-----:R-:W-:-:S04]  /*b400*/  @!P4 LEA R32, P3, R22, R34, 0x1 ;  /* 0x000000221620c211 */ /* 0x001fc800078608ff */
[----:B------:R-:W-:-:S05]  /*b410*/  @!P4 LEA.HI.X R33, R22, R35, R218, 0x1, P3 ;  /* 0x000000231621c211 */ /* 0x000fca00018f0cda */
[----:B-1----:R0:W-:Y:S04]  /*b420*/  @!P4 ST.E.128 desc[UR6][R32.64], R12 ;  /* 0x0000000c2000c985 */ /* 0x0021e8000c101d06 */
.L_x_2707:
[----:B------:R-:W-:Y:S05]  /*b430*/  BSYNC B0 ;  /* 0x0000000000007941 */ /* 0x000fea0003800000 */
.L_x_2660:
        /* <DEDUP_REMOVED lines=12> */
[----:B------:R-:W-:-:S05]  /*b500*/  @!P3 VIADD R11, R88, 0x388a0 ;  /* 0x000388a0580bb836 */ /* 0x000fca0000000000 */
[----:B------:R-:W-:-:S04]  /*b510*/  @!P3 PRMT R11, RZ, 0x654, R11 ;  /* 0x00000654ff0bb816 */ /* 0x000fc8000000000b */
[----:B------:R3:W-:Y:S01]  /*b520*/  @!P3 SYNCS.ARRIVE.TRANS64.RED.A1T0 RZ, [R11+URZ], RZ ;  /* 0x000000ff0bffb9a7 */ /* 0x0007e2000810043f */
[----:B------:R-:W-:Y:S05]  /*b530*/  @!P0 BRA `(.L_x_2767) ;  /* 0x0000000000048947 */ /* 0x000fea0003800000 */
[----:B------:R-:W-:Y:S01]  /*b540*/  BPT.TRAP 0x1 ;  /* 0x000000040000795c */ /* 0x000fe20000300000 */
.L_x_2767:
[----:B------:R-:W-:Y:S05]  /*b550*/  BSYNC B0 ;  /* 0x0000000000007941 */ /* 0x000fea0003800000 */
.L_x_2766:
[----:B------:R-:W5:Y:S01]  /*b560*/  SYNCS.PHASECHK.TRANS64.TRYWAIT P0, [R88+URZ+0x388b0], R89 ;  /* 0x0388b059580075a7 */ /* 0x000f62000800017f */
[----:B------:R-:W-:Y:S01]  /*b570*/  ULDC UR61, c[0x0][0x2f4] ;  /* 0x0000bd00003d7ab9 */ /* 0x000fe20000000800 */
[----:B------:R-:W-:Y:S04]  /*b580*/  BSSY B0, `(.L_x_2768) ;  /* 0x0000002000007945 */ /* 0x000fe80003800000 */
[----:B-----5:R-:W-:Y:S05]  /*b590*/  @!P0 BRA `(.L_x_2769) ;  /* 0x00000278005c8947 */ /* 0x020fea0003800000 */
.L_x_3101:
[----:B------:R-:W-:Y:S05]  /*b5a0*/  BSYNC B0 ;  /* 0x0000000000007941 */ /* 0x000fea0003800000 */
.L_x_2768:
[----:B------:R-:W-:Y:S01]  /*b5b0*/  ULDC.64 UR4, c[0x0][0x328] ;  /* 0x0000ca0000047ab9 */ /* 0x000fe20000000a00 */
[----:B------:R-:W-:Y:S01]  /*b5c0*/  IADD3 R87, -R225, R87, RZ ;  /* 0x00000057e1577210 */ /* 0x000fe20007ffe1ff */
[----:B0---4-:R-:W-:Y:S01]  /*b5d0*/  IMAD R14, R85, UR4, RZ ;  /* 0x00000004550e7c24 */ /* 0x011fe2000f8e02ff */
[----:B------:R-:W-:Y:S01]  /*b5e0*/  ULDC.64 UR6, c[0x0][0x318] ;  /* 0x0000c60000067ab9 */ /* 0x000fe20000000a00 */
[----:B------:R-:W-:Y:S01]  /*b5f0*/  IMAD.WIDE.U32 R12, R31, UR4, RZ ;  /* 0x000000041f0c7c25 */ /* 0x000fe2000f8e00ff */
[C---:B------:R-:W-:Y:S01]  /*b600*/  ISETP.GE.AND P4, PT, R87.reuse, 0x1, PT ;  /* 0x000000015700780c */ /* 0x040fe20003f86270 */
[----:B------:R-:W-:Y:S01]  /*b610*/  BSSY B0, `(.L_x_2770) ;  /* 0x0000026000007945 */ /* 0x000fe20003800000 */
[----:B------:R-:W-:Y:S01]  /*b620*/  ISETP.GE.AND P0, PT, R87, 0x21, PT ;  /* 0x000000215700780c */ /* 0x000fe20003f06270 */
[----:B------:R-:W-:Y:S01]  /*b630*/  IMAD R31, R31, UR5, R14 ;  /* 0x000000051f1f7c24 */ /* 0x000fe2000f8e020e */
[----:B------:R-:W-:Y:S02]  /*b640*/  ULDC.64 UR4, c[0x0][0x338] ;  /* 0x0000ce0000047ab9 */ /* 0x000fe40000000a00 */
[----:B---3--:R-:W-:-:S02]  /*b650*/  IMAD R11, R86, UR4, RZ ;  /* 0x00000004560b7c24 */ /* 0x008fc4000f8e02ff */
        /* <DEDUP_REMOVED lines=8> */
[----:B-1----:R-:W-:Y:S01]  /*b6e0*/  LEA.HI.X R32, R12, UR7, R13, 0x1, P5 ;  /* 0x000000070c207c11 */ /* 0x002fe2000a8f0c0d */
[----:B------:R0:W1:Y:S04]  /*b6f0*/  SHFL.IDX PT, R35, R11, RZ, 0x181f ;  /* 0x00181fff0b237589 */ /* 0x00006800000e0000 */
        /* <DEDUP_REMOVED lines=23> */
.L_x_2771:
[----:B------:R-:W-:Y:S05]  /*b870*/  BSYNC B0 ;  /* 0x0000000000007941 */ /* 0x000fea0003800000 */
.L_x_2770:
[----:B---3--:R3:W0:Y:S01]  /*b880*/  SHFL.IDX PT, R33, R32, 0x1, 0x181f ;  /* 0x00381f0020217f89 */ /* 0x00862200000e0000 */
[----:B------:R-:W-:Y:S03]  /*b890*/  BSSY B0, `(.L_x_2772) ;  /* 0x0000018000007945 */ /* 0x000fe60003800000 */
[----:B-1----:R3:W1:Y:S01]  /*b8a0*/  SHFL.IDX PT, R35, R11, 0x1, 0x181f ;  /* 0x00381f000b237f89 */ /* 0x00266200000e0000 */
[----:B------:R-:W-:Y:S05]  /*b8b0*/  @!P0 BRA `(.L_x_2773) ;  /* 0x0000000000548947 */ /* 0x000fea0003800000 */
[----:B------:R-:W-:Y:S01]  /*b8c0*/  ISETP.GE.AND P5, PT, R16, UR61, PT ;  /* 0x0000003d10007c0c */ /* 0x000fe2000bfa6270 */
[----:B------:R-:W-:Y:S01]  /*b8d0*/  ULDC.64 UR4, c[0x0][0x208] ;  /* 0x0000820000047ab9 */ /* 0x000fe20000000a00 */
[----:B------:R-:W-:-:S11]  /*b8e0*/  ISETP.GE.AND P4, PT, R214, UR61, PT ;  /* 0x0000003dd6007c0c */ /* 0x000fd6000bf86270 */
[----:B----4-:R-:W4:Y:S01]  /*b8f0*/  @!P5 LDS.128 R12, [R84+0x1400] ;  /* 0x00140000540cd984 */ /* 0x010f220000000c00 */
[----:B-1----:R-:W-:-:S04]  /*b900*/  @!P5 LEA R30, P0, R16, R35, 0x1 ;  /* 0x00000023101ed211 */ /* 0x002fc800078008ff */
[----:B0-----:R-:W-:Y:S02]  /*b910*/  @!P5 LEA.HI.X R31, R16, R33, R17, 0x1, P0 ;  /* 0x00000021101fd211 */ /* 0x001fe400000f0c11 */
[----:B------:R-:W-:-:S03]  /*b920*/  ISETP.GE.AND P0, PT, R19, UR61, PT ;  /* 0x0000003d13007c0c */ /* 0x000fc6000bf06270 */
[----:B----4-:R0:W-:Y:S04]  /*b930*/  @!P5 ST.E.128 desc[UR4][R30.64], R12 ;  /* 0x0000000c1e00d985 */ /* 0x0101e8000c101d04 */
        /* <DEDUP_REMOVED lines=13> */
.L_x_2773:
[----:B------:R-:W-:Y:S05]  /*ba10*/  BSYNC B0 ;  /* 0x0000000000007941 */ /* 0x000fea0003800000 */
.L_x_2772:
[----:B------:R-:W-:Y:S01]  /*ba20*/  ISETP.GE.AND P0, PT, R87, 0x41, PT ;  /* 0x000000415700780c */ /* 0x000fe20003f06270 */
[----:B0-----:R0:W0:Y:S01]  /*ba30*/  SHFL.IDX PT, R33, R32, 0x2, 0x181f ;  /* 0x00581f0020217f89 */ /* 0x00102200000e0000 */
[----:B------:R-:W-:Y:S03]  /*ba40*/  BSSY B0, `(.L_x_2774) ;  /* 0x0000018000007945 */ /* 0x000fe60003800000 */
[----:B---3--:R-:W3:Y:S08]  /*ba50*/  SHFL.IDX PT, R11, R11, 0x2, 0x181f ;  /* 0x00581f000b0b7f89 */ /* 0x008ef000000e0000 */
[----:B------:R-:W-:Y:S05]  /*ba60*/  @!P0 BRA `(.L_x_2775) ;  /* 0x0000000000548947 */ /* 0x000fea0003800000 */
[----:B------:R-:W-:Y:S01]  /*ba70*/  ISETP.GE.AND P5, PT, R16, UR61, PT ;  /* 0x0000003d10007c0c */ /* 0x000fe2000bfa6270 */
[----:B------:R-:W-:Y:S01]  /*ba80*/  ULDC.64 UR4, c[0x0][0x208] ;  /* 0x0000820000047ab9 */ /* 0x000fe20000000a00 */
        /* <DEDUP_REMOVED lines=19> */
.L_x_2775:
[----:B------:R-:W-:Y:S05]  /*bbc0*/  BSYNC B0 ;  /* 0x0000000000007941 */ /* 0x000fea0003800000 */
.L_x_2774:
[----:B------:R-:W-:Y:S01]  /*bbd0*/  @!PT LDS RZ, [RZ] ;  /* 0x00000000fffff984 */ /* 0x000fe20000000800 */
[----:B------:R-:W-:Y:S01]  /*bbe0*/  @!PT LDS RZ, [RZ] ;  /* 0x00000000fffff984 */ /* 0x000fe20000000800 */
[----:B------:R-:W-:Y:S01]  /*bbf0*/  @!PT LDS RZ, [RZ] ;  /* 0x00000000fffff984 */ /* 0x000fe20000000800 */
[----:B------:R-:W-:Y:S01]  /*bc00*/  @!PT LDS RZ, [RZ] ;  /* 0x00000000fffff984 */ /* 0x000fe20000000800 */
[----:B------:R5:W-:Y:S06]  /*bc10*/  MEMBAR.ALL.CTA ;  /* 0x0000000000007992 */ /* 0x000bec0000008000 */
[----:B-----5:R-:W5:Y:S01]  /*bc20*/  FENCE.VIEW.ASYNC.S ;  /* 0x00000000000073c6 */ /* 0x020f620000000000 */
[----:B------:R-:W-:Y:S01]  /*bc30*/  @!P3 VIADD R88, R88, 0x388c0 ;  /* 0x000388c05858b836 */ /* 0x000fe20000000000 */
[----:B-----5:R0:W-:Y:S01]  /*bc40*/  BAR.SYNC.DEFER_BLOCKING R157, 0x80 ;  /* 0x0002009d0000751d */ /* 0x0201e20000010000 */
[----:B------:R-:W-:Y:S01]  /*bc50*/  ISETP.NE.AND P4, PT, R110, RZ, PT ;  /* 0x000000ff6e00720c */ /* 0x000fe20003f85270 */
[----:B------:R-:W-:-:S02]  /*bc60*/  VIADD R213, R213, 0x1 ;  /* 0x00000001d5d57836 */ /* 0x000fc40000000000 */
[----:B------:R-:W-:Y:S02]  /*bc70*/  @!P3 PRMT R88, RZ, 0x654, R88 ;  /* 0x00000654ff58b816 */ /* 0x000fe40000000058 */
[----:B------:R-:W-:Y:S02]  /*bc80*/  PLOP3.LUT P0, PT, PT, PT, PT, 0x8, 0x0 ;  /* 0x000000000000781c */ /* 0x000fe40003f0e170 */
[----:B------:R1:W-:Y:S01]  /*bc90*/  @!P3 SYNCS.ARRIVE.TRANS64.RED.A1T0 RZ, [R88+URZ], RZ ;  /* 0x000000ff58ffb9a7 */ /* 0x0003e2000810043f */
[----:B------:R-:W-:-:S04]  /*bca0*/  ISETP.NE.AND P3, PT, R213, 0x2, PT ;  /* 0x00000002d500780c */ /* 0x000fc80003f65270 */
[----:B0---4-:R-:W-:Y:S02]  /*bcb0*/  SEL R12, RZ, 0x1, P3 ;  /* 0x00000001ff0c7807 */ /* 0x011fe40001800000 */
[----:B------:R-:W-:Y:S02]  /*bcc0*/  SEL R213, R213, RZ, P3 ;  /* 0x000000ffd5d57207 */ /* 0x000fe40001800000 */
[----:B------:R-:W-:Y:S01]  /*bcd0*/  LOP3.LUT R227, R227, R12, RZ, 0x3c, !PT ;  /* 0x0000000ce3e37212 */ /* 0x000fe200078e3cff */
[----:B-1----:R-:W-:Y:S06]  /*bce0*/  @P4 BRA `(.L_x_2776) ;  /* 0xffffff7400004947 */ /* 0x002fec000383ffff */
.L_x_2655:
[----:B---3--:R-:W3:Y:S01]  /*bcf0*/  LDL R11, [R1+0x68] ;  /* 0x00006800010b7983 */ /* 0x008ee20000100800 */
[----:B------:R-:W1:Y:S01]  /*bd00*/  LDC R0, c[0x0][0x448] ;  /* 0x00011200ff007b82 */ /* 0x000e620000000800 */
[----:B------:R-:W-:Y:S01]  /*bd10*/  BSSY B0, `(.L_x_2777) ;  /* 0x0000011000007945 */ /* 0x000fe20003800000 */
[----:B------:R-:W-:Y:S02]  /*bd20*/  MOV R2, RZ ;  /* 0x000000ff00027202 */ /* 0x000fe40000000f00 */
[----:B-1----:R-:W-:-:S13]  /*bd30*/  ISETP.NE.AND P1, PT, R0, 0x1, PT ;  /* 0x000000010000780c */ /* 0x002fda0003f25270 */
[----:B------:R-:W1:Y:S08]  /*bd40*/  @P1 LDC R0, c[0x0][0x44c] ;  /* 0x00011300ff001b82 */ /* 0x000e700000000800 */
[----:B------:R-:W4:Y:S01]  /*bd50*/  @P1 LDC R5, c[0x0][0x450] ;  /* 0x00011400ff051b82 */ /* 0x000f220000000800 */
[----:B---3--:R-:W-:-:S04]  /*bd60*/  VIADD R3, R11, 0x7f ;  /* 0x0000007f0b037836 */ /* 0x008fc80000000000 */
[----:B-1----:R-:W-:-:S05]  /*bd70*/  @P1 IMAD.HI.U32 R0, R3, R0, RZ ;  /* 0x0000000003001227 */ /* 0x002fca00078e00ff */
[----:B----4-:R-:W-:-:S05]  /*bd80*/  @P1 SHF.R.U32.HI R3, RZ, R5, R0 ;  /* 0x00000005ff031219 */ /* 0x010fca0000011600 */
[----:B------:R-:W-:-:S04]  /*bd90*/  IMAD.IADD R3, R130, 0x1, R3 ;  /* 0x0000000182037824 */ /* 0x000fc800078e0203 */
[----:B------:R-:W-:-:S05]  /*bda0*/  IMAD.HI R3, R3, 0x66666667, RZ ;  /* 0x6666666703037827 */ /* 0x000fca00078e02ff */
[----:B------:R-:W-:-:S04]  /*bdb0*/  SHF.R.U32.HI R0, RZ, 0x1f, R3 ;  /* 0x0000001fff007819 */ /* 0x000fc80000011603 */
[----:B------:R-:W-:-:S04]  /*bdc0*/  LEA.HI.SX32 R0, R3, R0, 0x1b ;  /* 0x0000000003007211 */ /* 0x000fc800078fdaff */
[----:B------:R-:W-:-:S04]  /*bdd0*/  VIMNMX R131, R131, R0, PT ;  /* 0x0000000083837248 */ /* 0x000fc80003fe0100 */
[----:B------:R-:W-:Y:S01]  /*bde0*/  ISETP.GE.AND P1, PT, R131, 0x1, PT ;  /* 0x000000018300780c */ /* 0x000fe20003f26270 */
[----:B------:R-:W-:-:S12]  /*bdf0*/  @P0 BRA `(.L_x_2778) ;  /* 0x0000000000080947 */ /* 0x000fd80003800000 */
[----:B------:R-:W1:Y:S02]  /*be00*/  FENCE.VIEW.ASYNC.G ;  /* 0x00000000000073c6 */ /* 0x000e640000000100 */
[----:B-1----:R-:W-:Y:S06]  /*be10*/  BAR.ARV 0xc, 0x180 ;  /* 0x0306000000007b1d */ /* 0x002fec0000002000 */
.L_x_2778:
[----:B------:R-:W-:Y:S05]  /*be20*/  BSYNC B0 ;  /* 0x0000000000007941 */ /* 0x000fea0003800000 */
.L_x_2777:
[----:B------:R-:W-:Y:S04]  /*be30*/  BSSY B0, `(.L_x_2779) ;  /* 0x0000021000007945 */ /* 0x000fe80003800000 */
[----:B------:R-:W-:Y:S05]  /*be40*/  @!P1 BRA `(.L_x_2780) ;  /* 0x00000000007c9947 */ /* 0x000fea0003800000 */
[----:B------:R-:W3:Y:S01]  /*be50*/  LDL R0, [R1+0x84] ;  /* 0x0000840001007983 */ /* 0x000ee20000100800 */
[----:B------:R-:W-:Y:S01]  /*be60*/  ULDC UR4, c[0x0][0x9f0] ;  /* 0x00027c0000047ab9 */ /* 0x000fe20000000800 */
[----:B---3--:R-:W-:-:S04]  /*be70*/  ISETP.NE.AND P0, PT, R0, RZ, PT ;  /* 0x000000ff0000720c */ /* 0x008fc80003f05270 */
[----:B------:R-:W-:-:S04]  /*be80*/  SEL R6, R0, UR4, P0 ;  /* 0x0000000400067c07 */ /* 0x000fc80008000000 */
[-C--:B------:R-:W-:Y:S02]  /*be90*/  IABS R5, R6.reuse ;  /* 0x0000000600057213 */ /* 0x080fe40000000000 */
[----:B------:R-:W-:Y:S02]  /*bea0*/  IABS R9, R6 ;  /* 0x0000000600097213 */ /* 0x000fe40000000000 */
[----:B------:R-:W1:Y:S01]  /*beb0*/  I2F.RP R4, R5 ;  /* 0x0000000500047306 */ /* 0x000e620000209400 */
[----:B------:R-:W-:Y:S02]  /*bec0*/  IADD3 R0, R6, -0x1, R131 ;  /* 0xffffffff06007810 */ /* 0x000fe40007ffe083 */
[----:B------:R-:W-:-:S05]  /*bed0*/  IMAD.MOV R9, RZ, RZ, -R9 ;  /* 0x000000ffff097224 */ /* 0x000fca00078e0a09 */
[----:B-1----:R-:W1:Y:S02]  /*bee0*/  MUFU.RCP R4, R4 ;  /* 0x0000000400047308 */ /* 0x002e640000001000 */
[----:B-1----:R-:W-:Y:S01]  /*bef0*/  VIADD R2, R4, 0xffffffe ;  /* 0x0ffffffe04027836 */ /* 0x002fe20000000000 */
[----:B------:R-:W-:Y:S02]  /*bf00*/  IABS R4, R0 ;  /* 0x0000000000047213 */ /* 0x000fe40000000000 */
[----:B------:R-:W-:-:S03]  /*bf10*/  LOP3.LUT R0, R0, R6, RZ, 0x3c, !PT ;  /* 0x0000000600007212 */ /* 0x000fc600078e3cff */
[----:B------:R1:W3:Y:S01]  /*bf20*/  F2I.FTZ.U32.TRUNC.NTZ R3, R2 ;  /* 0x0000000200037305 */ /* 0x0002e2000021f000 */
[----:B------:R-:W-:Y:S01]  /*bf30*/  ISETP.GE.AND P2, PT, R0, RZ, PT ;  /* 0x000000ff0000720c */ /* 0x000fe20003f46270 */
[----:B-1----:R-:W-:Y:S02]  /*bf40*/  IMAD.MOV.U32 R2, RZ, RZ, RZ ;  /* 0x000000ffff027224 */ /* 0x002fe400078e00ff */
[----:B---3--:R-:W-:-:S04]  /*bf50*/  IMAD.MOV R8, RZ, RZ, -R3 ;  /* 0x000000ffff087224 */ /* 0x008fc800078e0a03 */
[----:B------:R-:W-:-:S04]  /*bf60*/  IMAD R7, R8, R5, RZ ;  /* 0x0000000508077224 */ /* 0x000fc800078e02ff */
[----:B------:R-:W-:Y:S01]  /*bf70*/  IMAD.HI.U32 R3, R3, R7, R2 ;  /* 0x0000000703037227 */ /* 0x000fe200078e0002 */
[----:B------:R-:W-:-:S05]  /*bf80*/  MOV R2, R9 ;  /* 0x0000000900027202 */ /* 0x000fca0000000f00 */
[----:B------:R-:W-:-:S04]  /*bf90*/  IMAD.HI.U32 R3, R3, R4, RZ ;  /* 0x0000000403037227 */ /* 0x000fc800078e00ff */
[----:B------:R-:W-:-:S05]  /*bfa0*/  IMAD R2, R3, R2, R4 ;  /* 0x0000000203027224 */ /* 0x000fca00078e0204 */
[----:B------:R-:W-:-:S13]  /*bfb0*/  ISETP.GT.U32.AND P1, PT, R5, R2, PT ;  /* 0x000000020500720c */ /* 0x000fda0003f24070 */
[----:B------:R-:W-:Y:S02]  /*bfc0*/  @!P1 IMAD.IADD R2, R2, 0x1, -R5 ;  /* 0x0000000102029824 */ /* 0x000fe400078e0a05 */
[----:B------:R-:W-:Y:S01]  /*bfd0*/  @!P1 VIADD R3, R3, 0x1 ;  /* 0x0000000103039836 */ /* 0x000fe20000000000 */
[----:B------:R-:W-:Y:S02]  /*bfe0*/  ISETP.NE.AND P1, PT, R6, RZ, PT ;  /* 0x000000ff0600720c */ /* 0x000fe40003f25270 */
[----:B------:R-:W-:-:S13]  /*bff0*/  ISETP.GE.U32.AND P0, PT, R2, R5, PT ;  /* 0x000000050200720c */ /* 0x000fda0003f06070 */
[----:B------:R-:W-:-:S04]  /*c000*/  @P0 VIADD R3, R3, 0x1 ;  /* 0x0000000103030836 */ /* 0x000fc80000000000 */
[----:B------:R-:W-:-:S05]  /*c010*/  IMAD.MOV.U32 R2, RZ, RZ, R3 ;  /* 0x000000ffff027224 */ /* 0x000fca00078e0003 */
[----:B------:R-:W-:Y:S02]  /*c020*/  @!P2 IADD3 R2, -R2, RZ, RZ ;  /* 0x000000ff0202a210 */ /* 0x000fe40007ffe1ff */
[----:B------:R-:W-:-:S07]  /*c030*/  @!P1 LOP3.LUT R2, RZ, R6, RZ, 0x33, !PT ;  /* 0x00000006ff029212 */ /* 0x000fce00078e33ff */
.L_x_2780:
[----:B------:R-:W-:Y:S05]  /*c040*/  BSYNC B0 ;  /* 0x0000000000007941 */ /* 0x000fea0003800000 */
.L_x_2779:
[----:B------:R-:W3:Y:S01]  /*c050*/  LDL R0, [R1+0x98] ;  /* 0x0000980001007983 */ /* 0x000ee20000100800 */
[----:B------:R-:W-:Y:S01]  /*c060*/  PLOP3.LUT P0, PT, PT, PT, PT, 0x80, 0x0 ;  /* 0x000000000000781c */ /* 0x000fe20003f0f070 */
[----:B------:R-:W-:Y:S01]  /*c070*/  IMAD.MOV.U32 R153, RZ, RZ, RZ ;  /* 0x000000ffff997224 */ /* 0x000fe200078e00ff */
[----:B------:R-:W-:Y:S01]  /*c080*/  CS2R R150, SRZ ;  /* 0x0000000000967805 */ /* 0x000fe2000001ff00 */
[----:B------:R-:W-:Y:S01]  /*c090*/  IMAD.MOV.U32 R154, RZ, RZ, RZ ;  /* 0x000000ffff9a7224 */ /* 0x000fe200078e00ff */
        /* <DEDUP_REMOVED lines=13> */
[----:B--2---:R-:W-:Y:S02]  /*c170*/  CS2R R120, SRZ ;  /* 0x0000000000787805 */ /* 0x004fe4000001ff00 */
        /* <DEDUP_REMOVED lines=53> */
[----:B-1----:R-:W-:Y:S05]  /*c4d0*/  @!P1 BRA `(.L_x_2781) ;  /* 0x0000019000ac9947 */ /* 0x002fea0003800000 */
[----:B------:R-:W2:Y:S02]  /*c4e0*/  LDL R0, [R1+0x11c] ;  /* 0x00011c0001007983 */ /* 0x000ea40000100800 */
[----:B--2---:R-:W-:Y:S02]  /*c4f0*/  R2UR UR4, R0 ;  /* 0x00000000000472ca */ /* 0x004fe400000e0000 */
[----:B------:R-:W1:Y:S11]  /*c500*/  S2R R0, SR_TID.X ;  /* 0x0000000000007919 */ /* 0x000e760000002100 */
[----:B------:R-:W-:-:S06]  /*c510*/  ULOP3.LUT UP0, URZ, UR4, 0x9f, URZ, 0xc0, !UPT ;  /* 0x0000009f043f7892 */ /* 0x000fcc000f80c03f */
[----:B------:R-:W-:Y:S01]  /*c520*/  PLOP3.LUT P0, PT, PT, PT, UP0, 0x80, 0x0 ;  /* 0x000000000000781c */ /* 0x000fe20003f0f008 */
[----:B-1----:R-:W-:-:S05]  /*c530*/  VIADD R0, R0, 0xffffff80 ;  /* 0xffffff8000007836 */ /* 0x002fca0000000000 */
[----:B------:R-:W-:-:S04]  /*c540*/  SHF.R.S32.HI R3, RZ, 0x1f, R0 ;  /* 0x0000001fff037819 */ /* 0x000fc80000011400 */
[----:B------:R-:W-:-:S04]  /*c550*/  LEA.HI R3, R3, R0, RZ, 0x7 ;  /* 0x0000000003037211 */ /* 0x000fc800078f38ff */
[----:B------:R-:W-:-:S06]  /*c560*/  SHF.R.S32.HI R0, RZ, 0x7, R3 ;  /* 0x00000007ff007819 */ /* 0x000fcc0000011403 */
[----:B------:R-:W1:Y:S02]  /*c570*/  SHFL.IDX PT, R0, R0, RZ, 0x1f ;  /* 0x00001fff00007589 */ /* 0x000e6400000e0000 */
[----:B-1----:R-:W-:-:S04]  /*c580*/  LEA.HI R3, R0, R0, RZ, 0x1 ;  /* 0x0000000000037211 */ /* 0x002fc800078f08ff */
        /* <DEDUP_REMOVED lines=9> */
[----:B------:R-:W-:Y:S01]  /*c620*/  MOV R4, UR4 ;  /* 0x0000000400047c02 */ /* 0x000fe20008000f00 */
[----:B------:R-:W-:Y:S01]  /*c630*/  IMAD.U32 R5, RZ, RZ, UR5 ;  /* 0x00000005ff057e24 */ /* 0x000fe2000f8e00ff */
[----:B------:R-:W-:Y:S01]  /*c640*/  ULDC.64 UR4, c[0x4][0x28] ;  /* 0x01000a0000047ab9 */ /* 0x000fe20000000a00 */
[----:B------:R-:W1:Y:S01]  /*c650*/  LDC.64 R14, c[0x4][R14] ;  /* 0x010000000e0e7b82 */ /* 0x000e620000000a00 */
[----:B------:R-:W-:Y:S01]  /*c660*/  IMAD.U32 R6, RZ, RZ, UR6 ;  /* 0x00000006ff067e24 */ /* 0x000fe2000f8e00ff */
[----:B------:R-:W-:Y:S01]  /*c670*/  MOV R11, UR5 ;  /* 0x00000005000b7c02 */ /* 0x000fe20008000f00 */
[----:B------:R-:W-:Y:S02]  /*c680*/  IMAD.U32 R7, RZ, RZ, UR7 ;  /* 0x00000007ff077e24 */ /* 0x000fe4000f8e00ff */
[----:B0-----:R-:W-:-:S02]  /*c690*/  IMAD.U32 R10, RZ, RZ, UR4 ;  /* 0x00000004ff0a7e24 */ /* 0x001fc4000f8e00ff */
[----:B------:R-:W-:Y:S02]  /*c6a0*/  IMAD.MOV.U32 R8, RZ, RZ, 0x70 ;  /* 0x00000070ff087424 */ /* 0x000fe400078e00ff */
[----:B------:R-:W-:Y:S02]  /*c6b0*/  IMAD.MOV.U32 R12, RZ, RZ, 0x1 ;  /* 0x00000001ff0c7424 */ /* 0x000fe400078e00ff */
[----:B------:R-:W-:-:S07]  /*c6c0*/  IMAD.MOV.U32 R13, RZ, RZ, RZ ;  /* 0x000000ffff0d7224 */ /* 0x000fce00078e00ff */
[----:B------:R-:W-:-:S07]  /*c6d0*/  LEPC R20, `(.L_x_2782) ;  /* 0x000000001014794e */ /* 0x000fce0000000000 */
[----:B-1---5:R-:W-:Y:S05]  /*c6e0*/  CALL.ABS.NOINC R14 ;  /* 0x000000000e007343 */ /* 0x022fea0003c00000 */
.L_x_2782:
        /* <DEDUP_REMOVED lines=8> */
[----:B------:R1:W2:Y:S03]  /*c770*/  SYNCS.PHASECHK.TRANS64.TRYWAIT P0, [R23+URZ+0x38800], R0 ;  /* 0x03880000170075a7 */ /* 0x0002a6000800017f */
[----:B--2---:R-:W-:Y:S05]  /*c780*/  @!P0 NANOSLEEP.SYNCS 0x989680 ;  /* 0x009896800000895d */ /* 0x004fea0003900000 */
[----:B------:R-:W2:Y:S01]  /*c790*/  @!P0 SYNCS.PHASECHK.TRANS64 P0, [R23+URZ+0x38800], R0 ;  /* 0x03880000170085a7 */ /* 0x000ea2000800007f */
[----:B------:R-:W-:Y:S04]  /*c7a0*/  BSSY B0, `(.L_x_2784) ;  /* 0x0000006000007945 */ /* 0x000fe80003800000 */
[----:B--2---:R-:W-:Y:S05]  /*c7b0*/  @P0 BRA `(.L_x_2785) ;  /* 0x0000000000100947 */ /* 0x004fea0003800000 */
.L_x_2786:
[----:B--2---:R2:W3:Y:S02]  /*c7c0*/  SYNCS.PHASECHK.TRANS64.TRYWAIT P0, [R23+URZ+0x38800], R0 ;  /* 0x03880000170075a7 */ /* 0x0044e4000800017f */
[----:B---3--:R-:W-:Y:S05]  /*c7d0*/  @!P0 NANOSLEEP.SYNCS 0x989680 ;  /* 0x009896800000895d */ /* 0x008fea0003900000 */
[----:B------:R-:W3:Y:S02]  /*c7e0*/  @!P0 SYNCS.PHASECHK.TRANS64 P0, [R23+URZ+0x38800], R0 ;  /* 0x03880000170085a7 */ /* 0x000ee4000800007f */
[----:B---3--:R-:W-:Y:S05]  /*c7f0*/  @!P0 BRA `(.L_x_2786) ;  /* 0xfffffffc00f08947 */ /* 0x008fea000383ffff */
.L_x_2785:
[----:B------:R-:W-:Y:S05]  /*c800*/  BSYNC B0 ;  /* 0x0000000000007941 */ /* 0x000fea0003800000 */
.L_x_2784:
[----:B------:R-:W-:Y:S05]  /*c810*/  BRA `(.L_x_2787) ;  /* 0x0000009400d87947 */ /* 0x000fea0003800000 */
.L_x_2783:
[----:B------:R-:W2:Y:S01]  /*c820*/  LDL R0, [R1+0x11c] ;  /* 0x00011c0001007983 */ /* 0x000ea20000100800 */
[----:B------:R-:W-:Y:S01]  /*c830*/  ULDC.64 UR6, c[0x0][0x408] ;  /* 0x0001020000067ab9 */ /* 0x000fe20000000a00 */
[----:B--2---:R-:W-:Y:S02]  /*c840*/  R2UR UR4, R0 ;  /* 0x00000000000472ca */ /* 0x004fe400000e0000 */
[----:B-----5:R-:W-:-:S05]  /*c850*/  SHF.R.S32.HI R0, RZ, 0x1f, R152 ;  /* 0x0000001fff007819 */ /* 0x020fca0000011498 */
[----:B------:R-:W-:-:S04]  /*c860*/  IMAD R5, R0, UR6, RZ ;  /* 0x0000000600057c24 */ /* 0x000fc8000f8e02ff */
[----:B------:R-:W-:Y:S02]  /*c870*/  IMAD R5, R152, UR7, R5 ;  /* 0x0000000798057c24 */ /* 0x000fe4000f8e0205 */
[----:B------:R-:W-:-:S03]  /*c880*/  ULOP3.LUT UP0, URZ, UR4, 0x3ff, URZ, 0xc0, !UPT ;  /* 0x000003ff043f7892 */ /* 0x000fc6000f80c03f */
[----:B------:R-:W-:Y:S02]  /*c890*/  ULDC.64 UR4, c[0x0][0x3f8] ;  /* 0x0000fe0000047ab9 */ /* 0x000fe40000000a00 */
[----:B------:R-:W-:Y:S01]  /*c8a0*/  IMAD R3, R0, UR4, RZ ;  /* 0x0000000400037c24 */ /* 0x000fe2000f8e02ff */
[----:B------:R-:W-:Y:S01]  /*c8b0*/  PLOP3.LUT P0, PT, PT, PT, UP0, 0x80, 0x0 ;  /* 0x000000000000781c */ /* 0x000fe20003f0f008 */
[----:B------:R-:W-:-:S04]  /*c8c0*/  IMAD.WIDE.U32 R24, R152, UR4, RZ ;  /* 0x0000000498187c25 */ /* 0x000fc8000f8e00ff */
[C---:B------:R-:W-:Y:S02]  /*c8d0*/  IMAD R3, R152.reuse, UR5, R3 ;  /* 0x0000000598037c24 */ /* 0x040fe4000f8e0203 */
[----:B------:R-:W-:-:S03]  /*c8e0*/  IMAD.WIDE.U32 R152, R152, UR6, RZ ;  /* 0x0000000698987c25 */ /* 0x000fc6000f8e00ff */
[----:B------:R-:W-:Y:S01]  /*c8f0*/  IADD3 R73, R3, R25, RZ ;  /* 0x0000001903497210 */ /* 0x000fe20007ffe0ff */
[----:B------:R-:W-:Y:S02]  /*c900*/  IMAD.IADD R27, R5, 0x1, R153 ;  /* 0x00000001051b7824 */ /* 0x000fe400078e0299 */
[----:B------:R-:W-:Y:S05]  /*c910*/  @!P0 BRA `(.L_x_2788) ;  /* 0x0000000000408947 */ /* 0x000fea0003800000 */
[----:B------:R-:W-:Y:S01]  /*c920*/  MOV R14, 0x0 ;  /* 0x00000000000e7802 */ /* 0x000fe20000000f00 */
[----:B------:R-:W-:Y:S01]  /*c930*/  ULDC.64 UR4, c[0x4][0xa8] ;  /* 0x01002a0000047ab9 */ /* 0x000fe20000000a00 */
[----:B------:R-:W-:Y:S01]  /*c940*/  ULDC.64 UR6, c[0x4][0xb0] ;  /* 0x01002c0000067ab9 */ /* 0x000fe20000000a00 */
[----:B------:R-:W-:Y:S01]  /*c950*/  IMAD.U32 R4, RZ, RZ, UR4 ;  /* 0x00000004ff047e24 */ /* 0x000fe2000f8e00ff */
[----:B------:R-:W-:Y:S01]  /*c960*/  MOV R7, UR7 ;  /* 0x0000000700077c02 */ /* 0x000fe20008000f00 */
[----:B------:R-:W-:Y:S01]  /*c970*/  IMAD.U32 R5, RZ, RZ, UR5 ;  /* 0x00000005ff057e24 */ /* 0x000fe2000f8e00ff */
[----:B------:R-:W1:Y:S01]  /*c980*/  LDC.64 R14, c[0x4][R14] ;  /* 0x010000000e0e7b82 */ /* 0x000e620000000a00 */
[----:B------:R-:W-:Y:S01]  /*c990*/  ULDC.64 UR4, c[0x4][0x20] ;  /* 0x0100080000047ab9 */ /* 0x000fe20000000a00 */
[----:B------:R-:W-:Y:S01]  /*c9a0*/  IMAD.U32 R6, RZ, RZ, UR6 ;  /* 0x00000006ff067e24 */ /* 0x000fe2000f8e00ff */
[----:B------:R-:W-:Y:S01]  /*c9b0*/  MOV R13, RZ ;  /* 0x000000ff000d7202 */ /* 0x000fe20000000f00 */
[----:B0-----:R-:W-:-:S02]  /*c9c0*/  IMAD.U32 R10, RZ, RZ, UR4 ;  /* 0x00000004ff0a7e24 */ /* 0x001fc4000f8e00ff */
[----:B------:R-:W-:Y:S02]  /*c9d0*/  IMAD.U32 R11, RZ, RZ, UR5 ;  /* 0x00000005ff0b7e24 */ /* 0x000fe4000f8e00ff */
[----:B------:R-:W-:Y:S02]  /*c9e0*/  IMAD.MOV.U32 R8, RZ, RZ, 0x70 ;  /* 0x00000070ff087424 */ /* 0x000fe400078e00ff */
[----:B------:R-:W-:-:S07]  /*c9f0*/  IMAD.MOV.U32 R12, RZ, RZ, 0x1 ;  /* 0x00000001ff0c7424 */ /* 0x000fce00078e00ff */
[----:B------:R-:W-:-:S07]  /*ca00*/  LEPC R20, `(.L_x_2788) ;  /* 0x000000001014794e */ /* 0x000fce0000000000 */
[----:B-1----:R-:W-:Y:S05]  /*ca10*/  CALL.ABS.NOINC R14 ;  /* 0x000000000e007343 */ /* 0x002fea0003c00000 */
.L_x_2788:
[----:B------:R-:W2:Y:S01]  /*ca20*/  LDL R21, [R1+0x68] ;  /* 0x0000680001157983 */ /* 0x000ea20000100800 */
[----:B------:R-:W-:-:S03]  /*ca30*/  ULDC.U8 UR4, c[0x0][0x410] ;  /* 0x0001040000047ab9 */ /* 0x000fc60000000000 */
[----:B------:R-:W3:Y:S01]  /*ca40*/  LDL R20, [R1+0x80] ;  /* 0x0000800001147983 */ /* 0x000ee20000100800 */
[----:B------:R-:W-:Y:S01]  /*ca50*/  ISETP.NE.AND P0, PT, RZ, UR4, PT ;  /* 0x00000004ff007c0c */ /* 0x000fe2000bf05270 */
[----:B------:R-:W-:Y:S01]  /*ca60*/  BSSY B0, `(.L_x_2789) ;  /* 0x0000949000007945 */ /* 0x000fe20003800000 */
[----:B--2---:R-:W-:-:S04]  /*ca70*/  IMAD.IADD R0, R225, 0x1, R21 ;  /* 0x00000001e1007824 */ /* 0x004fc800078e0215 */
[----:B---3--:R-:W-:-:S07]  /*ca80*/  IMAD R3, R20, 0x20, R0 ;  /* 0x0000002014037824 */ /* 0x008fce00078e0200 */
[----:B------:R-:W-:Y:S05]  /*ca90*/  @!P0 BRA `(.L_x_2790) ;  /* 0x0000004800508947 */ /* 0x000fea0003800000 */
[----:B------:R-:W1:Y:S01]  /*caa0*/  LDC R20, c[0x0][0x448] ;  /* 0x00011200ff147b82 */ /* 0x000e620000000800 */
[----:B------:R-:W-:Y:S01]  /*cab0*/  ULDC.64 UR4, c[0x0][0x3f8] ;  /* 0x0000fe0000047ab9 */ /* 0x000fe20000000a00 */
[----:B------:R-:W-:Y:S01]  /*cac0*/  ULDC.64 UR6, c[0x0][0x408] ;  /* 0x0001020000067ab9 */ /* 0x000fe20000000a00 */
[----:B------:R-:W-:Y:S02]  /*cad0*/  IMAD.MOV.U32 R6, RZ, RZ, R24 ;  /* 0x000000ffff067224 */ /* 0x000fe400078e0018 */
[----:B------:R-:W-:Y:S01]  /*cae0*/  IMAD.MOV.U32 R7, RZ, RZ, R73 ;  /* 0x000000ffff077224 */ /* 0x000fe200078e0049 */
[----:B-1----:R-:W-:-:S13]  /*caf0*/  ISETP.NE.AND P0, PT, R20, 0x1, PT ;  /* 0x000000011400780c */ /* 0x002fda0003f05270 */
[----:B------:R-:W1:Y:S08]  /*cb00*/  @P0 LDC R4, c[0x0][0x44c] ;  /* 0x00011300ff040b82 */ /* 0x000e700000000800 */
[----:B------:R-:W2:Y:S01]  /*cb10*/  @P0 LDC R5, c[0x0][0x450] ;  /* 0x00011400ff050b82 */ /* 0x000ea20000000800 */
[----:B-1----:R-:W-:-:S05]  /*cb20*/  @P0 IMAD.HI.U32 R4, R3, R4, RZ ;  /* 0x0000000403040227 */ /* 0x002fca00078e00ff */
[----:B--2---:R-:W-:Y:S01]  /*cb30*/  @P0 SHF.R.U32.HI R3, RZ, R5, R4 ;  /* 0x00000005ff030219 */ /* 0x004fe20000011604 */
[----:B------:R-:W-:Y:S01]  /*cb40*/  IMAD.MOV.U32 R5, RZ, RZ, R27 ;  /* 0x000000ffff057224 */ /* 0x000fe200078e001b */
[----:B------:R-:W-:Y:S02]  /*cb50*/  MOV R4, R152 ;  /* 0x0000009800047202 */ /* 0x000fe40000000f00 */
[----:B------:R-:W-:Y:S01]  /*cb60*/  SHF.R.S32.HI R8, RZ, 0x1f, R3 ;  /* 0x0000001fff087819 */ /* 0x000fe20000011403 */
[----:B------:R-:W-:-:S04]  /*cb70*/  IMAD.WIDE.U32 R6, R3, UR4, R6 ;  /* 0x0000000403067c25 */ /* 0x000fc8000f8e0006 */
[C---:B0-----:R-:W-:Y:S02]  /*cb80*/  IMAD R10, R8.reuse, UR4, RZ ;  /* 0x00000004080a7c24 */ /* 0x041fe4000f8e02ff */
        /* <DEDUP_REMOVED lines=18> */
.L_x_3107:
[----:B------:R-:W5:Y:S01]  /*ccb0*/  LDL R3, [R1+0x60] ;  /* 0x0000600001037983 */ /* 0x000f620000100800 */
        /* <DEDUP_REMOVED lines=8> */
[----:B------:R-:W-:Y:S01]  /*cd40*/  CS2R R76, SRZ ;  /* 0x00000000004c7805 */ /* 0x000fe2000001ff00 */
[----:B-----5:R-:W-:-:S05]  /*cd50*/  IMAD R3, R3, R20, RZ ;  /* 0x0000001403037224 */ /* 0x020fca00078e02ff */
[----:B------:R-:W-:-:S13]  /*cd60*/  ISETP.GE.AND P0, PT, R0, R3, PT ;  /* 0x000000030000720c */ /* 0x000fda0003f06270 */
[----:B------:R-:W-:Y:S05]  /*cd70*/  @P0 BRA `(.L_x_2793) ;  /* 0x0000000000c40947 */ /* 0x000fea0003800000 */
[----:B------:R-:W3:Y:S01]  /*cd80*/  LDL R11, [R1+0x128] ;  /* 0x00012800010b7983 */ /* 0x000ee20000100800 */
[----:B------:R-:W-:-:S03]  /*cd90*/  ULDC UR4, c[0x0][0x3f4] ;  /* 0x0000fd0000047ab9 */ /* 0x000fc60000000800 */
[----:B------:R-:W3:Y:S04]  /*cda0*/  LDL R10, [R1+0x124] ;  /* 0x00012400010a7983 */ /* 0x000ee80000100800 */
[----:B------:R-:W3:Y:S01]  /*cdb0*/  LDL R5, [R1+0x120] ;  /* 0x0001200001057983 */ /* 0x000ee20000100800 */
[----:B------:R-:W-:Y:S02]  /*cdc0*/  ISETP.GE.AND P3, PT, R216, UR4, PT ;  /* 0x00000004d8007c0c */ /* 0x000fe4000bf66270 */
[----:B------:R-:W-:Y:S02]  /*cdd0*/  CS2R R74, SRZ ;  /* 0x00000000004a7805 */ /* 0x000fe4000001ff00 */
[----:B------:R-:W-:Y:S02]  /*cde0*/  ISETP.GE.AND P2, PT, R221, UR4, PT ;  /* 0x00000004dd007c0c */ /* 0x000fe4000bf46270 */
[----:B------:R-:W-:-:S02]  /*cdf0*/  CS2R R76, SRZ ;  /* 0x00000000004c7805 */ /* 0x000fc4000001ff00 */
[----:B------:R-:W-:Y:S01]  /*ce00*/  ISETP.GE.AND P1, PT, R222, UR4, PT ;  /* 0x00000004de007c0c */ /* 0x000fe2000bf26270 */
[----:B------:R-:W-:Y:S01]  /*ce10*/  ULDC.64 UR6, c[0x0][0x208] ;  /* 0x0000820000067ab9 */ /* 0x000fe20000000a00 */
[----:B------:R-:W-:-:S03]  /*ce20*/  ISETP.GE.AND P0, PT, R223, UR4, PT ;  /* 0x00000004df007c0c */ /* 0x000fc6000bf06270 */
        /* <DEDUP_REMOVED lines=9> */
[----:B------:R-:W-:-:S02]  /*cec0*/  CS2R R70, SRZ ;  /* 0x0000000000467805 */ /* 0x000fc4000001ff00 */
[----:B------:R-:W-:Y:S02]  /*ced0*/  CS2R R72, SRZ ;  /* 0x0000000000487805 */ /* 0x000fe4000001ff00 */
[----:B------:R-:W-:Y:S02]  /*cee0*/  CS2R R66, SRZ ;  /* 0x0000000000427805 */ /* 0x000fe4000001ff00 */
[----:B------:R-:W-:Y:S02]  /*cef0*/  CS2R R68, SRZ ;  /* 0x0000000000447805 */ /* 0x000fe4000001ff00 */
[----:B------:R-:W-:Y:S02]  /*cf00*/  CS2R R62, SRZ ;  /* 0x00000000003e7805 */ /* 0x000fe4000001ff00 */
[----:B------:R-:W-:Y:S01]  /*cf10*/  CS2R R64, SRZ ;  /* 0x0000000000407805 */ /* 0x000fe2000001ff00 */
[----:B------:R1:W5:Y:S04]  /*cf20*/  @!P3 LD.E.64 R74, desc[UR6][R24.64] ;  /* 0x00000006184ab980 */ /* 0x000368000c101b00 */
[----:B------:R1:W5:Y:S01]  /*cf30*/  @!P3 LD.E.64 R76, desc[UR6][R20.64] ;  /* 0x00000006144cb980 */ /* 0x000362000c101b00 */
[----:B------:R-:W-:Y:S01]  /*cf40*/  @!P2 SHF.L.U64.HI R34, R221, 0x1, R11 ;  /* 0x00000001dd22a819 */ /* 0x000fe2000001020b */
[C---:B------:R-:W-:Y:S01]  /*cf50*/  @!P1 IMAD.SHL.U32 R11, R222.reuse, 0x2, RZ ;  /* 0x00000002de0b9824 */ /* 0x040fe200078e00ff */
[----:B------:R-:W-:-:S03]  /*cf60*/  @!P1 SHF.L.U64.HI R28, R222, 0x1, R10 ;  /* 0x00000001de1c9819 */ /* 0x000fc6000001020a */
[----:B------:R-:W-:Y:S01]  /*cf70*/  @!P2 IMAD.X R13, R9, 0x1, R34, P5 ;  /* 0x00000001090da824 */ /* 0x000fe200028e0622 */
[-C--:B------:R-:W-:Y:S02]  /*cf80*/  @!P1 IADD3 R10, P4, R6, R11.reuse, RZ ;  /* 0x0000000b060a9210 */ /* 0x080fe40007f9e0ff */
[C---:B------:R-:W-:Y:S01]  /*cf90*/  @!P0 SHF.L.U64.HI R26, R223.reuse, 0x1, R5 ;  /* 0x00000001df1a8819 */ /* 0x040fe20000010205 */
[----:B------:R-:W-:Y:S01]  /*cfa0*/  @!P0 IMAD.SHL.U32 R5, R223, 0x2, RZ ;  /* 0x00000002df058824 */ /* 0x000fe200078e00ff */
[C---:B------:R-:W-:Y:S01]  /*cfb0*/  @!P2 IADD3.X R15, R7.reuse, R34, RZ, P6, !PT ;  /* 0x00000022070fa210 */ /* 0x040fe200037fe4ff */
[----:B------:R1:W5:Y:S01]  /*cfc0*/  @!P2 LD.E.64 R72, desc[UR6][R12.64] ;  /* 0x000000060c48a980 */ /* 0x000362000c101b00 */
[----:B------:R-:W-:Y:S01]  /*cfd0*/  @!P1 IADD3 R4, P6, R8, R11, RZ ;  /* 0x0000000b08049210 */ /* 0x000fe20007fde0ff */
[--C-:B------:R-:W-:Y:S01]  /*cfe0*/  @!P1 IMAD.X R11, R7, 0x1, R28.reuse, P4 ;  /* 0x00000001070b9824 */ /* 0x100fe200020e061c */
[-C--:B------:R-:W-:Y:S01]  /*cff0*/  @!P0 IADD3 R6, P5, R6, R5.reuse, RZ ;  /* 0x0000000506068210 */ /* 0x080fe20007fbe0ff */
[----:B------:R1:W5:Y:S01]  /*d000*/  @!P2 LD.E.64 R70, desc[UR6][R14.64] ;  /* 0x000000060e46a980 */ /* 0x000362000c101b00 */
[----:B------:R-:W-:Y:S01]  /*d010*/  @!P0 IADD3 R8, P4, R8, R5, RZ ;  /* 0x0000000508088210 */ /* 0x000fe20007f9e0ff */
[----:B------:R-:W-:-:S02]  /*d020*/  @!P1 IMAD.X R5, R9, 0x1, R28, P6 ;  /* 0x0000000109059824 */ /* 0x000fc400030e061c */
[----:B------:R-:W-:Y:S01]  /*d030*/  @!P0 IMAD.X R7, R7, 0x1, R26, P5 ;  /* 0x0000000107078824 */ /* 0x000fe200028e061a */
[----:B------:R-:W-:Y:S01]  /*d040*/  @!P0 IADD3.X R9, R9, R26, RZ, P4, !PT ;  /* 0x0000001a09098210 */ /* 0x000fe200027fe4ff */
[----:B------:R1:W5:Y:S04]  /*d050*/  @!P1 LD.E.64 R66, desc[UR6][R10.64] ;  /* 0x000000060a429980 */ /* 0x000368000c101b00 */
[----:B------:R1:W5:Y:S04]  /*d060*/  @!P1 LD.E.64 R68, desc[UR6][R4.64] ;  /* 0x0000000604449980 */ /* 0x000368000c101b00 */
[----:B------:R1:W5:Y:S04]  /*d070*/  @!P0 LD.E.64 R62, desc[UR6][R6.64] ;  /* 0x00000006063e8980 */ /* 0x000368000c101b00 */
[----:B------:R1:W5:Y:S02]  /*d080*/  @!P0 LD.E.64 R64, desc[UR6][R8.64] ;  /* 0x0000000608408980 */ /* 0x000364000c101b00 */
.L_x_2793:
[----:B------:R-:W-:Y:S05]  /*d090*/  BSYNC B1 ;  /* 0x0000000000017941 */ /* 0x000fea0003800000 */
.L_x_2792:
[----:B-12--5:R-:W-:Y:S01]  /*d0a0*/  IMAD.MOV.U32 R6, RZ, RZ, R66 ;  /* 0x000000ffff067224 */ /* 0x026fe200078e0042 */
[----:B------:R-:W-:Y:S01]  /*d0b0*/  UMOV UR4, 0xffffffff ;  /* 0xffffffff00047882 */ /* 0x000fe20000000000 */
        /* <DEDUP_REMOVED lines=35> */
.L_x_3113:
        /* <DEDUP_REMOVED lines=11> */
[----:B------:R-:W2:Y:S01]  /*d3a0*/  LDL R5, [R1+0x124] ;  /* 0x0001240001057983 */ /* 0x000ea20000100800 */
[----:B------:R-:W-:-:S03]  /*d3b0*/  ULDC UR4, c[0x0][0x3f4] ;  /* 0x0000fd0000047ab9 */ /* 0x000fc60000000800 */
[----:B------:R-:W2:Y:S04]  /*d3c0*/  LDL R11, [R1+0x128] ;  /* 0x00012800010b7983 */ /* 0x000ea80000100800 */
[----:B------:R-:W2:Y:S01]  /*d3d0*/  LDL R10, [R1+0x120] ;  /* 0x00012000010a7983 */ /* 0x000ea20000100800 */
[----:B------:R-:W-:Y:S02]  /*d3e0*/  ISETP.GE.AND P3, PT, R216, UR4, PT ;  /* 0x00000004d8007c0c */ /* 0x000fe4000bf66270 */
[----:B------:R-:W-:Y:S02]  /*d3f0*/  ISETP.GE.AND P2, PT, R221, UR4, PT ;  /* 0x00000004dd007c0c */ /* 0x000fe4000bf46270 */
[----:B------:R-:W-:Y:S02]  /*d400*/  ISETP.GE.AND P1, PT, R222, UR4, PT ;  /* 0x00000004de007c0c */ /* 0x000fe4000bf26270 */
[----:B------:R-:W-:-:S07]  /*d410*/  ISETP.GE.AND P0, PT, R223, UR4, PT ;  /* 0x00000004df007c0c */ /* 0x000fce000bf06270 */
[C---:B------:R-:W-:Y:S01]  /*d420*/  @!P3 IMAD.SHL.U32 R21, R216.reuse, 0x2, RZ ;  /* 0x00000002d815b824 */ /* 0x040fe200078e00ff */
[----:B------:R-:W-:Y:S01]  /*d430*/  @!P3 SHF.L.U64.HI R4, R216, 0x1, R217 ;  /* 0x00000001d804b819 */ /* 0x000fe200000102d9 */
[----:B------:R-:W-:-:S03]  /*d440*/  @!P2 IMAD.SHL.U32 R13, R221, 0x2, RZ ;  /* 0x00000002dd0da824 */ /* 0x000fc600078e00ff */
[-C--:B----4-:R-:W-:Y:S02]  /*d450*/  @!P3 IADD3 R20, P4, R8, R21.reuse, RZ ;  /* 0x000000150814b210 */ /* 0x090fe40007f9e0ff */
[C---:B0-----:R-:W-:Y:S02]  /*d460*/  @!P3 IADD3 R24, P5, R6.reuse, R21, RZ ;  /* 0x000000150618b210 */ /* 0x041fe40007fbe0ff */
[-C--:B------:R-:W-:Y:S01]  /*d470*/  @!P2 IADD3 R14, P6, R6, R13.reuse, RZ ;  /* 0x0000000d060ea210 */ /* 0x080fe20007fde0ff */
[--C-:B---3--:R-:W-:Y:S02]  /*d480*/  @!P3 IMAD.X R21, R9, 0x1, R4.reuse, P4 ;  /* 0x000000010915b824 */ /* 0x108fe400020e0604 */
[----:B--2---:R-:W-:Y:S01]  /*d490*/  @!P3 IMAD.X R25, R7, 0x1, R4, P5 ;  /* 0x000000010719b824 */ /* 0x004fe200028e0604 */
[----:B------:R-:W-:Y:S01]  /*d4a0*/  @!P2 IADD3 R12, P5, R8, R13, RZ ;  /* 0x0000000d080ca210 */ /* 0x000fe20007fbe0ff */
[----:B------:R-:W-:Y:S01]  /*d4b0*/  @!P0 IMAD.SHL.U32 R27, R223, 0x2, RZ ;  /* 0x00000002df1b8824 */ /* 0x000fe200078e00ff */
[----:B------:R-:W-:-:S02]  /*d4c0*/  CS2R R58, SRZ ;  /* 0x00000000003a7805 */ /* 0x000fc4000001ff00 */
[----:B------:R-:W-:Y:S02]  /*d4d0*/  CS2R R60, SRZ ;  /* 0x00000000003c7805 */ /* 0x000fe4000001ff00 */
[----:B------:R-:W-:Y:S02]  /*d4e0*/  CS2R R54, SRZ ;  /* 0x0000000000367805 */ /* 0x000fe4000001ff00 */
[----:B------:R-:W-:Y:S02]  /*d4f0*/  CS2R R56, SRZ ;  /* 0x0000000000387805 */ /* 0x000fe4000001ff00 */
[----:B------:R-:W-:Y:S02]  /*d500*/  CS2R R50, SRZ ;  /* 0x0000000000327805 */ /* 0x000fe4000001ff00 */
[----:B------:R-:W-:Y:S02]  /*d510*/  CS2R R52, SRZ ;  /* 0x0000000000347805 */ /* 0x000fe4000001ff00 */
[----:B------:R-:W-:-:S02]  /*d520*/  CS2R R46, SRZ ;  /* 0x00000000002e7805 */ /* 0x000fc4000001ff00 */
[----:B------:R-:W-:Y:S01]  /*d530*/  CS2R R48, SRZ ;  /* 0x0000000000307805 */ /* 0x000fe2000001ff00 */
[----:B------:R-:W-:Y:S02]  /*d540*/  ULDC.64 UR6, c[0x0][0x208] ;  /* 0x0000820000067ab9 */ /* 0x000fe40000000a00 */
[----:B------:R0:W5:Y:S04]  /*d550*/  @!P3 LD.E.64 R58, desc[UR6][R24.64] ;  /* 0x00000006183ab980 */ /* 0x000168000c101b00 */
[----:B------:R0:W5:Y:S01]  /*d560*/  @!P3 LD.E.64 R60, desc[UR6][R20.64] ;  /* 0x00000006143cb980 */ /* 0x000162000c101b00 */
[C---:B------:R-:W-:Y:S02]  /*d570*/  @!P1 SHF.L.U64.HI R28, R222.reuse, 0x1, R5 ;  /* 0x00000001de1c9819 */ /* 0x040fe40000010205 */
[----:B------:R-:W-:-:S02]  /*d580*/  @!P1 SHF.L.U32 R5, R222, 0x1, RZ ;  /* 0x00000001de059819 */ /* 0x000fc400000006ff */
[----:B------:R-:W-:Y:S02]  /*d590*/  @!P2 SHF.L.U64.HI R26, R221, 0x1, R11 ;  /* 0x00000001dd1aa819 */ /* 0x000fe4000001020b */
[----:B------:R-:W-:Y:S02]  /*d5a0*/  @!P0 SHF.L.U64.HI R34, R223, 0x1, R10 ;  /* 0x00000001df228819 */ /* 0x000fe4000001020a */
[-C--:B------:R-:W-:Y:S01]  /*d5b0*/  @!P1 IADD3 R10, P4, R6, R5.reuse, RZ ;  /* 0x00000005060a9210 */ /* 0x080fe20007f9e0ff */
[----:B------:R-:W-:Y:S01]  /*d5c0*/  @!P2 IMAD.X R15, R7, 0x1, R26, P6 ;  /* 0x00000001070fa824 */ /* 0x000fe200030e061a */
[----:B------:R-:W-:Y:S02]  /*d5d0*/  @!P1 IADD3 R4, P6, R8, R5, RZ ;  /* 0x0000000508049210 */ /* 0x000fe40007fde0ff */
[----:B------:R-:W-:Y:S01]  /*d5e0*/  @!P2 IADD3.X R13, R9, R26, RZ, P5, !PT ;  /* 0x0000001a090da210 */ /* 0x000fe20002ffe4ff */
[--C-:B------:R-:W-:Y:S01]  /*d5f0*/  @!P1 IMAD.X R11, R7, 0x1, R28.reuse, P4 ;  /* 0x00000001070b9824 */ /* 0x100fe200020e061c */
[-C--:B------:R-:W-:Y:S01]  /*d600*/  @!P0 IADD3 R6, P5, R6, R27.reuse, RZ ;  /* 0x0000001b06068210 */ /* 0x080fe20007fbe0ff */
[----:B------:R0:W5:Y:S01]  /*d610*/  @!P2 LD.E.64 R54, desc[UR6][R14.64] ;  /* 0x000000060e36a980 */ /* 0x000162000c101b00 */
[----:B------:R-:W-:Y:S01]  /*d620*/  @!P0 IADD3 R8, P4, R8, R27, RZ ;  /* 0x0000001b08088210 */ /* 0x000fe20007f9e0ff */
[----:B------:R-:W-:-:S02]  /*d630*/  @!P1 IMAD.X R5, R9, 0x1, R28, P6 ;  /* 0x0000000109059824 */ /* 0x000fc400030e061c */
[--C-:B------:R-:W-:Y:S01]  /*d640*/  @!P0 IMAD.X R7, R7, 0x1, R34.reuse, P5 ;  /* 0x0000000107078824 */ /* 0x100fe200028e0622 */
[----:B------:R0:W5:Y:S01]  /*d650*/  @!P2 LD.E.64 R56, desc[UR6][R12.64] ;  /* 0x000000060c38a980 */ /* 0x000162000c101b00 */
[----:B------:R-:W-:-:S03]  /*d660*/  @!P0 IMAD.X R9, R9, 0x1, R34, P4 ;  /* 0x0000000109098824 */ /* 0x000fc600020e0622 */
[----:B------:R0:W5:Y:S04]  /*d670*/  @!P1 LD.E.64 R50, desc[UR6][R10.64] ;  /* 0x000000060a329980 */ /* 0x000168000c101b00 */
[----:B------:R0:W5:Y:S04]  /*d680*/  @!P1 LD.E.64 R52, desc[UR6][R4.64] ;  /* 0x0000000604349980 */ /* 0x000168000c101b00 */
[----:B------:R0:W5:Y:S04]  /*d690*/  @!P0 LD.E.64 R46, desc[UR6][R6.64] ;  /* 0x00000006062e8980 */ /* 0x000168000c101b00 */
[----:B------:R0:W5:Y:S02]  /*d6a0*/  @!P0 LD.E.64 R48, desc[UR6][R8.64] ;  /* 0x0000000608308980 */ /* 0x000164000c101b00 */
.L_x_2796:
[----:B------:R-:W-:Y:S05]  /*d6b0*/  BSYNC B1 ;  /* 0x0000000000017941 */ /* 0x000fea0003800000 */
.L_x_2795:
[----:B0----5:R-:W-:Y:S01]  /*d6c0*/  IMAD.MOV.U32 R5, RZ, RZ, R47 ;  /* 0x000000ffff057224 */ /* 0x021fe200078e002f */
[----:B------:R-:W-:Y:S01]  /*d6d0*/  MOV R4, R46 ;  /* 0x0000002e00047202 */ /* 0x000fe20000000f00 */
[----:B------:R-:W-:Y:S01]  /*d6e0*/  IMAD.MOV.U32 R6, RZ, RZ, R50 ;  /* 0x000000ffff067224 */ /* 0x000fe200078e0032 */
[----:B------:R-:W-:Y:S01]  /*d6f0*/  UMOV UR4, 0xffffffff ;  /* 0xffffffff00047882 */ /* 0x000fe20000000000 */
[----:B--2---:R-:W-:Y:S01]  /*d700*/  IMAD.MOV.U32 R7, RZ, RZ, R51 ;  /* 0x000000ffff077224 */ /* 0x004fe200078e0033 */
[----:B------:R-:W-:Y:S01]  /*d710*/  PRMT R91, R4, 0x5410, R5 ;  /* 0x00005410045b7816 */ /* 0x000fe20000000005 */
[----:B------:R-:W-:Y:S01]  /*d720*/  IMAD.MOV.U32 R4, RZ, RZ, R54 ;  /* 0x000000ffff047224 */ /* 0x000fe200078e0036 */
[----:B------:R-:W-:Y:S01]  /*d730*/  PRMT R96, R96, 0x5410, R6 ;  /* 0x0000541060607816 */ /* 0x000fe20000000006 */
[----:B------:R-:W-:Y:S01]  /*d740*/  IMAD.MOV.U32 R6, RZ, RZ, R58 ;  /* 0x000000ffff067224 */ /* 0x000fe200078e003a */
[----:B------:R-:W-:Y:S01]  /*d750*/  PRMT R97, R7, 0x7610, R97 ;  /* 0x0000761007617816 */ /* 0x000fe20000000061 */
[----:B------:R-:W-:Y:S01]  /*d760*/  IMAD.MOV.U32 R7, RZ, RZ, R59 ;  /* 0x000000ffff077224 */ /* 0x000fe200078e003b */
[----:B------:R-:W-:-:S04]  /*d770*/  MOV R5, R55 ;  /* 0x0000003700057202 */ /* 0x000fc80000000f00 */
[----:B------:R-:W-:Y:S01]  /*d780*/  PRMT R101, R4, 0x5410, R5 ;  /* 0x0000541004657816 */ /* 0x000fe20000000005 */
[----:B------:R-:W-:Y:S01]  /*d790*/  IMAD.MOV.U32 R4, RZ, RZ, R48 ;  /* 0x000000ffff047224 */ /* 0x000fe200078e0030 */
[----:B------:R-:W-:Y:S01]  /*d7a0*/  PRMT R103, R6, 0x5410, R7 ;  /* 0x0000541006677816 */ /* 0x000fe20000000007 */
[----:B------:R-:W-:Y:S01]  /*d7b0*/  IMAD.MOV.U32 R5, RZ, RZ, R49 ;  /* 0x000000ffff057224 */ /* 0x000fe200078e0031 */
[----:B------:R-:W-:Y:S01]  /*d7c0*/  MOV R6, R52 ;  /* 0x0000003400067202 */ /* 0x000fe20000000f00 */
[----:B------:R-:W-:-:S03]  /*d7d0*/  IMAD.MOV.U32 R7, RZ, RZ, R53 ;  /* 0x000000ffff077224 */ /* 0x000fc600078e0035 */
[----:B------:R-:W-:Y:S01]  /*d7e0*/  PRMT R92, R4, 0x5410, R5 ;  /* 0x00005410045c7816 */ /* 0x000fe20000000005 */
[----:B------:R-:W-:Y:S01]  /*d7f0*/  IMAD.MOV.U32 R4, RZ, RZ, R56 ;  /* 0x000000ffff047224 */ /* 0x000fe200078e0038 */
[----:B------:R-:W-:Y:S01]  /*d800*/  PRMT R97, R97, 0x5410, R6 ;  /* 0x0000541061617816 */ /* 0x000fe20000000006 */
[----:B------:R-:W-:Y:S01]  /*d810*/  IMAD.MOV.U32 R5, RZ, RZ, R57 ;  /* 0x000000ffff057224 */ /* 0x000fe200078e0039 */
[----:B------:R-:W-:Y:S01]  /*d820*/  PRMT R98, R7, 0x7610, R98 ;  /* 0x0000761007627816 */ /* 0x000fe20000000062 */
[----:B------:R-:W-:Y:S01]  /*d830*/  IMAD.MOV.U32 R6, RZ, RZ, R60 ;  /* 0x000000ffff067224 */ /* 0x000fe200078e003c */
[----:B------:R-:W-:Y:S02]  /*d840*/  MOV R7, R61 ;  /* 0x0000003d00077202 */ /* 0x000fe40000000f00 */
[----:B------:R-:W-:Y:S02]  /*d850*/  PRMT R102, R4, 0x5410, R5 ;  /* 0x0000541004667816 */ /* 0x000fe40000000005 */
[----:B------:R-:W-:Y:S01]  /*d860*/  PRMT R104, R6, 0x5410, R7 ;  /* 0x0000541006687816 */ /* 0x000fe20000000007 */
[----:B------:R-:W-:Y:S06]  /*d870*/  BRA.DIV UR4, `(.L_x_2797) ;  /* 0x0000025a04a07947 */ /* 0x000fec000b800000 */
[----:B------:R0:W2:Y:S04]  /*d880*/  SHFL.IDX PT, R7, R33, 0x2, 0x181f ;  /* 0x00581f0021077f89 */ /* 0x0000a800000e0000 */
[----:B------:R0:W0:Y:S04]  /*d890*/  SHFL.IDX PT, R6, R32, 0x2, 0x181f ;  /* 0x00581f0020067f89 */ /* 0x00002800000e0000 */
[----:B---3--:R3:W0:Y:S04]  /*d8a0*/  SHFL.IDX PT, R9, R31, 0x2, 0x181f ;  /* 0x00581f001f097f89 */ /* 0x00862800000e0000 */
[----:B----4-:R3:W4:Y:S02]  /*d8b0*/  SHFL.IDX PT, R8, R30, 0x2, 0x181f ;  /* 0x00581f001e087f89 */ /* 0x01072400000e0000 */
.L_x_3119:
        /* <DEDUP_REMOVED lines=14> */
[----:B------:R-:W3:Y:S04]  /*d9a0*/  LDL R10, [R1+0x120] ;  /* 0x00012000010a7983 */ /* 0x000ee80000100800 */
[----:B------:R-:W3:Y:S01]  /*d9b0*/  LDL R5, [R1+0x124] ;  /* 0x0001240001057983 */ /* 0x000ee20000100800 */
[----:B------:R-:W-:Y:S02]  /*d9c0*/  ISETP.GE.AND P3, PT, R216, UR4, PT ;  /* 0x00000004d8007c0c */ /* 0x000fe4000bf66270 */
[----:B------:R-:W-:Y:S02]  /*d9d0*/  ISETP.GE.AND P2, PT, R221, UR4, PT ;  /* 0x00000004dd007c0c */ /* 0x000fe4000bf46270 */
[----:B------:R-:W-:Y:S02]  /*d9e0*/  ISETP.GE.AND P1, PT, R222, UR4, PT ;  /* 0x00000004de007c0c */ /* 0x000fe4000bf26270 */
[----:B------:R-:W-:-:S07]  /*d9f0*/  ISETP.GE.AND P0, PT, R223, UR4, PT ;  /* 0x00000004df007c0c */ /* 0x000fce000bf06270 */
[C---:B------:R-:W-:Y:S01]  /*da00*/  @!P3 IMAD.SHL.U32 R21, R216.reuse, 0x2, RZ ;  /* 0x00000002d815b824 */ /* 0x040fe200078e00ff */
[----:B------:R-:W-:Y:S01]  /*da10*/  @!P3 SHF.L.U64.HI R4, R216, 0x1, R217 ;  /* 0x00000001d804b819 */ /* 0x000fe200000102d9 */
[----:B------:R-:W-:-:S03]  /*da20*/  @!P2 IMAD.SHL.U32 R15, R221, 0x2, RZ ;  /* 0x00000002dd0fa824 */ /* 0x000fc600078e00ff */
[-C--:B0-----:R-:W-:Y:S01]  /*da30*/  @!P3 IADD3 R24, P5, R6, R21.reuse, RZ ;  /* 0x000000150618b210 */ /* 0x081fe20007fbe0ff */
[----:B------:R-:W-:Y:S01]  /*da40*/  @!P1 IMAD.SHL.U32 R13, R222, 0x2, RZ ;  /* 0x00000002de0d9824 */ /* 0x000fe200078e00ff */
[----:B----4-:R-:W-:Y:S02]  /*da50*/  @!P3 IADD3 R20, P4, R8, R21, RZ ;  /* 0x000000150814b210 */ /* 0x010fe40007f9e0ff */
[-C--:B------:R-:W-:Y:S01]  /*da60*/  @!P2 IADD3 R14, P6, R6, R15.reuse, RZ ;  /* 0x0000000f060ea210 */ /* 0x080fe20007fde0ff */
[--C-:B--2---:R-:W-:Y:S01]  /*da70*/  @!P3 IMAD.X R25, R7, 0x1, R4.reuse, P5 ;  /* 0x000000010719b824 */ /* 0x104fe200028e0604 */
[----:B------:R-:W-:Y:S01]  /*da80*/  @!P2 IADD3 R12, P5, R8, R15, RZ ;  /* 0x0000000f080ca210 */ /* 0x000fe20007fbe0ff */
[----:B------:R-:W-:Y:S01]  /*da90*/  @!P3 IMAD.X R21, R9, 0x1, R4, P4 ;  /* 0x000000010915b824 */ /* 0x000fe200020e0604 */
[----:B------:R-:W-:Y:S02]  /*daa0*/  @!P0 SHF.L.U32 R27, R223, 0x1, RZ ;  /* 0x00000001df1b8819 */ /* 0x000fe400000006ff */
[----:B------:R-:W-:-:S02]  /*dab0*/  CS2R R42, SRZ ;  /* 0x00000000002a7805 */ /* 0x000fc4000001ff00 */
[----:B------:R-:W-:Y:S02]  /*dac0*/  CS2R R44, SRZ ;  /* 0x00000000002c7805 */ /* 0x000fe4000001ff00 */
[----:B------:R-:W-:Y:S02]  /*dad0*/  CS2R R38, SRZ ;  /* 0x0000000000267805 */ /* 0x000fe4000001ff00 */
[----:B------:R-:W-:Y:S02]  /*dae0*/  CS2R R40, SRZ ;  /* 0x0000000000287805 */ /* 0x000fe4000001ff00 */
[----:B------:R-:W-:Y:S02]  /*daf0*/  CS2R R34, SRZ ;  /* 0x0000000000227805 */ /* 0x000fe4000001ff00 */
[----:B------:R-:W-:Y:S02]  /*db00*/  CS2R R36, SRZ ;  /* 0x0000000000247805 */ /* 0x000fe4000001ff00 */
[----:B------:R-:W-:Y:S01]  /*db10*/  CS2R R28, SRZ ;  /* 0x00000000001c7805 */ /* 0x000fe2000001ff00 */
[----:B------:R-:W-:-:S02]  /*db20*/  ULDC.64 UR6, c[0x0][0x208] ;  /* 0x0000820000067ab9 */ /* 0x000fc40000000a00 */
[----:B------:R0:W5:Y:S04]  /*db30*/  @!P3 LD.E.64 R42, desc[UR6][R24.64] ;  /* 0x00000006182ab980 */ /* 0x000168000c101b00 */
[----:B------:R0:W5:Y:S01]  /*db40*/  @!P3 LD.E.64 R44, desc[UR6][R20.64] ;  /* 0x00000006142cb980 */ /* 0x000162000c101b00 */
[----:B---3--:R-:W-:Y:S02]  /*db50*/  @!P2 SHF.L.U64.HI R11, R221, 0x1, R11 ;  /* 0x00000001dd0ba819 */ /* 0x008fe4000001020b */
[----:B------:R-:W-:-:S03]  /*db60*/  @!P0 SHF.L.U64.HI R26, R223, 0x1, R10 ;  /* 0x00000001df1a8819 */ /* 0x000fc6000001020a */
[----:B------:R-:W-:Y:S01]  /*db70*/  @!P2 IMAD.X R15, R7, 0x1, R11, P6 ;  /* 0x00000001070fa824 */ /* 0x000fe200030e060b */
[-C--:B------:R-:W-:Y:S02]  /*db80*/  @!P1 IADD3 R10, P4, R6, R13.reuse, RZ ;  /* 0x0000000d060a9210 */ /* 0x080fe40007f9e0ff */
[----:B------:R-:W-:Y:S02]  /*db90*/  @!P1 SHF.L.U64.HI R5, R222, 0x1, R5 ;  /* 0x00000001de059819 */ /* 0x000fe40000010205 */
[----:B------:R-:W-:Y:S01]  /*dba0*/  @!P1 IADD3 R4, P6, R8, R13, RZ ;  /* 0x0000000d08049210 */ /* 0x000fe20007fde0ff */
[----:B------:R-:W-:Y:S01]  /*dbb0*/  @!P2 IMAD.X R13, R9, 0x1, R11, P5 ;  /* 0x00000001090da824 */ /* 0x000fe200028e060b */
[----:B------:R-:W-:Y:S01]  /*dbc0*/  @!P1 IADD3.X R11, R7, R5, RZ, P4, !PT ;  /* 0x00000005070b9210 */ /* 0x000fe200027fe4ff */
[----:B------:R0:W5:Y:S01]  /*dbd0*/  @!P2 LD.E.64 R38, desc[UR6][R14.64] ;  /* 0x000000060e26a980 */ /* 0x000162000c101b00 */
[-C--:B------:R-:W-:Y:S02]  /*dbe0*/  @!P0 IADD3 R6, P5, R6, R27.reuse, RZ ;  /* 0x0000001b06068210 */ /* 0x080fe40007fbe0ff */
[----:B------:R-:W-:Y:S01]  /*dbf0*/  @!P0 IADD3 R8, P4, R8, R27, RZ ;  /* 0x0000001b08088210 */ /* 0x000fe20007f9e0ff */
[----:B------:R-:W-:Y:S01]  /*dc00*/  @!P1 IMAD.X R5, R9, 0x1, R5, P6 ;  /* 0x0000000109059824 */ /* 0x000fe200030e0605 */
[----:B------:R0:W5:Y:S01]  /*dc10*/  @!P2 LD.E.64 R40, desc[UR6][R12.64] ;  /* 0x000000060c28a980 */ /* 0x000162000c101b00 */
[----:B------:R-:W-:-:S02]  /*dc20*/  @!P0 IMAD.X R7, R7, 0x1, R26, P5 ;  /* 0x0000000107078824 */ /* 0x000fc400028e061a */
[----:B------:R-:W-:Y:S01]  /*dc30*/  @!P0 IMAD.X R9, R9, 0x1, R26, P4 ;  /* 0x0000000109098824 */ /* 0x000fe200020e061a */
[----:B------:R-:W-:Y:S01]  /*dc40*/  CS2R R26, SRZ ;  /* 0x00000000001a7805 */ /* 0x000fe2000001ff00 */
[----:B------:R0:W5:Y:S04]  /*dc50*/  @!P1 LD.E.64 R34, desc[UR6][R10.64] ;  /* 0x000000060a229980 */ /* 0x000168000c101b00 */
[----:B------:R0:W5:Y:S04]  /*dc60*/  @!P1 LD.E.64 R36, desc[UR6][R4.64] ;  /* 0x0000000604249980 */ /* 0x000168000c101b00 */
[----:B------:R0:W5:Y:S04]  /*dc70*/  @!P0 LD.E.64 R28, desc[UR6][R6.64] ;  /* 0x00000006061c8980 */ /* 0x000168000c101b00 */
[----:B------:R0:W5:Y:S02]  /*dc80*/  @!P0 LD.E.64 R26, desc[UR6][R8.64] ;  /* 0x00000006081a8980 */ /* 0x000164000c101b00 */
.L_x_2799:
[----:B------:R-:W-:Y:S05]  /*dc90*/  BSYNC B1 ;  /* 0x0000000000017941 */ /* 0x000fea0003800000 */
.L_x_2798:
[----:B0-2--5:R-:W-:Y:S01]  /*dca0*/  IMAD.MOV.U32 R7, RZ, RZ, R28 ;  /* 0x000000ffff077224 */ /* 0x025fe200078e001c */
[----:B------:R-:W-:Y:S01]  /*dcb0*/  MOV R6, R29 ;  /* 0x0000001d00067202 */ /* 0x000fe20000000f00 */
[----:B------:R-:W-:Y:S01]  /*dcc0*/  IMAD.MOV.U32 R5, RZ, RZ, R34 ;  /* 0x000000ffff057224 */ /* 0x000fe200078e0022 */
[----:B------:R-:W-:Y:S01]  /*dcd0*/  UMOV UR4, 0xffffffff ;  /* 0xffffffff00047882 */ /* 0x000fe20000000000 */
        /* <DEDUP_REMOVED lines=17> */
[----:B------:R-:W-:Y:S02]  /*ddf0*/  IMAD.MOV.U32 R4, RZ, RZ, R45 ;  /* 0x000000ffff047224 */ /* 0x000fe400078e002d */
[----:B------:R-:W-:Y:S01]  /*de00*/  IMAD.MOV.U32 R7, RZ, RZ, R40 ;  /* 0x000000ffff077224 */ /* 0x000fe200078e0028 */
[----:B------:R-:W-:Y:S01]  /*de10*/  PRMT R99, R99, 0x5410, R5 ;  /* 0x0000541063637816 */ /* 0x000fe20000000005 */
[----:B------:R-:W-:Y:S01]  /*de20*/  IMAD.MOV.U32 R6, RZ, RZ, R41 ;  /* 0x000000ffff067224 */ /* 0x000fe200078e0029 */
[----:B------:R-:W-:Y:S02]  /*de30*/  PRMT R100, R4, 0x7610, R100 ;  /* 0x0000761004647816 */ /* 0x000fe40000000064 */
[----:B------:R-:W-:-:S02]  /*de40*/  CS2R R4, SRZ ;  /* 0x0000000000047805 */ /* 0x000fc4000001ff00 */
[----:B------:R-:W-:Y:S01]  /*de50*/  PRMT R94, R7, 0x5410, R6 ;  /* 0x00005410075e7816 */ /* 0x000fe20000000006 */
[----:B------:R-:W-:Y:S06]  /*de60*/  BRA.DIV UR4, `(.L_x_2800) ;  /* 0x0000025604987947 */ /* 0x000fec000b800000 */
[----:B------:R0:W2:Y:S04]  /*de70*/  SHFL.IDX PT, R78, R33, 0x3, 0x181f ;  /* 0x00781f00214e7f89 */ /* 0x0000a800000e0000 */
[----:B------:R0:W0:Y:S04]  /*de80*/  SHFL.IDX PT, R80, R32, 0x3, 0x181f ;  /* 0x00781f0020507f89 */ /* 0x00002800000e0000 */
[----:B------:R0:W0:Y:S04]  /*de90*/  SHFL.IDX PT, R79, R31, 0x3, 0x181f ;  /* 0x00781f001f4f7f89 */ /* 0x00002800000e0000 */
[----:B------:R0:W0:Y:S02]  /*dea0*/  SHFL.IDX PT, R12, R30, 0x3, 0x181f ;  /* 0x00781f001e0c7f89 */ /* 0x00002400000e0000 */
.L_x_3125:
[----:B------:R-:W-:Y:S01]  /*deb0*/  IADD3 R0, R0, 0x60, RZ ;  /* 0x0000006000007810 */ /* 0x000fe20007ffe0ff */
[----:B------:R-:W-:Y:S01]  /*dec0*/  BSSY B1, `(.L_x_2801) ;  /* 0x000003b000017945 */ /* 0x000fe20003800000 */
[----:B------:R-:W-:Y:S02]  /*ded0*/  CS2R R6, SRZ ;  /* 0x0000000000067805 */ /* 0x000fe4000001ff00 */
[----:B------:R-:W-:Y:S02]  /*dee0*/  CS2R R20, SRZ ;  /* 0x0000000000147805 */ /* 0x000fe4000001ff00 */
[----:B------:R-:W-:Y:S02]  /*def0*/  ISETP.GE.AND P0, PT, R0, R3, PT ;  /* 0x000000030000720c */ /* 0x000fe40003f06270 */
[----:B01-3--:R-:W-:Y:S02]  /*df00*/  CS2R R30, SRZ ;  /* 0x00000000001e7805 */ /* 0x00bfe4000001ff00 */
[----:B----4-:R-:W-:-:S02]  /*df10*/  CS2R R8, SRZ ;  /* 0x0000000000087805 */ /* 0x010fc4000001ff00 */
[----:B------:R-:W-:Y:S02]  /*df20*/  CS2R R10, SRZ ;  /* 0x00000000000a7805 */ /* 0x000fe4000001ff00 */
[----:B------:R-:W-:Y:S02]  /*df30*/  CS2R R24, SRZ ;  /* 0x0000000000187805 */ /* 0x000fe4000001ff00 */
[----:B------:R-:W-:-:S03]  /*df40*/  CS2R R32, SRZ ;  /* 0x0000000000207805 */ /* 0x000fc6000001ff00 */
[----:B------:R-:W-:Y:S05]  /*df50*/  @P0 BRA `(.L_x_2802) ;  /* 0x0000000000c40947 */ /* 0x000fea0003800000 */
[----:B------:R-:W3:Y:S01]  /*df60*/  LDL R15, [R1+0x128] ;  /* 0x00012800010f7983 */ /* 0x000ee20000100800 */
[----:B------:R-:W-:-:S03]  /*df70*/  ULDC UR4, c[0x0][0x3f4] ;  /* 0x0000fd0000047ab9 */ /* 0x000fc60000000800 */
[----:B------:R-:W4:Y:S04]  /*df80*/  LDL R13, [R1+0x124] ;  /* 0x00012400010d7983 */ /* 0x000f280000100800 */
[----:B------:R-:W4:Y:S01]  /*df90*/  LDL R14, [R1+0x120] ;  /* 0x00012000010e7983 */ /* 0x000f220000100800 */
[----:B------:R-:W-:Y:S02]  /*dfa0*/  ISETP.GE.AND P2, PT, R216, UR4, PT ;  /* 0x00000004d8007c0c */ /* 0x000fe4000bf46270 */
[----:B------:R-:W-:Y:S02]  /*dfb0*/  CS2R R30, SRZ ;  /* 0x00000000001e7805 */ /* 0x000fe4000001ff00 */
[----:B------:R-:W-:Y:S01]  /*dfc0*/  ISETP.GE.AND P3, PT, R221, UR4, PT ;  /* 0x00000004dd007c0c */ /* 0x000fe2000bf66270 */
[----:B------:R-:W-:Y:S01]  /*dfd0*/  ULDC.64 UR6, c[0x0][0x208] ;  /* 0x0000820000067ab9 */ /* 0x000fe20000000a00 */
[----:B------:R-:W-:-:S07]  /*dfe0*/  CS2R R32, SRZ ;  /* 0x0000000000207805 */ /* 0x000fce000001ff00 */
[C---:B------:R-:W-:Y:S01]  /*dff0*/  @!P2 IMAD.SHL.U32 R4, R216.reuse, 0x2, RZ ;  /* 0x00000002d804a824 */ /* 0x040fe200078e00ff */
[----:B------:R-:W-:-:S03]  /*e000*/  @!P2 SHF.L.U64.HI R5, R216, 0x1, R217 ;  /* 0x00000001d805a819 */ /* 0x000fc600000102d9 */
[----:B------:R-:W-:Y:S01]  /*e010*/  @!P3 IMAD.SHL.U32 R0, R221, 0x2, RZ ;  /* 0x00000002dd00b824 */ /* 0x000fe200078e00ff */
[-C--:B------:R-:W-:Y:S02]  /*e020*/  @!P2 IADD3 R6, P0, R80, R4.reuse, RZ ;  /* 0x000000045006a210 */ /* 0x080fe40007f1e0ff */
[----:B------:R-:W-:-:S03]  /*e030*/  @!P2 IADD3 R4, P1, R12, R4, RZ ;  /* 0x000000040c04a210 */ /* 0x000fc60007f3e0ff */
[--C-:B--2---:R-:W-:Y:S02]  /*e040*/  @!P2 IMAD.X R7, R78, 0x1, R5.reuse, P0 ;  /* 0x000000014e07a824 */ /* 0x104fe400000e0605 */
[----:B------:R-:W-:Y:S01]  /*e050*/  @!P2 IMAD.X R5, R79, 0x1, R5, P1 ;  /* 0x000000014f05a824 */ /* 0x000fe200008e0605 */
[----:B------:R-:W-:Y:S02]  /*e060*/  ISETP.GE.AND P1, PT, R222, UR4, PT ;  /* 0x00000004de007c0c */ /* 0x000fe4000bf26270 */
[----:B------:R0:W5:Y:S04]  /*e070*/  @!P2 LD.E.64 R30, desc[UR6][R6.64] ;  /* 0x00000006061ea980 */ /* 0x000168000c101b00 */
[----:B------:R1:W5:Y:S01]  /*e080*/  @!P2 LD.E.64 R32, desc[UR6][R4.64] ;  /* 0x000000060420a980 */ /* 0x000362000c101b00 */
[----:B0-----:R-:W-:-:S02]  /*e090*/  @!P3 IADD3 R6, P0, R80, R0, RZ ;  /* 0x000000005006b210 */ /* 0x001fc40007f1e0ff */
[----:B------:R-:W-:Y:S02]  /*e0a0*/  CS2R R24, SRZ ;  /* 0x0000000000187805 */ /* 0x000fe4000001ff00 */
[----:B------:R-:W-:Y:S02]  /*e0b0*/  CS2R R20, SRZ ;  /* 0x0000000000147805 */ /* 0x000fe4000001ff00 */
[----:B------:R-:W-:Y:S02]  /*e0c0*/  ISETP.GE.AND P2, PT, R223, UR4, PT ;  /* 0x00000004df007c0c */ /* 0x000fe4000bf46270 */
[----:B------:R-:W-:Y:S02]  /*e0d0*/  CS2R R10, SRZ ;  /* 0x00000000000a7805 */ /* 0x000fe4000001ff00 */
[----:B---3--:R-:W-:-:S04]  /*e0e0*/  @!P3 SHF.L.U64.HI R8, R221, 0x1, R15 ;  /* 0x00000001dd08b819 */ /* 0x008fc8000001020f */
[----:B------:R-:W-:Y:S02]  /*e0f0*/  @!P3 IADD3.X R7, R78, R8, RZ, P0, !PT ;  /* 0x000000084e07b210 */ /* 0x000fe400007fe4ff */
[----:B-1----:R-:W-:-:S03]  /*e100*/  @!P3 IADD3 R4, P0, R12, R0, RZ ;  /* 0x000000000c04b210 */ /* 0x002fc60007f1e0ff */
[----:B------:R0:W5:Y:S02]  /*e110*/  @!P3 LD.E.64 R20, desc[UR6][R6.64] ;  /* 0x000000060614b980 */ /* 0x000164000c101b00 */
[----:B------:R-:W-:Y:S02]  /*e120*/  @!P3 IMAD.X R5, R79, 0x1, R8, P0 ;  /* 0x000000014f05b824 */ /* 0x000fe400000e0608 */
[C---:B------:R-:W-:Y:S01]  /*e130*/  @!P1 IMAD.SHL.U32 R8, R222.reuse, 0x2, RZ ;  /* 0x00000002de089824 */ /* 0x040fe200078e00ff */
[----:B----4-:R-:W-:Y:S02]  /*e140*/  @!P1 SHF.L.U64.HI R0, R222, 0x1, R13 ;  /* 0x00000001de009819 */ /* 0x010fe4000001020d */
[----:B------:R1:W5:Y:S01]  /*e150*/  @!P3 LD.E.64 R24, desc[UR6][R4.64] ;  /* 0x000000060418b980 */ /* 0x000362000c101b00 */
[----:B0-----:R-:W-:Y:S02]  /*e160*/  CS2R R6, SRZ ;  /* 0x0000000000067805 */ /* 0x001fe4000001ff00 */
[----:B-1----:R-:W-:-:S05]  /*e170*/  @!P1 IADD3 R4, P0, R80, R8, RZ ;  /* 0x0000000850049210 */ /* 0x002fca0007f1e0ff */
[----:B------:R-:W-:Y:S01]  /*e180*/  @!P1 IMAD.X R5, R78, 0x1, R0, P0 ;  /* 0x000000014e059824 */ /* 0x000fe200000e0600 */
[----:B------:R-:W-:-:S04]  /*e190*/  @!P2 SHF.L.U32 R13, R223, 0x1, RZ ;  /* 0x00000001df0da819 */ /* 0x000fc800000006ff */
[----:B------:R0:W5:Y:S02]  /*e1a0*/  @!P1 LD.E.64 R6, desc[UR6][R4.64] ;  /* 0x0000000604069980 */ /* 0x000164000c101b00 */
[----:B0-----:R-:W-:-:S05]  /*e1b0*/  @!P1 IADD3 R4, P0, R12, R8, RZ ;  /* 0x000000080c049210 */ /* 0x001fca0007f1e0ff */
[----:B------:R-:W-:Y:S01]  /*e1c0*/  @!P1 IMAD.X R5, R79, 0x1, R0, P0 ;  /* 0x000000014f059824 */ /* 0x000fe200000e0600 */
[-C--:B------:R-:W-:Y:S02]  /*e1d0*/  @!P2 IADD3 R8, P0, R80, R13.reuse, RZ ;  /* 0x0000000d5008a210 */ /* 0x080fe40007f1e0ff */
[----:B------:R-:W-:Y:S02]  /*e1e0*/  @!P2 SHF.L.U64.HI R0, R223, 0x1, R14 ;  /* 0x00000001df00a819 */ /* 0x000fe4000001020e */
[----:B------:R0:W5:Y:S01]  /*e1f0*/  @!P1 LD.E.64 R10, desc[UR6][R4.64] ;  /* 0x00000006040a9980 */ /* 0x000162000c101b00 */
[----:B------:R-:W-:Y:S02]  /*e200*/  @!P2 IADD3 R12, P1, R12, R13, RZ ;  /* 0x0000000d0c0ca210 */ /* 0x000fe40007f3e0ff */
[--C-:B------:R-:W-:Y:S01]  /*e210*/  @!P2 IMAD.X R9, R78, 0x1, R0.reuse, P0 ;  /* 0x000000014e09a824 */ /* 0x100fe200000e0600 */
[----:B0-----:R-:W-:Y:S02]  /*e220*/  CS2R R4, SRZ ;  /* 0x0000000000047805 */ /* 0x001fe4000001ff00 */
[----:B------:R-:W-:-:S04]  /*e230*/  @!P2 IMAD.X R13, R79, 0x1, R0, P1 ;  /* 0x000000014f0da824 */ /* 0x000fc800008e0600 */
[----:B------:R0:W5:Y:S02]  /*e240*/  @!P2 LD.E.64 R4, desc[UR6][R8.64] ;  /* 0x000000060804a980 */ /* 0x000164000c101b00 */
[----:B0-----:R-:W-:-:S06]  /*e250*/  CS2R R8, SRZ ;  /* 0x0000000000087805 */ /* 0x001fcc000001ff00 */
[----:B------:R0:W5:Y:S02]  /*e260*/  @!P2 LD.E.64 R8, desc[UR6][R12.64] ;  /* 0x000000060c08a980 */ /* 0x000164000c101b00 */
.L_x_2802:
[----:B------:R-:W-:Y:S05]  /*e270*/  BSYNC B1 ;  /* 0x0000000000017941 */ /* 0x000fea0003800000 */
.L_x_2801:
[----:B0-----:R-:W3:Y:S01]  /*e280*/  LDL R12, [R1+0x94] ;  /* 0x00009400010c7983 */ /* 0x001ee20000100800 */
[----:B------:R-:W-:Y:S01]  /*e290*/  BSSY B1, `(.L_x_2803) ;  /* 0x0000007000017945 */ /* 0x000fe20003800000 */
[----:B---3--:R-:W-:-:S04]  /*e2a0*/  LEA.HI R0, R12, R12, RZ, 0x1 ;  /* 0x0000000c0c007211 */ /* 0x008fc800078f08ff */
[----:B------:R-:W-:-:S05]  /*e2b0*/  LOP3.LUT R0, R0, 0xfffffffe, RZ, 0xc0, !PT ;  /* 0xfffffffe00007812 */ /* 0x000fca00078ec0ff */
[----:B------:R-:W-:-:S05]  /*e2c0*/  IMAD.IADD R0, R12, 0x1, -R0 ;  /* 0x000000010c007824 */ /* 0x000fca00078e0a00 */
[----:B------:R-:W-:-:S04]  /*e2d0*/  SHF.L.U32 R0, R0, 0x1f, RZ ;  /* 0x0000001f00007819 */ /* 0x000fc800000006ff */
[----:B------:R-:W0:Y:S02]  /*e2e0*/  SYNCS.PHASECHK.TRANS64.TRYWAIT P0, [R23+URZ+0x38800], R0 ;  /* 0x03880000170075a7 */ /* 0x000e24000800017f */
[----:B0-----:R-:W-:Y:S05]  /*e2f0*/  @!P0 BRA `(.L_x_2804) ;  /* 0x0000025000e88947 */ /* 0x001fea0003800000 */
.L_x_3126:
[----:B------:R-:W-:Y:S05]  /*e300*/  BSYNC B1 ;  /* 0x0000000000017941 */ /* 0x000fea0003800000 */
.L_x_2803:
[----:B------:R-:W3:Y:S01]  /*e310*/  LDL R13, [R1+0x68] ;  /* 0x00006800010d7983 */ /* 0x000ee20000100800 */
[----:B-----5:R-:W-:Y:S01]  /*e320*/  IMAD.MOV.U32 R12, RZ, RZ, R4 ;  /* 0x000000ffff0c7224 */ /* 0x020fe200078e0004 */
[----:B0-----:R-:W-:Y:S01]  /*e330*/  MOV R0, R5 ;  /* 0x0000000500007202 */ /* 0x001fe20000000f00 */
[----:B------:R-:W-:Y:S03]  /*e340*/  BSSY B1, `(.L_x_2805) ;  /* 0x00000d3000017945 */ /* 0x000fe60003800000 */
[----:B--2---:R-:W-:Y:S01]  /*e350*/  PRMT R78, R12, 0x5410, R0 ;  /* 0x000054100c4e7816 */ /* 0x004fe20000000000 */
        /* <DEDUP_REMOVED lines=13> */
[----:B------:R-:W-:-:S04]  /*e430*/  MOV R0, R11 ;  /* 0x0000000b00007202 */ /* 0x000fc80000000f00 */
[----:B------:R-:W-:Y:S01]  /*e440*/  PRMT R83, R12, 0x5410, R0 ;  /* 0x000054100c537816 */ /* 0x000fe20000000000 */
[----:B------:R-:W-:Y:S01]  /*e450*/  IMAD.MOV.U32 R12, RZ, RZ, R24 ;  /* 0x000000ffff0c7224 */ /* 0x000fe200078e0018 */
[----:B---3--:R-:W-:Y:S01]  /*e460*/  VIADDMNMX R0, R3, -R13, 0x80, PT ;  /* 0x0000008003007446 */ /* 0x008fe2000380090d */
        /* <DEDUP_REMOVED lines=14> */
[----:B------:R-:W-:Y:S02]  /*e550*/  SHF.R.U64 R3, R74, 0x10, R75 ;  /* 0x000000104a037819 */ /* 0x000fe4000000124b */
[--C-:B------:R-:W-:Y:S02]  /*e560*/  SHF.R.U64 R74, R76, 0x10, R77.reuse ;  /* 0x000000104c4a7819 */ /* 0x100fe4000000124d */
[----:B------:R-:W-:Y:S01]  /*e570*/  SHF.R.U32.HI R76, RZ, 0x10, R77 ;  /* 0x00000010ff4c7819 */ /* 0x000fe2000001164d */
[----:B------:R-:W-:Y:S01]  /*e580*/  HADD2.F32 R3, -RZ, R3.H0_H0 ;  /* 0x20000003ff037230 */ /* 0x000fe20000004100 */
[----:B------:R-:W-:Y:S01]  /*e590*/  SHF.R.U32.HI R75, RZ, 0x10, R75 ;  /* 0x00000010ff4b7819 */ /* 0x000fe2000001164b */
[----:B------:R-:W-:Y:S02]  /*e5a0*/  HADD2.F32 R74, -RZ, R74.H0_H0 ;  /* 0x2000004aff4a7230 */ /* 0x000fe40000004100 */
[----:B------:R-:W-:-:S02]  /*e5b0*/  HADD2.F32 R76, -RZ, R76.H0_H0 ;  /* 0x2000004cff4c7230 */ /* 0x000fc40000004100 */
[----:B------:R-:W-:Y:S02]  /*e5c0*/  HADD2.F32 R75, -RZ, R75.H0_H0 ;  /* 0x2000004bff4b7230 */ /* 0x000fe40000004100 */
[--C-:B0-----:R-:W-:Y:S02]  /*e5d0*/  HADD2.F32 R77, -RZ, R15.reuse.H1_H1 ;  /* 0x3000000fff4d7230 */ /* 0x101fe40000004100 */
[----:B------:R-:W-:-:S03]  /*e5e0*/  HADD2.F32 R15, -RZ, R15.H0_H0 ;  /* 0x2000000fff0f7230 */ /* 0x000fc60000004100 */
[----:B------:R-:W-:-:S04]  /*e5f0*/  FMUL.FTZ R87, R77, R76 ;  /* 0x0000004c4d577220 */ /* 0x000fc80000410000 */
[-C--:B------:R-:W-:Y:S01]  /*e600*/  FFMA.FTZ R87, R15, R75.reuse, -R87 ;  /* 0x0000004b0f577223 */ /* 0x080fe20000010857 */
[----:B------:R-:W-:Y:S01]  /*e610*/  FMUL.FTZ R75, R77, R75 ;  /* 0x0000004b4d4b7220 */ /* 0x000fe20000410000 */
[----:B------:R-:W-:-:S03]  /*e620*/  HADD2.F32 R77, -RZ, R12.H1_H1 ;  /* 0x3000000cff4d7230 */ /* 0x000fc60000004100 */
[----:B------:R-:W-:Y:S01]  /*e630*/  FFMA.FTZ R15, R15, R76, R75 ;  /* 0x0000004c0f0f7223 */ /* 0x000fe2000001004b */
[----:B------:R-:W-:Y:S02]  /*e640*/  HADD2.F32 R76, -RZ, R112.H0_H0 ;  /* 0x20000070ff4c7230 */ /* 0x000fe40000004100 */
[----:B------:R-:W-:Y:S02]  /*e650*/  HADD2.F32 R75, -RZ, R89.H1_H1 ;  /* 0x30000059ff4b7230 */ /* 0x000fe40000004100 */
[----:B------:R-:W-:Y:S01]  /*e660*/  F2FP.F16.F32.PACK_AB R15, R15, R87 ;  /* 0x000000570f0f723e */ /* 0x000fe200000000ff */
[----:B------:R-:W-:Y:S02]  /*e670*/  HADD2.F32 R87, -RZ, R12.H0_H0 ;  /* 0x2000000cff577230 */ /* 0x000fe40000004100 */
[----:B------:R-:W-:-:S04]  /*e680*/  FMUL.FTZ R12, R77, R76 ;  /* 0x0000004c4d0c7220 */ /* 0x000fc80000410000 */
[-C--:B------:R-:W-:Y:S01]  /*e690*/  FFMA.FTZ R12, R87, R75.reuse, -R12 ;  /* 0x0000004b570c7223 */ /* 0x080fe2000001080c */
[----:B------:R-:W-:Y:S01]  /*e6a0*/  FMUL.FTZ R75, R77, R75 ;  /* 0x0000004b4d4b7220 */ /* 0x000fe20000410000 */
[----:B------:R-:W-:-:S03]  /*e6b0*/  HADD2.F32 R77, -RZ, R14.H1_H1 ;  /* 0x3000000eff4d7230 */ /* 0x000fc60000004100 */
[----:B------:R-:W-:Y:S01]  /*e6c0*/  FFMA.FTZ R75, R87, R76, R75 ;  /* 0x0000004c574b7223 */ /* 0x000fe2000001004b */
[----:B------:R-:W-:Y:S02]  /*e6d0*/  HADD2.F32 R76, -RZ, R112.H1_H1 ;  /* 0x30000070ff4c7230 */ /* 0x000fe40000004100 */
[----:B------:R-:W-:Y:S02]  /*e6e0*/  HADD2.F32 R87, -RZ, R89.H0_H0 ;  /* 0x20000059ff577230 */ /* 0x000fe40000004100 */
[----:B------:R-:W-:Y:S02]  /*e6f0*/  HADD2.F32 R89, -RZ, R14.H0_H0 ;  /* 0x2000000eff597230 */ /* 0x000fe40000004100 */
[----:B------:R-:W-:Y:S01]  /*e700*/  FMUL.FTZ R14, R77, R76 ;  /* 0x0000004c4d0e7220 */ /* 0x000fe20000410000 */
[----:B------:R-:W-:Y:S01]  /*e710*/  F2FP.F16.F32.PACK_AB R12, R75, R12 ;  /* 0x0000000c4b0c723e */ /* 0x000fe200000000ff */
[-C--:B------:R-:W-:Y:S02]  /*e720*/  FMUL.FTZ R77, R77, R87.reuse ;  /* 0x000000574d4d7220 */ /* 0x080fe40000410000 */
[----:B------:R-:W-:Y:S01]  /*e730*/  FFMA.FTZ R14, R89, R87, -R14 ;  /* 0x00000057590e7223 */ /* 0x000fe2000001080e */
[----:B------:R-:W-:-:S02]  /*e740*/  HADD2.F32 R87, -RZ, R13.H0_H0 ;  /* 0x2000000dff577230 */ /* 0x000fc40000004100 */
[----:B------:R-:W-:Y:S01]  /*e750*/  FFMA.FTZ R76, R89, R76, R77 ;  /* 0x0000004c594c7223 */ /* 0x000fe2000001004d */
[----:B------:R-:W-:-:S04]  /*e760*/  HADD2.F32 R77, -RZ, R13.H1_H1 ;  /* 0x3000000dff4d7230 */ /* 0x000fc80000004100 */
[----:B------:R-:W-:Y:S01]  /*e770*/  F2FP.F16.F32.PACK_AB R14, R76, R14 ;  /* 0x0000000e4c0e723e */ /* 0x000fe200000000ff */
[----:B------:R-:W-:-:S04]  /*e780*/  FMUL.FTZ R13, R77, R74 ;  /* 0x0000004a4d0d7220 */ /* 0x000fc80000410000 */
[-C--:B------:R-:W-:Y:S01]  /*e790*/  FFMA.FTZ R13, R87, R3.reuse, -R13 ;  /* 0x00000003570d7223 */ /* 0x080fe2000001080d */
[----:B------:R-:W-:-:S04]  /*e7a0*/  FMUL.FTZ R3, R77, R3 ;  /* 0x000000034d037220 */ /* 0x000fc80000410000 */
[----:B------:R-:W-:-:S05]  /*e7b0*/  FFMA.FTZ R3, R87, R74, R3 ;  /* 0x0000004a57037223 */ /* 0x000fca0000010003 */
[----:B------:R-:W-:-:S05]  /*e7c0*/  F2FP.F16.F32.PACK_AB R13, R3, R13 ;  /* 0x0000000d030d723e */ /* 0x000fca00000000ff */
[----:B------:R0:W-:Y:S02]  /*e7d0*/  STS.128 [R113], R12 ;  /* 0x0000000c71007388 */ /* 0x0001e40000000c00 */
.L_x_2808:
[----:B------:R-:W-:Y:S05]  /*e7e0*/  BSYNC B2 ;  /* 0x0000000000027941 */ /* 0x000fea0003800000 */
.L_x_2807:
[----:B------:R-:W-:Y:S01]  /*e7f0*/  ISETP.GE.AND P0, PT, R221, R109, PT ;  /* 0x0000006ddd00720c */ /* 0x000fe20003f06270 */
[----:B------:R-:W-:-:S12]  /*e800*/  BSSY B2, `(.L_x_2809) ;  /* 0x000002c000027945 */ /* 0x000fd80003800000 */
        /* <DEDUP_REMOVED lines=19> */
[--C-:B------:R-:W-:Y:S02]  /*e940*/  HADD2.F32 R76, -RZ, R12.reuse.H1_H1 ;  /* 0x3000000cff4c7230 */ /* 0x100fe40000004100 */
        /* <DEDUP_REMOVED lines=23> */
.L_x_2810:
[----:B------:R-:W-:Y:S05]  /*eac0*/  BSYNC B2 ;  /* 0x0000000000027941 */ /* 0x000fea0003800000 */
.L_x_2809:
[-C--:B------:R-:W-:Y:S01]  /*ead0*/  ISETP.GE.AND P0, PT, R222, R109.reuse, PT ;  /* 0x0000006dde00720c */ /* 0x080fe20003f06270 */
[----:B------:R-:W-:Y:S01]  /*eae0*/  BSSY B2, `(.L_x_2811) ;  /* 0x000002d000027945 */ /* 0x000fe20003800000 */
[----:B------:R-:W-:-:S11]  /*eaf0*/  ISETP.GE.AND P1, PT, R223, R109, PT ;  /* 0x0000006ddf00720c */ /* 0x000fd60003f26270 */
[----:B------:R-:W-:Y:S05]  /*eb00*/  @P0 BRA `(.L_x_2812) ;  /* 0x0000000000a80947 */ /* 0x000fea0003800000 */
[----:B01---5:R-:W0:Y:S01]  /*eb10*/  LDS.128 R12, [R113+0x8000] ;  /* 0x00800000710c7984 */ /* 0x023e220000000c00 */
        /* <DEDUP_REMOVED lines=41> */
.L_x_2812:
[----:B------:R-:W-:Y:S05]  /*edb0*/  BSYNC B2 ;  /* 0x0000000000027941 */ /* 0x000fea0003800000 */
.L_x_2811:
[----:B------:R-:W-:Y:S05]  /*edc0*/  @P1 BRA `(.L_x_2806) ;  /* 0x0000000000a81947 */ /* 0x000fea0003800000 */
[----:B012--5:R-:W0:Y:S01]  /*edd0*/  LDS.128 R12, [R113+0xc000] ;  /* 0x00c00000710c7984 */ /* 0x027e220000000c00 */
        /* <DEDUP_REMOVED lines=28> */
[----:B------:R-:W-:Y:S02]  /*efa0*/  HADD2.F32 R14, -RZ, R14.H0_H0 ;  /* 0x2000000eff0e7230 */ /* 0x000fe40000004100 */
[----:B------:R-:W-:Y:S01]  /*efb0*/  FMUL.FTZ R68, R66, R65 ;  /* 0x0000004142447220 */ /* 0x000fe20000410000 */
[----:B------:R-:W-:Y:S01]  /*efc0*/  F2FP.F16.F32.PACK_AB R12, R12, R63 ;  /* 0x0000003f0c0c723e */ /* 0x000fe200000000ff */
[----:B------:R-:W-:-:S02]  /*efd0*/  FMUL.FTZ R66, R66, R67 ;  /* 0x0000004342427220 */ /* 0x000fc40000410000 */
[----:B------:R-:W-:Y:S01]  /*efe0*/  FFMA.FTZ R68, R14, R67, -R68 ;  /* 0x000000430e447223 */ /* 0x000fe20000010844 */
[C---:B------:R-:W-:Y:S01]  /*eff0*/  FMUL.FTZ R67, R64.reuse, R69 ;  /* 0x0000004540437220 */ /* 0x040fe20000410000 */
[-C--:B------:R-:W-:Y:S01]  /*f000*/  FMUL.FTZ R64, R64, R62.reuse ;  /* 0x0000003e40407220 */ /* 0x080fe20000410000 */
[----:B------:R-:W-:Y:S02]  /*f010*/  FFMA.FTZ R14, R14, R65, R66 ;  /* 0x000000410e0e7223 */ /* 0x000fe40000010042 */
[C---:B------:R-:W-:Y:S01]  /*f020*/  FFMA.FTZ R67, R13.reuse, R62, -R67 ;  /* 0x0000003e0d437223 */ /* 0x040fe20000010843 */
[----:B------:R-:W-:Y:S02]  /*f030*/  FFMA.FTZ R13, R13, R69, R64 ;  /* 0x000000450d0d7223 */ /* 0x000fe40000010040 */
[----:B------:R-:W-:-:S03]  /*f040*/  F2FP.F16.F32.PACK_AB R14, R14, R68 ;  /* 0x000000440e0e723e */ /* 0x000fc600000000ff */
[----:B------:R-:W-:-:S05]  /*f050*/  F2FP.F16.F32.PACK_AB R13, R13, R67 ;  /* 0x000000430d0d723e */ /* 0x000fca00000000ff */
[----:B------:R3:W-:Y:S02]  /*f060*/  STS.128 [R113+0xc000], R12 ;  /* 0x00c0000c71007388 */ /* 0x0007e40000000c00 */
.L_x_2806:
[----:B------:R-:W-:Y:S05]  /*f070*/  BSYNC B1 ;  /* 0x0000000000017941 */ /* 0x000fea0003800000 */
.L_x_2805:
[----:B------:R-:W-:Y:S01]  /*f080*/  IADD3 R3, R225, 0x20, RZ ;  /* 0x00000020e1037810 */ /* 0x000fe20007ffe0ff */
[----:B------:R-:W-:Y:S03]  /*f090*/  BSSY B1, `(.L_x_2813) ;  /* 0x00000bb000017945 */ /* 0x000fe60003800000 */
[----:B------:R-:W-:-:S13]  /*f0a0*/  ISETP.GE.AND P0, PT, R3, R0, PT ;  /* 0x000000000300720c */ /* 0x000fda0003f06270 */
[----:B------:R-:W-:Y:S05]  /*f0b0*/  @P0 BRA `(.L_x_2814) ;  /* 0x0000000800e00947 */ /* 0x000fea0003800000 */
[----:B------:R4:W5:Y:S01]  /*f0c0*/  LDL R69, [R1+0x64] ;  /* 0x0000640001457983 */ /* 0x0009620000100800 */
[----:B------:R-:W0:Y:S01]  /*f0d0*/  LDC R3, c[0x0][0x3f4] ;  /* 0x0000fd00ff037b82 */ /* 0x000e220000000800 */
[----:B------:R-:W-:Y:S01]  /*f0e0*/  BSSY B2, `(.L_x_2815) ;  /* 0x0000030000027945 */ /* 0x000fe20003800000 */
[-C--:B0-----:R-:W-:Y:S02]  /*f0f0*/  ISETP.GE.AND P0, PT, R216, R3.reuse, PT ;  /* 0x00000003d800720c */ /* 0x081fe40003f06270 */
[-C--:B------:R-:W-:Y:S02]  /*f100*/  ISETP.GE.AND P1, PT, R221, R3.reuse, PT ;  /* 0x00000003dd00720c */ /* 0x080fe40003f26270 */
[-C--:B------:R-:W-:Y:S02]  /*f110*/  ISETP.GE.AND P2, PT, R222, R3.reuse, PT ;  /* 0x00000003de00720c */ /* 0x080fe40003f46270 */
[----:B------:R-:W-:-:S07]  /*f120*/  ISETP.GE.AND P3, PT, R223, R3, PT ;  /* 0x00000003df00720c */ /* 0x000fce0003f66270 */
[----:B----4-:R-:W-:Y:S06]  /*f130*/  @P0 BRA `(.L_x_2816) ;  /* 0x0000000000a80947 */ /* 0x010fec0003800000 */
[----:B-123-5:R-:W0:Y:S01]  /*f140*/  LDS.128 R12, [R69+0x1000] ;  /* 0x00100000450c7984 */ /* 0x02ee220000000c00 */
        /* <DEDUP_REMOVED lines=15> */
[----:B------:R-:W-:Y:S02]  /*f240*/  HADD2.F32 R64, -RZ, R12.H0_H0 ;  /* 0x2000000cff407230 */ /* 0x000fe40000004100 */
[CC--:B------:R-:W-:Y:S01]  /*f250*/  FMUL.FTZ R67, R15.reuse, R60.reuse ;  /* 0x0000003c0f437220 */ /* 0x0c0fe20000410000 */
        /* <DEDUP_REMOVED lines=8> */
[----:B------:R-:W-:Y:S01]  /*f2e0*/  FMUL.FTZ R60, R14, R103 ;  /* 0x000000670e3c7220 */ /* 0x000fe20000410000 */
        /* <DEDUP_REMOVED lines=15> */
.L_x_2816:
[----:B------:R-:W-:Y:S05]  /*f3e0*/  BSYNC B2 ;  /* 0x0000000000027941 */ /* 0x000fea0003800000 */
.L_x_2815:
[----:B------:R-:W-:Y:S04]  /*f3f0*/  BSSY B2, `(.L_x_2817) ;  /* 0x000002c000027945 */ /* 0x000fe80003800000 */
[----:B------:R-:W-:Y:S05]  /*f400*/  @P1 BRA `(.L_x_2818) ;  /* 0x0000000000a81947 */ /* 0x000fea0003800000 */
[----:B0123-5:R-:W0:Y:S01]  /*f410*/  LDS.128 R12, [R69+0x5000] ;  /* 0x00500000450c7984 */ /* 0x02fe220000000c00 */
        /* <DEDUP_REMOVED lines=41> */
.L_x_2818:
[----:B------:R-:W-:Y:S05]  /*f6b0*/  BSYNC B2 ;  /* 0x0000000000027941 */ /* 0x000fea0003800000 */
.L_x_2817:
[----:B------:R-:W-:Y:S04]  /*f6c0*/  BSSY B2, `(.L_x_2819) ;  /* 0x000002c000027945 */ /* 0x000fe80003800000 */
[----:B------:R-:W-:Y:S05]  /*f6d0*/  @P2 BRA `(.L_x_2820) ;  /* 0x0000000000a82947 */ /* 0x000fea0003800000 */
[----:B012345:R-:W0:Y:S01]  /*f6e0*/  LDS.128 R12, [R69+0x9000] ;  /* 0x00900000450c7984 */ /* 0x03fe220000000c00 */
[----:B------:R-:W-:Y:S01]  /*f6f0*/  SHF.R.U64 R3, R50, 0x10, R51 ;  /* 0x0000001032037819 */ /* 0x000fe20000001233 */
[--C-:B------:R-:W-:Y:S01]  /*f700*/  HADD2.F32 R55, -RZ, R97.reuse.H1_H1 ;  /* 0x30000061ff377230 */ /* 0x100fe20000004100 */
[--C-:B------:R-:W-:Y:S01]  /*f710*/  SHF.R.U64 R50, R52, 0x10, R53.reuse ;  /* 0x0000001034327819 */ /* 0x100fe20000001235 */
[----:B------:R-:W-:Y:S01]  /*f720*/  HADD2.F32 R97, -RZ, R97.H0_H0 ;  /* 0x20000061ff617230 */ /* 0x000fe20000004100 */
[----:B------:R-:W-:Y:S01]  /*f730*/  SHF.R.U32.HI R52, RZ, 0x10, R53 ;  /* 0x00000010ff347819 */ /* 0x000fe20000011635 */
[----:B------:R-:W-:Y:S01]  /*f740*/  HADD2.F32 R53, -RZ, R96.H1_H1 ;  /* 0x30000060ff357230 */ /* 0x000fe20000004100 */
[----:B------:R-:W-:Y:S01]  /*f750*/  SHF.R.U32.HI R51, RZ, 0x10, R51 ;  /* 0x00000010ff337819 */ /* 0x000fe20000011633 */
[----:B------:R-:W-:Y:S02]  /*f760*/  HADD2.F32 R50, -RZ, R50.H0_H0 ;  /* 0x20000032ff327230 */ /* 0x000fe40000004100 */
[----:B------:R-:W-:-:S02]  /*f770*/  HADD2.F32 R52, -RZ, R52.H0_H0 ;  /* 0x20000034ff347230 */ /* 0x000fc40000004100 */
[----:B------:R-:W-:Y:S02]  /*f780*/  HADD2.F32 R51, -RZ, R51.H0_H0 ;  /* 0x20000033ff337230 */ /* 0x000fe40000004100 */
[----:B------:R-:W-:Y:S02]  /*f790*/  HADD2.F32 R3, -RZ, R3.H0_H0 ;  /* 0x20000003ff037230 */ /* 0x000fe40000004100 */
[--C-:B0-----:R-:W-:Y:S02]  /*f7a0*/  HADD2.F32 R54, -RZ, R15.reuse.H0_H0 ;  /* 0x2000000fff367230 */ /* 0x101fe40000004100 */
[----:B------:R-:W-:Y:S02]  /*f7b0*/  HADD2.F32 R15, -RZ, R15.H1_H1 ;  /* 0x3000000fff0f7230 */ /* 0x000fe40000004100 */
[--C-:B------:R-:W-:Y:S02]  /*f7c0*/  HADD2.F32 R56, -RZ, R12.reuse.H0_H0 ;  /* 0x2000000cff387230 */ /* 0x100fe40000004100 */
[----:B------:R-:W-:-:S02]  /*f7d0*/  HADD2.F32 R12, -RZ, R12.H1_H1 ;  /* 0x3000000cff0c7230 */ /* 0x000fc40000004100 */
[C---:B------:R-:W-:Y:S01]  /*f7e0*/  FMUL.FTZ R59, R15.reuse, R52 ;  /* 0x000000340f3b7220 */ /* 0x040fe20000410000 */
[--C-:B------:R-:W-:Y:S02]  /*f7f0*/  HADD2.F32 R57, -RZ, R14.reuse.H0_H0 ;  /* 0x2000000eff397230 */ /* 0x100fe40000004100 */
[-C--:B------:R-:W-:Y:S01]  /*f800*/  FMUL.FTZ R15, R15, R51.reuse ;  /* 0x000000330f0f7220 */ /* 0x080fe20000410000 */
[----:B------:R-:W-:Y:S02]  /*f810*/  HADD2.F32 R14, -RZ, R14.H1_H1 ;  /* 0x3000000eff0e7230 */ /* 0x000fe40000004100 */
[----:B------:R-:W-:Y:S01]  /*f820*/  FFMA.FTZ R59, R54, R51, -R59 ;  /* 0x00000033363b7223 */ /* 0x000fe2000001083b */
[----:B------:R-:W-:Y:S02]  /*f830*/  HADD2.F32 R58, -RZ, R13.H0_H0 ;  /* 0x2000000dff3a7230 */ /* 0x000fe40000004100 */
[----:B------:R-:W-:Y:S01]  /*f840*/  FMUL.FTZ R60, R12, R55 ;  /* 0x000000370c3c7220 */ /* 0x000fe20000410000 */
[----:B------:R-:W-:-:S02]  /*f850*/  HADD2.F32 R51, -RZ, R98.H0_H0 ;  /* 0x20000062ff337230 */ /* 0x000fc40000004100 */
[----:B------:R-:W-:Y:S01]  /*f860*/  FFMA.FTZ R15, R54, R52, R15 ;  /* 0x00000034360f7223 */ /* 0x000fe2000001000f */
[----:B------:R-:W-:Y:S02]  /*f870*/  HADD2.F32 R13, -RZ, R13.H1_H1 ;  /* 0x3000000dff0d7230 */ /* 0x000fe40000004100 */
[-C--:B------:R-:W-:Y:S01]  /*f880*/  FMUL.FTZ R12, R12, R53.reuse ;  /* 0x000000350c0c7220 */ /* 0x080fe20000410000 */
[----:B------:R-:W-:Y:S01]  /*f890*/  FFMA.FTZ R60, R56, R53, -R60 ;  /* 0x00000035383c7223 */ /* 0x000fe2000001083c */
[C---:B------:R-:W-:Y:S01]  /*f8a0*/  FMUL.FTZ R52, R14.reuse, R51 ;  /* 0x000000330e347220 */ /* 0x040fe20000410000 */
[----:B------:R-:W-:Y:S01]  /*f8b0*/  FMUL.FTZ R53, R14, R97 ;  /* 0x000000610e357220 */ /* 0x000fe20000410000 */
[CC--:B------:R-:W-:Y:S01]  /*f8c0*/  FMUL.FTZ R14, R13.reuse, R50.reuse ;  /* 0x000000320d0e7220 */ /* 0x0c0fe20000410000 */
[----:B------:R-:W-:Y:S01]  /*f8d0*/  FMUL.FTZ R13, R13, R3 ;  /* 0x000000030d0d7220 */ /* 0x000fe20000410000 */
        /* <DEDUP_REMOVED lines=10> */
.L_x_2820:
[----:B------:R-:W-:Y:S05]  /*f980*/  BSYNC B2 ;  /* 0x0000000000027941 */ /* 0x000fea0003800000 */
.L_x_2819:
[----:B------:R-:W-:Y:S05]  /*f990*/  @P3 BRA `(.L_x_2814) ;  /* 0x0000000000a83947 */ /* 0x000fea0003800000 */
[----:B012345:R-:W0:Y:S01]  /*f9a0*/  LDS.128 R12, [R69+0xd000] ;  /* 0x00d00000450c7984 */ /* 0x03fe220000000c00 */
[----:B------:R-:W-:Y:S01]  /*f9b0*/  SHF.R.U64 R3, R46, 0x10, R47 ;  /* 0x000000102e037819 */ /* 0x000fe2000000122f */
[--C-:B------:R-:W-:Y:S01]  /*f9c0*/  HADD2.F32 R51, -RZ, R92.reuse.H0_H0 ;  /* 0x2000005cff337230 */ /* 0x100fe20000004100 */
[--C-:B------:R-:W-:Y:S01]  /*f9d0*/  SHF.R.U64 R46, R48, 0x10, R49.reuse ;  /* 0x00000010302e7819 */ /* 0x100fe20000001231 */
[----:B------:R-:W-:Y:S01]  /*f9e0*/  HADD2.F32 R92, -RZ, R92.H1_H1 ;  /* 0x3000005cff5c7230 */ /* 0x000fe20000004100 */
[----:B------:R-:W-:Y:S01]  /*f9f0*/  SHF.R.U32.HI R48, RZ, 0x10, R49 ;  /* 0x00000010ff307819 */ /* 0x000fe20000011631 */
[----:B------:R-:W-:Y:S01]  /*fa00*/  HADD2.F32 R49, -RZ, R91.H0_H0 ;  /* 0x2000005bff317230 */ /* 0x000fe20000004100 */
[----:B------:R-:W-:Y:S01]  /*fa10*/  SHF.R.U32.HI R47, RZ, 0x10, R47 ;  /* 0x00000010ff2f7819 */ /* 0x000fe2000001162f */
[----:B------:R-:W-:Y:S02]  /*fa20*/  HADD2.F32 R46, -RZ, R46.H0_H0 ;  /* 0x2000002eff2e7230 */ /* 0x000fe40000004100 */
[----:B------:R-:W-:-:S02]  /*fa30*/  HADD2.F32 R48, -RZ, R48.H0_H0 ;  /* 0x20000030ff307230 */ /* 0x000fc40000004100 */
[----:B------:R-:W-:Y:S02]  /*fa40*/  HADD2.F32 R47, -RZ, R47.H0_H0 ;  /* 0x2000002fff2f7230 */ /* 0x000fe40000004100 */
[----:B------:R-:W-:Y:S02]  /*fa50*/  HADD2.F32 R91, -RZ, R91.H1_H1 ;  /* 0x3000005bff5b7230 */ /* 0x000fe40000004100 */
[----:B------:R-:W-:Y:S02]  /*fa60*/  HADD2.F32 R3, -RZ, R3.H0_H0 ;  /* 0x20000003ff037230 */ /* 0x000fe40000004100 */
[--C-:B0-----:R-:W-:Y:S02]  /*fa70*/  HADD2.F32 R50, -RZ, R15.reuse.H0_H0 ;  /* 0x2000000fff327230 */ /* 0x101fe40000004100 */
[----:B------:R-:W-:Y:S02]  /*fa80*/  HADD2.F32 R15, -RZ, R15.H1_H1 ;  /* 0x3000000fff0f7230 */ /* 0x000fe40000004100 */
[----:B------:R-:W-:-:S02]  /*fa90*/  HADD2.F32 R52, -RZ, R12.H0_H0 ;  /* 0x2000000cff347230 */ /* 0x000fc40000004100 */
[----:B------:R-:W-:Y:S02]  /*faa0*/  HADD2.F32 R12, -RZ, R12.H1_H1 ;  /* 0x3000000cff0c7230 */ /* 0x000fe40000004100 */
[CC--:B------:R-:W-:Y:S01]  /*fab0*/  FMUL.FTZ R55, R15.reuse, R48.reuse ;  /* 0x000000300f377220 */ /* 0x0c0fe20000410000 */
[----:B------:R-:W-:Y:S01]  /*fac0*/  FMUL.FTZ R15, R15, R47 ;  /* 0x0000002f0f0f7220 */ /* 0x000fe20000410000 */
[--C-:B------:R-:W-:Y:S02]  /*fad0*/  HADD2.F32 R54, -RZ, R13.reuse.H0_H0 ;  /* 0x2000000dff367230 */ /* 0x100fe40000004100 */
[--C-:B------:R-:W-:Y:S02]  /*fae0*/  HADD2.F32 R53, -RZ, R14.reuse.H0_H0 ;  /* 0x2000000eff357230 */ /* 0x100fe40000004100 */
[----:B------:R-:W-:Y:S01]  /*faf0*/  FFMA.FTZ R48, R50, R48, R15 ;  /* 0x0000003032307223 */ /* 0x000fe2000001000f */
[----:B------:R-:W-:Y:S02]  /*fb00*/  HADD2.F32 R13, -RZ, R13.H1_H1 ;  /* 0x3000000dff0d7230 */ /* 0x000fe40000004100 */
[----:B------:R-:W-:Y:S01]  /*fb10*/  FMUL.FTZ R15, R12, R49 ;  /* 0x000000310c0f7220 */ /* 0x000fe20000410000 */
[----:B------:R-:W-:-:S02]  /*fb20*/  HADD2.F32 R14, -RZ, R14.H1_H1 ;  /* 0x3000000eff0e7230 */ /* 0x000fc40000004100 */
[----:B------:R-:W-:Y:S01]  /*fb30*/  FMUL.FTZ R56, R12, R51 ;  /* 0x000000330c387220 */ /* 0x000fe20000410000 */
[----:B------:R-:W-:Y:S01]  /*fb40*/  FFMA.FTZ R55, R50, R47, -R55 ;  /* 0x0000002f32377223 */ /* 0x000fe20000010837 */
[----:B------:R-:W-:Y:S01]  /*fb50*/  FFMA.FTZ R51, R52, R51, R15 ;  /* 0x0000003334337223 */ /* 0x000fe2000001000f */
[C---:B------:R-:W-:Y:S01]  /*fb60*/  FMUL.FTZ R15, R13.reuse, R46 ;  /* 0x0000002e0d0f7220 */ /* 0x040fe20000410000 */
[CC--:B------:R-:W-:Y:S01]  /*fb70*/  FMUL.FTZ R50, R14.reuse, R92.reuse ;  /* 0x0000005c0e327220 */ /* 0x0c0fe20000410000 */
[----:B------:R-:W-:Y:S01]  /*fb80*/  FMUL.FTZ R47, R14, R91 ;  /* 0x0000005b0e2f7220 */ /* 0x000fe20000410000 */
[----:B------:R-:W-:Y:S01]  /*fb90*/  FMUL.FTZ R13, R13, R3 ;  /* 0x000000030d0d7220 */ /* 0x000fe20000410000 */
[----:B------:R-:W-:Y:S01]  /*fba0*/  FFMA.FTZ R12, R52, R49, -R56 ;  /* 0x00000031340c7223 */ /* 0x000fe20000010838 */
        /* <DEDUP_REMOVED lines=9> */
.L_x_2814:
[----:B------:R-:W-:Y:S05]  /*fc40*/  BSYNC B1 ;  /* 0x0000000000017941 */ /* 0x000fea0003800000 */
.L_x_2813:
[----:B------:R-:W-:Y:S01]  /*fc50*/  VIADD R3, R225, 0x40 ;  /* 0x00000040e1037836 */ /* 0x000fe20000000000 */
[----:B------:R-:W-:Y:S04]  /*fc60*/  BSSY B1, `(.L_x_2821) ;  /* 0x00000bb000017945 */ /* 0x000fe80003800000 */
        /* <DEDUP_REMOVED lines=10> */
[----:B--2345:R-:W0:Y:S01]  /*fd10*/  LDS.128 R12, [R54+0x2000] ;  /* 0x00200000360c7984 */ /* 0x03ce220000000c00 */
[----:B------:R-:W-:Y:S02]  /*fd20*/  SHF.R.U32.HI R50, RZ, 0x10, R45 ;  /* 0x00000010ff327819 */ /* 0x000fe4000001162d */
[--C-:B------:R-:W-:Y:S02]  /*fd30*/  SHF.R.U32.HI R49, RZ, 0x10, R43.reuse ;  /* 0x00000010ff317819 */ /* 0x100fe4000001162b */
[----:B------:R-:W-:Y:S01]  /*fd40*/  SHF.R.U64 R3, R42, 0x10, R43 ;  /* 0x000000102a037819 */ /* 0x000fe2000000122b */
[----:B------:R-:W-:Y:S01]  /*fd50*/  HADD2.F32 R50, -RZ, R50.H0_H0 ;  /* 0x20000032ff327230 */ /* 0x000fe20000004100 */
[----:B------:R-:W-:Y:S01]  /*fd60*/  SHF.R.U64 R42, R44, 0x10, R45 ;  /* 0x000000102c2a7819 */ /* 0x000fe2000000122d */
[----:B------:R-:W-:Y:S02]  /*fd70*/  HADD2.F32 R49, -RZ, R49.H0_H0 ;  /* 0x20000031ff317230 */ /* 0x000fe40000004100 */
[----:B------:R-:W-:-:S02]  /*fd80*/  HADD2.F32 R45, -RZ, R98.H1_H1 ;  /* 0x30000062ff2d7230 */ /* 0x000fc40000004100 */
[--C-:B------:R-:W-:Y:S02]  /*fd90*/  HADD2.F32 R43, -RZ, R99.reuse.H1_H1 ;  /* 0x30000063ff2b7230 */ /* 0x100fe40000004100 */
        /* <DEDUP_REMOVED lines=9> */
[--C-:B------:R-:W-:Y:S02]  /*fe30*/  HADD2.F32 R12, -RZ, R14.reuse.H0_H0 ;  /* 0x2000000eff0c7230 */ /* 0x100fe40000004100 */
[C---:B------:R-:W-:Y:S01]  /*fe40*/  FMUL.FTZ R51, R48.reuse, R43 ;  /* 0x0000002b30337220 */ /* 0x040fe20000410000 */
[-C--:B------:R-:W-:Y:S01]  /*fe50*/  FMUL.FTZ R53, R48, R45.reuse ;  /* 0x0000002d30357220 */ /* 0x080fe20000410000 */
[----:B------:R-:W-:Y:S02]  /*fe60*/  HADD2.F32 R14, -RZ, R14.H1_H1 ;  /* 0x3000000eff0e7230 */ /* 0x000fe40000004100 */
[----:B------:R-:W-:Y:S02]  /*fe70*/  HADD2.F32 R15, -RZ, R13.H0_H0 ;  /* 0x2000000dff0f7230 */ /* 0x000fe40000004100 */
[----:B------:R-:W-:Y:S01]  /*fe80*/  FFMA.FTZ R45, R44, R45, -R51 ;  /* 0x0000002d2c2d7223 */ /* 0x000fe20000010833 */
[----:B------:R-:W-:-:S02]  /*fe90*/  HADD2.F32 R49, -RZ, R100.H0_H0 ;  /* 0x20000064ff317230 */ /* 0x000fc40000004100 */
[----:B------:R-:W-:Y:S01]  /*fea0*/  FFMA.FTZ R44, R44, R43, R53 ;  /* 0x0000002b2c2c7223 */ /* 0x000fe20000010035 */
[----:B------:R-:W-:Y:S02]  /*feb0*/  HADD2.F32 R48, -RZ, R42.H0_H0 ;  /* 0x2000002aff307230 */ /* 0x000fe40000004100 */
[C---:B------:R-:W-:Y:S01]  /*fec0*/  FMUL.FTZ R50, R14.reuse, R99 ;  /* 0x000000630e327220 */ /* 0x040fe20000410000 */
[----:B------:R-:W-:Y:S02]  /*fed0*/  HADD2.F32 R13, -RZ, R13.H1_H1 ;  /* 0x3000000dff0d7230 */ /* 0x000fe40000004100 */
[-C--:B------:R-:W-:Y:S01]  /*fee0*/  FMUL.FTZ R43, R14, R49.reuse ;  /* 0x000000310e2b7220 */ /* 0x080fe20000410000 */
[----:B------:R-:W-:Y:S02]  /*fef0*/  HADD2.F32 R42, -RZ, R3.H0_H0 ;  /* 0x20000003ff2a7230 */ /* 0x000fe40000004100 */
[C---:B------:R-:W-:Y:S01]  /*ff00*/  FFMA.FTZ R50, R12.reuse, R49, R50 ;  /* 0x000000310c327223 */ /* 0x040fe20000010032 */
[C---:B------:R-:W-:Y:S01]  /*ff10*/  FMUL.FTZ R14, R13.reuse, R48 ;  /* 0x000000300d0e7220 */ /* 0x040fe20000410000 */
[----:B------:R-:W-:Y:S01]  /*ff20*/  FFMA.FTZ R43, R12, R99, -R43 ;  /* 0x000000630c2b7223 */ /* 0x000fe2000001082b */
[-C--:B------:R-:W-:Y:S01]  /*ff30*/  FMUL.FTZ R3, R13, R42.reuse ;  /* 0x0000002a0d037220 */ /* 0x080fe20000410000 */
[----:B------:R-:W-:Y:S01]  /*ff40*/  F2FP.F16.F32.PACK_AB R12, R44, R45 ;  /* 0x0000002d2c0c723e */ /* 0x000fe200000000ff */
[----:B------:R-:W-:-:S02]  /*ff50*/  FFMA.FTZ R13, R15, R42, -R14 ;  /* 0x0000002a0f0d7223 */ /* 0x000fc4000001080e */
[----:B------:R-:W-:Y:S01]  /*ff60*/  FFMA.FTZ R48, R15, R48, R3 ;  /* 0x000000300f307223 */ /* 0x000fe20000010003 */
[----:B------:R-:W-:Y:S02]  /*ff70*/  F2FP.F16.F32.PACK_AB R15, R47, R46 ;  /* 0x0000002e2f0f723e */ /* 0x000fe400000000ff */
[----:B------:R-:W-:Y:S02]  /*ff80*/  F2FP.F16.F32.PACK_AB R14, R50, R43 ;  /* 0x0000002b320e723e */ /* 0x000fe400000000ff */
[----:B------:R-:W-:-:S05]  /*ff90*/  F2FP.F16.F32.PACK_AB R13, R48, R13 ;  /* 0x0000000d300d723e */ /* 0x000fca00000000ff */
[----:B------:R0:W-:Y:S02]  /*ffa0*/  STS.128 [R54+0x2000], R12 ;  /* 0x0020000c36007388 */ /* 0x0001e40000000c00 */
.L_x_2824:
[----:B------:R-:W-:Y:S05]  /*ffb0*/  BSYNC B2 ;  /* 0x0000000000027941 */ /* 0x000fea0003800000 */
.L_x_2823:
[----:B------:R-:W-:Y:S04]  /*ffc0*/  BSSY B2, `(.L_x_2825) ;  /* 0x000002c000027945 */ /* 0x000fe80003800000 */
[----:B------:R-:W-:Y:S05]  /*ffd0*/  @P1 BRA `(.L_x_2826) ;  /* 0x0000000000a81947 */ /* 0x000fea0003800000 */
[----:B0-2345:R-:W0:Y:S01]  /*ffe0*/  LDS.128 R12, [R54+0x6000] ;  /* 0x00600000360c7984 */ /* 0x03de220000000c00 */
[----:B------:R-:W-:Y:S01]  /*fff0*/  SHF.R.U32.HI R47, RZ, 0x10, R41 ;  /* 0x00000010ff2f7819 */ /* 0x000fe20000011629 */
[----:B------:R-:W-:Y:S01]  /*10000*/  HADD2.F32 R45, -RZ, R93.H0_H0 ;  /* 0x2000005dff2d7230 */ /* 0x000fe20000004100 */
        /* <DEDUP_REMOVED lines=15> */
[C---:B------:R-:W-:Y:S01]  /*10100*/  FMUL.FTZ R49, R42.reuse, R39 ;  /* 0x000000272a317220 */ /* 0x040fe20000410000 */
[----:B------:R-:W-:Y:S02]  /*10110*/  HADD2.F32 R41, -RZ, R14.H1_H1 ;  /* 0x3000000eff297230 */ /* 0x000fe40000004100 */
[C---:B------:R-:W-:Y:S01]  /*10120*/  FFMA.FTZ R44, R43.reuse, R47, R44 ;  /* 0x0000002f2b2c7223 */ /* 0x040fe2000001002c */
[--C-:B------:R-:W-:Y:S02]  /*10130*/  HADD2.F32 R12, -RZ, R13.reuse.H0_H0 ;  /* 0x2000000dff0c7230 */ /* 0x100fe40000004100 */
[----:B------:R-:W-:Y:S01]  /*10140*/  FMUL.FTZ R47, R42, R45 ;  /* 0x0000002d2a2f7220 */ /* 0x000fe20000410000 */
[----:B------:R-:W-:Y:S02]  /*10150*/  HADD2.F32 R14, -RZ, R13.H1_H1 ;  /* 0x3000000dff0e7230 */ /* 0x000fe40000004100 */
[----:B------:R-:W-:Y:S01]  /*10160*/  FFMA.FTZ R13, R43, R46, -R48 ;  /* 0x0000002e2b0d7223 */ /* 0x000fe20000010830 */
[----:B------:R-:W-:-:S02]  /*10170*/  HADD2.F32 R43, -RZ, R38.H0_H0 ;  /* 0x20000026ff2b7230 */ /* 0x000fc40000004100 */
[C---:B------:R-:W-:Y:S01]  /*10180*/  FFMA.FTZ R49, R40.reuse, R45, -R49 ;  /* 0x0000002d28317223 */ /* 0x040fe20000010831 */
[----:B------:R-:W-:Y:S02]  /*10190*/  HADD2.F32 R42, -RZ, R93.H1_H1 ;  /* 0x3000005dff2a7230 */ /* 0x000fe40000004100 */
[----:B------:R-:W-:Y:S01]  /*101a0*/  FFMA.FTZ R40, R40, R39, R47 ;  /* 0x0000002728287223 */ /* 0x000fe2000001002f */
[C---:B------:R-:W-:Y:S01]  /*101b0*/  FMUL.FTZ R38, R41.reuse, R94 ;  /* 0x0000005e29267220 */ /* 0x040fe20000410000 */
[C---:B------:R-:W-:Y:S01]  /*101c0*/  FMUL.FTZ R39, R14.reuse, R43 ;  /* 0x0000002b0e277220 */ /* 0x040fe20000410000 */
[-C--:B------:R-:W-:Y:S01]  /*101d0*/  FMUL.FTZ R14, R14, R3.reuse ;  /* 0x000000030e0e7220 */ /* 0x080fe20000410000 */
[-C--:B------:R-:W-:Y:S01]  /*101e0*/  FMUL.FTZ R41, R41, R42.reuse ;  /* 0x0000002a29297220 */ /* 0x080fe20000410000 */
[C---:B------:R-:W-:Y:S01]  /*101f0*/  FFMA.FTZ R42, R15.reuse, R42, -R38 ;  /* 0x0000002a0f2a7223 */ /* 0x040fe20000010826 */
[C---:B------:R-:W-:Y:S01]  /*10200*/  FFMA.FTZ R39, R12.reuse, R3, -R39 ;  /* 0x000000030c277223 */ /* 0x040fe20000010827 */
[----:B------:R-:W-:Y:S01]  /*10210*/  FFMA.FTZ R38, R12, R43, R14 ;  /* 0x0000002b0c267223 */ /* 0x000fe2000001000e */
[----:B------:R-:W-:Y:S01]  /*10220*/  FFMA.FTZ R41, R15, R94, R41 ;  /* 0x0000005e0f297223 */ /* 0x000fe20000010029 */
[----:B------:R-:W-:-:S02]  /*10230*/  F2FP.F16.F32.PACK_AB R15, R44, R13 ;  /* 0x0000000d2c0f723e */ /* 0x000fc400000000ff */
[----:B------:R-:W-:Y:S02]  /*10240*/  F2FP.F16.F32.PACK_AB R12, R40, R49 ;  /* 0x00000031280c723e */ /* 0x000fe400000000ff */
[----:B------:R-:W-:Y:S02]  /*10250*/  F2FP.F16.F32.PACK_AB R14, R41, R42 ;  /* 0x0000002a290e723e */ /* 0x000fe400000000ff */
[----:B------:R-:W-:-:S05]  /*10260*/  F2FP.F16.F32.PACK_AB R13, R38, R39 ;  /* 0x00000027260d723e */ /* 0x000fca00000000ff */
[----:B------:R1:W-:Y:S02]  /*10270*/  STS.128 [R54+0x6000], R12 ;  /* 0x0060000c36007388 */ /* 0x0003e40000000c00 */
.L_x_2826:
[----:B------:R-:W-:Y:S05]  /*10280*/  BSYNC B2 ;  /* 0x0000000000027941 */ /* 0x000fea0003800000 */
.L_x_2825:
[----:B------:R-:W-:Y:S04]  /*10290*/  BSSY B2, `(.L_x_2827) ;  /* 0x000002c000027945 */ /* 0x000fe80003800000 */
[----:B------:R-:W-:Y:S05]  /*102a0*/  @P2 BRA `(.L_x_2828) ;  /* 0x0000000000a82947 */ /* 0x000fea0003800000 */
[----:B012345:R-:W0:Y:S01]  /*102b0*/  LDS.128 R12, [R54+0xa000] ;  /* 0x00a00000360c7984 */ /* 0x03fe220000000c00 */
        /* <DEDUP_REMOVED lines=41> */
.L_x_2828:
[----:B------:R-:W-:Y:S05]  /*10550*/  BSYNC B2 ;  /* 0x0000000000027941 */ /* 0x000fea0003800000 */
.L_x_2827:
[----:B------:R-:W-:Y:S05]  /*10560*/  @P3 BRA `(.L_x_2822) ;  /* 0x0000000000a83947 */ /* 0x000fea0003800000 */
[----:B012345:R-:W0:Y:S01]  /*10570*/  LDS.128 R12, [R54+0xe000] ;  /* 0x00e00000360c7984 */ /* 0x03fe220000000c00 */
        /* <DEDUP_REMOVED lines=41> */
.L_x_2822:
[----:B------:R-:W-:Y:S05]  /*10810*/  BSYNC B1 ;  /* 0x0000000000017941 */ /* 0x000fea0003800000 */
.L_x_2821:
[----:B------:R-:W-:-:S05]  /*10820*/  VIADD R3, R225, 0x60 ;  /* 0x00000060e1037836 */ /* 0x000fca0000000000 */
        /* <DEDUP_REMOVED lines=11> */
[----:B------:R-:W-:Y:S01]  /*108e0*/  SHF.R.U64 R36, R30, 0x10, R31 ;  /* 0x000000101e247819 */ /* 0x000fe2000000121f */
[----:B------:R-:W-:Y:S01]  /*108f0*/  HADD2.F32 R29, -RZ, R95.H0_H0 ;  /* 0x2000005fff1d7230 */ /* 0x000fe20000004100 */
[----:B------:R-:W-:Y:S01]  /*10900*/  SHF.R.U32.HI R30, RZ, 0x10, R33 ;  /* 0x00000010ff1e7819 */ /* 0x000fe20000011621 */
[----:B------:R-:W-:Y:S01]  /*10910*/  HADD2.F32 R100, -RZ, R100.H1_H1 ;  /* 0x30000064ff647230 */ /* 0x000fe20000004100 */
[----:B------:R-:W-:Y:S01]  /*10920*/  SHF.R.U32.HI R28, RZ, 0x10, R31 ;  /* 0x00000010ff1c7819 */ /* 0x000fe2000001161f */
        /* <DEDUP_REMOVED lines=24> */
[-C--:B------:R-:W-:Y:S01]  /*10ab0*/  FMUL.FTZ R31, R14, R95.reuse ;  /* 0x0000005f0e1f7220 */ /* 0x080fe20000410000 */
        /* <DEDUP_REMOVED lines=11> */
.L_x_2831:
[----:B------:R-:W-:Y:S05]  /*10b70*/  BSYNC B1 ;  /* 0x0000000000017941 */ /* 0x000fea0003800000 */
.L_x_2830:
[----:B------:R-:W-:Y:S04]  /*10b80*/  BSSY B1, `(.L_x_2832) ;  /* 0x000002c000017945 */ /* 0x000fe80003800000 */
[----:B------:R-:W-:Y:S05]  /*10b90*/  @P1 BRA `(.L_x_2833) ;  /* 0x0000000000a81947 */ /* 0x000fea0003800000 */
[----:B0-2345:R-:W0:Y:S01]  /*10ba0*/  LDS.128 R12, [R37+0x7000] ;  /* 0x00700000250c7984 */ /* 0x03de220000000c00 */
        /* <DEDUP_REMOVED lines=41> */
.L_x_2833:
[----:B------:R-:W-:Y:S05]  /*10e40*/  BSYNC B1 ;  /* 0x0000000000017941 */ /* 0x000fea0003800000 */
.L_x_2832:
[----:B------:R-:W-:Y:S04]  /*10e50*/  BSSY B1, `(.L_x_2834) ;  /* 0x000002c000017945 */ /* 0x000fe80003800000 */
[----:B------:R-:W-:Y:S05]  /*10e60*/  @P2 BRA `(.L_x_2835) ;  /* 0x0000000000a82947 */ /* 0x000fea0003800000 */
[----:B012345:R-:W0:Y:S01]  /*10e70*/  LDS.128 R12, [R37+0xb000] ;  /* 0x00b00000250c7984 */ /* 0x03fe220000000c00 */
        /* <DEDUP_REMOVED lines=8> */
[----:B------:R-:W-:Y:S02]  /*10f00*/  HADD2.F32 R11, -RZ, R80.H1_H1 ;  /* 0x30000050ff0b7230 */ /* 0x000fe40000004100 */
        /* <DEDUP_REMOVED lines=14> */
[----:B------:R-:W-:Y:S02]  /*10ff0*/  HADD2.F32 R7, -RZ, R80.H0_H0 ;  /* 0x20000050ff077230 */ /* 0x000fe40000004100 */
        /* <DEDUP_REMOVED lines=17> */
.L_x_2835:
[----:B------:R-:W-:Y:S05]  /*11110*/  BSYNC B1 ;  /* 0x0000000000017941 */ /* 0x000fea0003800000 */
.L_x_2834:
[----:B------:R-:W-:Y:S05]  /*11120*/  @P3 BRA `(.L_x_2829) ;  /* 0x0000004c00703947 */ /* 0x000fea0003800000 */
[----:B012345:R-:W0:Y:S01]  /*11130*/  LDS.128 R12, [R37+0xf000] ;  /* 0x00f00000250c7984 */ /* 0x03fe220000000c00 */
[--C-:B------:R-:W-:Y:S01]  /*11140*/  SHF.R.U64 R24, R8, 0x10, R9.reuse ;  /* 0x0000001008187819 */ /* 0x100fe20000001209 */
[----:B------:R-:W-:Y:S01]  /*11150*/  HADD2.F32 R7, -RZ, R78.H0_H0 ;  /* 0x2000004eff077230 */ /* 0x000fe20000004100 */
[----:B------:R-:W-:Y:S01]  /*11160*/  SHF.R.U32.HI R8, RZ, 0x10, R9 ;  /* 0x00000010ff087819 */ /* 0x000fe20000011609 */
[--C-:B------:R-:W-:Y:S01]  /*11170*/  HADD2.F32 R9, -RZ, R79.reuse.H0_H0 ;  /* 0x2000004fff097230 */ /* 0x100fe20000004100 */
[--C-:B------:R-:W-:Y:S01]  /*11180*/  SHF.R.U32.HI R6, RZ, 0x10, R5.reuse ;  /* 0x00000010ff067819 */ /* 0x100fe20000011605 */
[----:B------:R-:W-:Y:S01]  /*11190*/  HADD2.F32 R79, -RZ, R79.H1_H1 ;  /* 0x3000004fff4f7230 */ /* 0x000fe20000004100 */
        /* <DEDUP_REMOVED lines=10> */
[--C-:B------:R-:W-:Y:S02]  /*11240*/  HADD2.F32 R3, -RZ, R13.reuse.H0_H0 ;  /* 0x2000000dff037230 */ /* 0x100fe40000004100 */
[C---:B------:R-:W-:Y:S01]  /*11250*/  FFMA.FTZ R21, R5.reuse, R8, R15 ;  /* 0x0000000805157223 */ /* 0x040fe2000001000f */
[----:B------:R-:W-:Y:S02]  /*11260*/  HADD2.F32 R14, -RZ, R14.H1_H1 ;  /* 0x3000000eff0e7230 */ /* 0x000fe40000004100 */
[C---:B------:R-:W-:Y:S01]  /*11270*/  FMUL.FTZ R11, R12.reuse, R9 ;  /* 0x000000090c0b7220 */ /* 0x040fe20000410000 */
[----:B------:R-:W-:Y:S02]  /*11280*/  HADD2.F32 R13, -RZ, R13.H1_H1 ;  /* 0x3000000dff0d7230 */ /* 0x000fe40000004100 */
[----:B------:R-:W-:Y:S01]  /*11290*/  FFMA.FTZ R20, R5, R6, -R10 ;  /* 0x0000000605147223 */ /* 0x000fe2000001080a */
[----:B------:R-:W-:Y:S02]  /*112a0*/  HADD2.F32 R8, -RZ, R24.H0_H0 ;  /* 0x20000018ff087230 */ /* 0x000fe40000004100 */
[----:B------:R-:W-:Y:S01]  /*112b0*/  FMUL.FTZ R15, R12, R7 ;  /* 0x000000070c0f7220 */ /* 0x000fe20000410000 */
[----:B------:R-:W-:-:S02]  /*112c0*/  HADD2.F32 R5, -RZ, R78.H1_H1 ;  /* 0x3000004eff057230 */ /* 0x000fc40000004100 */
[----:B------:R-:W-:Y:S01]  /*112d0*/  FFMA.FTZ R11, R0, R7, -R11 ;  /* 0x00000007000b7223 */ /* 0x000fe2000001080b */
[----:B------:R-:W-:Y:S02]  /*112e0*/  HADD2.F32 R6, -RZ, R25.H0_H0 ;  /* 0x20000019ff067230 */ /* 0x000fe40000004100 */
[C---:B------:R-:W-:Y:S01]  /*112f0*/  FMUL.FTZ R7, R14.reuse, R79 ;  /* 0x0000004f0e077220 */ /* 0x040fe20000410000 */
[C---:B------:R-:W-:Y:S01]  /*11300*/  FMUL.FTZ R10, R13.reuse, R8 ;  /* 0x000000080d0a7220 */ /* 0x040fe20000410000 */
[----:B------:R-:W-:Y:S01]  /*11310*/  FMUL.FTZ R14, R14, R5 ;  /* 0x000000050e0e7220 */ /* 0x000fe20000410000 */
[----:B------:R-:W-:Y:S01]  /*11320*/  FFMA.FTZ R0, R0, R9, R15 ;  /* 0x0000000900007223 */ /* 0x000fe2000001000f */
        /* <DEDUP_REMOVED lines=9> */
[----:B------:R0:W-:Y:S01]  /*113c0*/  STS.128 [R37+0xf000], R4 ;  /* 0x00f0000425007388 */ /* 0x0001e20000000c00 */
[----:B------:R-:W-:Y:S05]  /*113d0*/  BRA `(.L_x_2829) ;  /* 0x0000004800c47947 */ /* 0x000fea0003800000 */
.L_x_2790:
[----:B------:R-:W1:Y:S01]  /*113e0*/  LDC R76, c[0x0][0x448] ;  /* 0x00011200ff4c7b82 */ /* 0x000e620000000800 */
[----:B------:R-:W-:Y:S01]  /*113f0*/  ULDC.64 UR4, c[0x0][0x3f8] ;  /* 0x0000fe0000047ab9 */ /* 0x000fe20000000a00 */
[----:B------:R-:W-:Y:S01]  /*11400*/  ULDC.64 UR6, c[0x0][0x408] ;  /* 0x0001020000067ab9 */ /* 0x000fe20000000a00 */
        /* <DEDUP_REMOVED lines=25> */
[----:B------:R1:W2:Y:S04]  /*115a0*/  SHFL.IDX PT, R7, R72, RZ, 0x181f ;  /* 0x00181fff48077589 */ /* 0x0002a800000e0000 */
[----:B------:R1:W3:Y:S04]  /*115b0*/  SHFL.IDX PT, R6, R21, RZ, 0x181f ;  /* 0x00181fff15067589 */ /* 0x0002e800000e0000 */
[----:B------:R1:W4:Y:S04]  /*115c0*/  SHFL.IDX PT, R9, R20, RZ, 0x181f ;  /* 0x00181fff14097589 */ /* 0x00032800000e0000 */
[----:B------:R1:W0:Y:S02]  /*115d0*/  SHFL.IDX PT, R14, R3, RZ, 0x181f ;  /* 0x00181fff030e7589 */ /* 0x00022400000e0000 */
.L_x_3132:
        /* <DEDUP_REMOVED lines=13> */
[----:B------:R-:W-:Y:S01]  /*116b0*/  ULDC UR4, c[0x0][0x3f4] ;  /* 0x0000fd0000047ab9 */ /* 0x000fe20000000800 */
[----:B------:R-:W-:Y:S02]  /*116c0*/  CS2R R60, SRZ ;  /* 0x00000000003c7805 */ /* 0x000fe4000001ff00 */
[----:B------:R-:W-:Y:S02]  /*116d0*/  ISETP.GE.AND P4, PT, R16, UR4, PT ;  /* 0x0000000410007c0c */ /* 0x000fe4000bf86270 */
[----:B------:R-:W-:Y:S02]  /*116e0*/  CS2R R62, SRZ ;  /* 0x00000000003e7805 */ /* 0x000fe4000001ff00 */
[----:B------:R-:W-:Y:S02]  /*116f0*/  ISETP.GE.AND P5, PT, R214, UR4, PT ;  /* 0x00000004d6007c0c */ /* 0x000fe4000bfa6270 */
[----:B------:R-:W-:Y:S01]  /*11700*/  CS2R R68, SRZ ;  /* 0x0000000000447805 */ /* 0x000fe2000001ff00 */
[----:B------:R-:W-:-:S06]  /*11710*/  ULDC.64 UR6, c[0x0][0x208] ;  /* 0x0000820000067ab9 */ /* 0x000fcc0000000a00 */
[C---:B------:R-:W-:Y:S01]  /*11720*/  @!P4 IMAD.SHL.U32 R11, R16.reuse, 0x2, RZ ;  /* 0x00000002100bc824 */ /* 0x040fe200078e00ff */
[----:B------:R-:W-:-:S03]  /*11730*/  @!P4 SHF.L.U64.HI R24, R16, 0x1, R17 ;  /* 0x000000011018c819 */ /* 0x000fc60000010211 */
[C---:B------:R-:W-:Y:S01]  /*11740*/  @!P5 IMAD.SHL.U32 R5, R212.reuse, 0x2, RZ ;  /* 0x00000002d405d824 */ /* 0x040fe200078e00ff */
[----:B------:R-:W-:Y:S02]  /*11750*/  @!P5 SHF.L.U64.HI R12, R212, 0x1, R215 ;  /* 0x00000001d40cd819 */ /* 0x000fe400000102d7 */
[-C--:B0--3--:R-:W-:Y:S02]  /*11760*/  @!P4 IADD3 R10, P0, R6, R11.reuse, RZ ;  /* 0x0000000b060ac210 */ /* 0x089fe40007f1e0ff */
[----:B------:R-:W-:Y:S02]  /*11770*/  @!P4 IADD3 R4, P1, R14, R11, RZ ;  /* 0x0000000b0e04c210 */ /* 0x000fe40007f3e0ff */
[-C--:B------:R-:W-:Y:S02]  /*11780*/  @!P5 IADD3 R6, P2, R6, R5.reuse, RZ ;  /* 0x000000050606d210 */ /* 0x080fe40007f5e0ff */
[----:B------:R-:W-:Y:S01]  /*11790*/  @!P5 IADD3 R8, P3, R14, R5, RZ ;  /* 0x000000050e08d210 */ /* 0x000fe20007f7e0ff */
[----:B----4-:R-:W-:Y:S01]  /*117a0*/  @!P4 IMAD.X R5, R9, 0x1, R24, P1 ;  /* 0x000000010905c824 */ /* 0x010fe200008e0618 */
[----:B--2---:R-:W-:-:S02]  /*117b0*/  @!P4 IADD3.X R11, R7, R24, RZ, P0, !PT ;  /* 0x00000018070bc210 */ /* 0x004fc400007fe4ff */
        /* <DEDUP_REMOVED lines=11> */
.L_x_2838:
[----:B------:R-:W-:Y:S05]  /*11870*/  BSYNC B1 ;  /* 0x0000000000017941 */ /* 0x000fea0003800000 */
.L_x_2837:
[----:B0----5:R-:W-:Y:S01]  /*11880*/  IMAD.MOV.U32 R4, RZ, RZ, R68 ;  /* 0x000000ffff047224 */ /* 0x021fe200078e0044 */
[----:B------:R-:W-:Y:S01]  /*11890*/  MOV R5, R69 ;  /* 0x0000004500057202 */ /* 0x000fe20000000f00 */
[----:B---3--:R-:W-:Y:S01]  /*118a0*/  IMAD.MOV.U32 R6, RZ, RZ, R70 ;  /* 0x000000ffff067224 */ /* 0x008fe200078e0046 */
        /* <DEDUP_REMOVED lines=16> */
[----:B------:R-:W-:Y:S02]  /*119b0*/  PRMT R117, R7, 0x7610, R117 ;  /* 0x0000761007757816 */ /* 0x000fe40000000075 */
[----:B------:R-:W-:-:S02]  /*119c0*/  MOV R7, R63 ;  /* 0x0000003f00077202 */ /* 0x000fc40000000f00 */
        /* <DEDUP_REMOVED lines=8> */
[----:B------:R-:W-:Y:S02]  /*11a50*/  PRMT R120, R120, 0x5410, R5 ;  /* 0x0000541078787816 */ /* 0x000fe40000000005 */
[----:B------:R-:W-:-:S02]  /*11a60*/  PRMT R118, R118, 0x5410, R6 ;  /* 0x0000541076767816 */ /* 0x000fc40000000006 */
[----:B------:R-:W-:Y:S01]  /*11a70*/  PRMT R117, R117, 0x5410, R7 ;  /* 0x0000541075757816 */ /* 0x000fe20000000007 */
[----:B------:R-:W-:Y:S06]  /*11a80*/  BRA.DIV UR4, `(.L_x_2839) ;  /* 0x0000021e04887947 */ /* 0x000fec000b800000 */
[----:B------:R0:W2:Y:S04]  /*11a90*/  SHFL.IDX PT, R7, R72, 0x1, 0x181f ;  /* 0x00381f0048077f89 */ /* 0x0000a800000e0000 */
[----:B------:R0:W3:Y:S04]  /*11aa0*/  SHFL.IDX PT, R6, R21, 0x1, 0x181f ;  /* 0x00381f0015067f89 */ /* 0x0000e800000e0000 */
[----:B----4-:R0:W4:Y:S04]  /*11ab0*/  SHFL.IDX PT, R9, R20, 0x1, 0x181f ;  /* 0x00381f0014097f89 */ /* 0x01012800000e0000 */
[----:B------:R0:W0:Y:S02]  /*11ac0*/  SHFL.IDX PT, R14, R3, 0x1, 0x181f ;  /* 0x00381f00030e7f89 */ /* 0x00002400000e0000 */
.L_x_3138:
[----:B------:R-:W-:Y:S01]  /*11ad0*/  IADD3 R5, R0, 0x20, RZ ;  /* 0x0000002000057810 */ /* 0x000fe20007ffe0ff */
[----:B------:R-:W-:Y:S01]  /*11ae0*/  BSSY B1, `(.L_x_2840) ;  /* 0x0000026000017945 */ /* 0x000fe20003800000 */
[----:B------:R-:W-:Y:S02]  /*11af0*/  CS2R R54, SRZ ;  /* 0x0000000000367805 */ /* 0x000fe4000001ff00 */
[----:B------:R-:W-:Y:S02]  /*11b00*/  CS2R R48, SRZ ;  /* 0x0000000000307805 */ /* 0x000fe4000001ff00 */
[----:B------:R-:W-:Y:S02]  /*11b10*/  ISETP.GE.AND P0, PT, R5, R76, PT ;  /* 0x0000004c0500720c */ /* 0x000fe40003f06270 */
[----:B------:R-:W-:Y:S02]  /*11b20*/  CS2R R50, SRZ ;  /* 0x0000000000327805 */ /* 0x000fe4000001ff00 */
[----:B------:R-:W-:-:S02]  /*11b30*/  CS2R R44, SRZ ;  /* 0x00000000002c7805 */ /* 0x000fc4000001ff00 */
        /* <DEDUP_REMOVED lines=13> */
[----:B------:R-:W-:Y:S01]  /*11c10*/  @!P5 IMAD.SHL.U32 R11, R212, 0x2, RZ ;  /* 0x00000002d40bd824 */ /* 0x000fe200078e00ff */
[-C--:B---3--:R-:W-:Y:S02]  /*11c20*/  @!P4 IADD3 R10, P0, R6, R5.reuse, RZ ;  /* 0x00000005060ac210 */ /* 0x088fe40007f1e0ff */
[C---:B0-----:R-:W-:Y:S02]  /*11c30*/  @!P4 IADD3 R4, P1, R14.reuse, R5, RZ ;  /* 0x000000050e04c210 */ /* 0x041fe40007f3e0ff */
[-C--:B------:R-:W-:Y:S02]  /*11c40*/  @!P5 IADD3 R8, P3, R14, R11.reuse, RZ ;  /* 0x0000000b0e08d210 */ /* 0x080fe40007f7e0ff */
[----:B------:R-:W-:Y:S01]  /*11c50*/  @!P5 SHF.L.U64.HI R14, R212, 0x1, R215 ;  /* 0x00000001d40ed819 */ /* 0x000fe200000102d7 */
[--C-:B----4-:R-:W-:Y:S01]  /*11c60*/  @!P4 IMAD.X R5, R9, 0x1, R12.reuse, P1 ;  /* 0x000000010905c824 */ /* 0x110fe200008e060c */
[----:B------:R-:W-:Y:S01]  /*11c70*/  @!P5 IADD3 R6, P2, R6, R11, RZ ;  /* 0x0000000b0606d210 */ /* 0x000fe20007f5e0ff */
[----:B--2---:R-:W-:Y:S01]  /*11c80*/  @!P4 IMAD.X R11, R7, 0x1, R12, P0 ;  /* 0x00000001070bc824 */ /* 0x004fe200000e060c */
[----:B------:R-:W-:-:S02]  /*11c90*/  CS2R R54, SRZ ;  /* 0x0000000000367805 */ /* 0x000fc4000001ff00 */
[----:B------:R-:W-:Y:S02]  /*11ca0*/  CS2R R40, SRZ ;  /* 0x0000000000287805 */ /* 0x000fe4000001ff00 */
[----:B------:R-:W-:Y:S02]  /*11cb0*/  CS2R R42, SRZ ;  /* 0x00000000002a7805 */ /* 0x000fe4000001ff00 */
[----:B------:R-:W-:Y:S02]  /*11cc0*/  CS2R R48, SRZ ;  /* 0x0000000000307805 */ /* 0x000fe4000001ff00 */
[----:B------:R-:W-:Y:S02]  /*11cd0*/  CS2R R50, SRZ ;  /* 0x0000000000327805 */ /* 0x000fe4000001ff00 */
[----:B------:R-:W-:Y:S01]  /*11ce0*/  @!P5 IADD3.X R7, R7, R14, RZ, P2, !PT ;  /* 0x0000000e0707d210 */ /* 0x000fe200017fe4ff */
[----:B------:R-:W-:Y:S01]  /*11cf0*/  @!P5 IMAD.X R9, R9, 0x1, R14, P3 ;  /* 0x000000010909d824 */ /* 0x000fe200018e060e */
[----:B------:R0:W5:Y:S04]  /*11d00*/  @!P4 LD.E.128 R44, desc[UR6][R10.64] ;  /* 0x000000060a2cc980 */ /* 0x000168000c101d00 */
[----:B------:R0:W5:Y:S04]  /*11d10*/  @!P4 LD.E.128 R52, desc[UR6][R4.64] ;  /* 0x000000060434c980 */ /* 0x000168000c101d00 */
[----:B------:R0:W5:Y:S04]  /*11d20*/  @!P5 LD.E.128 R40, desc[UR6][R6.64] ;  /* 0x000000060628d980 */ /* 0x000168000c101d00 */
[----:B------:R0:W5:Y:S02]  /*11d30*/  @!P5 LD.E.128 R48, desc[UR6][R8.64] ;  /* 0x000000060830d980 */ /* 0x000164000c101d00 */
.L_x_2841:
[----:B------:R-:W-:Y:S05]  /*11d40*/  BSYNC B1 ;  /* 0x0000000000017941 */ /* 0x000fea0003800000 */
.L_x_2840:
[----:B0----5:R-:W-:Y:S01]  /*11d50*/  IMAD.MOV.U32 R4, RZ, RZ, R52 ;  /* 0x000000ffff047224 */ /* 0x021fe200078e0034 */
[----:B--2---:R-:W-:Y:S01]  /*11d60*/  MOV R7, R55 ;  /* 0x0000003700077202 */ /* 0x004fe20000000f00 */
[----:B------:R-:W-:Y:S01]  /*11d70*/  IMAD.MOV.U32 R5, RZ, RZ, R53 ;  /* 0x000000ffff057224 */ /* 0x000fe200078e0035 */
[----:B------:R-:W-:Y:S01]  /*11d80*/  UMOV UR4, 0xffffffff ;  /* 0xffffffff00047882 */ /* 0x000fe20000000000 */
[----:B---3--:R-:W-:-:S03]  /*11d90*/  IMAD.MOV.U32 R6, RZ, RZ, R54 ;  /* 0x000000ffff067224 */ /* 0x008fc600078e0036 */
        /* <DEDUP_REMOVED lines=18> */
[----:B------:R-:W-:-:S05]  /*11ec0*/  IMAD.MOV.U32 R7, RZ, RZ, R43 ;  /* 0x000000ffff077224 */ /* 0x000fca00078e002b */
[----:B------:R-:W-:Y:S01]  /*11ed0*/  PRMT R112, R6, 0x5410, R7 ;  /* 0x0000541006707816 */ /* 0x000fe20000000007 */
[----:B------:R-:W-:Y:S06]  /*11ee0*/  BRA.DIV UR4, `(.L_x_2842) ;  /* 0x0000021a04e07947 */ /* 0x000fec000b800000 */
[----:B------:R0:W2:Y:S04]  /*11ef0*/  SHFL.IDX PT, R7, R72, 0x2, 0x181f ;  /* 0x00581f0048077f89 */ /* 0x0000a800000e0000 */
[----:B------:R0:W3:Y:S04]  /*11f00*/  SHFL.IDX PT, R6, R21, 0x2, 0x181f ;  /* 0x00581f0015067f89 */ /* 0x0000e800000e0000 */
[----:B----4-:R0:W4:Y:S04]  /*11f10*/  SHFL.IDX PT, R9, R20, 0x2, 0x181f ;  /* 0x00581f0014097f89 */ /* 0x01012800000e0000 */
[----:B------:R0:W0:Y:S02]  /*11f20*/  SHFL.IDX PT, R8, R3, 0x2, 0x181f ;  /* 0x00581f0003087f89 */ /* 0x00002400000e0000 */
.L_x_3144:
        /* <DEDUP_REMOVED lines=21> */
[----:B------:R-:W-:Y:S02]  /*12080*/  @!P5 SHF.L.U32 R5, R212, 0x1, RZ ;  /* 0x00000001d405d819 */ /* 0x000fe400000006ff */
[-C--:B---3--:R-:W-:Y:S02]  /*12090*/  @!P4 IADD3 R10, P0, R6, R11.reuse, RZ ;  /* 0x0000000b060ac210 */ /* 0x088fe40007f1e0ff */
[----:B0-----:R-:W-:Y:S02]  /*120a0*/  @!P4 IADD3 R4, P1, R8, R11, RZ ;  /* 0x0000000b0804c210 */ /* 0x001fe40007f3e0ff */
[-C--:B------:R-:W-:Y:S01]  /*120b0*/  @!P5 IADD3 R6, P2, R6, R5.reuse, RZ ;  /* 0x000000050606d210 */ /* 0x080fe20007f5e0ff */
[--C-:B--2---:R-:W-:Y:S01]  /*120c0*/  @!P4 IMAD.X R11, R7, 0x1, R12.reuse, P0 ;  /* 0x00000001070bc824 */ /* 0x104fe200000e060c */
[----:B------:R-:W-:Y:S01]  /*120d0*/  @!P5 IADD3 R8, P3, R8, R5, RZ ;  /* 0x000000050808d210 */ /* 0x000fe20007f7e0ff */
[----:B----4-:R-:W-:Y:S01]  /*120e0*/  @!P4 IMAD.X R5, R9, 0x1, R12, P1 ;  /* 0x000000010905c824 */ /* 0x010fe200008e060c */
        /* <DEDUP_REMOVED lines=12> */
.L_x_2844:
[----:B------:R-:W-:Y:S05]  /*121b0*/  BSYNC B1 ;  /* 0x0000000000017941 */ /* 0x000fea0003800000 */
.L_x_2843:
        /* <DEDUP_REMOVED lines=27> */
[----:B------:R0:W2:Y:S04]  /*12370*/  SHFL.IDX PT, R78, R21, 0x3, 0x181f ;  /* 0x00781f00154e7f89 */ /* 0x0000a800000e0000 */
[----:B------:R0:W3:Y:S04]  /*12380*/  SHFL.IDX PT, R77, R72, 0x3, 0x181f ;  /* 0x00781f00484d7f89 */ /* 0x0000e800000e0000 */
[----:B-1----:R0:W1:Y:S04]  /*12390*/  SHFL.IDX PT, R21, R20, 0x3, 0x181f ;  /* 0x00781f0014157f89 */ /* 0x00206800000e0000 */
[----:B------:R-:W0:Y:S02]  /*123a0*/  SHFL.IDX PT, R3, R3, 0x3, 0x181f ;  /* 0x00781f0003037f89 */ /* 0x000e2400000e0000 */
.L_x_3150:
[----:B------:R-:W-:Y:S01]  /*123b0*/  VIADD R0, R0, 0x60 ;  /* 0x0000006000007836 */ /* 0x000fe20000000000 */
[----:B------:R-:W-:Y:S01]  /*123c0*/  BSSY B1, `(.L_x_2846) ;  /* 0x0000026000017945 */ /* 0x000fe20003800000 */
[----:B------:R-:W-:Y:S02]  /*123d0*/  CS2R R6, SRZ ;  /* 0x0000000000067805 */ /* 0x000fe4000001ff00 */
[----:B----4-:R-:W-:Y:S02]  /*123e0*/  CS2R R8, SRZ ;  /* 0x0000000000087805 */ /* 0x010fe4000001ff00 */
[----:B------:R-:W-:Y:S02]  /*123f0*/  CS2R R10, SRZ ;  /* 0x00000000000a7805 */ /* 0x000fe4000001ff00 */
[----:B------:R-:W-:Y:S02]  /*12400*/  ISETP.GE.AND P0, PT, R0, R76, PT ;  /* 0x0000004c0000720c */ /* 0x000fe40003f06270 */
        /* <DEDUP_REMOVED lines=12> */
[----:B------:R-:W-:-:S04]  /*124d0*/  @!P1 SHF.L.U64.HI R0, R16, 0x1, R17 ;  /* 0x0000000110009819 */ /* 0x000fc80000010211 */
[----:B--2---:R-:W-:-:S05]  /*124e0*/  @!P1 IADD3 R4, P0, R78, R8, RZ ;  /* 0x000000084e049210 */ /* 0x004fca0007f1e0ff */
[--C-:B---3--:R-:W-:Y:S01]  /*124f0*/  @!P1 IMAD.X R5, R77, 0x1, R0.reuse, P0 ;  /* 0x000000014d059824 */ /* 0x108fe200000e0600 */
[----:B------:R-:W-:Y:S02]  /*12500*/  @!P1 IADD3 R8, P0, R3, R8, RZ ;  /* 0x0000000803089210 */ /* 0x000fe40007f1e0ff */
[----:B------:R-:W-:Y:S02]  /*12510*/  CS2R R6, SRZ ;  /* 0x0000000000067805 */ /* 0x000fe4000001ff00 */
[----:B------:R0:W5:Y:S01]  /*12520*/  @!P1 LD.E.128 R12, desc[UR6][R4.64] ;  /* 0x00000006040c9980 */ /* 0x000162000c101d00 */
[----:B-1----:R-:W-:Y:S01]  /*12530*/  @!P1 IMAD.X R9, R21, 0x1, R0, P0 ;  /* 0x0000000115099824 */ /* 0x002fe200000e0600 */
[C---:B------:R-:W-:Y:S02]  /*12540*/  @!P2 SHF.L.U32 R20, R212.reuse, 0x1, RZ ;  /* 0x00000001d414a819 */ /* 0x040fe400000006ff */
[----:B0-----:R-:W-:Y:S02]  /*12550*/  CS2R R4, SRZ ;  /* 0x0000000000047805 */ /* 0x001fe4000001ff00 */
[----:B------:R-:W-:-:S04]  /*12560*/  @!P2 SHF.L.U64.HI R0, R212, 0x1, R215 ;  /* 0x00000001d400a819 */ /* 0x000fc800000102d7 */
[----:B------:R0:W5:Y:S01]  /*12570*/  @!P1 LD.E.128 R4, desc[UR6][R8.64] ;  /* 0x0000000608049980 */ /* 0x000162000c101d00 */
[----:B------:R-:W-:Y:S02]  /*12580*/  CS2R R72, SRZ ;  /* 0x0000000000487805 */ /* 0x000fe4000001ff00 */
[----:B------:R-:W-:Y:S02]  /*12590*/  CS2R R74, SRZ ;  /* 0x00000000004a7805 */ /* 0x000fe4000001ff00 */
[-C--:B0-----:R-:W-:Y:S02]  /*125a0*/  @!P2 IADD3 R8, P0, R78, R20.reuse, RZ ;  /* 0x000000144e08a210 */ /* 0x081fe40007f1e0ff */
[----:B------:R-:W-:-:S03]  /*125b0*/  @!P2 IADD3 R20, P1, R3, R20, RZ ;  /* 0x000000140314a210 */ /* 0x000fc60007f3e0ff */
[--C-:B------:R-:W-:Y:S01]  /*125c0*/  @!P2 IMAD.X R9, R77, 0x1, R0.reuse, P0 ;  /* 0x000000014d09a824 */ /* 0x100fe200000e0600 */
[----:B------:R-:W-:Y:S01]  /*125d0*/  CS2R R10, SRZ ;  /* 0x00000000000a7805 */ /* 0x000fe2000001ff00 */
[----:B------:R-:W-:-:S03]  /*125e0*/  @!P2 IMAD.X R21, R21, 0x1, R0, P1 ;  /* 0x000000011515a824 */ /* 0x000fc600008e0600 */
[----:B------:R0:W5:Y:S02]  /*125f0*/  @!P2 LD.E.128 R72, desc[UR6][R8.64] ;  /* 0x000000060848a980 */ /* 0x000164000c101d00 */
[----:B0-----:R-:W-:-:S06]  /*12600*/  CS2R R8, SRZ ;  /* 0x0000000000087805 */ /* 0x001fcc000001ff00 */
[----:B------:R0:W5:Y:S02]  /*12610*/  @!P2 LD.E.128 R8, desc[UR6][R20.64] ;  /* 0x000000061408a980 */ /* 0x000164000c101d00 */
.L_x_2847:
[----:B------:R-:W-:Y:S05]  /*12620*/  BSYNC B1 ;  /* 0x0000000000017941 */ /* 0x000fea0003800000 */
.L_x_2846:
[----:B------:R-:W4:Y:S01]  /*12630*/  LDL R3, [R1+0x94] ;  /* 0x0000940001037983 */ /* 0x000f220000100800 */
[----:B------:R-:W-:Y:S01]  /*12640*/  BSSY B1, `(.L_x_2848) ;  /* 0x0000007000017945 */ /* 0x000fe20003800000 */
[----:B----4-:R-:W-:-:S04]  /*12650*/  LEA.HI R0, R3, R3, RZ, 0x1 ;  /* 0x0000000303007211 */ /* 0x010fc800078f08ff */
[----:B------:R-:W-:-:S05]  /*12660*/  LOP3.LUT R0, R0, 0xfffffffe, RZ, 0xc0, !PT ;  /* 0xfffffffe00007812 */ /* 0x000fca00078ec0ff */
[----:B------:R-:W-:-:S05]  /*12670*/  IMAD.IADD R0, R3, 0x1, -R0 ;  /* 0x0000000103007824 */ /* 0x000fca00078e0a00 */
[----:B------:R-:W-:-:S04]  /*12680*/  SHF.L.U32 R0, R0, 0x1f, RZ ;  /* 0x0000001f00007819 */ /* 0x000fc800000006ff */
[----:B------:R-:W4:Y:S02]  /*12690*/  SYNCS.PHASECHK.TRANS64.TRYWAIT P0, [R23+URZ+0x38800], R0 ;  /* 0x03880000170075a7 */ /* 0x000f24000800017f */
[----:B----4-:R-:W-:Y:S05]  /*126a0*/  @!P0 BRA `(.L_x_2849) ;  /* 0x0000021400d88947 */ /* 0x010fea0003800000 */
.L_x_3151:
[----:B------:R-:W-:Y:S05]  /*126b0*/  BSYNC B1 ;  /* 0x0000000000017941 */ /* 0x000fea0003800000 */
.L_x_2848:
[----:B0-----:R-:W2:Y:S01]  /*126c0*/  LDL R20, [R1+0x68] ;  /* 0x0000680001147983 */ /* 0x001ea20000100800 */
[----:B-----5:R-:W-:Y:S01]  /*126d0*/  IMAD.MOV.U32 R3, RZ, RZ, R4 ;  /* 0x000000ffff037224 */ /* 0x020fe200078e0004 */
[----:B----4-:R-:W-:Y:S01]  /*126e0*/  MOV R0, R5 ;  /* 0x0000000500007202 */ /* 0x010fe20000000f00 */
[----:B------:R-:W-:Y:S03]  /*126f0*/  BSSY B1, `(.L_x_2850) ;  /* 0x00000e7000017945 */ /* 0x000fe60003800000 */
        /* <DEDUP_REMOVED lines=17> */
[----:B--2---:R-:W-:Y:S01]  /*12810*/  VIADDMNMX R0, R76, -R20, 0x80, PT ;  /* 0x000000804c007446 */ /* 0x004fe20003800914 */
[----:B------:R-:W-:-:S03]  /*12820*/  IMAD.MOV.U32 R20, RZ, RZ, R72 ;  /* 0x000000ffff147224 */ /* 0x000fc600078e0048 */
[----:B------:R-:W-:Y:S02]  /*12830*/  ISETP.GE.AND P0, PT, R225, R0, PT ;  /* 0x00000000e100720c */ /* 0x000fe40003f06270 */
[----:B------:R-:W-:Y:S01]  /*12840*/  PRMT R92, R20, 0x5410, R3 ;  /* 0x00005410145c7816 */ /* 0x000fe20000000003 */
[----:B------:R-:W-:Y:S02]  /*12850*/  IMAD.MOV.U32 R20, RZ, RZ, R74 ;  /* 0x000000ffff147224 */ /* 0x000fe400078e004a */
[----:B------:R-:W-:-:S05]  /*12860*/  IMAD.MOV.U32 R3, RZ, RZ, R75 ;  /* 0x000000ffff037224 */ /* 0x000fca00078e004b */
        /* <DEDUP_REMOVED lines=10> */
[----:B--2---:R-:W-:-:S13]  /*12910*/  ISETP.GE.AND P0, PT, R16, R3, PT ;  /* 0x000000031000720c */ /* 0x004fda0003f06270 */
[----:B0-----:R-:W-:Y:S05]  /*12920*/  @P0 BRA `(.L_x_2853) ;  /* 0x0000000400800947 */ /* 0x001fea0003800000 */
[----:B-1----:R-:W2:Y:S04]  /*12930*/  LDL R21, [R1+0x80] ;  /* 0x0000800001157983 */ /* 0x002ea80000100800 */
[----:B------:R-:W4:Y:S01]  /*12940*/  LDL R124, [R1+0x64] ;  /* 0x00006400017c7983 */ /* 0x000f220000100800 */
        /* <DEDUP_REMOVED lines=8> */
[----:B----4-:R-:W0:Y:S03]  /*129d0*/  LDS.128 R80, [R124] ;  /* 0x000000007c507984 */ /* 0x010e260000000c00 */
[----:B------:R-:W-:Y:S01]  /*129e0*/  LEA.HI R21, R21, R20, RZ, 0x3 ;  /* 0x0000001415157211 */ /* 0x000fe200078f18ff */
[----:B------:R-:W-:-:S04]  /*129f0*/  IMAD.SHL.U32 R20, R20, 0x8, RZ ;  /* 0x0000000814147824 */ /* 0x000fc800078e00ff */
[----:B------:R-:W-:Y:S01]  /*12a00*/  IMAD.SHL.U32 R21, R21, 0x400, RZ ;  /* 0x0000040015157824 */ /* 0x000fe200078e00ff */
[----:B------:R-:W-:-:S04]  /*12a10*/  LOP3.LUT R20, R123, 0x38, R20, 0xf8, !PT ;  /* 0x000000387b147812 */ /* 0x000fc800078ef814 */
[----:B------:R-:W-:Y:S02]  /*12a20*/  LOP3.LUT R20, R20, R122, RZ, 0x3c, !PT ;  /* 0x0000007a14147212 */ /* 0x000fe400078e3cff */
[----:B------:R-:W-:-:S04]  /*12a30*/  LOP3.LUT R21, R21, 0x7fffe000, RZ, 0xc0, !PT ;  /* 0x7fffe00015157812 */ /* 0x000fc800078ec0ff */
[----:B-----5:R-:W-:Y:S01]  /*12a40*/  IADD3 R20, R20, R21, R121 ;  /* 0x0000001514147210 */ /* 0x020fe20007ffe079 */
[----:B------:R-:W-:-:S04]  /*12a50*/  HADD2.F32 R21, -RZ, R85.H0_H0 ;  /* 0x20000055ff157230 */ /* 0x000fc80000004100 */
[----:B------:R-:W-:-:S05]  /*12a60*/  IMAD R20, R20, 0x2, R23 ;  /* 0x0000000214147824 */ /* 0x000fca00078e0217 */
[----:B---3--:R-:W1:Y:S01]  /*12a70*/  LDS.128 R76, [R20+0x14400] ;  /* 0x01440000144c7984 */ /* 0x008e620000000c00 */
        /* <DEDUP_REMOVED lines=15> */
[--C-:B------:R-:W-:Y:S02]  /*12b70*/  HADD2.F32 R68, -RZ, R102.reuse.H0_H0 ;  /* 0x20000066ff447230 */ /* 0x100fe40000004100 */
[CC--:B------:R-:W-:Y:S01]  /*12b80*/  FMUL.FTZ R87, R77.reuse, R69.reuse ;  /* 0x000000454d577220 */ /* 0x0c0fe20000410000 */
[----:B------:R-:W-:Y:S02]  /*12b90*/  HADD2.F32 R102, -RZ, R102.H1_H1 ;  /* 0x30000066ff667230 */ /* 0x000fe40000004100 */
[-C--:B------:R-:W-:Y:S01]  /*12ba0*/  FMUL.FTZ R77, R77, R86.reuse ;  /* 0x000000564d4d7220 */ /* 0x080fe20000410000 */
[----:B------:R-:W-:Y:S02]  /*12bb0*/  HADD2.F32 R61, -RZ, R61.H0_H0 ;  /* 0x2000003dff3d7230 */ /* 0x000fe40000004100 */
[C---:B------:R-:W-:Y:S01]  /*12bc0*/  FFMA.FTZ R87, R81.reuse, R86, -R87 ;  /* 0x0000005651577223 */ /* 0x040fe20000010857 */
[----:B------:R-:W-:Y:S01]  /*12bd0*/  FFMA.FTZ R69, R81, R69, R77 ;  /* 0x0000004551457223 */ /* 0x000fe2000001004d */
[----:B------:R-:W-:-:S02]  /*12be0*/  HADD2.F32 R81, -RZ, R89.H0_H0 ;  /* 0x20000059ff517230 */ /* 0x000fc40000004100 */
[--C-:B------:R-:W-:Y:S02]  /*12bf0*/  HADD2.F32 R77, -RZ, R80.reuse.H0_H0 ;  /* 0x20000050ff4d7230 */ /* 0x100fe40000004100 */
[----:B------:R-:W-:Y:S02]  /*12c00*/  HADD2.F32 R80, -RZ, R80.H1_H1 ;  /* 0x30000050ff507230 */ /* 0x000fe40000004100 */
[----:B------:R-:W-:Y:S01]  /*12c10*/  FMUL.FTZ R86, R88, R81 ;  /* 0x0000005158567220 */ /* 0x000fe20000410000 */
[----:B------:R-:W-:-:S03]  /*12c20*/  F2FP.F16.F32.PACK_AB R69, R69, R21 ;  /* 0x000000154545723e */ /* 0x000fc600000000ff */
[CC--:B------:R-:W-:Y:S01]  /*12c30*/  FFMA.FTZ R86, R77.reuse, R68.reuse, -R86 ;  /* 0x000000444d567223 */ /* 0x0c0fe20000010856 */
[----:B------:R-:W-:Y:S01]  /*12c40*/  FMUL.FTZ R68, R88, R68 ;  /* 0x0000004458447220 */ /* 0x000fe20000410000 */
[--C-:B------:R-:W-:Y:S02]  /*12c50*/  HADD2.F32 R88, -RZ, R82.reuse.H0_H0 ;  /* 0x20000052ff587230 */ /* 0x100fe40000004100 */
[----:B------:R-:W-:Y:S02]  /*12c60*/  HADD2.F32 R82, -RZ, R82.H1_H1 ;  /* 0x30000052ff527230 */ /* 0x000fe40000004100 */
[----:B------:R-:W-:Y:S01]  /*12c70*/  FFMA.FTZ R68, R77, R81, R68 ;  /* 0x000000514d447223 */ /* 0x000fe20000010044 */
[----:B------:R-:W-:Y:S02]  /*12c80*/  HADD2.F32 R77, -RZ, R89.H1_H1 ;  /* 0x30000059ff4d7230 */ /* 0x000fe40000004100 */
[--C-:B------:R-:W-:Y:S02]  /*12c90*/  HADD2.F32 R89, -RZ, R78.reuse.H0_H0 ;  /* 0x2000004eff597230 */ /* 0x100fe40000004100 */
[----:B------:R-:W-:-:S03]  /*12ca0*/  HADD2.F32 R78, -RZ, R78.H1_H1 ;  /* 0x3000004eff4e7230 */ /* 0x000fc60000004100 */
[C---:B------:R-:W-:Y:S01]  /*12cb0*/  FMUL.FTZ R81, R89.reuse, R77 ;  /* 0x0000004d59517220 */ /* 0x040fe20000410000 */
[----:B------:R-:W-:-:S03]  /*12cc0*/  FMUL.FTZ R89, R89, R102 ;  /* 0x0000006659597220 */ /* 0x000fc60000410000 */
[C---:B------:R-:W-:Y:S01]  /*12cd0*/  FFMA.FTZ R81, R88.reuse, R102, -R81 ;  /* 0x0000006658517223 */ /* 0x040fe20000010851 */
[----:B------:R-:W-:Y:S01]  /*12ce0*/  FFMA.FTZ R77, R88, R77, R89 ;  /* 0x0000004d584d7223 */ /* 0x000fe20000010059 */
[----:B------:R-:W-:Y:S02]  /*12cf0*/  HADD2.F32 R88, -RZ, R103.H0_H0 ;  /* 0x20000067ff587230 */ /* 0x000fe40000004100 */
[----:B------:R-:W-:Y:S02]  /*12d00*/  HADD2.F32 R103, -RZ, R79.H0_H0 ;  /* 0x2000004fff677230 */ /* 0x000fe40000004100 */
[----:B------:R-:W-:Y:S02]  /*12d10*/  HADD2.F32 R102, -RZ, R83.H0_H0 ;  /* 0x20000053ff667230 */ /* 0x000fe40000004100 */
[----:B------:R-:W-:Y:S02]  /*12d20*/  HADD2.F32 R79, -RZ, R79.H1_H1 ;  /* 0x3000004fff4f7230 */ /* 0x000fe40000004100 */
[C---:B------:R-:W-:Y:S01]  /*12d30*/  FMUL.FTZ R89, R103.reuse, R88 ;  /* 0x0000005867597220 */ /* 0x040fe20000410000 */
[----:B------:R-:W-:Y:S01]  /*12d40*/  FMUL.FTZ R103, R103, R104 ;  /* 0x0000006867677220 */ /* 0x000fe20000410000 */
[----:B------:R-:W-:-:S02]  /*12d50*/  HADD2.F32 R83, -RZ, R83.H1_H1 ;  /* 0x30000053ff537230 */ /* 0x000fc40000004100 */
[C---:B------:R-:W-:Y:S01]  /*12d60*/  FFMA.FTZ R89, R102.reuse, R104, -R89 ;  /* 0x0000006866597223 */ /* 0x040fe20000010859 */
[----:B------:R-:W-:Y:S01]  /*12d70*/  FFMA.FTZ R88, R102, R88, R103 ;  /* 0x0000005866587223 */ /* 0x000fe20000010067 */
[----:B------:R-:W-:Y:S02]  /*12d80*/  SHF.R.U32.HI R102, RZ, 0x10, R63 ;  /* 0x00000010ff667819 */ /* 0x000fe4000001163f */
[--C-:B------:R-:W-:Y:S02]  /*12d90*/  SHF.R.U64 R63, R70, 0x10, R71.reuse ;  /* 0x00000010463f7819 */ /* 0x100fe40000001247 */
        /* <DEDUP_REMOVED lines=12> */
[CC--:B------:R-:W-:Y:S01]  /*12e60*/  FMUL.FTZ R61, R78.reuse, R63.reuse ;  /* 0x0000003f4e3d7220 */ /* 0x0c0fe20000410000 */
[----:B------:R-:W-:Y:S01]  /*12e70*/  FMUL.FTZ R78, R78, R62 ;  /* 0x0000003e4e4e7220 */ /* 0x000fe20000410000 */
[----:B------:R-:W-:Y:S02]  /*12e80*/  F2FP.F16.F32.PACK_AB R71, R71, R88 ;  /* 0x000000584747723e */ /* 0x000fe400000000ff */
        /* <DEDUP_REMOVED lines=10> */
.L_x_2853:
[----:B------:R-:W-:Y:S05]  /*12f30*/  BSYNC B2 ;  /* 0x0000000000027941 */ /* 0x000fea0003800000 */
.L_x_2852:
[----:B------:R-:W-:-:S13]  /*12f40*/  ISETP.GE.AND P0, PT, R214, R3, PT ;  /* 0x00000003d600720c */ /* 0x000fda0003f06270 */
[----:B------:R-:W-:Y:S05]  /*12f50*/  @P0 BRA `(.L_x_2851) ;  /* 0x0000000400800947 */ /* 0x000fea0003800000 */
[----:B0-----:R-:W2:Y:S04]  /*12f60*/  LDL R20, [R1+0x12c] ;  /* 0x00012c0001147983 */ /* 0x001ea80000100800 */
[----:B------:R-:W4:Y:S01]  /*12f70*/  LDL R86, [R1+0x1bc] ;  /* 0x0001bc0001567983 */ /* 0x000f220000100800 */
        /* <DEDUP_REMOVED lines=13> */
[----:B----4-:R-:W0:Y:S03]  /*13050*/  LDS.128 R68, [R86] ;  /* 0x0000000056447984 */ /* 0x010e260000000c00 */
[----:B------:R-:W-:Y:S02]  /*13060*/  LEA.HI R20, R20, R3, RZ, 0x3 ;  /* 0x0000000314147211 */ /* 0x000fe400078f18ff */
[----:B------:R-:W-:-:S03]  /*13070*/  SHF.L.U32 R3, R3, 0x3, RZ ;  /* 0x0000000303037819 */ /* 0x000fc600000006ff */
[----:B------:R-:W-:Y:S01]  /*13080*/  IMAD.SHL.U32 R20, R20, 0x400, RZ ;  /* 0x0000040014147824 */ /* 0x000fe200078e00ff */
[----:B------:R-:W-:-:S04]  /*13090*/  LOP3.LUT R3, R123, 0x38, R3, 0xf8, !PT ;  /* 0x000000387b037812 */ /* 0x000fc800078ef803 */
[----:B------:R-:W-:Y:S02]  /*130a0*/  LOP3.LUT R3, R3, R122, RZ, 0x3c, !PT ;  /* 0x0000007a03037212 */ /* 0x000fe400078e3cff */
[----:B------:R-:W-:-:S04]  /*130b0*/  LOP3.LUT R20, R20, 0x7fffe000, RZ, 0xc0, !PT ;  /* 0x7fffe00014147812 */ /* 0x000fc800078ec0ff */
[----:B-----5:R-:W-:Y:S01]  /*130c0*/  IADD3 R3, R3, R20, R121 ;  /* 0x0000001403037210 */ /* 0x020fe20007ffe079 */
[----:B------:R-:W-:-:S04]  /*130d0*/  HADD2.F32 R20, -RZ, R120.H0_H0 ;  /* 0x20000078ff147230 */ /* 0x000fc80000004100 */
[----:B------:R-:W-:-:S05]  /*130e0*/  IMAD R3, R3, 0x2, R23 ;  /* 0x0000000203037824 */ /* 0x000fca00078e0217 */
[----:B------:R-:W1:Y:S01]  /*130f0*/  LDS.128 R60, [R3+0x14400] ;  /* 0x01440000033c7984 */ /* 0x000e620000000c00 */
[----:B0-----:R-:W-:Y:S02]  /*13100*/  HADD2.F32 R76, -RZ, R69.H0_H0 ;  /* 0x20000045ff4c7230 */ /* 0x001fe40000004100 */
[----:B-1----:R-:W-:Y:S02]  /*13110*/  HADD2.F32 R21, -RZ, R61.H0_H0 ;  /* 0x2000003dff157230 */ /* 0x002fe40000004100 */
[--C-:B------:R-:W-:Y:S02]  /*13120*/  HADD2.F32 R81, -RZ, R62.reuse.H0_H0 ;  /* 0x2000003eff517230 */ /* 0x100fe40000004100 */
[----:B------:R-:W-:Y:S02]  /*13130*/  HADD2.F32 R83, -RZ, R63.H0_H0 ;  /* 0x2000003fff537230 */ /* 0x000fe40000004100 */
[C---:B---3--:R-:W-:Y:S01]  /*13140*/  FMUL.FTZ R77, R21.reuse, R20 ;  /* 0x00000014154d7220 */ /* 0x048fe20000410000 */
        /* <DEDUP_REMOVED lines=65> */
.L_x_2851:
[----:B------:R-:W-:Y:S05]  /*13560*/  BSYNC B1 ;  /* 0x0000000000017941 */ /* 0x000fea0003800000 */
.L_x_2850:
[----:B--2---:R-:W-:Y:S01]  /*13570*/  VIADD R3, R225, 0x20 ;  /* 0x00000020e1037836 */ /* 0x004fe20000000000 */
[----:B------:R-:W-:Y:S04]  /*13580*/  BSSY B1, `(.L_x_2854) ;  /* 0x00000d2000017945 */ /* 0x000fe80003800000 */
[----:B------:R-:W-:-:S13]  /*13590*/  ISETP.GE.AND P0, PT, R3, R0, PT ;  /* 0x000000000300720c */ /* 0x000fda0003f06270 */
[----:B------:R-:W-:Y:S05]  /*135a0*/  @P0 BRA `(.L_x_2855) ;  /* 0x0000000c003c0947 */ /* 0x000fea0003800000 */
[----:B---3--:R2:W5:Y:S01]  /*135b0*/  LDL R77, [R1+0x58] ;  /* 0x00005800014d7983 */ /* 0x0085620000100800 */
[----:B------:R-:W3:Y:S01]  /*135c0*/  LDC R3, c[0x0][0x3f4] ;  /* 0x0000fd00ff037b82 */ /* 0x000ee20000000800 */
[C---:B------:R-:W-:Y:S01]  /*135d0*/  VIADD R78, R225.reuse, 0x20 ;  /* 0x00000020e14e7836 */ /* 0x040fe20000000000 */
[----:B------:R-:W-:Y:S01]  /*135e0*/  BSSY B2, `(.L_x_2856) ;  /* 0x000006a000027945 */ /* 0x000fe20003800000 */
[----:B------:R-:W-:-:S03]  /*135f0*/  VIADD R79, R225, 0x20 ;  /* 0x00000020e14f7836 */ /* 0x000fc60000000000 */
[----:B------:R-:W-:Y:S01]  /*13600*/  SHF.L.U32 R78, R78, 0x6, RZ ;  /* 0x000000064e4e7819 */ /* 0x000fe200000006ff */
[----:B------:R-:W-:-:S03]  /*13610*/  IMAD.SHL.U32 R79, R79, 0x40, RZ ;  /* 0x000000404f4f7824 */ /* 0x000fc600078e00ff */
[----:B------:R-:W-:Y:S02]  /*13620*/  LOP3.LUT R78, R78, 0x1c0, RZ, 0xc0, !PT ;  /* 0x000001c04e4e7812 */ /* 0x000fe400078ec0ff */
[----:B------:R-:W-:Y:S02]  /*13630*/  LOP3.LUT R79, R79, 0x1c0, RZ, 0xc0, !PT ;  /* 0x000001c04f4f7812 */ /* 0x000fe400078ec0ff */
[----:B------:R-:W-:Y:S02]  /*13640*/  SHF.R.U32.HI R78, RZ, 0x3, R78 ;  /* 0x00000003ff4e7819 */ /* 0x000fe4000001164e */
[-C--:B---3--:R-:W-:Y:S02]  /*13650*/  ISETP.GE.AND P0, PT, R16, R3.reuse, PT ;  /* 0x000000031000720c */ /* 0x088fe40003f06270 */
[----:B------:R-:W-:-:S11]  /*13660*/  ISETP.GE.AND P1, PT, R214, R3, PT ;  /* 0x00000003d600720c */ /* 0x000fd60003f26270 */
[----:B--2---:R-:W-:Y:S05]  /*13670*/  @P0 BRA `(.L_x_2857) ;  /* 0x0000000400800947 */ /* 0x004fea0003800000 */
[----:B0-----:R-:W2:Y:S04]  /*13680*/  LDL R20, [R1+0x80] ;  /* 0x0000800001147983 */ /* 0x001ea80000100800 */
[----:B------:R-:W3:Y:S01]  /*13690*/  LDL R80, [R1+0x1b8] ;  /* 0x0001b80001507983 */ /* 0x000ee20000100800 */
[--C-:B------:R-:W-:Y:S01]  /*136a0*/  HADD2.F32 R66, -RZ, R114.reuse.H0_H0 ;  /* 0x20000072ff427230 */ /* 0x100fe20000004100 */
[----:B------:R-:W-:Y:S01]  /*136b0*/  SHF.R.U64 R44, R44, 0x10, R45 ;  /* 0x000000102c2c7819 */ /* 0x000fe2000000122d */
[----:B------:R-:W-:Y:S01]  /*136c0*/  HADD2.F32 R114, -RZ, R114.H1_H1 ;  /* 0x30000072ff727230 */ /* 0x000fe20000004100 */
[--C-:B------:R-:W-:Y:S01]  /*136d0*/  SHF.R.U64 R46, R46, 0x10, R47.reuse ;  /* 0x000000102e2e7819 */ /* 0x100fe2000000122f */
[--C-:B------:R-:W-:Y:S01]  /*136e0*/  HADD2.F32 R70, -RZ, R113.reuse.H1_H1 ;  /* 0x30000071ff467230 */ /* 0x100fe20000004100 */
[----:B------:R-:W-:Y:S01]  /*136f0*/  SHF.R.U32.HI R47, RZ, 0x10, R47 ;  /* 0x00000010ff2f7819 */ /* 0x000fe2000001162f */
[----:B------:R-:W-:Y:S01]  /*13700*/  HADD2.F32 R113, -RZ, R113.H0_H0 ;  /* 0x20000071ff717230 */ /* 0x000fe20000004100 */
[----:B------:R-:W-:Y:S01]  /*13710*/  SHF.R.U64 R52, R52, 0x10, R53 ;  /* 0x0000001034347819 */ /* 0x000fe20000001235 */
[----:B------:R-:W-:Y:S01]  /*13720*/  HADD2.F32 R44, -RZ, R44.H0_H0 ;  /* 0x2000002cff2c7230 */ /* 0x000fe20000004100 */
[----:B------:R-:W-:Y:S01]  /*13730*/  SHF.R.U64 R54, R54, 0x10, R55 ;  /* 0x0000001036367819 */ /* 0x000fe20000001237 */
[----:B------:R-:W-:-:S02]  /*13740*/  HADD2.F32 R47, -RZ, R47.H0_H0 ;  /* 0x2000002fff2f7230 */ /* 0x000fc40000004100 */
[----:B------:R-:W-:Y:S02]  /*13750*/  HADD2.F32 R52, -RZ, R52.H0_H0 ;  /* 0x20000034ff347230 */ /* 0x000fe40000004100 */
[----:B------:R-:W-:Y:S02]  /*13760*/  HADD2.F32 R54, -RZ, R54.H0_H0 ;  /* 0x20000036ff367230 */ /* 0x000fe40000004100 */
[----:B------:R-:W-:Y:S01]  /*13770*/  HADD2.F32 R46, -RZ, R46.H0_H0 ;  /* 0x2000002eff2e7230 */ /* 0x000fe20000004100 */
[----:B--2---:R-:W-:-:S04]  /*13780*/  LEA.HI R20, R3, R20, RZ, 0x1d ;  /* 0x0000001403147211 */ /* 0x004fc800078fe8ff */
[----:B-1----:R-:W-:Y:S01]  /*13790*/  SHF.R.S32.HI R21, RZ, 0x1f, R20 ;  /* 0x0000001fff157819 */ /* 0x002fe20000011414 */
[----:B------:R-:W-:Y:S01]  /*137a0*/  IMAD.SHL.U32 R56, R20, 0x8, RZ ;  /* 0x0000000814387824 */ /* 0x000fe200078e00ff */
[----:B---3--:R-:W0:Y:S02]  /*137b0*/  LDS.128 R60, [R80] ;  /* 0x00000000503c7984 */ /* 0x008e240000000c00 */
[----:B------:R-:W-:Y:S02]  /*137c0*/  LEA.HI R21, R21, R20, RZ, 0x3 ;  /* 0x0000001415157211 */ /* 0x000fe400078f18ff */
[----:B------:R-:W-:-:S03]  /*137d0*/  LOP3.LUT R56, R79, 0x38, R56, 0xf8, !PT ;  /* 0x000000384f387812 */ /* 0x000fc600078ef838 */
[----:B------:R-:W-:Y:S01]  /*137e0*/  IMAD.SHL.U32 R21, R21, 0x400, RZ ;  /* 0x0000040015157824 */ /* 0x000fe200078e00ff */
[----:B------:R-:W-:-:S04]  /*137f0*/  LOP3.LUT R56, R56, R78, RZ, 0x3c, !PT ;  /* 0x0000004e38387212 */ /* 0x000fc800078e3cff */
[----:B------:R-:W-:-:S04]  /*13800*/  LOP3.LUT R21, R21, 0x7fffe000, RZ, 0xc0, !PT ;  /* 0x7fffe00015157812 */ /* 0x000fc800078ec0ff */
[----:B-----5:R-:W-:Y:S01]  /*13810*/  IADD3 R20, R56, R21, R77 ;  /* 0x0000001538147210 */ /* 0x020fe20007ffe04d */
[--C-:B------:R-:W-:Y:S02]  /*13820*/  HADD2.F32 R21, -RZ, R116.reuse.H0_H0 ;  /* 0x20000074ff157230 */ /* 0x100fe40000004100 */
[----:B------:R-:W-:Y:S01]  /*13830*/  HADD2.F32 R116, -RZ, R116.H1_H1 ;  /* 0x30000074ff747230 */ /* 0x000fe20000004100 */
[----:B------:R-:W-:-:S05]  /*13840*/  LEA R20, R20, R23, 0x1 ;  /* 0x0000001714147211 */ /* 0x000fca00078e08ff */
[----:B------:R-:W1:Y:S01]  /*13850*/  LDS.128 R56, [R20+0x14400] ;  /* 0x0144000014387984 */ /* 0x000e620000000c00 */
[----:B0-----:R-:W-:Y:S02]  /*13860*/  HADD2.F32 R65, -RZ, R61.H0_H0 ;  /* 0x2000003dff417230 */ /* 0x001fe40000004100 */
[--C-:B------:R-:W-:Y:S02]  /*13870*/  HADD2.F32 R69, -RZ, R62.reuse.H0_H0 ;  /* 0x2000003eff457230 */ /* 0x100fe40000004100 */
[----:B------:R-:W-:Y:S02]  /*13880*/  HADD2.F32 R62, -RZ, R62.H1_H1 ;  /* 0x3000003eff3e7230 */ /* 0x000fe40000004100 */
[----:B-1----:R-:W-:-:S05]  /*13890*/  HADD2.F32 R64, -RZ, R57.H0_H0 ;  /* 0x20000039ff407230 */ /* 0x002fca0000004100 */
[C---:B------:R-:W-:Y:S01]  /*138a0*/  FMUL.FTZ R67, R64.reuse, R21 ;  /* 0x0000001540437220 */ /* 0x040fe20000410000 */
[----:B------:R-:W-:-:S03]  /*138b0*/  FMUL.FTZ R68, R64, R66 ;  /* 0x0000004240447220 */ /* 0x000fc60000410000 */
[C---:B------:R-:W-:Y:S01]  /*138c0*/  FFMA.FTZ R64, R65.reuse, R66, -R67 ;  /* 0x0000004241407223 */ /* 0x040fe20000010843 */
[----:B------:R-:W-:Y:S01]  /*138d0*/  FFMA.FTZ R21, R65, R21, R68 ;  /* 0x0000001541157223 */ /* 0x000fe20000010044 */
[----:B------:R-:W-:Y:S01]  /*138e0*/  SHF.R.U32.HI R65, RZ, 0x10, R53 ;  /* 0x00000010ff417819 */ /* 0x000fe20000011635 */
[----:B------:R-:W-:Y:S01]  /*138f0*/  HADD2.F32 R66, -RZ, R57.H1_H1 ;  /* 0x30000039ff427230 */ /* 0x000fe20000004100 */
[----:B------:R-:W-:Y:S01]  /*13900*/  SHF.R.U32.HI R68, RZ, 0x10, R45 ;  /* 0x00000010ff447819 */ /* 0x000fe2000001162d */
[----:B------:R-:W-:Y:S01]  /*13910*/  HADD2.F32 R57, -RZ, R61.H1_H1 ;  /* 0x3000003dff397230 */ /* 0x000fe20000004100 */
[----:B------:R-:W-:Y:S01]  /*13920*/  SHF.R.U32.HI R45, RZ, 0x10, R55 ;  /* 0x00000010ff2d7819 */ /* 0x000fe20000011637 */
[----:B------:R-:W-:Y:S02]  /*13930*/  HADD2.F32 R65, -RZ, R65.H0_H0 ;  /* 0x20000041ff417230 */ /* 0x000fe40000004100 */
[----:B------:R-:W-:Y:S02]  /*13940*/  HADD2.F32 R68, -RZ, R68.H0_H0 ;  /* 0x20000044ff447230 */ /* 0x000fe40000004100 */
[----:B------:R-:W-:-:S02]  /*13950*/  HADD2.F32 R67, -RZ, R58.H0_H0 ;  /* 0x2000003aff437230 */ /* 0x000fc40000004100 */
[CC--:B------:R-:W-:Y:S01]  /*13960*/  FMUL.FTZ R61, R66.reuse, R65.reuse ;  /* 0x00000041423d7220 */ /* 0x0c0fe20000410000 */
[----:B------:R-:W-:Y:S02]  /*13970*/  HADD2.F32 R45, -RZ, R45.H0_H0 ;  /* 0x2000002dff2d7230 */ /* 0x000fe40000004100 */
[-C--:B------:R-:W-:Y:S01]  /*13980*/  FMUL.FTZ R66, R66, R68.reuse ;  /* 0x0000004442427220 */ /* 0x080fe20000410000 */
[----:B------:R-:W-:Y:S02]  /*13990*/  HADD2.F32 R58, -RZ, R58.H1_H1 ;  /* 0x3000003aff3a7230 */ /* 0x000fe40000004100 */
[C---:B------:R-:W-:Y:S01]  /*139a0*/  FFMA.FTZ R68, R57.reuse, R68, -R61 ;  /* 0x0000004439447223 */ /* 0x040fe2000001083d */
[----:B------:R-:W-:Y:S02]  /*139b0*/  HADD2.F32 R61, -RZ, R60.H0_H0 ;  /* 0x2000003cff3d7230 */ /* 0x000fe40000004100 */
[----:B------:R-:W-:Y:S01]  /*139c0*/  FFMA.FTZ R57, R57, R65, R66 ;  /* 0x0000004139397223 */ /* 0x000fe20000010042 */
[----:B------:R-:W-:-:S02]  /*139d0*/  HADD2.F32 R65, -RZ, R56.H0_H0 ;  /* 0x20000038ff417230 */ /* 0x000fc40000004100 */
[----:B------:R-:W-:Y:S01]  /*139e0*/  FMUL.FTZ R76, R67, R70 ;  /* 0x00000046434c7220 */ /* 0x000fe20000410000 */
[----:B------:R-:W-:Y:S02]  /*139f0*/  HADD2.F32 R56, -RZ, R56.H1_H1 ;  /* 0x30000038ff387230 */ /* 0x000fe40000004100 */
[----:B------:R-:W-:Y:S02]  /*13a00*/  HADD2.F32 R60, -RZ, R60.H1_H1 ;  /* 0x3000003cff3c7230 */ /* 0x000fe40000004100 */
[C---:B------:R-:W-:Y:S01]  /*13a10*/  FMUL.FTZ R66, R65.reuse, R116 ;  /* 0x0000007441427220 */ /* 0x040fe20000410000 */
[----:B------:R-:W-:-:S03]  /*13a20*/  FMUL.FTZ R65, R65, R114 ;  /* 0x0000007241417220 */ /* 0x000fc60000410000 */
[C---:B------:R-:W-:Y:S01]  /*13a30*/  FFMA.FTZ R66, R61.reuse, R114, -R66 ;  /* 0x000000723d427223 */ /* 0x040fe20000010842 */
[----:B------:R-:W-:Y:S01]  /*13a40*/  FFMA.FTZ R61, R61, R116, R65 ;  /* 0x000000743d3d7223 */ /* 0x000fe20000010041 */
[--C-:B------:R-:W-:Y:S02]  /*13a50*/  HADD2.F32 R65, -RZ, R115.reuse.H1_H1 ;  /* 0x30000073ff417230 */ /* 0x100fe40000004100 */
[----:B------:R-:W-:-:S03]  /*13a60*/  HADD2.F32 R115, -RZ, R115.H0_H0 ;  /* 0x20000073ff737230 */ /* 0x000fc60000004100 */
[-C--:B------:R-:W-:Y:S01]  /*13a70*/  FMUL.FTZ R71, R67, R65.reuse ;  /* 0x0000004143477220 */ /* 0x080fe20000410000 */
[----:B------:R-:W-:-:S03]  /*13a80*/  FFMA.FTZ R65, R69, R65, R76 ;  /* 0x0000004145417223 */ /* 0x000fc6000001004c */
[----:B------:R-:W-:Y:S01]  /*13a90*/  FFMA.FTZ R67, R69, R70, -R71 ;  /* 0x0000004645437223 */ /* 0x000fe20000010847 */
[--C-:B------:R-:W-:Y:S02]  /*13aa0*/  HADD2.F32 R71, -RZ, R59.reuse.H0_H0 ;  /* 0x2000003bff477230 */ /* 0x100fe40000004100 */
[----:B------:R-:W-:Y:S02]  /*13ab0*/  HADD2.F32 R59, -RZ, R59.H1_H1 ;  /* 0x3000003bff3b7230 */ /* 0x000fe40000004100 */
[--C-:B------:R-:W-:Y:S02]  /*13ac0*/  HADD2.F32 R69, -RZ, R63.reuse.H0_H0 ;  /* 0x2000003fff457230 */ /* 0x100fe40000004100 */
[----:B------:R-:W-:Y:S01]  /*13ad0*/  FMUL.FTZ R70, R71, R115 ;  /* 0x0000007347467220 */ /* 0x000fe20000410000 */
[----:B------:R-:W-:Y:S02]  /*13ae0*/  HADD2.F32 R63, -RZ, R63.H1_H1 ;  /* 0x3000003fff3f7230 */ /* 0x000fe40000004100 */
[C---:B------:R-:W-:Y:S01]  /*13af0*/  FMUL.FTZ R53, R59.reuse, R45 ;  /* 0x0000002d3b357220 */ /* 0x040fe20000410000 */
[----:B------:R-:W-:Y:S01]  /*13b00*/  FMUL.FTZ R59, R59, R47 ;  /* 0x0000002f3b3b7220 */ /* 0x000fe20000410000 */
[-C--:B------:R-:W-:Y:S01]  /*13b10*/  FMUL.FTZ R71, R71, R113.reuse ;  /* 0x0000007147477220 */ /* 0x080fe20000410000 */
[----:B------:R-:W-:Y:S01]  /*13b20*/  FFMA.FTZ R70, R69, R113, -R70 ;  /* 0x0000007145467223 */ /* 0x000fe20000010846 */
[C---:B------:R-:W-:Y:S01]  /*13b30*/  FFMA.FTZ R47, R63.reuse, R47, -R53 ;  /* 0x0000002f3f2f7223 */ /* 0x040fe20000010835 */
[----:B------:R-:W-:Y:S01]  /*13b40*/  FFMA.FTZ R55, R63, R45, R59 ;  /* 0x0000002d3f377223 */ /* 0x000fe2000001003b */
[----:B------:R-:W-:Y:S01]  /*13b50*/  FMUL.FTZ R53, R56, R52 ;  /* 0x0000003438357220 */ /* 0x000fe20000410000 */
        /* <DEDUP_REMOVED lines=18> */
.L_x_2857:
[----:B------:R-:W-:Y:S05]  /*13c80*/  BSYNC B2 ;  /* 0x0000000000027941 */ /* 0x000fea0003800000 */
.L_x_2856:
[----:B------:R-:W-:Y:S05]  /*13c90*/  @P1 BRA `(.L_x_2855) ;  /* 0x0000000400801947 */ /* 0x000fea0003800000 */
[----:B0-2---:R-:W2:Y:S04]  /*13ca0*/  LDL R20, [R1+0x12c] ;  /* 0x00012c0001147983 */ /* 0x005ea80000100800 */
[----:B------:R-:W3:Y:S01]  /*13cb0*/  LDL R65, [R1+0x1b4] ;  /* 0x0001b40001417983 */ /* 0x000ee20000100800 */
[----:B------:R-:W-:Y:S02]  /*13cc0*/  HADD2.F32 R60, -RZ, R109.H1_H1 ;  /* 0x3000006dff3c7230 */ /* 0x000fe40000004100 */
[----:B------:R-:W-:Y:S02]  /*13cd0*/  HADD2.F32 R58, -RZ, R111.H1_H1 ;  /* 0x3000006fff3a7230 */ /* 0x000fe40000004100 */
        /* <DEDUP_REMOVED lines=9> */
[----:B------:R-:W-:Y:S02]  /*13d70*/  LOP3.LUT R3, R3, R78, RZ, 0x3c, !PT ;  /* 0x0000004e03037212 */ /* 0x000fe400078e3cff */
[--C-:B------:R-:W-:Y:S02]  /*13d80*/  SHF.R.U64 R21, R48, 0x10, R49.reuse ;  /* 0x0000001030157819 */ /* 0x100fe40000001231 */
[----:B------:R-:W-:Y:S02]  /*13d90*/  LOP3.LUT R20, R20, 0x7fffe000, RZ, 0xc0, !PT ;  /* 0x7fffe00014147812 */ /* 0x000fe400078ec0ff */
[----:B------:R-:W-:Y:S01]  /*13da0*/  SHF.R.U32.HI R48, RZ, 0x10, R49 ;  /* 0x00000010ff307819 */ /* 0x000fe20000011631 */
[----:B------:R-:W-:Y:S01]  /*13db0*/  HADD2.F32 R21, -RZ, R21.H0_H0 ;  /* 0x20000015ff157230 */ /* 0x000fe20000004100 */
[----:B-----5:R-:W-:Y:S02]  /*13dc0*/  IADD3 R3, R3, R20, R77 ;  /* 0x0000001403037210 */ /* 0x020fe40007ffe04d */
[--C-:B------:R-:W-:Y:S01]  /*13dd0*/  SHF.R.U64 R20, R40, 0x10, R41.reuse ;  /* 0x0000001028147819 */ /* 0x100fe20000001229 */
[----:B------:R-:W-:Y:S01]  /*13de0*/  HADD2.F32 R48, -RZ, R48.H0_H0 ;  /* 0x20000030ff307230 */ /* 0x000fe20000004100 */
[----:B------:R-:W-:Y:S01]  /*13df0*/  SHF.R.U32.HI R40, RZ, 0x10, R41 ;  /* 0x00000010ff287819 */ /* 0x000fe20000011629 */
[----:B------:R-:W-:Y:S01]  /*13e00*/  IMAD R3, R3, 0x2, R23 ;  /* 0x0000000203037824 */ /* 0x000fe200078e0217 */
[----:B------:R-:W-:Y:S01]  /*13e10*/  SHF.R.U64 R41, R42, 0x10, R43 ;  /* 0x000000102a297819 */ /* 0x000fe2000000122b */
[----:B------:R-:W-:Y:S01]  /*13e20*/  HADD2.F32 R20, -RZ, R20.H0_H0 ;  /* 0x20000014ff147230 */ /* 0x000fe20000004100 */
[--C-:B------:R-:W-:Y:S01]  /*13e30*/  SHF.R.U64 R42, R50, 0x10, R51.reuse ;  /* 0x00000010322a7819 */ /* 0x100fe20000001233 */
[----:B------:R-:W-:Y:S01]  /*13e40*/  HADD2.F32 R40, -RZ, R40.H0_H0 ;  /* 0x20000028ff287230 */ /* 0x000fe20000004100 */
[----:B------:R-:W1:Y:S01]  /*13e50*/  LDS.128 R52, [R3+0x14400] ;  /* 0x0144000003347984 */ /* 0x000e620000000c00 */
[----:B------:R-:W-:Y:S01]  /*13e60*/  SHF.R.U32.HI R50, RZ, 0x10, R51 ;  /* 0x00000010ff327819 */ /* 0x000fe20000011633 */
[----:B------:R-:W-:Y:S01]  /*13e70*/  HADD2.F32 R41, -RZ, R41.H0_H0 ;  /* 0x20000029ff297230 */ /* 0x000fe20000004100 */
[----:B------:R-:W-:Y:S01]  /*13e80*/  SHF.R.U32.HI R43, RZ, 0x10, R43 ;  /* 0x00000010ff2b7819 */ /* 0x000fe2000001162b */
[----:B------:R-:W-:-:S02]  /*13e90*/  HADD2.F32 R42, -RZ, R42.H0_H0 ;  /* 0x2000002aff2a7230 */ /* 0x000fc40000004100 */
[----:B------:R-:W-:Y:S02]  /*13ea0*/  HADD2.F32 R50, -RZ, R50.H0_H0 ;  /* 0x20000032ff327230 */ /* 0x000fe40000004100 */
[--C-:B0-----:R-:W-:Y:S02]  /*13eb0*/  HADD2.F32 R49, -RZ, R45.reuse.H0_H0 ;  /* 0x2000002dff317230 */ /* 0x101fe40000004100 */
[----:B------:R-:W-:Y:S02]  /*13ec0*/  HADD2.F32 R51, -RZ, R45.H1_H1 ;  /* 0x3000002dff337230 */ /* 0x000fe40000004100 */
[----:B------:R-:W-:Y:S02]  /*13ed0*/  HADD2.F32 R45, -RZ, R44.H0_H0 ;  /* 0x2000002cff2d7230 */ /* 0x000fe40000004100 */
[----:B------:R-:W-:Y:S02]  /*13ee0*/  HADD2.F32 R56, -RZ, R46.H0_H0 ;  /* 0x2000002eff387230 */ /* 0x000fe40000004100 */
[----:B------:R-:W-:-:S02]  /*13ef0*/  HADD2.F32 R57, -RZ, R47.H0_H0 ;  /* 0x2000002fff397230 */ /* 0x000fc40000004100 */
[----:B------:R-:W-:Y:S02]  /*13f00*/  HADD2.F32 R47, -RZ, R47.H1_H1 ;  /* 0x3000002fff2f7230 */ /* 0x000fe40000004100 */
[----:B------:R-:W-:Y:S02]  /*13f10*/  HADD2.F32 R44, -RZ, R44.H1_H1 ;  /* 0x3000002cff2c7230 */ /* 0x000fe40000004100 */
[----:B------:R-:W-:Y:S02]  /*13f20*/  HADD2.F32 R46, -RZ, R46.H1_H1 ;  /* 0x3000002eff2e7230 */ /* 0x000fe40000004100 */
[--C-:B-1----:R-:W-:Y:S02]  /*13f30*/  HADD2.F32 R59, -RZ, R53.reuse.H0_H0 ;  /* 0x20000035ff3b7230 */ /* 0x102fe40000004100 */
[----:B------:R-:W-:Y:S02]  /*13f40*/  HADD2.F32 R61, -RZ, R53.H1_H1 ;  /* 0x30000035ff3d7230 */ /* 0x000fe40000004100 */
[----:B------:R-:W-:-:S02]  /*13f50*/  HADD2.F32 R53, -RZ, R52.H0_H0 ;  /* 0x20000034ff357230 */ /* 0x000fc40000004100 */
[C---:B------:R-:W-:Y:S01]  /*13f60*/  FMUL.FTZ R63, R59.reuse, R60 ;  /* 0x0000003c3b3f7220 */ /* 0x040fe20000410000 */
[-C--:B------:R-:W-:Y:S01]  /*13f70*/  FMUL.FTZ R59, R59, R58.reuse ;  /* 0x0000003a3b3b7220 */ /* 0x080fe20000410000 */
[----:B------:R-:W-:Y:S02]  /*13f80*/  HADD2.F32 R62, -RZ, R54.H0_H0 ;  /* 0x20000036ff3e7230 */ /* 0x000fe40000004100 */
[----:B------:R-:W-:Y:S01]  /*13f90*/  FFMA.FTZ R63, R49, R58, -R63 ;  /* 0x0000003a313f7223 */ /* 0x000fe2000001083f */
[C---:B------:R-:W-:Y:S01]  /*13fa0*/  FMUL.FTZ R58, R61.reuse, R48 ;  /* 0x000000303d3a7220 */ /* 0x040fe20000410000 */
[----:B------:R-:W-:Y:S01]  /*13fb0*/  FMUL.FTZ R61, R61, R40 ;  /* 0x000000283d3d7220 */ /* 0x000fe20000410000 */
[----:B------:R-:W-:Y:S01]  /*13fc0*/  FFMA.FTZ R59, R49, R60, R59 ;  /* 0x0000003c313b7223 */ /* 0x000fe2000001003b */
[----:B------:R-:W-:Y:S02]  /*13fd0*/  HADD2.F32 R49, -RZ, R110.H0_H0 ;  /* 0x2000006eff317230 */ /* 0x000fe40000004100 */
[----:B------:R-:W-:Y:S01]  /*13fe0*/  FFMA.FTZ R58, R51, R40, -R58 ;  /* 0x00000028333a7223 */ /* 0x000fe2000001083a */
[C---:B------:R-:W-:Y:S01]  /*13ff0*/  FMUL.FTZ R40, R53.reuse, R109 ;  /* 0x0000006d35287220 */ /* 0x040fe20000410000 */
[----:B------:R-:W-:Y:S01]  /*14000*/  FMUL.FTZ R53, R53, R111 ;  /* 0x0000006f35357220 */ /* 0x000fe20000410000 */
[----:B------:R-:W-:Y:S01]  /*14010*/  FFMA.FTZ R61, R51, R48, R61 ;  /* 0x00000030333d7223 */ /* 0x000fe2000001003d */
[----:B------:R-:W-:-:S02]  /*14020*/  HADD2.F32 R48, -RZ, R112.H0_H0 ;  /* 0x20000070ff307230 */ /* 0x000fc40000004100 */
[C---:B------:R-:W-:Y:S01]  /*14030*/  FFMA.FTZ R40, R45.reuse, R111, -R40 ;  /* 0x0000006f2d287223 */ /* 0x040fe20000010828 */
[----:B------:R-:W-:Y:S01]  /*14040*/  FFMA.FTZ R53, R45, R109, R53 ;  /* 0x0000006d2d357223 */ /* 0x000fe20000010035 */
[CC--:B------:R-:W-:Y:S01]  /*14050*/  FMUL.FTZ R45, R62.reuse, R49.reuse ;  /* 0x000000313e2d7220 */ /* 0x0c0fe20000410000 */
[--C-:B------:R-:W-:Y:S02]  /*14060*/  HADD2.F32 R64, -RZ, R55.reuse.H0_H0 ;  /* 0x20000037ff407230 */ /* 0x100fe40000004100 */
[-C--:B------:R-:W-:Y:S01]  /*14070*/  FMUL.FTZ R62, R62, R48.reuse ;  /* 0x000000303e3e7220 */ /* 0x080fe20000410000 */
[----:B------:R-:W-:Y:S02]  /*14080*/  HADD2.F32 R55, -RZ, R55.H1_H1 ;  /* 0x30000037ff377230 */ /* 0x000fe40000004100 */
[C---:B------:R-:W-:Y:S01]  /*14090*/  FFMA.FTZ R48, R56.reuse, R48, -R45 ;  /* 0x0000003038307223 */ /* 0x040fe2000001082d */
[----:B------:R-:W-:Y:S02]  /*140a0*/  HADD2.F32 R45, -RZ, R43.H0_H0 ;  /* 0x2000002bff2d7230 */ /* 0x000fe40000004100 */
[----:B------:R-:W-:Y:S01]  /*140b0*/  FFMA.FTZ R62, R56, R49, R62 ;  /* 0x00000031383e7223 */ /* 0x000fe2000001003e */
[----:B------:R-:W-:-:S02]  /*140c0*/  HADD2.F32 R52, -RZ, R52.H1_H1 ;  /* 0x30000034ff347230 */ /* 0x000fc40000004100 */
[CC--:B------:R-:W-:Y:S01]  /*140d0*/  FMUL.FTZ R49, R55.reuse, R50.reuse ;  /* 0x0000003237317220 */ /* 0x0c0fe20000410000 */
[----:B------:R-:W-:Y:S02]  /*140e0*/  HADD2.F32 R54, -RZ, R54.H1_H1 ;  /* 0x30000036ff367230 */ /* 0x000fe40000004100 */
[-C--:B------:R-:W-:Y:S01]  /*140f0*/  FMUL.FTZ R55, R55, R45.reuse ;  /* 0x0000002d37377220 */ /* 0x080fe20000410000 */
[----:B------:R-:W-:Y:S02]  /*14100*/  HADD2.F32 R110, -RZ, R110.H1_H1 ;  /* 0x3000006eff6e7230 */ /* 0x000fe40000004100 */
[C---:B------:R-:W-:Y:S01]  /*14110*/  FFMA.FTZ R49, R47.reuse, R45, -R49 ;  /* 0x0000002d2f317223 */ /* 0x040fe20000010831 */
[----:B------:R-:W-:Y:S02]  /*14120*/  HADD2.F32 R112, -RZ, R112.H1_H1 ;  /* 0x30000070ff707230 */ /* 0x000fe40000004100 */
[----:B------:R-:W-:Y:S01]  /*14130*/  FFMA.FTZ R47, R47, R50, R55 ;  /* 0x000000322f2f7223 */ /* 0x000fe20000010037 */
[C---:B------:R-:W-:Y:S01]  /*14140*/  FMUL.FTZ R50, R52.reuse, R21 ;  /* 0x0000001534327220 */ /* 0x040fe20000410000 */
[----:B------:R-:W-:Y:S01]  /*14150*/  FMUL.FTZ R52, R52, R20 ;  /* 0x0000001434347220 */ /* 0x000fe20000410000 */
[----:B------:R-:W-:Y:S01]  /*14160*/  FMUL.FTZ R43, R64, R110 ;  /* 0x0000006e402b7220 */ /* 0x000fe20000410000 */
[----:B------:R-:W-:Y:S01]  /*14170*/  FMUL.FTZ R45, R54, R42 ;  /* 0x0000002a362d7220 */ /* 0x000fe20000410000 */
[----:B------:R-:W-:Y:S01]  /*14180*/  FMUL.FTZ R64, R64, R112 ;  /* 0x0000007040407220 */ /* 0x000fe20000410000 */
[----:B------:R-:W-:Y:S01]  /*14190*/  FMUL.FTZ R54, R54, R41 ;  /* 0x0000002936367220 */ /* 0x000fe20000410000 */
[C---:B------:R-:W-:Y:S01]  /*141a0*/  FFMA.FTZ R20, R44.reuse, R20, -R50 ;  /* 0x000000142c147223 */ /* 0x040fe20000010832 */
[----:B------:R-:W-:Y:S01]  /*141b0*/  FFMA.FTZ R44, R44, R21, R52 ;  /* 0x000000152c2c7223 */ /* 0x000fe20000010034 */
[C---:B------:R-:W-:Y:S01]  /*141c0*/  FFMA.FTZ R43, R57.reuse, R112, -R43 ;  /* 0x00000070392b7223 */ /* 0x040fe2000001082b */
[C---:B------:R-:W-:Y:S01]  /*141d0*/  FFMA.FTZ R21, R46.reuse, R41, -R45 ;  /* 0x000000292e157223 */ /* 0x040fe2000001082d */
        /* <DEDUP_REMOVED lines=12> */
.L_x_2855:
[----:B------:R-:W-:Y:S05]  /*142a0*/  BSYNC B1 ;  /* 0x0000000000017941 */ /* 0x000fea0003800000 */
.L_x_2854:
[----:B----4-:R-:W-:Y:S01]  /*142b0*/  VIADD R3, R225, 0x40 ;  /* 0x00000040e1037836 */ /* 0x010fe20000000000 */
[----:B------:R-:W-:Y:S04]  /*142c0*/  BSSY B1, `(.L_x_2858) ;  /* 0x00000dd000017945 */ /* 0x000fe80003800000 */
[----:B------:R-:W-:-:S13]  /*142d0*/  ISETP.GE.AND P0, PT, R3, R0, PT ;  /* 0x000000000300720c */ /* 0x000fda0003f06270 */
[----:B------:R-:W-:Y:S05]  /*142e0*/  @P0 BRA `(.L_x_2859) ;  /* 0x0000000c00680947 */ /* 0x000fea0003800000 */
[----:B------:R4:W5:Y:S01]  /*142f0*/  LDL R59, [R1+0x54] ;  /* 0x00005400013b7983 */ /* 0x0009620000100800 */
[----:B------:R-:W1:Y:S01]  /*14300*/  LDC R3, c[0x0][0x3f4] ;  /* 0x0000fd00ff037b82 */ /* 0x000e620000000800 */
[C---:B0-----:R-:W-:Y:S01]  /*14310*/  IADD3 R61, R225.reuse, 0x40, RZ ;  /* 0x00000040e13d7810 */ /* 0x041fe20007ffe0ff */
[----:B------:R-:W-:Y:S01]  /*14320*/  VIADD R62, R225, 0x40 ;  /* 0x00000040e13e7836 */ /* 0x000fe20000000000 */
[----:B------:R-:W-:Y:S03]  /*14330*/  BSSY B2, `(.L_x_2860) ;  /* 0x0000069000027945 */ /* 0x000fe60003800000 */
[----:B------:R-:W-:Y:S02]  /*14340*/  IMAD.SHL.U32 R61, R61, 0x40, RZ ;  /* 0x000000403d3d7824 */ /* 0x000fe400078e00ff */
[----:B------:R-:W-:-:S03]  /*14350*/  IMAD.SHL.U32 R62, R62, 0x40, RZ ;  /* 0x000000403e3e7824 */ /* 0x000fc600078e00ff */
[----:B------:R-:W-:Y:S02]  /*14360*/  LOP3.LUT R61, R61, 0x1c0, RZ, 0xc0, !PT ;  /* 0x000001c03d3d7812 */ /* 0x000fe400078ec0ff */
[----:B------:R-:W-:Y:S02]  /*14370*/  LOP3.LUT R62, R62, 0x1c0, RZ, 0xc0, !PT ;  /* 0x000001c03e3e7812 */ /* 0x000fe400078ec0ff */
[----:B------:R-:W-:Y:S02]  /*14380*/  SHF.R.U32.HI R61, RZ, 0x3, R61 ;  /* 0x00000003ff3d7819 */ /* 0x000fe4000001163d */
[-C--:B-1----:R-:W-:Y:S02]  /*14390*/  ISETP.GE.AND P0, PT, R16, R3.reuse, PT ;  /* 0x000000031000720c */ /* 0x082fe40003f06270 */
[----:B------:R-:W-:-:S11]  /*143a0*/  ISETP.GE.AND P1, PT, R214, R3, PT ;  /* 0x00000003d600720c */ /* 0x000fd60003f26270 */
[----:B----4-:R-:W-:Y:S05]  /*143b0*/  @P0 BRA `(.L_x_2861) ;  /* 0x0000000400800947 */ /* 0x010fea0003800000 */
[----:B--2---:R-:W2:Y:S04]  /*143c0*/  LDL R20, [R1+0x80] ;  /* 0x0000800001147983 */ /* 0x004ea80000100800 */
[----:B------:R-:W4:Y:S01]  /*143d0*/  LDL R63, [R1+0x1b0] ;  /* 0x0001b000013f7983 */ /* 0x000f220000100800 */
[----:B------:R-:W-:Y:S01]  /*143e0*/  HADD2.F32 R53, -RZ, R105.H1_H1 ;  /* 0x30000069ff357230 */ /* 0x000fe20000004100 */
[----:B------:R-:W-:Y:S01]  /*143f0*/  SHF.R.U64 R30, R30, 0x10, R31 ;  /* 0x000000101e1e7819 */ /* 0x000fe2000000121f */
[----:B------:R-:W-:Y:S02]  /*14400*/  HADD2.F32 R51, -RZ, R107.H1_H1 ;  /* 0x3000006bff337230 */ /* 0x000fe40000004100 */
[----:B------:R-:W-:Y:S02]  /*14410*/  HADD2.F32 R105, -RZ, R105.H0_H0 ;  /* 0x20000069ff697230 */ /* 0x000fe40000004100 */
        /* <DEDUP_REMOVED lines=8> */
[----:B------:R-:W-:Y:S02]  /*144a0*/  LOP3.LUT R21, R41, 0x7fffe000, RZ, 0xc0, !PT ;  /* 0x7fffe00029157812 */ /* 0x000fe400078ec0ff */
[----:B----4-:R-:W0:Y:S02]  /*144b0*/  LDS.128 R40, [R63] ;  /* 0x000000003f287984 */ /* 0x010e240000000c00 */
[----:B-----5:R-:W-:-:S02]  /*144c0*/  IADD3 R20, R20, R21, R59 ;  /* 0x0000001514147210 */ /* 0x020fc40007ffe03b */
[----:B------:R-:W-:Y:S02]  /*144d0*/  SHF.R.U64 R21, R28, 0x10, R29 ;  /* 0x000000101c157819 */ /* 0x000fe4000000121d */
[----:B------:R-:W-:Y:S01]  /*144e0*/  SHF.R.U64 R28, R36, 0x10, R37 ;  /* 0x00000010241c7819 */ /* 0x000fe20000001225 */
[----:B------:R-:W-:Y:S01]  /*144f0*/  IMAD R20, R20, 0x2, R23 ;  /* 0x0000000214147824 */ /* 0x000fe200078e0217 */
[----:B------:R-:W-:Y:S01]  /*14500*/  SHF.R.U32.HI R36, RZ, 0x10, R37 ;  /* 0x00000010ff247819 */ /* 0x000fe20000011625 */
[----:B------:R-:W-:Y:S01]  /*14510*/  HADD2.F32 R21, -RZ, R21.H0_H0 ;  /* 0x20000015ff157230 */ /* 0x000fe20000004100 */
[----:B------:R-:W-:Y:S02]  /*14520*/  SHF.R.U32.HI R37, RZ, 0x10, R31 ;  /* 0x00000010ff257819 */ /* 0x000fe4000001161f */
[----:B------:R-:W1:Y:S01]  /*14530*/  LDS.128 R44, [R20+0x14400] ;  /* 0x01440000142c7984 */ /* 0x000e620000000c00 */
[----:B------:R-:W-:Y:S01]  /*14540*/  SHF.R.U32.HI R29, RZ, 0x10, R29 ;  /* 0x00000010ff1d7819 */ /* 0x000fe2000001161d */
[----:B------:R-:W-:Y:S01]  /*14550*/  HADD2.F32 R36, -RZ, R36.H0_H0 ;  /* 0x20000024ff247230 */ /* 0x000fe20000004100 */
[----:B------:R-:W-:-:S02]  /*14560*/  SHF.R.U64 R31, R38, 0x10, R39 ;  /* 0x00000010261f7819 */ /* 0x000fc40000001227 */
[----:B------:R-:W-:Y:S01]  /*14570*/  SHF.R.U32.HI R39, RZ, 0x10, R39 ;  /* 0x00000010ff277819 */ /* 0x000fe20000011627 */
[----:B------:R-:W-:Y:S02]  /*14580*/  HADD2.F32 R29, -RZ, R29.H0_H0 ;  /* 0x2000001dff1d7230 */ /* 0x000fe40000004100 */
[----:B------:R-:W-:Y:S02]  /*14590*/  HADD2.F32 R31, -RZ, R31.H0_H0 ;  /* 0x2000001fff1f7230 */ /* 0x000fe40000004100 */
[--C-:B0-----:R-:W-:Y:S02]  /*145a0*/  HADD2.F32 R38, -RZ, R41.reuse.H0_H0 ;  /* 0x20000029ff267230 */ /* 0x101fe40000004100 */
[----:B------:R-:W-:Y:S02]  /*145b0*/  HADD2.F32 R48, -RZ, R41.H1_H1 ;  /* 0x30000029ff307230 */ /* 0x000fe40000004100 */
[----:B------:R-:W-:Y:S02]  /*145c0*/  HADD2.F32 R41, -RZ, R40.H0_H0 ;  /* 0x20000028ff297230 */ /* 0x000fe40000004100 */
[----:B------:R-:W-:-:S02]  /*145d0*/  HADD2.F32 R49, -RZ, R42.H0_H0 ;  /* 0x2000002aff317230 */ /* 0x000fc40000004100 */
[--C-:B------:R-:W-:Y:S02]  /*145e0*/  HADD2.F32 R50, -RZ, R43.reuse.H0_H0 ;  /* 0x2000002bff327230 */ /* 0x100fe40000004100 */
[----:B------:R-:W-:Y:S02]  /*145f0*/  HADD2.F32 R43, -RZ, R43.H1_H1 ;  /* 0x3000002bff2b7230 */ /* 0x000fe40000004100 */
[--C-:B-1----:R-:W-:Y:S02]  /*14600*/  HADD2.F32 R52, -RZ, R45.reuse.H0_H0 ;  /* 0x2000002dff347230 */ /* 0x102fe40000004100 */
[----:B------:R-:W-:Y:S02]  /*14610*/  HADD2.F32 R54, -RZ, R45.H1_H1 ;  /* 0x3000002dff367230 */ /* 0x000fe40000004100 */
[----:B------:R-:W-:Y:S02]  /*14620*/  HADD2.F32 R45, -RZ, R44.H0_H0 ;  /* 0x2000002cff2d7230 */ /* 0x000fe40000004100 */
[C---:B------:R-:W-:Y:S01]  /*14630*/  FMUL.FTZ R56, R52.reuse, R53 ;  /* 0x0000003534387220 */ /* 0x040fe20000410000 */
[----:B------:R-:W-:Y:S01]  /*14640*/  FMUL.FTZ R52, R52, R51 ;  /* 0x0000003334347220 */ /* 0x000fe20000410000 */
[----:B------:R-:W-:-:S02]  /*14650*/  HADD2.F32 R55, -RZ, R46.H0_H0 ;  /* 0x2000002eff377230 */ /* 0x000fc40000004100 */
[----:B------:R-:W-:Y:S01]  /*14660*/  FFMA.FTZ R56, R38, R51, -R56 ;  /* 0x0000003326387223 */ /* 0x000fe20000010838 */
[CC--:B------:R-:W-:Y:S01]  /*14670*/  FMUL.FTZ R51, R54.reuse, R36.reuse ;  /* 0x0000002436337220 */ /* 0x0c0fe20000410000 */
[----:B------:R-:W-:Y:S01]  /*14680*/  FMUL.FTZ R54, R54, R29 ;  /* 0x0000001d36367220 */ /* 0x000fe20000410000 */
[----:B------:R-:W-:Y:S01]  /*14690*/  FFMA.FTZ R52, R38, R53, R52 ;  /* 0x0000003526347223 */ /* 0x000fe20000010034 */
[C---:B------:R-:W-:Y:S01]  /*146a0*/  FMUL.FTZ R38, R45.reuse, R105 ;  /* 0x000000692d267220 */ /* 0x040fe20000410000 */
[C---:B------:R-:W-:Y:S01]  /*146b0*/  FFMA.FTZ R29, R48.reuse, R29, -R51 ;  /* 0x0000001d301d7223 */ /* 0x040fe20000010833 */
[----:B------:R-:W-:Y:S02]  /*146c0*/  HADD2.F32 R51, -RZ, R106.H0_H0 ;  /* 0x2000006aff337230 */ /* 0x000fe40000004100 */
[----:B------:R-:W-:Y:S01]  /*146d0*/  FFMA.FTZ R54, R48, R36, R54 ;  /* 0x0000002430367223 */ /* 0x000fe20000010036 */
[----:B------:R-:W-:Y:S01]  /*146e0*/  FMUL.FTZ R45, R45, R107 ;  /* 0x0000006b2d2d7220 */ /* 0x000fe20000410000 */
[----:B------:R-:W-:-:S02]  /*146f0*/  HADD2.F32 R48, -RZ, R108.H0_H0 ;  /* 0x2000006cff307230 */ /* 0x000fc40000004100 */
[----:B------:R-:W-:Y:S01]  /*14700*/  FFMA.FTZ R38, R41, R107, -R38 ;  /* 0x0000006b29267223 */ /* 0x000fe20000010826 */
[----:B------:R-:W-:Y:S01]  /*14710*/  FMUL.FTZ R60, R55, R51 ;  /* 0x00000033373c7220 */ /* 0x000fe20000410000 */
[----:B------:R-:W-:Y:S02]  /*14720*/  HADD2.F32 R57, -RZ, R47.H0_H0 ;  /* 0x2000002fff397230 */ /* 0x000fe40000004100 */
[----:B------:R-:W-:Y:S01]  /*14730*/  FFMA.FTZ R36, R41, R105, R45 ;  /* 0x0000006929247223 */ /* 0x000fe2000001002d */
[----:B------:R-:W-:Y:S02]  /*14740*/  HADD2.F32 R108, -RZ, R108.H1_H1 ;  /* 0x3000006cff6c7230 */ /* 0x000fe40000004100 */
[-C--:B------:R-:W-:Y:S01]  /*14750*/  FMUL.FTZ R58, R55, R48.reuse ;  /* 0x00000030373a7220 */ /* 0x080fe20000410000 */
[----:B------:R-:W-:Y:S02]  /*14760*/  HADD2.F32 R106, -RZ, R106.H1_H1 ;  /* 0x3000006aff6a7230 */ /* 0x000fe40000004100 */
[----:B------:R-:W-:Y:S01]  /*14770*/  FFMA.FTZ R41, R49, R48, -R60 ;  /* 0x0000003031297223 */ /* 0x000fe2000001083c */
[----:B------:R-:W-:-:S02]  /*14780*/  HADD2.F32 R48, -RZ, R39.H0_H0 ;  /* 0x20000027ff307230 */ /* 0x000fc40000004100 */
[C---:B------:R-:W-:Y:S01]  /*14790*/  FMUL.FTZ R39, R57.reuse, R108 ;  /* 0x0000006c39277220 */ /* 0x040fe20000410000 */
[----:B------:R-:W-:Y:S02]  /*147a0*/  HADD2.F32 R60, -RZ, R37.H0_H0 ;  /* 0x20000025ff3c7230 */ /* 0x000fe40000004100 */
[-C--:B------:R-:W-:Y:S01]  /*147b0*/  FMUL.FTZ R37, R57, R106.reuse ;  /* 0x0000006a39257220 */ /* 0x080fe20000410000 */
[----:B------:R-:W-:Y:S02]  /*147c0*/  HADD2.F32 R47, -RZ, R47.H1_H1 ;  /* 0x3000002fff2f7230 */ /* 0x000fe40000004100 */
[----:B------:R-:W-:Y:S01]  /*147d0*/  FFMA.FTZ R49, R49, R51, R58 ;  /* 0x0000003331317223 */ /* 0x000fe2000001003a */
[C---:B------:R-:W-:Y:S01]  /*147e0*/  FFMA.FTZ R39, R50.reuse, R106, R39 ;  /* 0x0000006a32277223 */ /* 0x040fe20000010027 */
[----:B------:R-:W-:Y:S01]  /*147f0*/  FFMA.FTZ R108, R50, R108, -R37 ;  /* 0x0000006c326c7223 */ /* 0x000fe20000010825 */
[----:B------:R-:W-:Y:S02]  /*14800*/  HADD2.F32 R44, -RZ, R44.H1_H1 ;  /* 0x3000002cff2c7230 */ /* 0x000fe40000004100 */
[----:B------:R-:W-:Y:S01]  /*14810*/  FMUL.FTZ R58, R47, R48 ;  /* 0x000000302f3a7220 */ /* 0x000fe20000410000 */
[----:B------:R-:W-:-:S02]  /*14820*/  HADD2.F32 R46, -RZ, R46.H1_H1 ;  /* 0x3000002eff2e7230 */ /* 0x000fc40000004100 */
[-C--:B------:R-:W-:Y:S01]  /*14830*/  FMUL.FTZ R50, R47, R60.reuse ;  /* 0x0000003c2f327220 */ /* 0x080fe20000410000 */
[----:B------:R-:W-:Y:S02]  /*14840*/  HADD2.F32 R45, -RZ, R28.H0_H0 ;  /* 0x2000001cff2d7230 */ /* 0x000fe40000004100 */
[C---:B------:R-:W-:Y:S01]  /*14850*/  FFMA.FTZ R37, R43.reuse, R60, -R58 ;  /* 0x0000003c2b257223 */ /* 0x040fe2000001083a */
[----:B------:R-:W-:Y:S02]  /*14860*/  HADD2.F32 R47, -RZ, R30.H0_H0 ;  /* 0x2000001eff2f7230 */ /* 0x000fe40000004100 */
[----:B------:R-:W-:Y:S01]  /*14870*/  FFMA.FTZ R50, R43, R48, R50 ;  /* 0x000000302b327223 */ /* 0x000fe20000010032 */
[----:B------:R-:W-:Y:S02]  /*14880*/  HADD2.F32 R40, -RZ, R40.H1_H1 ;  /* 0x30000028ff287230 */ /* 0x000fe40000004100 */
[----:B------:R-:W-:Y:S01]  /*14890*/  FMUL.FTZ R43, R44, R45 ;  /* 0x0000002d2c2b7220 */ /* 0x000fe20000410000 */
[----:B------:R-:W-:-:S02]  /*148a0*/  HADD2.F32 R42, -RZ, R42.H1_H1 ;  /* 0x3000002aff2a7230 */ /* 0x000fc40000004100 */
[----:B------:R-:W-:Y:S01]  /*148b0*/  FMUL.FTZ R51, R46, R31 ;  /* 0x0000001f2e337220 */ /* 0x000fe20000410000 */
[----:B------:R-:W-:Y:S01]  /*148c0*/  FMUL.FTZ R44, R44, R21 ;  /* 0x000000152c2c7220 */ /* 0x000fe20000410000 */
[----:B------:R-:W-:Y:S01]  /*148d0*/  FMUL.FTZ R46, R46, R47 ;  /* 0x0000002f2e2e7220 */ /* 0x000fe20000410000 */
[----:B------:R-:W-:Y:S01]  /*148e0*/  FFMA.FTZ R43, R40, R21, -R43 ;  /* 0x00000015282b7223 */ /* 0x000fe2000001082b */
[----:B------:R-:W-:Y:S01]  /*148f0*/  FFMA.FTZ R30, R42, R47, -R51 ;  /* 0x0000002f2a1e7223 */ /* 0x000fe20000010833 */
[----:B------:R-:W-:Y:S01]  /*14900*/  FFMA.FTZ R45, R40, R45, R44 ;  /* 0x0000002d282d7223 */ /* 0x000fe2000001002c */
        /* <DEDUP_REMOVED lines=8> */
[----:B------:R-:W-:Y:S02]  /*14990*/  F2FP.F16.F32.PACK_AB R36, R45, R36 ;  /* 0x000000242d24723e */ /* 0x000fe400000000ff */
[----:B------:R-:W-:-:S05]  /*149a0*/  F2FP.F16.F32.PACK_AB R38, R46, R49 ;  /* 0x000000312e26723e */ /* 0x000fca00000000ff */
[----:B------:R0:W-:Y:S02]  /*149b0*/  STS.128 [R20+0x14400], R36 ;  /* 0x0144002414007388 */ /* 0x0001e40000000c00 */
.L_x_2861:
[----:B------:R-:W-:Y:S05]  /*149c0*/  BSYNC B2 ;  /* 0x0000000000027941 */ /* 0x000fea0003800000 */
.L_x_2860:
[----:B------:R-:W-:Y:S05]  /*149d0*/  @P1 BRA `(.L_x_2859) ;  /* 0x0000000400ac1947 */ /* 0x000fea0003800000 */
[----:B------:R-:W4:Y:S04]  /*149e0*/  LDL R21, [R1+0x12c] ;  /* 0x00012c0001157983 */ /* 0x000f280000100800 */
[----:B0-2---:R-:W2:Y:S01]  /*149f0*/  LDL R20, [R1+0x11c] ;  /* 0x00011c0001147983 */ /* 0x005ea20000100800 */
[----:B------:R-:W-:Y:S01]  /*14a00*/  SHF.R.U32.HI R43, RZ, 0x10, R33 ;  /* 0x00000010ff2b7819 */ /* 0x000fe20000011621 */
[----:B------:R-:W-:Y:S01]  /*14a10*/  HADD2.F32 R49, -RZ, R96.H1_H1 ;  /* 0x30000060ff317230 */ /* 0x000fe20000004100 */
[----:B------:R-:W-:Y:S01]  /*14a20*/  SHF.R.U32.HI R40, RZ, 0x10, R25 ;  /* 0x00000010ff287819 */ /* 0x000fe20000011619 */
[----:B------:R-:W-:Y:S02]  /*14a30*/  HADD2.F32 R51, -RZ, R94.H1_H1 ;  /* 0x3000005eff337230 */ /* 0x000fe40000004100 */
[----:B------:R-:W-:-:S02]  /*14a40*/  HADD2.F32 R48, -RZ, R43.H0_H0 ;  /* 0x2000002bff307230 */ /* 0x000fc40000004100 */
[----:B------:R-:W-:Y:S02]  /*14a50*/  HADD2.F32 R94, -RZ, R94.H0_H0 ;  /* 0x2000005eff5e7230 */ /* 0x000fe40000004100 */
[----:B------:R-:W-:Y:S02]  /*14a60*/  HADD2.F32 R96, -RZ, R96.H0_H0 ;  /* 0x20000060ff607230 */ /* 0x000fe40000004100 */
[----:B----4-:R-:W-:Y:S01]  /*14a70*/  IMAD.MOV.U32 R28, RZ, RZ, R21 ;  /* 0x000000ffff1c7224 */ /* 0x010fe200078e0015 */
[----:B------:R-:W-:Y:S02]  /*14a80*/  SHF.R.S32.HI R21, RZ, 0x1f, R214 ;  /* 0x0000001fff157819 */ /* 0x000fe400000114d6 */
[----:B--2---:R-:W-:Y:S02]  /*14a90*/  R2UR UR4, R20 ;  /* 0x00000000140472ca */ /* 0x004fe400000e0000 */
[----:B------:R-:W-:Y:S02]  /*14aa0*/  LEA.HI R20, R21, R214, RZ, 0x6 ;  /* 0x000000d615147211 */ /* 0x000fe400078f30ff */
[----:B------:R-:W-:-:S02]  /*14ab0*/  LEA.HI R3, R3, R28, RZ, 0x1d ;  /* 0x0000001c03037211 */ /* 0x000fc400078fe8ff */
[----:B------:R-:W-:Y:S01]  /*14ac0*/  LEA.HI R21, R21, R214, RZ, 0x3 ;  /* 0x000000d615157211 */ /* 0x000fe200078f18ff */
[----:B------:R-:W-:Y:S01]  /*14ad0*/  IMAD.SHL.U32 R20, R20, 0x80, RZ ;  /* 0x0000008014147824 */ /* 0x000fe200078e00ff */
[----:B------:R-:W-:Y:S02]  /*14ae0*/  SHF.R.S32.HI R28, RZ, 0x1f, R3 ;  /* 0x0000001fff1c7819 */ /* 0x000fe40000011403 */
[----:B------:R-:W-:Y:S02]  /*14af0*/  LOP3.LUT R29, R62, 0x38, R21, 0xf8, !PT ;  /* 0x000000383e1d7812 */ /* 0x000fe400078ef815 */
[----:B------:R-:W-:Y:S01]  /*14b00*/  LOP3.LUT R21, R20, 0xffffe000, RZ, 0xc0, !PT ;  /* 0xffffe00014157812 */ /* 0x000fe200078ec0ff */
[----:B------:R-:W-:Y:S01]  /*14b10*/  IMAD.SHL.U32 R20, R3, 0x8, RZ ;  /* 0x0000000803147824 */ /* 0x000fe200078e00ff */
[----:B------:R-:W-:Y:S02]  /*14b20*/  LEA.HI R28, R28, R3, RZ, 0x3 ;  /* 0x000000031c1c7211 */ /* 0x000fe400078f18ff */
[----:B------:R-:W-:-:S02]  /*14b30*/  LOP3.LUT R30, R29, R61, RZ, 0x3c, !PT ;  /* 0x0000003d1d1e7212 */ /* 0x000fc400078e3cff */
[----:B------:R-:W-:Y:S02]  /*14b40*/  LOP3.LUT R20, R62, 0x38, R20, 0xf8, !PT ;  /* 0x000000383e147812 */ /* 0x000fe400078ef814 */
[----:B------:R-:W-:Y:S02]  /*14b50*/  SHF.L.U32 R28, R28, 0xa, RZ ;  /* 0x0000000a1c1c7819 */ /* 0x000fe400000006ff */
[----:B-----5:R-:W-:Y:S02]  /*14b60*/  IADD3 R3, R30, R21, R59 ;  /* 0x000000151e037210 */ /* 0x020fe40007ffe03b */
[----:B------:R-:W-:Y:S02]  /*14b70*/  LOP3.LUT R20, R20, R61, RZ, 0x3c, !PT ;  /* 0x0000003d14147212 */ /* 0x000fe400078e3cff */
[----:B------:R-:W-:Y:S02]  /*14b80*/  LOP3.LUT R21, R28, 0x7fffe000, RZ, 0xc0, !PT ;  /* 0x7fffe0001c157812 */ /* 0x000fe400078ec0ff */
[----:B------:R-:W-:-:S02]  /*14b90*/  LEA R3, R3, UR4, 0x1 ;  /* 0x0000000403037c11 */ /* 0x000fc4000f8e08ff */
[----:B------:R-:W-:Y:S02]  /*14ba0*/  IADD3 R20, R20, R21, R59 ;  /* 0x0000001514147210 */ /* 0x000fe40007ffe03b */
[----:B------:R-:W-:Y:S01]  /*14bb0*/  SHF.R.U64 R21, R24, 0x10, R25 ;  /* 0x0000001018157819 */ /* 0x000fe20000001219 */
[----:B------:R-:W0:Y:S01]  /*14bc0*/  LDS.128 R28, [R3] ;  /* 0x00000000031c7984 */ /* 0x000e220000000c00 */
[----:B------:R-:W-:Y:S01]  /*14bd0*/  SHF.R.U64 R25, R26, 0x10, R27 ;  /* 0x000000101a197819 */ /* 0x000fe2000000121b */
[----:B------:R-:W-:Y:S01]  /*14be0*/  IMAD R20, R20, 0x2, R23 ;  /* 0x0000000214147824 */ /* 0x000fe200078e0217 */
[--C-:B------:R-:W-:Y:S01]  /*14bf0*/  SHF.R.U64 R26, R34, 0x10, R35.reuse ;  /* 0x00000010221a7819 */ /* 0x100fe20000001223 */
[----:B------:R-:W-:Y:S01]  /*14c00*/  HADD2.F32 R21, -RZ, R21.H0_H0 ;  /* 0x20000015ff157230 */ /* 0x000fe20000004100 */
[----:B------:R-:W-:Y:S01]  /*14c10*/  SHF.R.U32.HI R34, RZ, 0x10, R35 ;  /* 0x00000010ff227819 */ /* 0x000fe20000011623 */
[----:B------:R-:W-:Y:S01]  /*14c20*/  HADD2.F32 R25, -RZ, R25.H0_H0 ;  /* 0x20000019ff197230 */ /* 0x000fe20000004100 */
[----:B------:R-:W1:Y:S01]  /*14c30*/  LDS.128 R36, [R20+0x14400] ;  /* 0x0144000014247984 */ /* 0x000e620000000c00 */
[----:B------:R-:W-:-:S02]  /*14c40*/  SHF.R.U64 R24, R32, 0x10, R33 ;  /* 0x0000001020187819 */ /* 0x000fc40000001221 */
[----:B------:R-:W-:Y:S01]  /*14c50*/  SHF.R.U32.HI R27, RZ, 0x10, R27 ;  /* 0x00000010ff1b7819 */ /* 0x000fe2000001161b */
[--C-:B0-----:R-:W-:Y:S02]  /*14c60*/  HADD2.F32 R44, -RZ, R29.reuse.H0_H0 ;  /* 0x2000001dff2c7230 */ /* 0x101fe40000004100 */
[----:B------:R-:W-:Y:S02]  /*14c70*/  HADD2.F32 R35, -RZ, R29.H1_H1 ;  /* 0x3000001dff237230 */ /* 0x000fe40000004100 */
[----:B------:R-:W-:Y:S02]  /*14c80*/  HADD2.F32 R33, -RZ, R28.H0_H0 ;  /* 0x2000001cff217230 */ /* 0x000fe40000004100 */
[----:B------:R-:W-:Y:S02]  /*14c90*/  HADD2.F32 R29, -RZ, R31.H0_H0 ;  /* 0x2000001fff1d7230 */ /* 0x000fe40000004100 */
[--C-:B-1----:R-:W-:Y:S02]  /*14ca0*/  HADD2.F32 R46, -RZ, R37.reuse.H0_H0 ;  /* 0x20000025ff2e7230 */ /* 0x102fe40000004100 */
[----:B------:R-:W-:-:S02]  /*14cb0*/  HADD2.F32 R47, -RZ, R37.H1_H1 ;  /* 0x30000025ff2f7230 */ /* 0x000fc40000004100 */
[----:B------:R-:W-:Y:S02]  /*14cc0*/  HADD2.F32 R45, -RZ, R36.H0_H0 ;  /* 0x20000024ff2d7230 */ /* 0x000fe40000004100 */
[C---:B------:R-:W-:Y:S01]  /*14cd0*/  FMUL.FTZ R37, R46.reuse, R51 ;  /* 0x000000332e257220 */ /* 0x040fe20000410000 */
[-C--:B------:R-:W-:Y:S01]  /*14ce0*/  FMUL.FTZ R43, R46, R49.reuse ;  /* 0x000000312e2b7220 */ /* 0x080fe20000410000 */
[----:B------:R-:W-:Y:S02]  /*14cf0*/  HADD2.F32 R46, -RZ, R40.H0_H0 ;  /* 0x20000028ff2e7230 */ /* 0x000fe40000004100 */
[C---:B------:R-:W-:Y:S01]  /*14d00*/  FMUL.FTZ R50, R47.reuse, R48 ;  /* 0x000000302f327220 */ /* 0x040fe20000410000 */
[C---:B------:R-:W-:Y:S01]  /*14d10*/  FFMA.FTZ R37, R44.reuse, R49, -R37 ;  /* 0x000000312c257223 */ /* 0x040fe20000010825 */
[----:B------:R-:W-:Y:S01]  /*14d20*/  FFMA.FTZ R40, R44, R51, R43 ;  /* 0x000000332c287223 */ /* 0x000fe2000001002b */
[----:B------:R-:W-:Y:S02]  /*14d30*/  HADD2.F32 R41, -RZ, R39.H0_H0 ;  /* 0x20000027ff297230 */ /* 0x000fe40000004100 */
[-C--:B------:R-:W-:Y:S01]  /*14d40*/  FMUL.FTZ R52, R47, R46.reuse ;  /* 0x0000002e2f347220 */ /* 0x080fe20000410000 */
[----:B------:R-:W-:Y:S01]  /*14d50*/  FFMA.FTZ R44, R35, R46, -R50 ;  /* 0x0000002e232c7223 */ /* 0x000fe20000010832 */
[----:B------:R-:W-:Y:S01]  /*14d60*/  FMUL.FTZ R46, R45, R94 ;  /* 0x0000005e2d2e7220 */ /* 0x000fe20000410000 */
[----:B------:R-:W-:-:S02]  /*14d70*/  HADD2.F32 R42, -RZ, R38.H0_H0 ;  /* 0x20000026ff2a7230 */ /* 0x000fc40000004100 */
[----:B------:R-:W-:Y:S01]  /*14d80*/  FFMA.FTZ R35, R35, R48, R52 ;  /* 0x0000003023237223 */ /* 0x000fe20000010034 */
[----:B------:R-:W-:Y:S02]  /*14d90*/  HADD2.F32 R48, -RZ, R95.H1_H1 ;  /* 0x3000005fff307230 */ /* 0x000fe40000004100 */
[-C--:B------:R-:W-:Y:S01]  /*14da0*/  FFMA.FTZ R43, R33, R96.reuse, -R46 ;  /* 0x00000060212b7223 */ /* 0x080fe2000001082e */
[----:B------:R-:W-:Y:S02]  /*14db0*/  HADD2.F32 R46, -RZ, R97.H1_H1 ;  /* 0x30000061ff2e7230 */ /* 0x000fe40000004100 */
[----:B------:R-:W-:Y:S01]  /*14dc0*/  FMUL.FTZ R49, R45, R96 ;  /* 0x000000602d317220 */ /* 0x000fe20000410000 */
[----:B------:R-:W-:Y:S02]  /*14dd0*/  HADD2.F32 R47, -RZ, R95.H0_H0 ;  /* 0x2000005fff2f7230 */ /* 0x000fe40000004100 */
[----:B------:R-:W-:Y:S01]  /*14de0*/  FMUL.FTZ R52, R41, R48 ;  /* 0x0000003029347220 */ /* 0x000fe20000410000 */
[----:B------:R-:W-:-:S02]  /*14df0*/  HADD2.F32 R50, -RZ, R34.H0_H0 ;  /* 0x20000022ff327230 */ /* 0x000fc40000004100 */
[----:B------:R-:W-:Y:S01]  /*14e00*/  FMUL.FTZ R41, R41, R46 ;  /* 0x0000002e29297220 */ /* 0x000fe20000410000 */
[----:B------:R-:W-:Y:S02]  /*14e10*/  HADD2.F32 R39, -RZ, R39.H1_H1 ;  /* 0x30000027ff277230 */ /* 0x000fe40000004100 */
[----:B------:R-:W-:Y:S01]  /*14e20*/  FFMA.FTZ R33, R33, R94, R49 ;  /* 0x0000005e21217223 */ /* 0x000fe20000010031 */
[----:B------:R-:W-:Y:S02]  /*14e30*/  HADD2.F32 R34, -RZ, R27.H0_H0 ;  /* 0x2000001bff227230 */ /* 0x000fe40000004100 */
[----:B------:R-:W-:Y:S01]  /*14e40*/  FMUL.FTZ R49, R42, R47 ;  /* 0x0000002f2a317220 */ /* 0x000fe20000410000 */
[----:B------:R-:W-:Y:S02]  /*14e50*/  HADD2.F32 R45, -RZ, R97.H0_H0 ;  /* 0x20000061ff2d7230 */ /* 0x000fe40000004100 */
[----:B------:R-:W-:Y:S01]  /*14e60*/  FFMA.FTZ R52, R29, R46, -R52 ;  /* 0x0000002e1d347223 */ /* 0x000fe20000010834 */
[----:B------:R-:W-:-:S02]  /*14e70*/  HADD2.F32 R32, -RZ, R30.H0_H0 ;  /* 0x2000001eff207230 */ /* 0x000fc40000004100 */
[----:B------:R-:W-:Y:S01]  /*14e80*/  FFMA.FTZ R41, R29, R48, R41 ;  /* 0x000000301d297223 */ /* 0x000fe20000010029 */
[----:B------:R-:W-:Y:S02]  /*14e90*/  HADD2.F32 R31, -RZ, R31.H1_H1 ;  /* 0x3000001fff1f7230 */ /* 0x000fe40000004100 */
[C---:B------:R-:W-:Y:S01]  /*14ea0*/  FMUL.FTZ R54, R39.reuse, R50 ;  /* 0x0000003227367220 */ /* 0x040fe20000410000 */
[----:B------:R-:W-:Y:S02]  /*14eb0*/  HADD2.F32 R36, -RZ, R36.H1_H1 ;  /* 0x30000024ff247230 */ /* 0x000fe40000004100 */
[----:B------:R-:W-:Y:S01]  /*14ec0*/  FMUL.FTZ R46, R39, R34 ;  /* 0x00000022272e7220 */ /* 0x000fe20000410000 */
[----:B------:R-:W-:Y:S02]  /*14ed0*/  HADD2.F32 R38, -RZ, R38.H1_H1 ;  /* 0x30000026ff267230 */ /* 0x000fe40000004100 */
[----:B------:R-:W-:Y:S01]  /*14ee0*/  FMUL.FTZ R51, R42, R45 ;  /* 0x0000002d2a337220 */ /* 0x000fe20000410000 */
[----:B------:R-:W-:-:S02]  /*14ef0*/  HADD2.F32 R27, -RZ, R24.H0_H0 ;  /* 0x20000018ff1b7230 */ /* 0x000fc40000004100 */
[----:B------:R-:W-:Y:S01]  /*14f00*/  FFMA.FTZ R42, R32, R45, -R49 ;  /* 0x0000002d202a7223 */ /* 0x000fe20000010831 */
[----:B------:R-:W-:Y:S02]  /*14f10*/  HADD2.F32 R29, -RZ, R26.H0_H0 ;  /* 0x2000001aff1d7230 */ /* 0x000fe40000004100 */
[C---:B------:R-:W-:Y:S01]  /*14f20*/  FFMA.FTZ R45, R31.reuse, R34, -R54 ;  /* 0x000000221f2d7223 */ /* 0x040fe20000010836 */
[----:B------:R-:W-:Y:S02]  /*14f30*/  HADD2.F32 R28, -RZ, R28.H1_H1 ;  /* 0x3000001cff1c7230 */ /* 0x000fe40000004100 */
[----:B------:R-:W-:Y:S01]  /*14f40*/  FFMA.FTZ R46, R31, R50, R46 ;  /* 0x000000321f2e7223 */ /* 0x000fe2000001002e */
[----:B------:R-:W-:Y:S02]  /*14f50*/  HADD2.F32 R30, -RZ, R30.H1_H1 ;  /* 0x3000001eff1e7230 */ /* 0x000fe40000004100 */
        /* <DEDUP_REMOVED lines=19> */
.L_x_2859:
[----:B------:R-:W-:Y:S05]  /*15090*/  BSYNC B1 ;  /* 0x0000000000017941 */ /* 0x000fea0003800000 */
.L_x_2858:
[----:B----4-:R-:W-:-:S05]  /*150a0*/  VIADD R3, R225, 0x60 ;  /* 0x00000060e1037836 */ /* 0x010fca0000000000 */
[----:B------:R-:W-:-:S13]  /*150b0*/  ISETP.GE.AND P0, PT, R3, R0, PT ;  /* 0x000000000300720c */ /* 0x000fda0003f06270 */
[----:B------:R-:W-:Y:S05]  /*150c0*/  @P0 BRA `(.L_x_2829) ;  /* 0x0000000c00880947 */ /* 0x000fea0003800000 */
[----:B--2---:R2:W5:Y:S01]  /*150d0*/  LDL R45, [R1+0x11c] ;  /* 0x00011c00012d7983 */ /* 0x0045620000100800 */
[----:B-1----:R-:W1:Y:S01]  /*150e0*/  LDC R21, c[0x0][0x3f4] ;  /* 0x0000fd00ff157b82 */ /* 0x002e620000000800 */
[----:B------:R-:W-:Y:S01]  /*150f0*/  BSSY B1, `(.L_x_2862) ;  /* 0x000006e000017945 */ /* 0x000fe20003800000 */
[-C--:B-1----:R-:W-:Y:S02]  /*15100*/  ISETP.GE.AND P0, PT, R16, R21.reuse, PT ;  /* 0x000000151000720c */ /* 0x082fe40003f06270 */
[----:B------:R-:W-:-:S11]  /*15110*/  ISETP.GE.AND P1, PT, R214, R21, PT ;  /* 0x00000015d600720c */ /* 0x000fd60003f26270 */
[----:B--2---:R-:W-:Y:S05]  /*15120*/  @P0 BRA `(.L_x_2863) ;  /* 0x0000000400a80947 */ /* 0x004fea0003800000 */
[----:B------:R-:W2:Y:S01]  /*15130*/  LDL R25, [R1+0x80] ;  /* 0x0000800001197983 */ /* 0x000ea20000100800 */
[----:B------:R-:W-:Y:S01]  /*15140*/  SHF.R.S32.HI R0, RZ, 0x1f, R3 ;  /* 0x0000001fff007819 */ /* 0x000fe20000011403 */
[----:B------:R-:W-:Y:S01]  /*15150*/  IMAD.SHL.U32 R24, R3, 0x40, RZ ;  /* 0x0000004003187824 */ /* 0x000fe200078e00ff */
[----:B-----5:R-:W-:Y:S01]  /*15160*/  R2UR UR4, R45 ;  /* 0x000000002d0472ca */ /* 0x020fe200000e0000 */
[----:B0-----:R-:W-:Y:S01]  /*15170*/  HADD2.F32 R37, -RZ, R99.H1_H1 ;  /* 0x30000063ff257230 */ /* 0x001fe20000004100 */
[----:B------:R-:W-:Y:S01]  /*15180*/  LEA.HI R20, R0, R3, RZ, 0x3 ;  /* 0x0000000300147211 */ /* 0x000fe200078f18ff */
[----:B------:R-:W-:Y:S01]  /*15190*/  HADD2.F32 R36, -RZ, R101.H1_H1 ;  /* 0x30000065ff247230 */ /* 0x000fe20000004100 */
[----:B------:R-:W-:Y:S02]  /*151a0*/  LOP3.LUT R27, R24, 0x1c0, RZ, 0xc0, !PT ;  /* 0x000001c0181b7812 */ /* 0x000fe400078ec0ff */
[----:B------:R-:W-:Y:S01]  /*151b0*/  SHF.R.U64 R6, R6, 0x10, R7 ;  /* 0x0000001006067819 */ /* 0x000fe20000001207 */
[----:B------:R-:W-:Y:S01]  /*151c0*/  IMAD.SHL.U32 R20, R20, 0x40, RZ ;  /* 0x0000004014147824 */ /* 0x000fe200078e00ff */
[----:B------:R-:W-:-:S02]  /*151d0*/  SHF.R.U32.HI R29, RZ, 0x3, R27 ;  /* 0x00000003ff1d7819 */ /* 0x000fc4000001161b */
[----:B------:R-:W-:Y:S02]  /*151e0*/  LOP3.LUT R24, R27, 0x38, R16, 0xf8, !PT ;  /* 0x000000381b187812 */ /* 0x000fe400078ef810 */
[----:B------:R-:W-:Y:S02]  /*151f0*/  LOP3.LUT R28, R20, 0xfffffe00, RZ, 0xc0, !PT ;  /* 0xfffffe00141c7812 */ /* 0x000fe400078ec0ff */
[----:B------:R-:W-:Y:S02]  /*15200*/  SHF.R.U32.HI R38, RZ, 0x10, R7 ;  /* 0x00000010ff267819 */ /* 0x000fe40000011607 */
[----:B------:R-:W-:Y:S02]  /*15210*/  SHF.R.U64 R7, R12, 0x10, R13 ;  /* 0x000000100c077819 */ /* 0x000fe4000000120d */
[--C-:B------:R-:W-:Y:S01]  /*15220*/  SHF.R.U64 R14, R14, 0x10, R15.reuse ;  /* 0x000000100e0e7819 */ /* 0x100fe2000000120f */
[----:B------:R-:W-:Y:S01]  /*15230*/  HADD2.F32 R38, -RZ, R38.H0_H0 ;  /* 0x20000026ff267230 */ /* 0x000fe20000004100 */
[----:B------:R-:W-:Y:S01]  /*15240*/  SHF.R.U32.HI R39, RZ, 0x10, R15 ;  /* 0x00000010ff277819 */ /* 0x000fe2000001160f */
[----:B------:R-:W-:Y:S01]  /*15250*/  HADD2.F32 R7, -RZ, R7.H0_H0 ;  /* 0x20000007ff077230 */ /* 0x000fe20000004100 */
[----:B------:R-:W-:-:S02]  /*15260*/  SHF.R.U32.HI R43, RZ, 0x10, R5 ;  /* 0x00000010ff2b7819 */ /* 0x000fc40000011605 */
[----:B------:R-:W-:Y:S02]  /*15270*/  SHF.R.U32.HI R44, RZ, 0x10, R13 ;  /* 0x00000010ff2c7819 */ /* 0x000fe4000001160d */
[----:B------:R-:W-:Y:S02]  /*15280*/  SHF.R.U64 R4, R4, 0x10, R5 ;  /* 0x0000001004047819 */ /* 0x000fe40000001205 */
[----:B--2---:R-:W-:-:S04]  /*15290*/  LEA.HI R0, R21, R25, RZ, 0x1d ;  /* 0x0000001915007211 */ /* 0x004fc800078fe8ff */
[----:B------:R-:W-:Y:S02]  /*152a0*/  SHF.R.S32.HI R25, RZ, 0x1f, R0 ;  /* 0x0000001fff197819 */ /* 0x000fe40000011400 */
[----:B------:R-:W-:Y:S02]  /*152b0*/  SHF.L.U32 R20, R0, 0x3, RZ ;  /* 0x0000000300147819 */ /* 0x000fe400000006ff */
[----:B------:R-:W-:Y:S02]  /*152c0*/  LEA.HI R25, R25, R0, RZ, 0x3 ;  /* 0x0000000019197211 */ /* 0x000fe400078f18ff */
[----:B------:R-:W-:Y:S02]  /*152d0*/  LOP3.LUT R20, R27, 0x38, R20, 0xf8, !PT ;  /* 0x000000381b147812 */ /* 0x000fe400078ef814 */
[----:B------:R-:W-:Y:S01]  /*152e0*/  LOP3.LUT R0, R28, R24, R29, 0xf6, !PT ;  /* 0x000000181c007212 */ /* 0x000fe200078ef61d */
[----:B------:R-:W-:Y:S01]  /*152f0*/  IMAD.SHL.U32 R25, R25, 0x400, RZ ;  /* 0x0000040019197824 */ /* 0x000fe200078e00ff */
[----:B------:R-:W-:-:S02]  /*15300*/  LOP3.LUT R20, R20, R29, RZ, 0x3c, !PT ;  /* 0x0000001d14147212 */ /* 0x000fc400078e3cff */
[----:B------:R-:W-:Y:S02]  /*15310*/  LEA R0, R0, UR4, 0x1 ;  /* 0x0000000400007c11 */ /* 0x000fe4000f8e08ff */
[----:B------:R-:W-:-:S03]  /*15320*/  LOP3.LUT R29, R25, 0x7fffe000, RZ, 0xc0, !PT ;  /* 0x7fffe000191d7812 */ /* 0x000fc600078ec0ff */
[----:B------:R-:W0:Y:S01]  /*15330*/  LDS.128 R24, [R0] ;  /* 0x0000000000187984 */ /* 0x000e220000000c00 */
[----:B------:R-:W-:-:S05]  /*15340*/  IADD3 R20, R20, R29, R28 ;  /* 0x0000001d14147210 */ /* 0x000fca0007ffe01c */
[----:B------:R-:W-:-:S05]  /*15350*/  IMAD R20, R20, 0x2, R23 ;  /* 0x0000000214147824 */ /* 0x000fca00078e0217 */
[----:B------:R-:W1:Y:S01]  /*15360*/  LDS.128 R28, [R20+0x14400] ;  /* 0x01440000141c7984 */ /* 0x000e620000000c00 */
[--C-:B0-----:R-:W-:Y:S02]  /*15370*/  HADD2.F32 R15, -RZ, R27.reuse.H0_H0 ;  /* 0x2000001bff0f7230 */ /* 0x101fe40000004100 */
[----:B------:R-:W-:Y:S02]  /*15380*/  HADD2.F32 R33, -RZ, R27.H1_H1 ;  /* 0x3000001bff217230 */ /* 0x000fe40000004100 */
[--C-:B------:R-:W-:Y:S02]  /*15390*/  HADD2.F32 R32, -RZ, R25.reuse.H0_H0 ;  /* 0x20000019ff207230 */ /* 0x100fe40000004100 */
[----:B------:R-:W-:Y:S02]  /*153a0*/  HADD2.F32 R25, -RZ, R25.H1_H1 ;  /* 0x30000019ff197230 */ /* 0x000fe40000004100 */
[----:B------:R-:W-:Y:S02]  /*153b0*/  HADD2.F32 R13, -RZ, R24.H0_H0 ;  /* 0x20000018ff0d7230 */ /* 0x000fe40000004100 */
[----:B------:R-:W-:-:S02]  /*153c0*/  HADD2.F32 R5, -RZ, R26.H0_H0 ;  /* 0x2000001aff057230 */ /* 0x000fc40000004100 */
[--C-:B-1----:R-:W-:Y:S02]  /*153d0*/  HADD2.F32 R12, -RZ, R31.reuse.H0_H0 ;  /* 0x2000001fff0c7230 */ /* 0x102fe40000004100 */
[----:B------:R-:W-:Y:S02]  /*153e0*/  HADD2.F32 R27, -RZ, R31.H1_H1 ;  /* 0x3000001fff1b7230 */ /* 0x000fe40000004100 */
[--C-:B------:R-:W-:Y:S02]  /*153f0*/  HADD2.F32 R34, -RZ, R29.reuse.H0_H0 ;  /* 0x2000001dff227230 */ /* 0x100fe40000004100 */
[C---:B------:R-:W-:Y:S01]  /*15400*/  FMUL.FTZ R40, R12.reuse, R37 ;  /* 0x000000250c287220 */ /* 0x040fe20000410000 */
[-C--:B------:R-:W-:Y:S01]  /*15410*/  FMUL.FTZ R42, R12, R36.reuse ;  /* 0x000000240c2a7220 */ /* 0x080fe20000410000 */
[----:B------:R-:W-:Y:S02]  /*15420*/  HADD2.F32 R35, -RZ, R29.H1_H1 ;  /* 0x3000001dff237230 */ /* 0x000fe40000004100 */
[----:B------:R-:W-:Y:S01]  /*15430*/  FFMA.FTZ R12, R15, R36, -R40 ;  /* 0x000000240f0c7223 */ /* 0x000fe20000010828 */
[----:B------:R-:W-:-:S02]  /*15440*/  HADD2.F32 R36, -RZ, R39.H0_H0 ;  /* 0x20000027ff247230 */ /* 0x000fc40000004100 */
[----:B------:R-:W-:Y:S01]  /*15450*/  FFMA.FTZ R15, R15, R37, R42 ;  /* 0x000000250f0f7223 */ /* 0x000fe2000001002a */
[----:B------:R-:W-:Y:S02]  /*15460*/  HADD2.F32 R39, -RZ, R98.H1_H1 ;  /* 0x30000062ff277230 */ /* 0x000fe40000004100 */
[C---:B------:R-:W-:Y:S01]  /*15470*/  FMUL.FTZ R40, R27.reuse, R38 ;  /* 0x000000261b287220 */ /* 0x040fe20000410000 */
[----:B------:R-:W-:Y:S02]  /*15480*/  HADD2.F32 R37, -RZ, R100.H1_H1 ;  /* 0x30000064ff257230 */ /* 0x000fe40000004100 */
[-C--:B------:R-:W-:Y:S01]  /*15490*/  FMUL.FTZ R42, R27, R36.reuse ;  /* 0x000000241b2a7220 */ /* 0x080fe20000410000 */
[----:B------:R-:W-:Y:S02]  /*154a0*/  HADD2.F32 R31, -RZ, R28.H0_H0 ;  /* 0x2000001cff1f7230 */ /* 0x000fe40000004100 */
[----:B------:R-:W-:Y:S01]  /*154b0*/  FFMA.FTZ R27, R33, R36, -R40 ;  /* 0x00000024211b7223 */ /* 0x000fe20000010828 */
[----:B------:R-:W-:Y:S01]  /*154c0*/  FMUL.FTZ R41, R34, R39 ;  /* 0x0000002722297220 */ /* 0x000fe20000410000 */
[----:B------:R-:W-:-:S02]  /*154d0*/  HADD2.F32 R36, -RZ, R43.H0_H0 ;  /* 0x2000002bff247230 */ /* 0x000fc40000004100 */
[-C--:B------:R-:W-:Y:S01]  /*154e0*/  FMUL.FTZ R40, R34, R37.reuse ;  /* 0x0000002522287220 */ /* 0x080fe20000410000 */
[----:B------:R-:W-:Y:S02]  /*154f0*/  HADD2.F32 R34, -RZ, R44.H0_H0 ;  /* 0x2000002cff227230 */ /* 0x000fe40000004100 */
[C---:B------:R-:W-:Y:S01]  /*15500*/  FFMA.FTZ R41, R32.reuse, R37, -R41 ;  /* 0x0000002520297223 */ /* 0x040fe20000010829 */
[----:B------:R-:W-:Y:S02]  /*15510*/  HADD2.F32 R98, -RZ, R98.H0_H0 ;  /* 0x20000062ff627230 */ /* 0x000fe40000004100 */
[----:B------:R-:W-:Y:S01]  /*15520*/  FFMA.FTZ R40, R32, R39, R40 ;  /* 0x0000002720287223 */ /* 0x000fe20000010028 */
[----:B------:R-:W-:Y:S01]  /*15530*/  FMUL.FTZ R32, R35, R36 ;  /* 0x0000002423207220 */ /* 0x000fe20000410000 */
[----:B------:R-:W-:Y:S02]  /*15540*/  HADD2.F32 R100, -RZ, R100.H0_H0 ;  /* 0x20000064ff647230 */ /* 0x000fe40000004100 */
[----:B------:R-:W-:Y:S01]  /*15550*/  FFMA.FTZ R46, R33, R38, R42 ;  /* 0x00000026212e7223 */ /* 0x000fe2000001002a */
[-C--:B------:R-:W-:Y:S01]  /*15560*/  FMUL.FTZ R44, R35, R34.reuse ;  /* 0x00000022232c7220 */ /* 0x080fe20000410000 */
[----:B------:R-:W-:Y:S01]  /*15570*/  FFMA.FTZ R42, R25, R34, -R32 ;  /* 0x00000022192a7223 */ /* 0x000fe20000010820 */
[----:B------:R-:W-:-:S02]  /*15580*/  HADD2.F32 R29, -RZ, R30.H0_H0 ;  /* 0x2000001eff1d7230 */ /* 0x000fc40000004100 */
[C---:B------:R-:W-:Y:S01]  /*15590*/  FMUL.FTZ R38, R31.reuse, R98 ;  /* 0x000000621f267220 */ /* 0x040fe20000410000 */
[----:B------:R-:W-:Y:S02]  /*155a0*/  HADD2.F32 R34, -RZ, R99.H0_H0 ;  /* 0x20000063ff227230 */ /* 0x000fe40000004100 */
[----:B------:R-:W-:Y:S01]  /*155b0*/  FMUL.FTZ R31, R31, R100 ;  /* 0x000000641f1f7220 */ /* 0x000fe20000410000 */
[----:B------:R-:W-:Y:S02]  /*155c0*/  HADD2.F32 R32, -RZ, R101.H0_H0 ;  /* 0x20000065ff207230 */ /* 0x000fe40000004100 */
[----:B------:R-:W-:Y:S01]  /*155d0*/  FFMA.FTZ R35, R25, R36, R44 ;  /* 0x0000002419237223 */ /* 0x000fe2000001002c */
[----:B------:R-:W-:Y:S02]  /*155e0*/  HADD2.F32 R28, -RZ, R28.H1_H1 ;  /* 0x3000001cff1c7230 */ /* 0x000fe40000004100 */
[----:B------:R-:W-:Y:S01]  /*155f0*/  FMUL.FTZ R36, R29, R34 ;  /* 0x000000221d247220 */ /* 0x000fe20000410000 */
[----:B------:R-:W-:-:S02]  /*15600*/  HADD2.F32 R30, -RZ, R30.H1_H1 ;  /* 0x3000001eff1e7230 */ /* 0x000fc40000004100 */
[----:B------:R-:W-:Y:S01]  /*15610*/  FMUL.FTZ R44, R29, R32 ;  /* 0x000000201d2c7220 */ /* 0x000fe20000410000 */
[C---:B------:R-:W-:Y:S01]  /*15620*/  FFMA.FTZ R38, R13.reuse, R100, -R38 ;  /* 0x000000640d267223 */ /* 0x040fe20000010826 */
[----:B------:R-:W-:Y:S01]  /*15630*/  FFMA.FTZ R31, R13, R98, R31 ;  /* 0x000000620d1f7223 */ /* 0x000fe2000001001f */
[----:B------:R-:W-:Y:S02]  /*15640*/  HADD2.F32 R25, -RZ, R4.H0_H0 ;  /* 0x20000004ff197230 */ /* 0x000fe40000004100 */
[C---:B------:R-:W-:Y:S01]  /*15650*/  FFMA.FTZ R36, R5.reuse, R32, -R36 ;  /* 0x0000002005247223 */ /* 0x040fe20000010824 */
[----:B------:R-:W-:Y:S01]  /*15660*/  HADD2.F32 R29, -RZ, R6.H0_H0 ;  /* 0x20000006ff1d7230 */ /* 0x000fe20000004100 */
[----:B------:R-:W-:Y:S01]  /*15670*/  F2FP.F16.F32.PACK_AB R15, R46, R15 ;  /* 0x0000000f2e0f723e */ /* 0x000fe200000000ff */
[----:B------:R-:W-:Y:S02]  /*15680*/  HADD2.F32 R13, -RZ, R14.H0_H0 ;  /* 0x2000000eff0d7230 */ /* 0x000fe40000004100 */
[----:B------:R-:W-:Y:S01]  /*15690*/  FFMA.FTZ R14, R5, R34, R44 ;  /* 0x00000022050e7223 */ /* 0x000fe2000001002c */
[----:B------:R-:W-:-:S02]  /*156a0*/  HADD2.F32 R24, -RZ, R24.H1_H1 ;  /* 0x30000018ff187230 */ /* 0x000fc40000004100 */
        /* <DEDUP_REMOVED lines=18> */
.L_x_2863:
[----:B------:R-:W-:Y:S05]  /*157d0*/  BSYNC B1 ;  /* 0x0000000000017941 */ /* 0x000fea0003800000 */
.L_x_2862:
[----:B------:R-:W-:Y:S05]  /*157e0*/  @P1 BRA `(.L_x_2829) ;  /* 0x0000000400c01947 */ /* 0x000fea0003800000 */
[----:B-1----:R-:W2:Y:S01]  /*157f0*/  LDL R6, [R1+0x12c] ;  /* 0x00012c0001067983 */ /* 0x002ea20000100800 */
[----:B------:R-:W-:Y:S01]  /*15800*/  SHF.R.S32.HI R4, RZ, 0x1f, R3 ;  /* 0x0000001fff047819 */ /* 0x000fe20000011403 */
[----:B------:R-:W-:Y:S01]  /*15810*/  IMAD.SHL.U32 R0, R3, 0x40, RZ ;  /* 0x0000004003007824 */ /* 0x000fe200078e00ff */
[----:B------:R-:W-:Y:S01]  /*15820*/  SHF.R.S32.HI R5, RZ, 0x1f, R214 ;  /* 0x0000001fff057819 */ /* 0x000fe200000114d6 */
[----:B------:R-:W-:Y:S01]  /*15830*/  HADD2.F32 R34, -RZ, R91.H1_H1 ;  /* 0x3000005bff227230 */ /* 0x000fe20000004100 */
[----:B------:R-:W-:Y:S01]  /*15840*/  LEA.HI R3, R4, R3, RZ, 0x3 ;  /* 0x0000000304037211 */ /* 0x000fe200078f18ff */
[----:B0-----:R-:W-:Y:S01]  /*15850*/  HADD2.F32 R30, -RZ, R93.H1_H1 ;  /* 0x3000005dff1e7230 */ /* 0x001fe20000004100 */
[----:B------:R-:W-:Y:S01]  /*15860*/  LOP3.LUT R4, R0, 0x1c0, RZ, 0xc0, !PT ;  /* 0x000001c000047812 */ /* 0x000fe200078ec0ff */
[----:B------:R-:W-:Y:S01]  /*15870*/  HADD2.F32 R91, -RZ, R91.H0_H0 ;  /* 0x2000005bff5b7230 */ /* 0x000fe20000004100 */
[-C--:B------:R-:W-:Y:S01]  /*15880*/  LEA.HI R0, R5, R214.reuse, RZ, 0x6 ;  /* 0x000000d605007211 */ /* 0x080fe200078f30ff */
[----:B------:R-:W-:Y:S01]  /*15890*/  IMAD.SHL.U32 R3, R3, 0x40, RZ ;  /* 0x0000004003037824 */ /* 0x000fe200078e00ff */
[----:B------:R-:W-:Y:S01]  /*158a0*/  LEA.HI R5, R5, R214, RZ, 0x3 ;  /* 0x000000d605057211 */ /* 0x000fe200078f18ff */
[----:B------:R-:W-:Y:S01]  /*158b0*/  HADD2.F32 R93, -RZ, R93.H0_H0 ;  /* 0x2000005dff5d7230 */ /* 0x000fe20000004100 */
[----:B------:R-:W-:-:S02]  /*158c0*/  SHF.L.U32 R7, R0, 0x7, RZ ;  /* 0x0000000700077819 */ /* 0x000fc400000006ff */
[----:B------:R-:W-:Y:S02]  /*158d0*/  LOP3.LUT R13, R3, 0xfffffe00, RZ, 0xc0, !PT ;  /* 0xfffffe00030d7812 */ /* 0x000fe400078ec0ff */
[----:B------:R-:W-:Y:S02]  /*158e0*/  LOP3.LUT R5, R4, 0x38, R5, 0xf8, !PT ;  /* 0x0000003804057812 */ /* 0x000fe400078ef805 */
[----:B------:R-:W-:Y:S02]  /*158f0*/  LOP3.LUT R12, R7, 0xffffe000, RZ, 0xc0, !PT ;  /* 0xffffe000070c7812 */ /* 0x000fe400078ec0ff */
[----:B-----5:R-:W-:Y:S02]  /*15900*/  R2UR UR4, R45 ;  /* 0x000000002d0472ca */ /* 0x020fe400000e0000 */
[----:B------:R-:W-:Y:S02]  /*15910*/  SHF.R.U32.HI R29, RZ, 0x10, R11 ;  /* 0x00000010ff1d7819 */ /* 0x000fe4000001160b */
[----:B------:R-:W-:-:S02]  /*15920*/  SHF.R.U64 R20, R74, 0x10, R75 ;  /* 0x000000104a147819 */ /* 0x000fc4000000124b */
[----:B------:R-:W-:Y:S01]  /*15930*/  SHF.R.U32.HI R74, RZ, 0x10, R75 ;  /* 0x00000010ff4a7819 */ /* 0x000fe2000001164b */
[----:B------:R-:W-:Y:S01]  /*15940*/  HADD2.F32 R29, -RZ, R29.H0_H0 ;  /* 0x2000001dff1d7230 */ /* 0x000fe20000004100 */
[----:B------:R-:W-:Y:S02]  /*15950*/  SHF.R.U64 R10, R10, 0x10, R11 ;  /* 0x000000100a0a7819 */ /* 0x000fe4000000120b */
[--C-:B------:R-:W-:Y:S02]  /*15960*/  SHF.R.U64 R11, R72, 0x10, R73.reuse ;  /* 0x00000010480b7819 */ /* 0x100fe40000001249 */
[----:B------:R-:W-:Y:S02]  /*15970*/  SHF.R.U32.HI R72, RZ, 0x10, R73 ;  /* 0x00000010ff487819 */ /* 0x000fe40000011649 */
[--C-:B------:R-:W-:Y:S01]  /*15980*/  SHF.R.U32.HI R37, RZ, 0x10, R9.reuse ;  /* 0x00000010ff257819 */ /* 0x100fe20000011609 */
[----:B------:R-:W-:Y:S01]  /*15990*/  HADD2.F32 R11, -RZ, R11.H0_H0 ;  /* 0x2000000bff0b7230 */ /* 0x000fe20000004100 */
[----:B------:R-:W-:-:S02]  /*159a0*/  SHF.R.U64 R38, R8, 0x10, R9 ;  /* 0x0000001008267819 */ /* 0x000fc40000001209 */
[----:B--2---:R-:W-:Y:S02]  /*159b0*/  LEA.HI R21, R21, R6, RZ, 0x1d ;  /* 0x0000000615157211 */ /* 0x004fe400078fe8ff */
[----:B------:R-:W-:Y:S02]  /*159c0*/  SHF.R.U32.HI R6, RZ, 0x3, R4 ;  /* 0x00000003ff067819 */ /* 0x000fe40000011604 */
[----:B------:R-:W-:Y:S01]  /*159d0*/  SHF.R.S32.HI R0, RZ, 0x1f, R21 ;  /* 0x0000001fff007819 */ /* 0x000fe20000011415 */
[----:B------:R-:W-:Y:S01]  /*159e0*/  IMAD.SHL.U32 R3, R21, 0x8, RZ ;  /* 0x0000000815037824 */ /* 0x000fe200078e00ff */
[----:B------:R-:W-:Y:S02]  /*159f0*/  LOP3.LUT R5, R5, R6, RZ, 0x3c, !PT ;  /* 0x0000000605057212 */ /* 0x000fe400078e3cff */
[----:B------:R-:W-:Y:S02]  /*15a00*/  LEA.HI R0, R0, R21, RZ, 0x3 ;  /* 0x0000001500007211 */ /* 0x000fe400078f18ff */
[----:B------:R-:W-:-:S02]  /*15a10*/  LOP3.LUT R3, R4, 0x38, R3, 0xf8, !PT ;  /* 0x0000003804037812 */ /* 0x000fc400078ef803 */
[----:B------:R-:W-:Y:S01]  /*15a20*/  IADD3 R5, R5, R12, R13 ;  /* 0x0000000c05057210 */ /* 0x000fe20007ffe00d */
[----:B------:R-:W-:Y:S01]  /*15a30*/  IMAD.SHL.U32 R4, R0, 0x400, RZ ;  /* 0x0000040000047824 */ /* 0x000fe200078e00ff */
[----:B------:R-:W-:Y:S02]  /*15a40*/  LOP3.LUT R3, R3, R6, RZ, 0x3c, !PT ;  /* 0x0000000603037212 */ /* 0x000fe400078e3cff */
        /* <DEDUP_REMOVED lines=14> */
[----:B------:R-:W-:Y:S02]  /*15b30*/  HADD2.F32 R15, -RZ, R13.H0_H0 ;  /* 0x2000000dff0f7230 */ /* 0x000fe40000004100 */
[C---:B------:R-:W-:Y:S01]  /*15b40*/  FMUL.FTZ R32, R27.reuse, R34 ;  /* 0x000000221b207220 */ /* 0x040fe20000410000 */
[-C--:B------:R-:W-:Y:S01]  /*15b50*/  FMUL.FTZ R36, R27, R30.reuse ;  /* 0x0000001e1b247220 */ /* 0x080fe20000410000 */
[----:B------:R-:W-:Y:S02]  /*15b60*/  HADD2.F32 R27, -RZ, R74.H0_H0 ;  /* 0x2000004aff1b7230 */ /* 0x000fe40000004100 */
[----:B------:R-:W-:Y:S01]  /*15b70*/  FMUL.FTZ R33, R28, R29 ;  /* 0x0000001d1c217220 */ /* 0x000fe20000410000 */
[----:B------:R-:W-:Y:S01]  /*15b80*/  FFMA.FTZ R31, R21, R30, -R32 ;  /* 0x0000001e151f7223 */ /* 0x000fe20000010820 */
[----:B------:R-:W-:-:S02]  /*15b90*/  HADD2.F32 R32, -RZ, R90.H1_H1 ;  /* 0x3000005aff207230 */ /* 0x000fc40000004100 */
[----:B------:R-:W-:Y:S01]  /*15ba0*/  FFMA.FTZ R36, R21, R34, R36 ;  /* 0x0000002215247223 */ /* 0x000fe20000010024 */
[----:B------:R-:W-:Y:S02]  /*15bb0*/  HADD2.F32 R30, -RZ, R92.H1_H1 ;  /* 0x3000005cff1e7230 */ /* 0x000fe40000004100 */
[-C--:B------:R-:W-:Y:S01]  /*15bc0*/  FMUL.FTZ R35, R28, R27.reuse ;  /* 0x0000001b1c237220 */ /* 0x080fe20000410000 */
[C---:B------:R-:W-:Y:S01]  /*15bd0*/  FFMA.FTZ R34, R24.reuse, R27, -R33 ;  /* 0x0000001b18227223 */ /* 0x040fe20000010821 */
[----:B------:R-:W-:Y:S02]  /*15be0*/  HADD2.F32 R25, -RZ, R13.H1_H1 ;  /* 0x3000000dff197230 */ /* 0x000fe40000004100 */
[C---:B------:R-:W-:Y:S01]  /*15bf0*/  FMUL.FTZ R28, R15.reuse, R32 ;  /* 0x000000200f1c7220 */ /* 0x040fe20000410000 */
[----:B------:R-:W-:Y:S01]  /*15c00*/  FMUL.FTZ R27, R15, R30 ;  /* 0x0000001e0f1b7220 */ /* 0x000fe20000410000 */
[----:B------:R-:W-:Y:S02]  /*15c10*/  HADD2.F32 R13, -RZ, R12.H0_H0 ;  /* 0x2000000cff0d7230 */ /* 0x000fe40000004100 */
[----:B------:R-:W-:Y:S01]  /*15c20*/  FFMA.FTZ R35, R24, R29, R35 ;  /* 0x0000001d18237223 */ /* 0x000fe20000010023 */
[----:B------:R-:W-:-:S02]  /*15c30*/  HADD2.F32 R21, -RZ, R37.H0_H0 ;  /* 0x20000025ff157230 */ /* 0x000fc40000004100 */
[C---:B------:R-:W-:Y:S01]  /*15c40*/  FFMA.FTZ R28, R7.reuse, R30, -R28 ;  /* 0x0000001e071c7223 */ /* 0x040fe2000001081c */
[----:B------:R-:W-:Y:S02]  /*15c50*/  HADD2.F32 R15, -RZ, R72.H0_H0 ;  /* 0x20000048ff0f7230 */ /* 0x000fe40000004100 */
[----:B------:R-:W-:Y:S01]  /*15c60*/  FFMA.FTZ R27, R7, R32, R27 ;  /* 0x00000020071b7223 */ /* 0x000fe2000001001b */
[----:B------:R-:W-:Y:S02]  /*15c70*/  HADD2.F32 R90, -RZ, R90.H0_H0 ;  /* 0x2000005aff5a7230 */ /* 0x000fe40000004100 */
[C---:B------:R-:W-:Y:S01]  /*15c80*/  FMUL.FTZ R7, R25.reuse, R21 ;  /* 0x0000001519077220 */ /* 0x040fe20000410000 */
[----:B------:R-:W-:Y:S02]  /*15c90*/  HADD2.F32 R92, -RZ, R92.H0_H0 ;  /* 0x2000005cff5c7230 */ /* 0x000fe40000004100 */
[----:B------:R-:W-:Y:S01]  /*15ca0*/  FMUL.FTZ R29, R25, R15 ;  /* 0x0000000f191d7220 */ /* 0x000fe20000410000 */
[----:B------:R-:W-:-:S02]  /*15cb0*/  HADD2.F32 R26, -RZ, R14.H0_H0 ;  /* 0x2000000eff1a7230 */ /* 0x000fc40000004100 */
[C---:B------:R-:W-:Y:S01]  /*15cc0*/  FMUL.FTZ R24, R13.reuse, R90 ;  /* 0x0000005a0d187220 */ /* 0x040fe20000410000 */
[C---:B------:R-:W-:Y:S01]  /*15cd0*/  FFMA.FTZ R25, R8.reuse, R15, -R7 ;  /* 0x0000000f08197223 */ /* 0x040fe20000010807 */
[----:B------:R-:W-:Y:S01]  /*15ce0*/  FMUL.FTZ R13, R13, R92 ;  /* 0x0000005c0d0d7220 */ /* 0x000fe20000410000 */
[----:B------:R-:W-:Y:S01]  /*15cf0*/  FFMA.FTZ R30, R8, R21, R29 ;  /* 0x00000015081e7223 */ /* 0x000fe2000001001d */
[C---:B------:R-:W-:Y:S01]  /*15d00*/  FMUL.FTZ R32, R26.reuse, R91 ;  /* 0x0000005b1a207220 */ /* 0x040fe20000410000 */
[----:B------:R-:W-:Y:S02]  /*15d10*/  HADD2.F32 R12, -RZ, R12.H1_H1 ;  /* 0x3000000cff0c7230 */ /* 0x000fe40000004100 */
[C---:B------:R-:W-:Y:S01]  /*15d20*/  FFMA.FTZ R8, R5.reuse, R90, R13 ;  /* 0x0000005a05087223 */ /* 0x040fe2000001000d */
[----:B------:R-:W-:Y:S02]  /*15d30*/  HADD2.F32 R14, -RZ, R14.H1_H1 ;  /* 0x3000000eff0e7230 */ /* 0x000fe40000004100 */
[----:B------:R-:W-:Y:S01]  /*15d40*/  FFMA.FTZ R24, R5, R92, -R24 ;  /* 0x0000005c05187223 */ /* 0x000fe20000010818 */
[----:B------:R-:W-:Y:S01]  /*15d50*/  FMUL.FTZ R26, R26, R93 ;  /* 0x0000005d1a1a7220 */ /* 0x000fe20000410000 */
[----:B------:R-:W-:-:S02]  /*15d60*/  HADD2.F32 R7, -RZ, R38.H0_H0 ;  /* 0x20000026ff077230 */ /* 0x000fc40000004100 */
[C---:B------:R-:W-:Y:S01]  /*15d70*/  FFMA.FTZ R32, R9.reuse, R93, -R32 ;  /* 0x0000005d09207223 */ /* 0x040fe20000010820 */
[----:B------:R-:W-:Y:S02]  /*15d80*/  HADD2.F32 R13, -RZ, R10.H0_H0 ;  /* 0x2000000aff0d7230 */ /* 0x000fe40000004100 */
[----:B------:R-:W-:Y:S01]  /*15d90*/  FFMA.FTZ R10, R9, R91, R26 ;  /* 0x0000005b090a7223 */ /* 0x000fe2000001001a */
[----:B------:R-:W-:Y:S02]  /*15da0*/  HADD2.F32 R5, -RZ, R20.H0_H0 ;  /* 0x20000014ff057230 */ /* 0x000fe40000004100 */
[----:B------:R-:W-:Y:S01]  /*15db0*/  FMUL.FTZ R9, R12, R7 ;  /* 0x000000070c097220 */ /* 0x000fe20000410000 */
[----:B------:R-:W-:Y:S02]  /*15dc0*/  HADD2.F32 R4, -RZ, R4.H1_H1 ;  /* 0x30000004ff047230 */ /* 0x000fe40000004100 */
[----:B------:R-:W-:Y:S01]  /*15dd0*/  FMUL.FTZ R29, R14, R13 ;  /* 0x0000000d0e1d7220 */ /* 0x000fe20000410000 */
[----:B------:R-:W-:-:S02]  /*15de0*/  HADD2.F32 R6, -RZ, R6.H1_H1 ;  /* 0x30000006ff067230 */ /* 0x000fc40000004100 */
[----:B------:R-:W-:Y:S01]  /*15df0*/  FMUL.FTZ R12, R12, R11 ;  /* 0x0000000b0c0c7220 */ /* 0x000fe20000410000 */
[----:B------:R-:W-:Y:S01]  /*15e00*/  FMUL.FTZ R14, R14, R5 ;  /* 0x000000050e0e7220 */ /* 0x000fe20000410000 */
[----:B------:R-:W-:Y:S01]  /*15e10*/  FFMA.FTZ R15, R4, R11, -R9 ;  /* 0x0000000b040f7223 */ /* 0x000fe20000010809 */
[----:B------:R-:W-:Y:S01]  /*15e20*/  F2FP.F16.F32.PACK_AB R11, R35, R36 ;  /* 0x00000024230b723e */ /* 0x000fe200000000ff */
        /* <DEDUP_REMOVED lines=12> */
.L_x_2829:
[----:B------:R-:W-:Y:S05]  /*15ef0*/  BSYNC B0 ;  /* 0x0000000000007941 */ /* 0x000fea0003800000 */
.L_x_2789:
        /* <DEDUP_REMOVED lines=8> */
.L_x_2787:
[----:B------:R-:W-:-:S06]  /*15f80*/  ULOP3.LUT UR4, UR60, 0x1, URZ, 0xfc, !UPT ;  /* 0x000000013c047892 */ /* 0x000fcc000f8efc3f */
[----:B-12-4-:R-:W-:-:S05]  /*15f90*/  IMAD.U32 R0, RZ, RZ, UR4 ;  /* 0x00000004ff007e24 */ /* 0x016fca000f8e00ff */
[----:B------:R-:W-:-:S13]  /*15fa0*/  ISETP.NE.AND P0, PT, R0, 0x3, PT ;  /* 0x000000030000780c */ /* 0x000fda0003f05270 */
[----:B------:R-:W-:Y:S05]  /*15fb0*/  @!P0 BRA `(.L_x_2864) ;  /* 0x0000000000048947 */ /* 0x000fea0003800000 */
[----:B------:R-:W-:Y:S01]  /*15fc0*/  BPT.TRAP 0x1 ;  /* 0x000000040000795c */ /* 0x000fe20000300000 */
.L_x_2864:
[----:B------:R-:W-:Y:S02]  /*15fd0*/  LEA R0, R220, R23, 0x3 ;  /* 0x00000017dc007211 */ /* 0x000fe400078e18ff */
[----:B------:R-:W-:-:S04]  /*15fe0*/  SHF.L.U32 R3, R226, 0x1f, RZ ;  /* 0x0000001fe2037819 */ /* 0x000fc800000006ff */
[----:B------:R1:W2:Y:S01]  /*15ff0*/  SYNCS.PHASECHK.TRANS64.TRYWAIT P1, [R0+URZ+0x38830], R3 ;  /* 0x03883003000075a7 */ /* 0x0002a2000802017f */
[----:B------:R-:W-:Y:S05]  /*16000*/  @!P0 BRA `(.L_x_2865) ;  /* 0x0000000000048947 */ /* 0x000fea0003800000 */
[----:B------:R-:W-:Y:S01]  /*16010*/  BPT.TRAP 0x1 ;  /* 0x000000040000795c */ /* 0x000fe20000300000 */
.L_x_2865:
[----:B--2---:R-:W-:Y:S05]  /*16020*/  @P1 BRA `(.L_x_2866) ;  /* 0x0000000000081947 */ /* 0x004fea0003800000 */
[----:B------:R-:W2:Y:S02]  /*16030*/  SYNCS.PHASECHK.TRANS64.TRYWAIT P1, [R0+URZ+0x38830], R3 ;  /* 0x03883003000075a7 */ /* 0x000ea4000802017f */
[----:B--2---:R-:W-:Y:S05]  /*16040*/  @!P1 BRA `(.L_x_2867) ;  /* 0x000001dc00849947 */ /* 0x004fea0003800000 */
.L_x_2866:
[----:B------:R-:W-:Y:S05]  /*16050*/  WARPSYNC.ALL ;  /* 0x0000000000007948 */ /* 0x000fea0003800000 */
[----:B-12---:R-:W-:Y:S01]  /*16060*/  VIADD R3, R23, 0x24400 ;  /* 0x0002440017037836 */ /* 0x006fe20000000000 */
[----:B------:R-:W-:Y:S01]  /*16070*/  R2UR UR20, R84 ;  /* 0x00000000541472ca */ /* 0x000fe200000e0000 */
[----:B0-----:R-:W-:Y:S01]  /*16080*/  IMAD.MOV.U32 R5, RZ, RZ, 0x40000040 ;  /* 0x40000040ff057424 */ /* 0x001fe200078e00ff */
[----:B-----5:R-:W-:Y:S01]  /*16090*/  WARPGROUP.ARRIVE ;  /* 0x00000000000079c5 */ /* 0x020fe20000000000 */
[----:B------:R-:W-:Y:S01]  /*160a0*/  UMOV UR25, 0x40000040 ;  /* 0x4000004000197882 */ /* 0x000fe20000000000 */
[----:B------:R-:W-:Y:S01]  /*160b0*/  SHF.R.U32.HI R3, RZ, 0x4, R3 ;  /* 0x00000004ff037819 */ /* 0x000fe20000011603 */
[----:B------:R-:W-:Y:S01]  /*160c0*/  UMOV UR17, UR25 ;  /* 0x0000001900117c82 */ /* 0x000fe20008000000 */
[----:B------:R-:W-:Y:S01]  /*160d0*/  R2UR UR27, R5 ;  /* 0x00000000051b72ca */ /* 0x000fe200000e0000 */
[----:B------:R-:W-:Y:S01]  /*160e0*/  UMOV UR5, UR17 ;  /* 0x0000001100057c82 */ /* 0x000fe20008000000 */
[----:B------:R-:W-:Y:S01]  /*160f0*/  LOP3.LUT R3, R3, 0x3fff, RZ, 0xc0, !PT ;  /* 0x00003fff03037812 */ /* 0x000fe200078ec0ff */
[----:B------:R-:W-:Y:S01]  /*16100*/  IMAD.MOV.U32 R7, RZ, RZ, 0x40000040 ;  /* 0x40000040ff077424 */ /* 0x000fe200078e00ff */
[----:B------:R-:W-:Y:S01]  /*16110*/  MOV R9, 0x40000040 ;  /* 0x4000004000097802 */ /* 0x000fe20000000f00 */
[----:B------:R-:W-:Y:S01]  /*16120*/  UMOV UR9, UR17 ;  /* 0x0000001100097c82 */ /* 0x000fe20008000000 */
[----:B------:R-:W-:Y:S01]  /*16130*/  LOP3.LUT R229, R3, 0x10000, RZ, 0xfc, !PT ;  /* 0x0001000003e57812 */ /* 0x000fe200078efcff */
[----:B------:R-:W-:Y:S01]  /*16140*/  ULOP3.LUT UR20, UR20, 0x10000, URZ, 0xfc, !UPT ;  /* 0x0001000014147892 */ /* 0x000fe2000f8efc3f */
[----:B------:R-:W-:Y:S01]  /*16150*/  R2UR UR7, R9 ;  /* 0x00000000090772ca */ /* 0x000fe200000e0000 */
[----:B------:R-:W-:Y:S01]  /*16160*/  UMOV UR13, UR17 ;  /* 0x00000011000d7c82 */ /* 0x000fe20008000000 */
[----:B------:R-:W-:Y:S01]  /*16170*/  R2UR UR11, R7 ;  /* 0x00000000070b72ca */ /* 0x000fe200000e0000 */
[----:B------:R-:W-:Y:S01]  /*16180*/  IMAD R4, R220, 0xa00, R229 ;  /* 0x00000a00dc047824 */ /* 0x000fe200078e02e5 */
[----:B------:R-:W-:Y:S01]  /*16190*/  R2UR UR15, R9 ;  /* 0x00000000090f72ca */ /* 0x000fe200000e0000 */
[----:B------:R-:W-:Y:S01]  /*161a0*/  IMAD.MOV.U32 R11, RZ, RZ, 0x40000040 ;  /* 0x40000040ff0b7424 */ /* 0x000fe200078e00ff */
[----:B------:R-:W-:Y:S01]  /*161b0*/  UMOV UR24, UR20 ;  /* 0x0000001400187c82 */ /* 0x000fe20008000000 */
[C---:B------:R-:W-:Y:S01]  /*161c0*/  VIADD R8, R4.reuse, 0x80 ;  /* 0x0000008004087836 */ /* 0x040fe20000000000 */
[C---:B------:R-:W-:Y:S01]  /*161d0*/  R2UR UR26, R4.reuse ;  /* 0x00000000041a72ca */ /* 0x040fe200000e0000 */
[----:B------:R-:W-:Y:S01]  /*161e0*/  UMOV UR16, UR24 ;  /* 0x0000001800107c82 */ /* 0x000fe20008000000 */
[----:B------:R-:W-:Y:S01]  /*161f0*/  VIADD R6, R4, 0x100 ;  /* 0x0000010004067836 */ /* 0x000fe20000000000 */
[----:B------:R-:W-:Y:S01]  /*16200*/  UMOV UR4, UR16 ;  /* 0x0000001000047c82 */ /* 0x000fe20008000000 */
[----:B------:R-:W-:Y:S01]  /*16210*/  R2UR UR6, R8 ;  /* 0x00000000080672ca */ /* 0x000fe200000e0000 */
[----:B------:R-:W-:Y:S01]  /*16220*/  UMOV UR8, UR16 ;  /* 0x0000001000087c82 */ /* 0x000fe20008000000 */
[----:B------:R-:W-:Y:S01]  /*16230*/  VIADD R8, R4, 0x180 ;  /* 0x0000018004087836 */ /* 0x000fe20000000000 */
[----:B------:R-:W-:Y:S01]  /*16240*/  R2UR UR10, R6 ;  /* 0x00000000060a72ca */ /* 0x000fe200000e0000 */
[----:B------:R-:W-:Y:S01]  /*16250*/  UMOV UR12, UR16 ;  /* 0x00000010000c7c82 */ /* 0x000fe20008000000 */
[----:B------:R-:W-:Y:S01]  /*16260*/  VIADD R6, R4, 0x200 ;  /* 0x0000020004067836 */ /* 0x000fe20000000000 */
[----:B------:R-:W-:Y:S01]  /*16270*/  R2UR UR19, R7 ;  /* 0x00000000071372ca */ /* 0x000fe200000e0000 */
[----:B------:R-:W-:Y:S01]  /*16280*/  IMAD.MOV.U32 R7, RZ, RZ, 0x40000040 ;  /* 0x40000040ff077424 */ /* 0x000fe200078e00ff */
[----:B------:R-:W-:Y:S01]  /*16290*/  R2UR UR14, R8 ;  /* 0x00000000080e72ca */ /* 0x000fe200000e0000 */
[----:B------:R-:W-:Y:S01]  /*162a0*/  HGMMA.64x16x16.F32 R56, gdesc[UR24], RZ, !UPT, gsb0 ;  /* 0x00200000183879f0 */ /* 0x000fe2000c0008ff */
[----:B------:R-:W-:Y:S01]  /*162b0*/  R2UR UR18, R6 ;  /* 0x00000000061272ca */ /* 0x000fe200000e0000 */
[----:B------:R-:W-:Y:S01]  /*162c0*/  VIADD R6, R4, 0x2 ;  /* 0x0000000204067836 */ /* 0x000fe20000000000 */
[----:B------:R-:W-:Y:S01]  /*162d0*/  R2UR UR27, R7 ;  /* 0x00000000071b72ca */ /* 0x000fe200000e0000 */
[----:B---3--:R-:W-:Y:S01]  /*162e0*/  IMAD.U32 R12, RZ, RZ, UR24 ;  /* 0x00000018ff0c7e24 */ /* 0x008fe2000f8e00ff */
[----:B------:R-:W-:Y:S01]  /*162f0*/  MOV R13, UR25 ;  /* 0x00000019000d7c02 */ /* 0x000fe20008000f00 */
[----:B------:R-:W-:Y:S01]  /*16300*/  UMOV UR25, 0x40000040 ;  /* 0x4000004000197882 */ /* 0x000fe20000000000 */
[----:B------:R-:W-:Y:S01]  /*16310*/  R2UR UR26, R6 ;  /* 0x00000000061a72ca */ /* 0x000fe200000e0000 */
[C---:B------:R-:W-:Y:S01]  /*16320*/  VIADD R8, R4.reuse, 0x82 ;  /* 0x0000008204087836 */ /* 0x040fe20000000000 */
[----:B------:R-:W-:Y:S01]  /*16330*/  MOV R9, 0x40000040 ;  /* 0x4000004000097802 */ /* 0x000fe20000000f00 */
[C---:B------:R-:W-:Y:S01]  /*16340*/  VIADD R10, R4.reuse, 0x102 ;  /* 0x00000102040a7836 */ /* 0x040fe20000000000 */
[----:B------:R0:W-:Y:S01]  /*16350*/  STL.64 [R1+0x48], R12 ;  /* 0x0000480c01007387 */ /* 0x0001e20000100a00 */
[----:B------:R-:W-:Y:S01]  /*16360*/  VIADD R6, R4, 0x182 ;  /* 0x0000018204067836 */ /* 0x000fe20000000000 */
[----:B------:R-:W-:Y:S01]  /*16370*/  UIADD3 UR56, UR20, 0x804, URZ ;  /* 0x0000080414387890 */ /* 0x000fe2000fffe03f */
        /* <DEDUP_REMOVED lines=8> */
[----:B0-----:R-:W-:Y:S01]  /*16400*/  IMAD.U32 R13, RZ, RZ, UR25 ;  /* 0x00000019ff0d7e24 */ /* 0x001fe2000f8e00ff */
        /* <DEDUP_REMOVED lines=9> */
[----:B------:R-:W-:Y:S01]  /*164a0*/  R2UR UR6, R8 ;  /* 0x00000000080672ca */ /* 0x000fe200000e0000 */
[----:B------:R-:W-:Y:S01]  /*164b0*/  VIADD R8, R4, 0x202 ;  /* 0x0000020204087836 */ /* 0x000fe20000000000 */
[----:B------:R-:W-:Y:S02]  /*164c0*/  R2UR UR7, R9 ;  /* 0x00000000090772ca */ /* 0x000fe400000e0000 */
[----:B------:R-:W-:Y:S02]  /*164d0*/  MOV R9, 0x40000040 ;  /* 0x4000004000097802 */ /* 0x000fe40000000f00 */
[----:B------:R-:W-:Y:S02]  /*164e0*/  UMOV UR24, UR4 ;  /* 0x0000000400187c82 */ /* 0x000fe40008000000 */
[----:B------:R-:W-:-:S05]  /*164f0*/  IMAD.U32 R12, RZ, RZ, UR24 ;  /* 0x00000018ff0c7e24 */ /* 0x000fca000f8e00ff */
[----:B------:R0:W-:Y:S01]  /*16500*/  STL.64 [R1+0x40], R12 ;  /* 0x0000400c01007387 */ /* 0x0001e20000100a00 */
[----:B------:R-:W-:Y:S02]  /*16510*/  WARPGROUP.DEPBAR.LE gsb0, 0x0 ;  /* 0x00008000000079c5 */ /* 0x000fe40000010000 */
[----:B------:R-:W-:-:S06]  /*16520*/  WARPGROUP.ARRIVE ;  /* 0x00000000000079c5 */ /* 0x000fcc0000000000 */
[----:B------:R-:W-:Y:S01]  /*16530*/  HGMMA.64x16x16.F32 R40, gdesc[UR8], RZ, !UPT, gsb0 ;  /* 0x00200000082879f0 */ /* 0x000fe2000c0008ff */
[----:B------:R-:W-:Y:S02]  /*16540*/  R2UR UR10, R10 ;  /* 0x000000000a0a72ca */ /* 0x000fe400000e0000 */
[----:B------:R-:W-:Y:S01]  /*16550*/  R2UR UR11, R11 ;  /* 0x000000000b0b72ca */ /* 0x000fe200000e0000 */
[----:B------:R-:W-:Y:S01]  /*16560*/  IMAD.MOV.U32 R11, RZ, RZ, 0x40000040 ;  /* 0x40000040ff0b7424 */ /* 0x000fe200078e00ff */
[----:B------:R-:W-:Y:S01]  /*16570*/  IADD3 R10, R4, 0x104, RZ ;  /* 0x00000104040a7810 */ /* 0x000fe20007ffe0ff */
        /* <DEDUP_REMOVED lines=28> */
[----:B------:R-:W-:Y:S02]  /*16740*/  VIADD R6, R4, 0x184 ;  /* 0x0000018404067836 */ /* 0x000fe40000000000 */
[----:B------:R-:W-:Y:S02]  /*16750*/  IMAD.MOV.U32 R7, RZ, RZ, 0x40000040 ;  /* 0x40000040ff077424 */ /* 0x000fe400078e00ff */
[----:B0-----:R-:W-:Y:S01]  /*16760*/  IMAD.U32 R13, RZ, RZ, UR25 ;  /* 0x00000019ff0d7e24 */ /* 0x001fe2000f8e00ff */
        /* <DEDUP_REMOVED lines=21> */
[----:B------:R-:W-:Y:S02]  /*168c0*/  R2UR UR14, R6 ;  /* 0x00000000060e72ca */ /* 0x000fe400000e0000 */
[----:B------:R-:W-:Y:S01]  /*168d0*/  R2UR UR15, R7 ;  /* 0x00000000070f72ca */ /* 0x000fe200000e0000 */
[----:B------:R-:W-:Y:S01]  /*168e0*/  IMAD.MOV.U32 R7, RZ, RZ, 0x40000040 ;  /* 0x40000040ff077424 */ /* 0x000fe200078e00ff */
[----:B------:R-:W-:Y:S01]  /*168f0*/  IADD3 R6, R4, 0x6, RZ ;  /* 0x0000000604067810 */ /* 0x000fe20007ffe0ff */
        /* <DEDUP_REMOVED lines=21> */
[----:B------:R-:W-:Y:S01]  /*16a50*/  IMAD.MOV.U32 R7, RZ, RZ, 0x40000040 ;  /* 0x40000040ff077424 */ /* 0x000fe200078e00ff */
[----:B------:R-:W-:Y:S01]  /*16a60*/  IADD3 R6, R4, 0x186, RZ ;  /* 0x0000018604067810 */ /* 0x000fe20007ffe0ff */
[----:B0-----:R-:W-:Y:S01]  /*16a70*/  IMAD.U32 R13, RZ, RZ, UR25 ;  /* 0x00000019ff0d7e24 */ /* 0x001fe2000f8e00ff */
[----:B------:R-:W-:Y:S02]  /*16a80*/  WARPGROUP.DEPBAR.LE gsb0, 0x0 ;  /* 0x00008000000079c5 */ /* 0x000fe40000010000 */
[----:B------:R-:W-:-:S06]  /*16a90*/  WARPGROUP.ARRIVE ;  /* 0x00000000000079c5 */ /* 0x000fcc0000000000 */
[----:B------:R-:W-:Y:S01]  /*16aa0*/  HGMMA.64x16x16.F32 R48, gdesc[UR4], R48, gsb0 ;  /* 0x00200000043079f0 */ /* 0x000fe20008000830 */
[----:B------:R-:W-:Y:S01]  /*16ab0*/  UIADD3 UR4, UR20, 0x6, URZ ;  /* 0x0000000614047890 */ /* 0x000fe2000fffe03f */
[----:B------:R-:W-:Y:S01]  /*16ac0*/  R2UR UR6, R8 ;  /* 0x00000000080672ca */ /* 0x000fe200000e0000 */
[----:B------:R-:W-:Y:S01]  /*16ad0*/  VIADD R8, R4, 0x206 ;  /* 0x0000020604087836 */ /* 0x000fe20000000000 */
[----:B------:R-:W-:Y:S01]  /*16ae0*/  R2UR UR7, R9 ;  /* 0x00000000090772ca */ /* 0x000fe200000e0000 */
[----:B------:R-:W-:-:S03]  /*16af0*/  IMAD.MOV.U32 R9, RZ, RZ, 0x40000040 ;  /* 0x40000040ff097424 */ /* 0x000fc600078e00ff */
[----:B------:R-:W-:Y:S02]  /*16b00*/  UMOV UR24, UR4 ;  /* 0x0000000400187c82 */ /* 0x000fe40008000000 */
[----:B------:R-:W-:-:S05]  /*16b10*/  MOV R12, UR24 ;  /* 0x00000018000c7c02 */ /* 0x000fca0008000f00 */
        /* <DEDUP_REMOVED lines=37> */
[----:B------:R-:W-:Y:S01]  /*16d70*/  MOV R7, 0x40000040 ;  /* 0x4000004000077802 */ /* 0x000fe20000000f00 */
        /* <DEDUP_REMOVED lines=37> */
[----:B------:R-:W-:Y:S02]  /*16fd0*/  R2UR UR18, R8 ;  /* 0x00000000081272ca */ /* 0x000fe400000e0000 */
[----:B------:R-:W-:Y:S01]  /*16fe0*/  R2UR UR19, R9 ;  /* 0x00000000091372ca */ /* 0x000fe200000e0000 */
[----:B------:R-:W-:Y:S01]  /*16ff0*/  IMAD.MOV.U32 R9, RZ, RZ, 0x40000040 ;  /* 0x40000040ff097424 */ /* 0x000fe200078e00ff */
[----:B------:R-:W-:Y:S01]  /*17000*/  IADD3 R8, R4, 0x302, RZ ;  /* 0x0000030204087810 */ /* 0x000fe20007ffe0ff */
        /* <DEDUP_REMOVED lines=47> */
[----:B------:R-:W-:-:S02]  /*17300*/  R2UR UR19, R9 ;  /* 0x00000000091372ca */ /* 0x000fc400000e0000 */
[----:B------:R-:W-:Y:S01]  /*17310*/  MOV R9, 0x40000040 ;  /* 0x4000004000097802 */ /* 0x000fe20000000f00 */
[----:B------:R-:W-:Y:S02]  /*17320*/  WARPGROUP.DEPBAR.LE gsb0, 0x0 ;  /* 0x00008000000079c5 */ /* 0x000fe40000010000 */
        /* <DEDUP_REMOVED lines=165> */
[----:B------:R0:W-:Y:S01]  /*17d80*/  STL.64 [R1], R12 ;  /* 0x0000000c01007387 */ /* 0x0001e20000100a00 */
        /* <DEDUP_REMOVED lines=73> */
[----:B------:R-:W-:Y:S01]  /*18220*/  R2UR UR15, R9 ;  /* 0x00000000090f72ca */ /* 0x000fe200000e0000 */
[----:B------:R-:W-:Y:S01]  /*18230*/  IMAD.MOV.U32 R9, RZ, RZ, 0x40000040 ;  /* 0x40000040ff097424 */ /* 0x000fe200078e00ff */
[----:B------:R-:W-:Y:S01]  /*18240*/  IADD3 R8, R4, 0x586, RZ ;  /* 0x0000058604087810 */ /* 0x000fe20007ffe0ff */
        /* <DEDUP_REMOVED lines=171> */
[C---:B------:R-:W-:Y:S01]  /*18d00*/  IADD3 R8, R4.reuse, 0x806, RZ ;  /* 0x0000080604087810 */ /* 0x040fe20007ffe0ff */
[----:B------:R-:W-:Y:S01]  /*18d10*/  VIADD R4, R4, 0x986 ;  /* 0x0000098604047836 */ /* 0x000fe20000000000 */
        /* <DEDUP_REMOVED lines=49> */
.L_x_2868:
[----:B------:R-:W2:Y:S01]  /*19030*/  LDL R3, [R1+0x78] ;  /* 0x0000780001037983 */ /* 0x000ea20000100800 */
[----:B------:R-:W0:Y:S01]  /*19040*/  LDC R4, c[0x0][0x448] ;  /* 0x00011200ff047b82 */ /* 0x000e220000000800 */
[----:B------:R-:W-:Y:S02]  /*19050*/  ULDC UR4, c[0x0][0x988] ;  /* 0x0002620000047ab9 */ /* 0x000fe40000000800 */
[----:B------:R-:W2:Y:S04]  /*19060*/  LDL R69, [R1+0x68] ;  /* 0x0000680001457983 */ /* 0x000ea80000100800 */
[----:B------:R-:W3:Y:S04]  /*19070*/  LDL R65, [R1+0x6c] ;  /* 0x00006c0001417983 */ /* 0x000ee80000100800 */
[----:B------:R-:W4:Y:S04]  /*19080*/  LDL R8, [R1+0x74] ;  /* 0x0000740001087983 */ /* 0x000f280000100800 */
[----:B------:R-:W5:Y:S01]  /*19090*/  LDL R67, [R1+0x60] ;  /* 0x0000600001437983 */ /* 0x000f620000100800 */
[----:B------:R-:W-:Y:S01]  /*190a0*/  LOP3.LUT R18, R18, 0xffffffef, RZ, 0xc0, !PT ;  /* 0xffffffef12127812 */ /* 0x000fe200078ec0ff */
[----:B------:R-:W-:Y:S01]  /*190b0*/  ULDC UR38, c[0x0][0x988] ;  /* 0x0002620000267ab9 */ /* 0x000fe20000000800 */
[----:B------:R-:W-:Y:S01]  /*190c0*/  ULDC UR39, c[0x0][0x988] ;  /* 0x0002620000277ab9 */ /* 0x000fe20000000800 */
[----:B0-----:R-:W-:-:S13]  /*190d0*/  ISETP.NE.AND P5, PT, R4, 0x1, PT ;  /* 0x000000010400780c */ /* 0x001fda0003fa5270 */
[----:B------:R-:W0:Y:S08]  /*190e0*/  @P5 LDC R4, c[0x0][0x44c] ;  /* 0x00011300ff045b82 */ /* 0x000e300000000800 */
[----:B------:R-:W1:Y:S01]  /*190f0*/  @P5 LDC R5, c[0x0][0x450] ;  /* 0x00011400ff055b82 */ /* 0x000e620000000800 */
[----:B--2---:R-:W-:-:S04]  /*19100*/  IMAD.IADD R3, R3, 0x1, R69 ;  /* 0x0000000103037824 */ /* 0x004fc800078e0245 */
[----:B0-----:R-:W-:-:S05]  /*19110*/  @P5 IMAD.HI.U32 R4, R3, R4, RZ ;  /* 0x0000000403045227 */ /* 0x001fca00078e00ff */
[----:B-1----:R-:W-:-:S05]  /*19120*/  @P5 SHF.R.U32.HI R3, RZ, R5, R4 ;  /* 0x00000005ff035219 */ /* 0x002fca0000011604 */
[----:B------:R-:W0:Y:S01]  /*19130*/  SHFL.IDX PT, R7, R3, 0x1, 0x1c1f ;  /* 0x003c1f0003077f89 */ /* 0x000e2200000e0000 */
[C---:B------:R-:W-:Y:S02]  /*19140*/  IMAD R4, R2.reuse, -0x50, RZ ;  /* 0xffffffb002047824 */ /* 0x040fe400078e02ff */
[----:B---3--:R-:W-:-:S03]  /*19150*/  IMAD R5, R2, -0x50, R65 ;  /* 0xffffffb002057824 */ /* 0x008fc600078e0241 */
[C---:B----4-:R-:W-:Y:S02]  /*19160*/  IADD3 R6, -R8.reuse, 0x51, R4 ;  /* 0x0000005108067810 */ /* 0x050fe40007ffe104 */
[----:B------:R-:W-:Y:S02]  /*19170*/  IADD3 R4, -R8, 0x50, R5 ;  /* 0x0000005008047810 */ /* 0x000fe40007ffe105 */
[----:B-----5:R-:W-:-:S04]  /*19180*/  IADD3 R5, -R67, R6, R65 ;  /* 0x0000000643057210 */ /* 0x020fc80007ffe141 */
        /* <DEDUP_REMOVED lines=56> */
[----:B------:R-:W-:Y:S01]  /*19510*/  FMNMX.FTZ R9, R64, R9, !PT ;  /* 0x0000000940097209 */ /* 0x000fe20007810000 */
[----:B------:R-:W0:Y:S01]  /*19520*/  SHFL.IDX PT, R3, R3, RZ, 0x1c1f ;  /* 0x001c1fff03037589 */ /* 0x000e2200000e0000 */
[----:B------:R-:W-:Y:S02]  /*19530*/  FSEL R66, R31, -INF , P1 ;  /* 0xff8000001f427808 */ /* 0x000fe40000800000 */
[----:B------:R-:W-:Y:S01]  /*19540*/  FMNMX.FTZ R9, R30, R9, !PT ;  /* 0x000000091e097209 */ /* 0x000fe20007810000 */
[----:B------:R-:W1:Y:S03]  /*19550*/  @P5 LDC R31, c[0x0][0x450] ;  /* 0x00011400ff1f5b82 */ /* 0x000e660000000800 */
[----:B------:R-:W-:-:S05]  /*19560*/  FMNMX.FTZ R9, R66, R9, !PT ;  /* 0x0000000942097209 */ /* 0x000fca0007810000 */
[----:B------:R-:W2:Y:S01]  /*19570*/  SHFL.BFLY PT, R70, R9, 0x2, 0x1f ;  /* 0x0c401f0009467f89 */ /* 0x000ea200000e0000 */
[----:B0-----:R-:W-:-:S04]  /*19580*/  VIADDMNMX R5, R3, R5, R4, PT ;  /* 0x0000000503057246 */ /* 0x001fc80003800104 */
[C---:B------:R-:W-:Y:S02]  /*19590*/  ISETP.GT.AND P1, PT, R5.reuse, RZ, PT ;  /* 0x000000ff0500720c */ /* 0x040fe40003f24270 */
[C---:B------:R-:W-:Y:S02]  /*195a0*/  ISETP.GT.AND P2, PT, R5.reuse, 0x1, PT ;  /* 0x000000010500780c */ /* 0x040fe40003f44270 */
[----:B------:R-:W-:Y:S02]  /*195b0*/  ISETP.GT.AND P3, PT, R5, 0x8, PT ;  /* 0x000000080500780c */ /* 0x000fe40003f64270 */
[----:B------:R-:W-:Y:S02]  /*195c0*/  FSEL R56, R56, -INF , P1 ;  /* 0xff80000038387808 */ /* 0x000fe40000800000 */
[----:B------:R-:W-:Y:S02]  /*195d0*/  FSEL R57, R57, -INF , P2 ;  /* 0xff80000039397808 */ /* 0x000fe40001000000 */
[----:B--2---:R-:W-:-:S02]  /*195e0*/  FMNMX.FTZ R4, R9, R70, !PT ;  /* 0x0000004609047209 */ /* 0x004fc40007810000 */
[----:B------:R-:W-:Y:S02]  /*195f0*/  ISETP.GT.AND P1, PT, R5, 0x9, PT ;  /* 0x000000090500780c */ /* 0x000fe40003f24270 */
[----:B------:R-:W-:Y:S02]  /*19600*/  FSEL R60, R60, -INF , P3 ;  /* 0xff8000003c3c7808 */ /* 0x000fe40001800000 */
[----:B------:R-:W-:Y:S01]  /*19610*/  FMNMX.FTZ R3, R56, R57, !PT ;  /* 0x0000003938037209 */ /* 0x000fe20007810000 */
[----:B------:R-:W0:Y:S01]  /*19620*/  SHFL.BFLY PT, R11, R4, 0x1, 0x1f ;  /* 0x0c201f00040b7f89 */ /* 0x000e2200000e0000 */
[----:B------:R-:W-:Y:S02]  /*19630*/  FSEL R70, R61, -INF , P1 ;  /* 0xff8000003d467808 */ /* 0x000fe40000800000 */
[----:B------:R-:W-:Y:S02]  /*19640*/  ISETP.GT.AND P1, PT, R5, 0x10, PT ;  /* 0x000000100500780c */ /* 0x000fe40003f24270 */
[----:B------:R-:W-:-:S02]  /*19650*/  FMNMX.FTZ R3, R60, R3, !PT ;  /* 0x000000033c037209 */ /* 0x000fc40007810000 */
[C---:B------:R-:W-:Y:S02]  /*19660*/  ISETP.GT.AND P2, PT, R5.reuse, 0x11, PT ;  /* 0x000000110500780c */ /* 0x040fe40003f44270 */
        /* <DEDUP_REMOVED lines=9> */
[----:B------:R-:W-:Y:S02]  /*19700*/  ISETP.GT.AND P1, PT, R5, 0x20, PT ;  /* 0x000000200500780c */ /* 0x000fe40003f24270 */
[----:B------:R-:W-:-:S02]  /*19710*/  FMNMX.FTZ R7, R52, R7, !PT ;  /* 0x0000000734077209 */ /* 0x000fc40007810000 */
[C---:B------:R-:W-:Y:S02]  /*19720*/  ISETP.GT.AND P2, PT, R5.reuse, 0x21, PT ;  /* 0x000000210500780c */ /* 0x040fe40003f44270 */
[----:B------:R-:W-:Y:S02]  /*19730*/  FSEL R40, R40, -INF , P1 ;  /* 0xff80000028287808 */ /* 0x000fe40000800000 */
[----:B------:R-:W-:Y:S02]  /*19740*/  FMNMX.FTZ R7, R74, R7, !PT ;  /* 0x000000074a077209 */ /* 0x000fe40007810000 */
[----:B0-----:R-:W-:Y:S02]  /*19750*/  FMNMX.FTZ R4, R4, R11, !PT ;  /* 0x0000000b04047209 */ /* 0x001fe40007810000 */
[----:B------:R-:W-:Y:S02]  /*19760*/  MOV R3, UR4 ;  /* 0x0000000400037c02 */ /* 0x000fe40008000f00 */
[----:B------:R-:W-:-:S02]  /*19770*/  ISETP.GT.AND P3, PT, R5, 0x28, PT ;  /* 0x000000280500780c */ /* 0x000fc40003f64270 */
[----:B------:R-:W-:Y:S02]  /*19780*/  FSEL R76, R41, -INF , P2 ;  /* 0xff800000294c7808 */ /* 0x000fe40001000000 */
[----:B------:R-:W-:Y:S02]  /*19790*/  FMNMX.FTZ R9, R40, R7, !PT ;  /* 0x0000000728097209 */ /* 0x000fe40007810000 */
[----:B------:R-:W-:Y:S01]  /*197a0*/  ISETP.GT.AND P1, PT, R5, 0x29, PT ;  /* 0x000000290500780c */ /* 0x000fe20003f24270 */
[----:B------:R-:W-:Y:S01]  /*197b0*/  FMUL.FTZ R11, R4, R3 ;  /* 0x00000003040b7220 */ /* 0x000fe20000410000 */
[----:B------:R-:W-:Y:S02]  /*197c0*/  FSEL R44, R44, -INF , P3 ;  /* 0xff8000002c2c7808 */ /* 0x000fe40001800000 */
[----:B------:R-:W-:Y:S02]  /*197d0*/  FMNMX.FTZ R9, R76, R9, !PT ;  /* 0x000000094c097209 */ /* 0x000fe40007810000 */
[----:B------:R-:W-:-:S02]  /*197e0*/  FSETP.NEU.FTZ.AND P4, PT, R4, -INF , PT ;  /* 0xff8000000400780b */ /* 0x000fc40003f9d000 */
[----:B------:R-:W-:Y:S02]  /*197f0*/  FSEL R78, R45, -INF , P1 ;  /* 0xff8000002d4e7808 */ /* 0x000fe40000800000 */
[----:B------:R-:W-:Y:S02]  /*19800*/  ISETP.GT.AND P1, PT, R5, 0x30, PT ;  /* 0x000000300500780c */ /* 0x000fe40003f24270 */
[----:B------:R-:W-:Y:S02]  /*19810*/  FMNMX.FTZ R9, R44, R9, !PT ;  /* 0x000000092c097209 */ /* 0x000fe40007810000 */
[----:B------:R-:W-:Y:S02]  /*19820*/  FSEL R7, R11, RZ, P4 ;  /* 0x000000ff0b077208 */ /* 0x000fe40002000000 */
[----:B------:R-:W-:Y:S02]  /*19830*/  ISETP.GT.AND P2, PT, R5, 0x31, PT ;  /* 0x000000310500780c */ /* 0x000fe40003f44270 */
[----:B------:R-:W-:-:S02]  /*19840*/  FSEL R32, R32, -INF , P1 ;  /* 0xff80000020207808 */ /* 0x000fc40000800000 */
[----:B------:R-:W-:Y:S01]  /*19850*/  FMNMX.FTZ R9, R78, R9, !PT ;  /* 0x000000094e097209 */ /* 0x000fe20007810000 */
[--C-:B------:R-:W-:Y:S01]  /*19860*/  FFMA.FTZ R209, R80, R3, -R7.reuse ;  /* 0x0000000350d17223 */ /* 0x100fe20000010807 */
[----:B------:R-:W-:Y:S02]  /*19870*/  ISETP.GT.AND P1, PT, R5, 0x38, PT ;  /* 0x000000380500780c */ /* 0x000fe40003f24270 */
[----:B------:R-:W-:Y:S02]  /*19880*/  FSEL R80, R33, -INF , P2 ;  /* 0xff80000021507808 */ /* 0x000fe40001000000 */
[----:B------:R-:W-:Y:S01]  /*19890*/  FMNMX.FTZ R9, R32, R9, !PT ;  /* 0x0000000920097209 */ /* 0x000fe20007810000 */
[----:B------:R-:W-:Y:S01]  /*198a0*/  FFMA.FTZ R11, R68, R3, -R7 ;  /* 0x00000003440b7223 */ /* 0x000fe20000010807 */
[----:B------:R-:W-:Y:S02]  /*198b0*/  ISETP.GT.AND P2, PT, R5, 0x39, PT ;  /* 0x000000390500780c */ /* 0x000fe40003f44270 */
[----:B------:R-:W-:-:S02]  /*198c0*/  FSEL R68, R36, -INF , P1 ;  /* 0xff80000024447808 */ /* 0x000fc40000800000 */
[----:B------:R-:W-:Y:S02]  /*198d0*/  FMNMX.FTZ R9, R80, R9, !PT ;  /* 0x0000000950097209 */ /* 0x000fe40007810000 */
[----:B------:R-:W-:Y:S02]  /*198e0*/  FSEL R82, R37, -INF , P2 ;  /* 0xff80000025527808 */ /* 0x000fe40001000000 */
[C---:B------:R-:W-:Y:S02]  /*198f0*/  ISETP.GT.AND P1, PT, R5.reuse, 0x40, PT ;  /* 0x000000400500780c */ /* 0x040fe40003f24270 */
[----:B------:R-:W-:Y:S02]  /*19900*/  FMNMX.FTZ R9, R68, R9, !PT ;  /* 0x0000000944097209 */ /* 0x000fe40007810000 */
[----:B------:R-:W-:Y:S02]  /*19910*/  ISETP.GT.AND P2, PT, R5, 0x41, PT ;  /* 0x000000410500780c */ /* 0x000fe40003f44270 */
[----:B------:R-:W-:-:S02]  /*19920*/  FSEL R24, R24, -INF , P1 ;  /* 0xff80000018187808 */ /* 0x000fc40000800000 */
[----:B------:R-:W-:Y:S01]  /*19930*/  FMNMX.FTZ R9, R82, R9, !PT ;  /* 0x0000000952097209 */ /* 0x000fe20007810000 */
[----:B------:R-:W-:Y:S01]  /*19940*/  FFMA.FTZ R211, R62, R3, -R7 ;  /* 0x000000033ed37223 */ /* 0x000fe20000010807 */
[----:B------:R-:W-:Y:S02]  /*19950*/  ISETP.GT.AND P1, PT, R5, 0x48, PT ;  /* 0x000000480500780c */ /* 0x000fe40003f24270 */
[----:B------:R-:W-:Y:S02]  /*19960*/  FSEL R62, R25, -INF , P2 ;  /* 0xff800000193e7808 */ /* 0x000fe40001000000 */
[----:B------:R-:W-:Y:S02]  /*19970*/  FMNMX.FTZ R9, R24, R9, !PT ;  /* 0x0000000918097209 */ /* 0x000fe40007810000 */
[----:B------:R-:W-:Y:S02]  /*19980*/  ISETP.GT.AND P2, PT, R5, 0x49, PT ;  /* 0x000000490500780c */ /* 0x000fe40003f44270 */
[----:B------:R-:W-:-:S02]  /*19990*/  FSEL R84, R28, -INF , P1 ;  /* 0xff8000001c547808 */ /* 0x000fc40000800000 */
[----:B------:R-:W-:Y:S02]  /*199a0*/  FMNMX.FTZ R9, R62, R9, !PT ;  /* 0x000000093e097209 */ /* 0x000fe40007810000 */
[----:B------:R-:W-:Y:S02]  /*199b0*/  FSEL R86, R29, -INF , P2 ;  /* 0xff8000001d567808 */ /* 0x000fe40001000000 */
[----:B------:R-:W-:-:S04]  /*199c0*/  FMNMX.FTZ R9, R84, R9, !PT ;  /* 0x0000000954097209 */ /* 0x000fc80007810000 */
[----:B------:R-:W-:Y:S01]  /*199d0*/  FMNMX.FTZ R9, R86, R9, !PT ;  /* 0x0000000956097209 */ /* 0x000fe20007810000 */
[----:B------:R-:W-:-:S04]  /*199e0*/  FFMA.FTZ R28, R6, R3, -R7 ;  /* 0x00000003061c7223 */ /* 0x000fc80000010807 */
[----:B------:R-:W0:Y:S02]  /*199f0*/  SHFL.BFLY PT, R6, R9, 0x2, 0x1f ;  /* 0x0c401f0009067f89 */ /* 0x000e2400000e0000 */
[----:B0-----:R-:W-:-:S05]  /*19a00*/  FMNMX.FTZ R6, R9, R6, !PT ;  /* 0x0000000609067209 */ /* 0x001fca0007810000 */
[----:B------:R-:W0:Y:S02]  /*19a10*/  SHFL.BFLY PT, R5, R6, 0x1, 0x1f ;  /* 0x0c201f0006057f89 */ /* 0x000e2400000e0000 */
[----:B0-----:R-:W-:Y:S02]  /*19a20*/  FMNMX.FTZ R5, R6, R5, !PT ;  /* 0x0000000506057209 */ /* 0x001fe40007810000 */
[----:B------:R-:W0:Y:S02]  /*19a30*/  @P5 LDC R6, c[0x0][0x44c] ;  /* 0x00011300ff065b82 */ /* 0x000e240000000800 */
[C---:B------:R-:W-:Y:S01]  /*19a40*/  FSETP.NEU.FTZ.AND P1, PT, R5.reuse, -INF , PT ;  /* 0xff8000000500780b */ /* 0x040fe20003f3d000 */
[----:B------:R-:W-:-:S05]  /*19a50*/  FMUL.FTZ R13, R5, R3 ;  /* 0x00000003050d7220 */ /* 0x000fca0000410000 */
[----:B------:R-:W-:-:S05]  /*19a60*/  FSEL R13, R13, RZ, P1 ;  /* 0x000000ff0d0d7208 */ /* 0x000fca0000800000 */
[-CC-:B------:R-:W-:Y:S02]  /*19a70*/  FFMA.FTZ R196, R32, R3.reuse, -R13.reuse ;  /* 0x0000000320c47223 */ /* 0x180fe4000001080d */
[----:B------:R-:W2:Y:S01]  /*19a80*/  LDL R32, [R1+0x70] ;  /* 0x0000700001207983 */ /* 0x000ea20000100800 */
[-CC-:B------:R-:W-:Y:S01]  /*19a90*/  FFMA.FTZ R208, R56, R3.reuse, -R13.reuse ;  /* 0x0000000338d07223 */ /* 0x180fe2000001080d */
[-CC-:B------:R-:W-:Y:S01]  /*19aa0*/  FFMA.FTZ R9, R57, R3.reuse, -R13.reuse ;  /* 0x0000000339097223 */ /* 0x180fe2000001080d */
[-C--:B------:R-:W-:Y:S01]  /*19ab0*/  FFMA.FTZ R210, R60, R3.reuse, -R13 ;  /* 0x000000033cd27223 */ /* 0x080fe2000001080d */
[----:B------:R-:W-:Y:S01]  /*19ac0*/  MUFU.EX2 R209, R209 ;  /* 0x000000d100d17308 */ /* 0x000fe20000000800 */
[-CC-:B------:R-:W-:Y:S01]  /*19ad0*/  FFMA.FTZ R14, R14, R3.reuse, -R7.reuse ;  /* 0x000000030e0e7223 */ /* 0x180fe20000010807 */
[----:B------:R-:W-:-:S06]  /*19ae0*/  FFMA.FTZ R205, R50, R3, -R7 ;  /* 0x0000000332cd7223 */ /* 0x000fcc0000010807 */
[----:B------:R3:W4:Y:S01]  /*19af0*/  MUFU.EX2 R36, R11 ;  /* 0x0000000b00247308 */ /* 0x0007220000000800 */
[----:B------:R-:W-:-:S07]  /*19b00*/  FFMA.FTZ R204, R48, R3, -R13 ;  /* 0x0000000330cc7223 */ /* 0x000fce000001080d */
[----:B------:R-:W-:Y:S01]  /*19b10*/  MUFU.EX2 R208, R208 ;  /* 0x000000d000d07308 */ /* 0x000fe20000000800 */
[----:B---3--:R-:W-:-:S07]  /*19b20*/  FFMA.FTZ R11, R70, R3, -R13 ;  /* 0x00000003460b7223 */ /* 0x008fce000001080d */
[----:B------:R-:W3:Y:S01]  /*19b30*/  MUFU.EX2 R9, R9 ;  /* 0x0000000900097308 */ /* 0x000ee20000000800 */
[----:B------:R-:W-:-:S07]  /*19b40*/  FFMA.FTZ R15, R72, R3, -R13 ;  /* 0x00000003480f7223 */ /* 0x000fce000001080d */
[----:B------:R-:W5:Y:S01]  /*19b50*/  MUFU.EX2 R211, R211 ;  /* 0x000000d300d37308 */ /* 0x000f620000000800 */
[----:B0-----:R-:W-:-:S07]  /*19b60*/  @P5 IMAD.HI.U32 R6, R69, R6, RZ ;  /* 0x0000000645065227 */ /* 0x001fce00078e00ff */
[----:B------:R-:W0:Y:S01]  /*19b70*/  MUFU.EX2 R210, R210 ;  /* 0x000000d200d27308 */ /* 0x000e220000000800 */
[-CC-:B------:R-:W-:Y:S01]  /*19b80*/  FFMA.FTZ R207, R54, R3.reuse, -R7.reuse ;  /* 0x0000000336cf7223 */ /* 0x180fe20000010807 */
[----:B------:R-:W-:-:S06]  /*19b90*/  FFMA.FTZ R193, R26, R3, -R7 ;  /* 0x000000031ac17223 */ /* 0x000fcc0000010807 */
[----:B------:R-:W0:Y:S01]  /*19ba0*/  MUFU.EX2 R14, R14 ;  /* 0x0000000e000e7308 */ /* 0x000e220000000800 */
[----:B------:R-:W-:Y:S01]  /*19bb0*/  FFMA.FTZ R206, R52, R3, -R13 ;  /* 0x0000000334ce7223 */ /* 0x000fe2000001080d */
[----:B------:R-:W-:-:S06]  /*19bc0*/  IMAD.MOV.U32 R26, RZ, RZ, R69 ;  /* 0x000000ffff1a7224 */ /* 0x000fcc00078e0045 */
[----:B------:R-:W0:Y:S01]  /*19bd0*/  MUFU.EX2 R11, R11 ;  /* 0x0000000b000b7308 */ /* 0x000e220000000800 */
[----:B-1----:R-:W-:Y:S01]  /*19be0*/  @P5 SHF.R.U32.HI R26, RZ, R31, R6 ;  /* 0x0000001fff1a5219 */ /* 0x002fe20000011606 */
[----:B----4-:R-:W-:-:S06]  /*19bf0*/  FADD.FTZ R6, R209, R36 ;  /* 0x00000024d1067221 */ /* 0x010fcc0000010000 */
[----:B------:R-:W1:Y:S01]  /*19c00*/  MUFU.EX2 R205, R205 ;  /* 0x000000cd00cd7308 */ /* 0x000e620000000800 */
[----:B------:R-:W-:Y:S01]  /*19c10*/  FFMA.FTZ R50, R8, R3, -R7 ;  /* 0x0000000308327223 */ /* 0x000fe20000010807 */
[----:B---3--:R-:W-:-:S06]  /*19c20*/  FADD.FTZ R31, R208, R9 ;  /* 0x00000009d01f7221 */ /* 0x008fcc0000010000 */
[----:B------:R-:W3:Y:S01]  /*19c30*/  MUFU.EX2 R204, R204 ;  /* 0x000000cc00cc7308 */ /* 0x000ee20000000800 */
[----:B------:R-:W-:Y:S01]  /*19c40*/  FFMA.FTZ R21, R74, R3, -R13 ;  /* 0x000000034a157223 */ /* 0x000fe2000001080d */
[----:B------:R-:W-:Y:S02]  /*19c50*/  VIADD R29, R0, 0x38840 ;  /* 0x00038840001d7836 */ /* 0x000fe40000000000 */
[----:B-----5:R-:W-:-:S04]  /*19c60*/  FADD.FTZ R33, R211, R6 ;  /* 0x00000006d3217221 */ /* 0x020fc80000010000 */
[----:B------:R-:W4:Y:S01]  /*19c70*/  MUFU.EX2 R28, R28 ;  /* 0x0000001c001c7308 */ /* 0x000f220000000800 */
[----:B------:R-:W-:Y:S01]  /*19c80*/  FFMA.FTZ R201, R42, R3, -R7 ;  /* 0x000000032ac97223 */ /* 0x000fe20000010807 */
[----:B0-----:R-:W-:-:S06]  /*19c90*/  FADD.FTZ R6, R210, R31 ;  /* 0x0000001fd2067221 */ /* 0x001fcc0000010000 */
[----:B------:R-:W0:Y:S01]  /*19ca0*/  MUFU.EX2 R15, R15 ;  /* 0x0000000f000f7308 */ /* 0x000e220000000800 */
[-C--:B------:R-:W-:Y:S01]  /*19cb0*/  FFMA.FTZ R195, R30, R3.reuse, -R7 ;  /* 0x000000031ec37223 */ /* 0x080fe20000010807 */
[----:B------:R-:W-:Y:S01]  /*19cc0*/  FFMA.FTZ R200, R40, R3, -R13 ;  /* 0x0000000328c87223 */ /* 0x000fe2000001080d */
[----:B------:R-:W-:-:S05]  /*19cd0*/  IADD3 R30, R26, R65, -R67 ;  /* 0x000000411a1e7210 */ /* 0x000fca0007ffe843 */
[----:B------:R-:W5:Y:S01]  /*19ce0*/  MUFU.EX2 R207, R207 ;  /* 0x000000cf00cf7308 */ /* 0x000f620000000800 */
[----:B------:R-:W-:Y:S01]  /*19cf0*/  PRMT R0, R228, 0x654, R29 ;  /* 0x00000654e4007816 */ /* 0x000fe2000000001d */
[----:B------:R-:W-:Y:S01]  /*19d00*/  FADD.FTZ R26, R14, R33 ;  /* 0x000000210e1a7221 */ /* 0x000fe20000010000 */
[----:B------:R-:W-:-:S05]  /*19d10*/  FFMA.FTZ R10, R10, R3, -R7 ;  /* 0x000000030a0a7223 */ /* 0x000fca0000010807 */
[----:B------:R-:W5:Y:S01]  /*19d20*/  MUFU.EX2 R206, R206 ;  /* 0x000000ce00ce7308 */ /* 0x000f620000000800 */
[----:B------:R-:W-:Y:S01]  /*19d30*/  FADD.FTZ R31, R11, R6 ;  /* 0x000000060b1f7221 */ /* 0x000fe20000010000 */
[-C--:B------:R-:W-:Y:S01]  /*19d40*/  FFMA.FTZ R25, R76, R3.reuse, -R13 ;  /* 0x000000034c197223 */ /* 0x080fe2000001080d */
[----:B------:R3:W-:Y:S05]  /*19d50*/  SYNCS.ARRIVE.TRANS64.RED.A1T0 RZ, [R0+URZ], RZ ;  /* 0x000000ff00ff79a7 */ /* 0x0007ea000810043f */
[----:B------:R-:W5:Y:S01]  /*19d60*/  MUFU.EX2 R50, R50 ;  /* 0x0000003200327308 */ /* 0x000f620000000800 */
[----:B-1----:R-:W-:Y:S01]  /*19d70*/  FADD.FTZ R33, R205, R26 ;  /* 0x0000001acd217221 */ /* 0x002fe20000010000 */
[----:B------:R-:W-:Y:S01]  /*19d80*/  FFMA.FTZ R203, R46, R3, -R7 ;  /* 0x000000032ecb7223 */ /* 0x000fe20000010807 */
[----:B---3--:R-:W-:-:S05]  /*19d90*/  FADD.FTZ R0, R204, R31 ;  /* 0x0000001fcc007221 */ /* 0x008fca0000010000 */
[----:B------:R-:W1:Y:S01]  /*19da0*/  MUFU.EX2 R21, R21 ;  /* 0x0000001500157308 */ /* 0x000e620000000800 */
[----:B------:R-:W-:Y:S01]  /*19db0*/  FFMA.FTZ R202, R44, R3, -R13 ;  /* 0x000000032cca7223 */ /* 0x000fe2000001080d */
[----:B----4-:R-:W-:-:S06]  /*19dc0*/  FADD.FTZ R6, R28, R33 ;  /* 0x000000211c067221 */ /* 0x010fcc0000010000 */
[----:B------:R-:W3:Y:S01]  /*19dd0*/  MUFU.EX2 R201, R201 ;  /* 0x000000c900c97308 */ /* 0x000ee20000000800 */
[----:B------:R-:W-:Y:S01]  /*19de0*/  FFMA.FTZ R12, R12, R3, -R7 ;  /* 0x000000030c0c7223 */ /* 0x000fe20000010807 */
[----:B0-----:R-:W-:-:S06]  /*19df0*/  FADD.FTZ R31, R15, R0 ;  /* 0x000000000f1f7221 */ /* 0x001fcc0000010000 */
[----:B------:R-:W0:Y:S01]  /*19e00*/  MUFU.EX2 R200, R200 ;  /* 0x000000c800c87308 */ /* 0x000e220000000800 */
[----:B------:R-:W-:Y:S01]  /*19e10*/  FFMA.FTZ R27, R78, R3, -R13 ;  /* 0x000000034e1b7223 */ /* 0x000fe2000001080d */
[----:B-----5:R-:W-:-:S06]  /*19e20*/  FADD.FTZ R33, R207, R6 ;  /* 0x00000006cf217221 */ /* 0x020fcc0000010000 */
[----:B------:R-:W4:Y:S01]  /*19e30*/  MUFU.EX2 R10, R10 ;  /* 0x0000000a000a7308 */ /* 0x000f220000000800 */
[----:B------:R-:W-:Y:S01]  /*19e40*/  FFMA.FTZ R197, R34, R3, -R7 ;  /* 0x0000000322c57223 */ /* 0x000fe20000010807 */
[----:B------:R-:W-:-:S06]  /*19e50*/  FADD.FTZ R0, R206, R31 ;  /* 0x0000001fce007221 */ /* 0x000fcc0000010000 */
[----:B------:R-:W5:Y:S01]  /*19e60*/  MUFU.EX2 R25, R25 ;  /* 0x0000001900197308 */ /* 0x000f620000000800 */
[----:B------:R-:W-:Y:S01]  /*19e70*/  FADD.FTZ R6, R50, R33 ;  /* 0x0000002132067221 */ /* 0x000fe20000010000 */
[----:B------:R-:W-:-:S06]  /*19e80*/  FFMA.FTZ R20, R20, R3, -R7 ;  /* 0x0000000314147223 */ /* 0x000fcc0000010807 */
[----:B------:R-:W5:Y:S01]  /*19e90*/  MUFU.EX2 R203, R203 ;  /* 0x000000cb00cb7308 */ /* 0x000f620000000800 */
[----:B-1----:R-:W-:-:S07]  /*19ea0*/  FADD.FTZ R31, R21, R0 ;  /* 0x00000000151f7221 */ /* 0x002fce0000010000 */
[----:B------:R-:W1:Y:S01]  /*19eb0*/  MUFU.EX2 R202, R202 ;  /* 0x000000ca00ca7308 */ /* 0x000e620000000800 */
[----:B------:R-:W-:Y:S01]  /*19ec0*/  FFMA.FTZ R80, R80, R3, -R13 ;  /* 0x0000000350507223 */ /* 0x000fe2000001080d */
[----:B---3--:R-:W-:-:S06]  /*19ed0*/  FADD.FTZ R33, R201, R6 ;  /* 0x00000006c9217221 */ /* 0x008fcc0000010000 */
[----:B------:R-:W3:Y:S01]  /*19ee0*/  MUFU.EX2 R12, R12 ;  /* 0x0000000c000c7308 */ /* 0x000ee20000000800 */
[----:B0-----:R-:W-:Y:S01]  /*19ef0*/  FADD.FTZ R0, R200, R31 ;  /* 0x0000001fc8007221 */ /* 0x001fe20000010000 */
[----:B------:R-:W-:-:S06]  /*19f00*/  FFMA.FTZ R198, R68, R3, -R13 ;  /* 0x0000000344c67223 */ /* 0x000fcc000001080d */
[----:B------:R-:W0:Y:S01]  /*19f10*/  MUFU.EX2 R27, R27 ;  /* 0x0000001b001b7308 */ /* 0x000e220000000800 */
[-C--:B------:R-:W-:Y:S01]  /*19f20*/  FFMA.FTZ R199, R38, R3.reuse, -R7 ;  /* 0x0000000326c77223 */ /* 0x080fe20000010807 */
[----:B------:R-:W-:Y:S01]  /*19f30*/  FFMA.FTZ R192, R24, R3, -R13 ;  /* 0x0000000318c07223 */ /* 0x000fe2000001080d */
[----:B----4-:R-:W-:-:S05]  /*19f40*/  FADD.FTZ R24, R10, R33 ;  /* 0x000000210a187221 */ /* 0x010fca0000010000 */
[----:B------:R-:W4:Y:S01]  /*19f50*/  MUFU.EX2 R197, R197 ;  /* 0x000000c500c57308 */ /* 0x000f220000000800 */
[----:B-----5:R-:W-:-:S07]  /*19f60*/  FADD.FTZ R31, R25, R0 ;  /* 0x00000000191f7221 */ /* 0x020fce0000010000 */
[----:B------:R-:W5:Y:S01]  /*19f70*/  MUFU.EX2 R196, R196 ;  /* 0x000000c400c47308 */ /* 0x000f620000000800 */
[-C--:B------:R-:W-:Y:S01]  /*19f80*/  FFMA.FTZ R34, R58, R3.reuse, -R7 ;  /* 0x000000033a227223 */ /* 0x080fe20000010807 */
[----:B------:R-:W-:Y:S01]  /*19f90*/  FFMA.FTZ R82, R82, R3, -R13 ;  /* 0x0000000352527223 */ /* 0x000fe2000001080d */
[----:B------:R-:W-:-:S05]  /*19fa0*/  FADD.FTZ R33, R203, R24 ;  /* 0x00000018cb217221 */ /* 0x000fca0000010000 */
[----:B------:R-:W5:Y:S01]  /*19fb0*/  MUFU.EX2 R20, R20 ;  /* 0x0000001400147308 */ /* 0x000f620000000800 */
[----:B-1----:R-:W-:-:S07]  /*19fc0*/  FADD.FTZ R0, R202, R31 ;  /* 0x0000001fca007221 */ /* 0x002fce0000010000 */
[----:B------:R-:W1:Y:S01]  /*19fd0*/  MUFU.EX2 R29, R80 ;  /* 0x00000050001d7308 */ /* 0x000e620000000800 */
[-CC-:B------:R-:W-:Y:S01]  /*19fe0*/  FFMA.FTZ R8, R64, R3.reuse, -R7.reuse ;  /* 0x0000000340087223 */ /* 0x180fe20000010807 */
[----:B------:R-:W-:Y:S01]  /*19ff0*/  FFMA.FTZ R66, R66, R3, -R7 ;  /* 0x0000000342427223 */ /* 0x000fe20000010807 */
[----:B---3--:R-:W-:-:S05]  /*1a000*/  FADD.FTZ R24, R12, R33 ;  /* 0x000000210c187221 */ /* 0x008fca0000010000 */
[----:B------:R-:W3:Y:S01]  /*1a010*/  MUFU.EX2 R198, R198 ;  /* 0x000000c600c67308 */ /* 0x000ee20000000800 */
[----:B0-----:R-:W-:-:S07]  /*1a020*/  FADD.FTZ R31, R27, R0 ;  /* 0x000000001b1f7221 */ /* 0x001fce0000010000 */
[----:B------:R-:W0:Y:S01]  /*1a030*/  MUFU.EX2 R199, R199 ;  /* 0x000000c700c77308 */ /* 0x000e220000000800 */
[----:B------:R-:W-:-:S04]  /*1a040*/  IMAD.HI R30, R30, 0x66666667, RZ ;  /* 0x666666671e1e7827 */ /* 0x000fc800078e02ff */
[-C--:B------:R-:W-:Y:S01]  /*1a050*/  FFMA.FTZ R62, R62, R3.reuse, -R13 ;  /* 0x000000033e3e7223 */ /* 0x080fe2000001080d */
[----:B----4-:R-:W-:Y:S02]  /*1a060*/  FADD.FTZ R33, R197, R24 ;  /* 0x00000018c5217221 */ /* 0x010fe40000010000 */
[----:B------:R-:W4:Y:S01]  /*1a070*/  MUFU.EX2 R7, R82 ;  /* 0x0000005200077308 */ /* 0x000f220000000800 */
[----:B-----5:R-:W-:Y:S01]  /*1a080*/  FADD.FTZ R0, R196, R31 ;  /* 0x0000001fc4007221 */ /* 0x020fe20000010000 */
[----:B------:R-:W-:-:S06]  /*1a090*/  FFMA.FTZ R84, R84, R3, -R13 ;  /* 0x0000000354547223 */ /* 0x000fcc000001080d */
[----:B------:R-:W5:Y:S01]  /*1a0a0*/  MUFU.EX2 R34, R34 ;  /* 0x0000002200227308 */ /* 0x000f620000000800 */
[----:B------:R-:W-:Y:S01]  /*1a0b0*/  FFMA.FTZ R86, R86, R3, -R13 ;  /* 0x0000000356567223 */ /* 0x000fe2000001080d */
[----:B------:R-:W-:Y:S01]  /*1a0c0*/  F2FP.F16.F32.PACK_AB R211, R14, R211 ;  /* 0x000000d30ed3723e */ /* 0x000fe200000000ff */
[----:B------:R-:W-:-:S05]  /*1a0d0*/  FADD.FTZ R14, R20, R33 ;  /* 0x00000021140e7221 */ /* 0x000fca0000010000 */
[----:B------:R-:W5:Y:S01]  /*1a0e0*/  MUFU.EX2 R192, R192 ;  /* 0x000000c000c07308 */ /* 0x000f620000000800 */
[----:B------:R-:W-:Y:S01]  /*1a0f0*/  SHF.R.U32.HI R35, RZ, 0x1f, R30 ;  /* 0x0000001fff237819 */ /* 0x000fe2000001161e */
[----:B-1----:R-:W-:-:S06]  /*1a100*/  FADD.FTZ R33, R29, R0 ;  /* 0x000000001d217221 */ /* 0x002fcc0000010000 */
[----:B------:R-:W1:Y:S01]  /*1a110*/  MUFU.EX2 R193, R193 ;  /* 0x000000c100c17308 */ /* 0x000e620000000800 */
[----:B------:R-:W-:Y:S01]  /*1a120*/  LEA.HI.SX32 R6, R30, R35, 0x1b ;  /* 0x000000231e067211 */ /* 0x000fe200078fdaff */
[----:B---3--:R-:W-:-:S06]  /*1a130*/  FADD.FTZ R0, R198, R33 ;  /* 0x00000021c6007221 */ /* 0x008fcc0000010000 */
[----:B------:R-:W3:Y:S01]  /*1a140*/  MUFU.EX2 R13, R62 ;  /* 0x0000003e000d7308 */ /* 0x000ee20000000800 */
[----:B0-----:R-:W-:-:S07]  /*1a150*/  FADD.FTZ R35, R199, R14 ;  /* 0x0000000ec7237221 */ /* 0x001fce0000010000 */
[----:B------:R-:W0:Y:S01]  /*1a160*/  MUFU.EX2 R8, R8 ;  /* 0x0000000800087308 */ /* 0x000e220000000800 */
[----:B------:R-:W-:Y:S01]  /*1a170*/  F2FP.F16.F32.PACK_AB R208, R9, R208 ;  /* 0x000000d009d0723e */ /* 0x000fe200000000ff */
[----:B----4-:R-:W-:Y:S01]  /*1a180*/  FADD.FTZ R9, R7, R0 ;  /* 0x0000000007097221 */ /* 0x010fe20000010000 */
[----:B------:R-:W-:Y:S01]  /*1a190*/  F2FP.F16.F32.PACK_AB R201, R10, R201 ;  /* 0x000000c90ac9723e */ /* 0x000fe200000000ff */
[----:B-----5:R-:W-:Y:S02]  /*1a1a0*/  FADD.FTZ R10, R34, R35 ;  /* 0x00000023220a7221 */ /* 0x020fe40000010000 */
[----:B------:R-:W-:Y:S02]  /*1a1b0*/  FADD.FTZ R0, R192, R9 ;  /* 0x00000009c0007221 */ /* 0x000fe40000010000 */
[----:B-1----:R-:W-:Y:S01]  /*1a1c0*/  FADD.FTZ R9, R193, R10 ;  /* 0x0000000ac1097221 */ /* 0x002fe20000010000 */
[----:B------:R-:W-:Y:S01]  /*1a1d0*/  F2FP.F16.F32.PACK_AB R210, R11, R210 ;  /* 0x000000d20bd2723e */ /* 0x000fe200000000ff */
[----:B------:R-:W-:Y:S01]  /*1a1e0*/  MUFU.EX2 R195, R195 ;  /* 0x000000c300c37308 */ /* 0x000fe20000000800 */
[----:B---3--:R-:W-:Y:S01]  /*1a1f0*/  FADD.FTZ R11, R13, R0 ;  /* 0x000000000d0b7221 */ /* 0x008fe20000010000 */
[----:B0-----:R-:W-:-:S06]  /*1a200*/  FADD.FTZ R0, R8, R9 ;  /* 0x0000000908007221 */ /* 0x001fcc0000010000 */
[----:B------:R-:W0:Y:S01]  /*1a210*/  MUFU.EX2 R84, R84 ;  /* 0x0000005400547308 */ /* 0x000e220000000800 */
[----:B------:R-:W-:Y:S01]  /*1a220*/  VIADD R9, R2, 0xfffffffe ;  /* 0xfffffffe02097836 */ /* 0x000fe20000000000 */
[----:B--2---:R-:W-:-:S06]  /*1a230*/  VIMNMX R32, R32, R6, !PT ;  /* 0x0000000620207248 */ /* 0x004fcc0007fe0100 */
[----:B------:R-:W1:Y:S01]  /*1a240*/  MUFU.EX2 R31, R86 ;  /* 0x00000056001f7308 */ /* 0x000e620000000800 */
[----:B------:R-:W-:-:S07]  /*1a250*/  ISETP.GE.AND P1, PT, R9, R32, PT ;  /* 0x000000200900720c */ /* 0x000fce0003f26270 */
[----:B------:R-:W2:Y:S01]  /*1a260*/  MUFU.EX2 R66, R66 ;  /* 0x0000004200427308 */ /* 0x000ea20000000800 */
[----:B------:R-:W-:Y:S01]  /*1a270*/  F2FP.F16.F32.PACK_AB R198, R7, R198 ;  /* 0x000000c607c6723e */ /* 0x000fe200000000ff */
[----:B0-----:R-:W-:Y:S01]  /*1a280*/  FADD.FTZ R10, R84, R11 ;  /* 0x0000000b540a7221 */ /* 0x001fe20000010000 */
[----:B------:R-:W-:Y:S01]  /*1a290*/  FADD.FTZ R7, R195, R0 ;  /* 0x00000000c3077221 */ /* 0x000fe20000010000 */
[----:B------:R-:W-:Y:S01]  /*1a2a0*/  BSSY B0, `(.L_x_2869) ;  /* 0x000055c000007945 */ /* 0x000fe20003800000 */
[----:B------:R-:W-:Y:S01]  /*1a2b0*/  F2FP.F16.F32.PACK_AB R197, R20, R197 ;  /* 0x000000c514c5723e */ /* 0x000fe200000000ff */
[----:B------:R0:W-:Y:S01]  /*1a2c0*/  STL [R1+0x50], R32 ;  /* 0x0000502001007387 */ /* 0x0001e20000100800 */
[----:B------:R-:W-:Y:S01]  /*1a2d0*/  F2FP.F16.F32.PACK_AB R206, R21, R206 ;  /* 0x000000ce15ce723e */ /* 0x000fe200000000ff */
[----:B------:R-:W-:Y:S01]  /*1a2e0*/  IMAD.MOV.U32 R2, RZ, RZ, 0x3f800000 ;  /* 0x3f800000ff027424 */ /* 0x000fe200078e00ff */
[----:B------:R-:W-:Y:S01]  /*1a2f0*/  F2FP.F16.F32.PACK_AB R209, R36, R209 ;  /* 0x000000d124d1723e */ /* 0x000fe200000000ff */
[----:B-1----:R-:W-:Y:S01]  /*1a300*/  FADD.FTZ R21, R31, R10 ;  /* 0x0000000a1f157221 */ /* 0x002fe20000010000 */
[----:B------:R-:W-:-:S02]  /*1a310*/  F2FP.F16.F32.PACK_AB R205, R28, R205 ;  /* 0x000000cd1ccd723e */ /* 0x000fc400000000ff */
[----:B------:R-:W-:Y:S02]  /*1a320*/  CS2R R150, SRZ ;  /* 0x0000000000967805 */ /* 0x000fe4000001ff00 */
[----:B------:R-:W-:Y:S02]  /*1a330*/  F2FP.F16.F32.PACK_AB R207, R50, R207 ;  /* 0x000000cf32cf723e */ /* 0x000fe400000000ff */
[----:B------:R-:W-:Y:S02]  /*1a340*/  CS2R R148, SRZ ;  /* 0x0000000000947805 */ /* 0x000fe4000001ff00 */
[----:B------:R-:W-:Y:S02]  /*1a350*/  F2FP.F16.F32.PACK_AB R199, R34, R199 ;  /* 0x000000c722c7723e */ /* 0x000fe400000000ff */
[----:B------:R-:W-:Y:S02]  /*1a360*/  CS2R R146, SRZ ;  /* 0x0000000000927805 */ /* 0x000fe4000001ff00 */
[----:B------:R-:W-:Y:S01]  /*1a370*/  F2FP.F16.F32.PACK_AB R200, R25, R200 ;  /* 0x000000c819c8723e */ /* 0x000fe200000000ff */
[----:B--2---:R-:W-:Y:S01]  /*1a380*/  FADD.FTZ R20, R66, R7 ;  /* 0x0000000742147221 */ /* 0x004fe20000010000 */
[----:B------:R-:W-:-:S02]  /*1a390*/  F2FP.F16.F32.PACK_AB R202, R27, R202 ;  /* 0x000000ca1bca723e */ /* 0x000fc400000000ff */
[----:B------:R-:W-:Y:S02]  /*1a3a0*/  CS2R R144, SRZ ;  /* 0x0000000000907805 */ /* 0x000fe4000001ff00 */
[----:B------:R-:W-:Y:S02]  /*1a3b0*/  F2FP.F16.F32.PACK_AB R196, R29, R196 ;  /* 0x000000c41dc4723e */ /* 0x000fe400000000ff */
[----:B------:R-:W-:Y:S02]  /*1a3c0*/  CS2R R142, SRZ ;  /* 0x00000000008e7805 */ /* 0x000fe4000001ff00 */
[----:B------:R-:W-:Y:S02]  /*1a3d0*/  F2FP.F16.F32.PACK_AB R194, R31, R84 ;  /* 0x000000541fc2723e */ /* 0x000fe400000000ff */
[----:B------:R-:W-:Y:S02]  /*1a3e0*/  CS2R R140, SRZ ;  /* 0x00000000008c7805 */ /* 0x000fe4000001ff00 */
[----:B------:R-:W-:-:S02]  /*1a3f0*/  F2FP.F16.F32.PACK_AB R195, R66, R195 ;  /* 0x000000c342c3723e */ /* 0x000fc400000000ff */
[----:B------:R-:W-:Y:S02]  /*1a400*/  CS2R R138, SRZ ;  /* 0x00000000008a7805 */ /* 0x000fe4000001ff00 */
[----:B------:R-:W-:Y:S02]  /*1a410*/  @P5 LOP3.LUT R18, R18, 0x10, RZ, 0xfc, !PT ;  /* 0x0000001012125812 */ /* 0x000fe400078efcff */
[----:B------:R-:W-:Y:S02]  /*1a420*/  CS2R R136, SRZ ;  /* 0x0000000000887805 */ /* 0x000fe4000001ff00 */
[----:B------:R-:W-:Y:S02]  /*1a430*/  F2FP.F16.F32.PACK_AB R203, R12, R203 ;  /* 0x000000cb0ccb723e */ /* 0x000fe400000000ff */
[----:B------:R-:W-:Y:S02]  /*1a440*/  CS2R R134, SRZ ;  /* 0x0000000000867805 */ /* 0x000fe4000001ff00 */
[----:B------:R-:W-:-:S02]  /*1a450*/  F2FP.F16.F32.PACK_AB R204, R15, R204 ;  /* 0x000000cc0fcc723e */ /* 0x000fc400000000ff */
[----:B------:R-:W-:Y:S02]  /*1a460*/  CS2R R132, SRZ ;  /* 0x0000000000847805 */ /* 0x000fe4000001ff00 */
[----:B------:R-:W-:Y:S02]  /*1a470*/  F2FP.F16.F32.PACK_AB R192, R13, R192 ;  /* 0x000000c00dc0723e */ /* 0x000fe400000000ff */
[----:B------:R-:W-:Y:S02]  /*1a480*/  CS2R R130, SRZ ;  /* 0x0000000000827805 */ /* 0x000fe4000001ff00 */
[----:B------:R-:W-:Y:S02]  /*1a490*/  F2FP.F16.F32.PACK_AB R193, R8, R193 ;  /* 0x000000c108c1723e */ /* 0x000fe400000000ff */
[----:B------:R-:W-:Y:S02]  /*1a4a0*/  CS2R R128, SRZ ;  /* 0x0000000000807805 */ /* 0x000fe4000001ff00 */
[----:B------:R-:W-:-:S02]  /*1a4b0*/  MOV R0, 0x3f800000 ;  /* 0x3f80000000007802 */ /* 0x000fc40000000f00 */
        /* <DEDUP_REMOVED lines=47> */
[----:B0-----:R-:W-:-:S02]  /*1a7b0*/  CS2R R32, SRZ ;  /* 0x0000000000207805 */ /* 0x001fc4000001ff00 */
[----:B------:R-:W-:Y:S02]  /*1a7c0*/  CS2R R30, SRZ ;  /* 0x00000000001e7805 */ /* 0x000fe4000001ff00 */
[----:B------:R-:W-:Y:S02]  /*1a7d0*/  CS2R R28, SRZ ;  /* 0x00000000001c7805 */ /* 0x000fe4000001ff00 */
[----:B------:R-:W-:Y:S02]  /*1a7e0*/  CS2R R26, SRZ ;  /* 0x00000000001a7805 */ /* 0x000fe4000001ff00 */
[----:B------:R-:W-:Y:S01]  /*1a7f0*/  CS2R R24, SRZ ;  /* 0x0000000000187805 */ /* 0x000fe2000001ff00 */
[----:B------:R-:W-:Y:S06]  /*1a800*/  @!P1 BRA `(.L_x_2870) ;  /* 0x0000005000149947 */ /* 0x000fec0003800000 */
[----:B------:R-:W-:Y:S01]  /*1a810*/  BSSY B1, `(.L_x_2870) ;  /* 0x0000504000017945 */ /* 0x000fe20003800000 */
[----:B------:R-:W-:Y:S01]  /*1a820*/  IMAD.MOV.U32 R15, RZ, RZ, R4 ;  /* 0x000000ffff0f7224 */ /* 0x000fe200078e0004 */
[----:B------:R-:W-:Y:S01]  /*1a830*/  MOV R2, 0x3f800000 ;  /* 0x3f80000000027802 */ /* 0x000fe20000000f00 */
[----:B------:R-:W-:Y:S02]  /*1a840*/  IMAD.MOV.U32 R14, RZ, RZ, R5 ;  /* 0x000000ffff0e7224 */ /* 0x000fe400078e0005 */
[----:B------:R-:W-:Y:S02]  /*1a850*/  IMAD.MOV.U32 R11, RZ, RZ, R226 ;  /* 0x000000ffff0b7224 */ /* 0x000fe400078e00e2 */
[----:B------:R-:W-:Y:S02]  /*1a860*/  IMAD.MOV.U32 R8, RZ, RZ, R220 ;  /* 0x000000ffff087224 */ /* 0x000fe400078e00dc */
[----:B------:R-:W-:-:S07]  /*1a870*/  IMAD.MOV.U32 R151, RZ, RZ, RZ ;  /* 0x000000ffff977224 */ /* 0x000fce00078e00ff */
.L_x_2883:
[----:B------:R-:W-:-:S04]  /*1a880*/  ISETP.NE.AND P1, PT, R8, 0x1, PT ;  /* 0x000000010800780c */ /* 0x000fc80003f25270 */
[----:B------:R-:W-:-:S04]  /*1a890*/  SEL R226, RZ, 0x1, P1 ;  /* 0x00000001ffe27807 */ /* 0x000fc80000800000 */
[----:B------:R-:W-:Y:S01]  /*1a8a0*/  LOP3.LUT R226, R11, R226, RZ, 0x3c, !PT ;  /* 0x000000e20be27212 */ /* 0x000fe200078e3cff */
[----:B------:R-:W-:Y:S06]  /*1a8b0*/  @!P0 BRA `(.L_x_2871) ;  /* 0x0000000000048947 */ /* 0x000fec0003800000 */
[----:B------:R-:W-:Y:S01]  /*1a8c0*/  BPT.TRAP 0x1 ;  /* 0x000000040000795c */ /* 0x000fe20000300000 */
.L_x_2871:
        /* <DEDUP_REMOVED lines=8> */
.L_x_2872:
[----:B------:R-:W-:Y:S01]  /*1a950*/  IMAD R4, R220, 0xa00, R229 ;  /* 0x00000a00dc047824 */ /* 0x000fe200078e02e5 */
[----:B------:R-:W-:Y:S01]  /*1a960*/  BSSY B2, `(.L_x_2873) ;  /* 0x0000006000027945 */ /* 0x000fe20003800000 */
[----:B------:R-:W-:Y:S02]  /*1a970*/  MOV R5, 0x40000040 ;  /* 0x4000004000057802 */ /* 0x000fe40000000f00 */
[----:B------:R-:W-:Y:S01]  /*1a980*/  VIADD R6, R4, 0x80 ;  /* 0x0000008004067836 */ /* 0x000fe20000000000 */
[----:B-1----:R-:W-:Y:S06]  /*1a990*/  @P1 BRA `(.L_x_2874) ;  /* 0x0000000000081947 */ /* 0x002fec0003800000 */
[----:B------:R-:W1:Y:S02]  /*1a9a0*/  SYNCS.PHASECHK.TRANS64.TRYWAIT P1, [R10+URZ+0x38830], R3 ;  /* 0x038830030a0075a7 */ /* 0x000e64000802017f */
[----:B-1----:R-:W-:Y:S05]  /*1a9b0*/  @!P1 BRA `(.L_x_2875) ;  /* 0x00000194003c9947 */ /* 0x002fea0003800000 */
.L_x_2874:
[----:B------:R-:W-:Y:S05]  /*1a9c0*/  BSYNC B2 ;  /* 0x0000000000027941 */ /* 0x000fea0003800000 */
.L_x_2873:
[----:B------:R-:W2:Y:S04]  /*1a9d0*/  LDL.64 R152, [R1+0x38] ;  /* 0x0000380001987983 */ /* 0x000ea80000100a00 */
[----:B------:R-:W3:Y:S04]  /*1a9e0*/  LDL.64 R156, [R1+0x48] ;  /* 0x00004800019c7983 */ /* 0x000ee80000100a00 */
[----:B------:R-:W4:Y:S01]  /*1a9f0*/  LDL.64 R154, [R1+0x40] ;  /* 0x00004000019a7983 */ /* 0x000f220000100a00 */
[----:B------:R-:W-:Y:S02]  /*1aa00*/  R2UR UR10, R4 ;  /* 0x00000000040a72ca */ /* 0x000fe400000e0000 */
[----:B------:R-:W-:Y:S01]  /*1aa10*/  R2UR UR11, R5 ;  /* 0x00000000050b72ca */ /* 0x000fe200000e0000 */
[----:B------:R-:W-:Y:S01]  /*1aa20*/  WARPGROUP.ARRIVE ;  /* 0x00000000000079c5 */ /* 0x000fe20000000000 */
[----:B------:R-:W-:Y:S01]  /*1aa30*/  IMAD.MOV.U32 R7, RZ, RZ, 0x40000040 ;  /* 0x40000040ff077424 */ /* 0x000fe200078e00ff */
[----:B------:R-:W-:-:S04]  /*1aa40*/  R2UR UR6, R6 ;  /* 0x00000000060672ca */ /* 0x000fc800000e0000 */
[----:B------:R-:W-:Y:S01]  /*1aa50*/  R2UR UR7, R7 ;  /* 0x00000000070772ca */ /* 0x000fe200000e0000 */
[C---:B------:R-:W-:Y:S01]  /*1aa60*/  VIADD R6, R4.reuse, 0x100 ;  /* 0x0000010004067836 */ /* 0x040fe20000000000 */
[----:B------:R-:W-:Y:S01]  /*1aa70*/  MOV R13, 0x40000040 ;  /* 0x40000040000d7802 */ /* 0x000fe20000000f00 */
[----:B------:R-:W-:Y:S01]  /*1aa80*/  VIADD R12, R4, 0x180 ;  /* 0x00000180040c7836 */ /* 0x000fe20000000000 */
[----:B--2---:R-:W-:Y:S02]  /*1aa90*/  R2UR UR46, R152 ;  /* 0x00000000982e72ca */ /* 0x004fe400000e0000 */
[----:B------:R-:W-:Y:S02]  /*1aaa0*/  R2UR UR47, R153 ;  /* 0x00000000992f72ca */ /* 0x000fe400000e0000 */
        /* <DEDUP_REMOVED lines=25> */
[----:B------:R-:W-:Y:S02]  /*1ac40*/  VIADD R6, R4, 0x200 ;  /* 0x0000020004067836 */ /* 0x000fe40000000000 */
[----:B------:R-:W-:-:S03]  /*1ac50*/  IMAD.MOV.U32 R7, RZ, RZ, 0x40000040 ;  /* 0x40000040ff077424 */ /* 0x000fc600078e00ff */
[----:B------:R-:W-:Y:S02]  /*1ac60*/  R2UR UR34, R6 ;  /* 0x00000000062272ca */ /* 0x000fe400000e0000 */
[----:B------:R-:W-:Y:S02]  /*1ac70*/  R2UR UR35, R7 ;  /* 0x00000000072372ca */ /* 0x000fe400000e0000 */
[----:B----4-:R-:W-:Y:S02]  /*1ac80*/  R2UR UR28, R154 ;  /* 0x000000009a1c72ca */ /* 0x010fe400000e0000 */
[----:B------:R-:W-:Y:S01]  /*1ac90*/  R2UR UR29, R155 ;  /* 0x000000009b1d72ca */ /* 0x000fe200000e0000 */
[----:B------:R-:W-:Y:S01]  /*1aca0*/  UMOV UR32, UR12 ;  /* 0x0000000c00207c82 */ /* 0x000fe20008000000 */
[----:B------:R-:W-:Y:S01]  /*1acb0*/  UMOV UR33, UR13 ;  /* 0x0000000d00217c82 */ /* 0x000fe20008000000 */
[----:B------:R-:W-:Y:S02]  /*1acc0*/  WARPGROUP.DEPBAR.LE gsb0, 0x0 ;  /* 0x00008000000079c5 */ /* 0x000fe40000010000 */
[----:B------:R-:W-:Y:S01]  /*1acd0*/  VIADD R12, R4, 0x2 ;  /* 0x00000002040c7836 */ /* 0x000fe20000000000 */
[----:B--2---:R-:W-:-:S02]  /*1ace0*/  R2UR UR42, R152 ;  /* 0x00000000982a72ca */ /* 0x004fc400000e0000 */
        /* <DEDUP_REMOVED lines=42> */
[----:B------:R-:W-:Y:S01]  /*1af90*/  VIADD R6, R4, 0x4 ;  /* 0x0000000404067836 */ /* 0x000fe20000000000 */
[----:B------:R-:W-:Y:S01]  /*1afa0*/  UMOV UR8, UR46 ;  /* 0x0000002e00087c82 */ /* 0x000fe20008000000 */
[----:B------:R-:W-:Y:S01]  /*1afb0*/  IMAD.MOV.U32 R7, RZ, RZ, 0x40000040 ;  /* 0x40000040ff077424 */ /* 0x000fe200078e00ff */
        /* <DEDUP_REMOVED lines=13> */
[----:B------:R-:W-:Y:S01]  /*1b090*/  VIADD R6, R4, 0x84 ;  /* 0x0000008404067836 */ /* 0x000fe20000000000 */
[----:B------:R-:W-:Y:S01]  /*1b0a0*/  UMOV UR33, UR47 ;  /* 0x0000002f00217c82 */ /* 0x000fe20008000000 */
[----:B------:R-:W2:Y:S01]  /*1b0b0*/  LDL.64 R12, [R1+0x28] ;  /* 0x00002800010c7983 */ /* 0x000ea20000100a00 */
[----:B------:R-:W-:-:S02]  /*1b0c0*/  WARPGROUP.DEPBAR.LE gsb0, 0x0 ;  /* 0x00008000000079c5 */ /* 0x000fc40000010000 */
[----:B------:R-:W-:-:S07]  /*1b0d0*/  WARPGROUP.ARRIVE ;  /* 0x00000000000079c5 */ /* 0x000fce0000000000 */
[----:B------:R-:W-:Y:S01]  /*1b0e0*/  HGMMA.64x16x16.F32 R184, gdesc[UR8], R184, gsb0 ;  /* 0x0020000008b879f0 */ /* 0x000fe200080008b8 */
[----:B------:R-:W-:Y:S02]  /*1b0f0*/  MOV R7, 0x40000040 ;  /* 0x4000004000077802 */ /* 0x000fe40000000f00 */
        /* <DEDUP_REMOVED lines=170> */
[----:B------:R-:W-:Y:S02]  /*1bba0*/  VIADD R6, R4, 0x284 ;  /* 0x0000028404067836 */ /* 0x000fe40000000000 */
[----:B------:R-:W-:-:S03]  /*1bbb0*/  IMAD.MOV.U32 R7, RZ, RZ, 0x40000040 ;  /* 0x40000040ff077424 */ /* 0x000fc600078e00ff */
        /* <DEDUP_REMOVED lines=95> */
[----:B------:R-:W2:Y:S01]  /*1c1b0*/  LDL.64 R12, [R1] ;  /* 0x00000000010c7983 */ /* 0x000ea20000100a00 */
[----:B------:R-:W-:Y:S02]  /*1c1c0*/  R2UR UR10, R6 ;  /* 0x00000000060a72ca */ /* 0x000fe400000e0000 */
[----:B------:R-:W-:-:S06]  /*1c1d0*/  R2UR UR11, R7 ;  /* 0x00000000070b72ca */ /* 0x000fcc00000e0000 */
[----:B------:R-:W-:Y:S02]  /*1c1e0*/  UMOV UR8, UR46 ;  /* 0x0000002e00087c82 */ /* 0x000fe40008000000 */
[----:B------:R-:W-:Y:S01]  /*1c1f0*/  UMOV UR9, UR47 ;  /* 0x0000002f00097c82 */ /* 0x000fe20008000000 */
[----:B------:R-:W-:Y:S02]  /*1c200*/  WARPGROUP.DEPBAR.LE gsb0, 0x0 ;  /* 0x00008000000079c5 */ /* 0x000fe40000010000 */
[----:B------:R-:W-:-:S06]  /*1c210*/  WARPGROUP.ARRIVE ;  /* 0x00000000000079c5 */ /* 0x000fcc0000000000 */
        /* <DEDUP_REMOVED lines=485> */
.L_x_2876:
[----:B------:R-:W-:Y:S01]  /*1e070*/  SHF.L.U32 R0, R11, 0x1f, RZ ;  /* 0x0000001f0b007819 */ /* 0x000fe200000006ff */
[----:B------:R-:W-:-:S04]  /*1e080*/  IMAD R6, R8, 0x8, R23 ;  /* 0x0000000808067824 */ /* 0x000fc800078e0217 */
[----:B------:R2:W3:Y:S01]  /*1e090*/  SYNCS.PHASECHK.TRANS64.TRYWAIT P1, [R6+URZ+0x38850], R0 ;  /* 0x03885000060075a7 */ /* 0x0004e2000802017f */
[----:B------:R-:W-:Y:S05]  /*1e0a0*/  @!P0 BRA `(.L_x_2877) ;  /* 0x0000000000048947 */ /* 0x000fea0003800000 */
[----:B------:R-:W-:Y:S01]  /*1e0b0*/  BPT.TRAP 0x1 ;  /* 0x000000040000795c */ /* 0x000fe20000300000 */
.L_x_2877:
[----:B------:R-:W-:Y:S04]  /*1e0c0*/  BSSY B2, `(.L_x_2878) ;  /* 0x0000004000027945 */ /* 0x000fe80003800000 */
[----:B---3--:R-:W-:Y:S05]  /*1e0d0*/  @P1 BRA `(.L_x_2879) ;  /* 0x0000000000081947 */ /* 0x008fea0003800000 */
[----:B------:R-:W3:Y:S02]  /*1e0e0*/  SYNCS.PHASECHK.TRANS64.TRYWAIT P1, [R6+URZ+0x38850], R0 ;  /* 0x03885000060075a7 */ /* 0x000ee4000802017f */
[----:B---3--:R-:W-:Y:S05]  /*1e0f0*/  @!P1 BRA `(.L_x_2880) ;  /* 0x0000015c00809947 */ /* 0x008fea0003800000 */
.L_x_2879:
[----:B------:R-:W-:Y:S05]  /*1e100*/  BSYNC B2 ;  /* 0x0000000000027941 */ /* 0x000fea0003800000 */
.L_x_2878:
        /* <DEDUP_REMOVED lines=15> */
[----:B------:R-:W-:Y:S01]  /*1e200*/  R2UR UR7, R5 ;  /* 0x00000000050772ca */ /* 0x000fe200000e0000 */
[----:B------:R-:W-:Y:S01]  /*1e210*/  IMAD.MOV.U32 R5, RZ, RZ, 0x40000040 ;  /* 0x40000040ff057424 */ /* 0x000fe200078e00ff */
[----:B------:R-:W-:Y:S02]  /*1e220*/  WARPGROUP.DEPBAR.LE gsb0, 0x0 ;  /* 0x00008000000079c5 */ /* 0x000fe40000010000 */
[----:B------:R-:W-:-:S15]  /*1e230*/  WARPGROUP.ARRIVE ;  /* 0x00000000000079c5 */ /* 0x000fde0000000000 */
[----:B------:R-:W-:-:S06]  /*1e240*/  NOP ;  /* 0x0000000000007918 */ /* 0x000fcc0000000000 */
        /* <DEDUP_REMOVED lines=25> */
.L_x_2881:
[----:B------:R-:W2:Y:S01]  /*1e3e0*/  LDL R8, [R1+0x68] ;  /* 0x0000680001087983 */ /* 0x000ea20000100800 */
[----:B------:R-:W0:Y:S03]  /*1e3f0*/  LDC R2, c[0x0][0x448] ;  /* 0x00011200ff027b82 */ /* 0x000e260000000800 */
[----:B------:R-:W2:Y:S04]  /*1e400*/  LDL R0, [R1+0x78] ;  /* 0x0000780001007983 */ /* 0x000ea80000100800 */
[----:B------:R-:W3:Y:S04]  /*1e410*/  LDL R7, [R1+0x74] ;  /* 0x0000740001077983 */ /* 0x000ee80000100800 */
[----:B------:R-:W4:Y:S04]  /*1e420*/  LDL R5, [R1+0x6c] ;  /* 0x00006c0001057983 */ /* 0x000f280000100800 */
[----:B------:R-:W4:Y:S01]  /*1e430*/  LDL R4, [R1+0x60] ;  /* 0x0000600001047983 */ /* 0x000f220000100800 */
[----:B------:R-:W-:Y:S01]  /*1e440*/  LOP3.LUT R18, R18, 0xffffff7f, RZ, 0xc0, !PT ;  /* 0xffffff7f12127812 */ /* 0x000fe200078ec0ff */
[----:B------:R-:W-:-:S03]  /*1e450*/  VIADD R10, R10, 0x38840 ;  /* 0x000388400a0a7836 */ /* 0x000fc60000000000 */
[----:B------:R-:W-:Y:S02]  /*1e460*/  @P0 LOP3.LUT R18, R18, 0x80, RZ, 0xfc, !PT ;  /* 0x0000008012120812 */ /* 0x000fe400078efcff */
[----:B------:R-:W-:Y:S02]  /*1e470*/  PRMT R10, R228, 0x654, R10 ;  /* 0x00000654e40a7816 */ /* 0x000fe4000000000a */
[----:B0-----:R-:W-:Y:S02]  /*1e480*/  ISETP.NE.AND P1, PT, R2, 0x1, PT ;  /* 0x000000010200780c */ /* 0x001fe40003f25270 */
[----:B------:R-:W-:Y:S01]  /*1e490*/  LOP3.LUT R18, R18, 0xfffffeff, RZ, 0xc0, !PT ;  /* 0xfffffeff12127812 */ /* 0x000fe200078ec0ff */
[----:B------:R0:W-:Y:S10]  /*1e4a0*/  SYNCS.ARRIVE.TRANS64.RED.A1T0 RZ, [R10+URZ], RZ ;  /* 0x000000ff0aff79a7 */ /* 0x0001f4000810043f */
[----:B------:R-:W1:Y:S08]  /*1e4b0*/  @P1 LDC R3, c[0x0][0x44c] ;  /* 0x00011300ff031b82 */ /* 0x000e700000000800 */
[----:B------:R-:W5:Y:S01]  /*1e4c0*/  @P1 LDC R2, c[0x0][0x450] ;  /* 0x00011400ff021b82 */ /* 0x000f620000000800 */
[----:B--2---:R-:W-:-:S04]  /*1e4d0*/  IMAD.IADD R0, R0, 0x1, R8 ;  /* 0x0000000100007824 */ /* 0x004fc800078e0208 */
[----:B-1----:R-:W-:-:S05]  /*1e4e0*/  @P1 IMAD.HI.U32 R3, R0, R3, RZ ;  /* 0x0000000300031227 */ /* 0x002fca00078e00ff */
[----:B-----5:R-:W-:Y:S01]  /*1e4f0*/  @P1 SHF.R.U32.HI R0, RZ, R2, R3 ;  /* 0x00000002ff001219 */ /* 0x020fe20000011603 */
[----:B------:R-:W-:-:S04]  /*1e500*/  IMAD R3, R9, -0x50, RZ ;  /* 0xffffffb009037824 */ /* 0x000fc800078e02ff */
[----:B------:R-:W1:Y:S01]  /*1e510*/  SHFL.IDX PT, R2, R0, RZ, 0x1c1f ;  /* 0x001c1fff00027589 */ /* 0x000e6200000e0000 */
[----:B---3--:R-:W-:-:S03]  /*1e520*/  IADD3 R3, -R7, 0x1, R3 ;  /* 0x0000000107037810 */ /* 0x008fc60007ffe103 */
[----:B------:R-:W2:Y:S01]  /*1e530*/  SHFL.IDX PT, R0, R0, 0x1, 0x1c1f ;  /* 0x003c1f0000007f89 */ /* 0x000ea200000e0000 */
[----:B----4-:R-:W-:-:S04]  /*1e540*/  IADD3 R3, -R4, R3, R5 ;  /* 0x0000000304037210 */ /* 0x010fc80007ffe105 */
[----:B-1----:R-:W-:-:S04]  /*1e550*/  IADD3 R2, R3, R2, RZ ;  /* 0x0000000203027210 */ /* 0x002fc80007ffe0ff */
[C---:B------:R-:W-:Y:S01]  /*1e560*/  ISETP.GT.AND P2, PT, R2.reuse, RZ, PT ;  /* 0x000000ff0200720c */ /* 0x040fe20003f44270 */
[----:B--2---:R-:W-:Y:S01]  /*1e570*/  IMAD.IADD R0, R3, 0x1, R0 ;  /* 0x0000000103007824 */ /* 0x004fe200078e0200 */
        /* <DEDUP_REMOVED lines=9> */
[C---:B------:R-:W-:Y:S02]  /*1e610*/  ISETP.GT.AND P2, PT, R2.reuse, 0x11, PT ;  /* 0x000000110200780c */ /* 0x040fe40003f44270 */
[----:B------:R-:W-:-:S02]  /*1e620*/  ISETP.GT.AND P1, PT, R2, 0x18, PT ;  /* 0x000000180200780c */ /* 0x000fc40003f24270 */
[C---:B------:R-:W-:Y:S02]  /*1e630*/  ISETP.GT.AND P5, PT, R2.reuse, 0x19, PT ;  /* 0x000000190200780c */ /* 0x040fe40003fa4270 */
[C---:B------:R-:W-:Y:S02]  /*1e640*/  ISETP.GT.AND P4, PT, R2.reuse, 0x20, PT ;  /* 0x000000200200780c */ /* 0x040fe40003f84270 */
[----:B------:R-:W-:Y:S02]  /*1e650*/  ISETP.GT.AND P3, PT, R2, 0x21, PT ;  /* 0x000000210200780c */ /* 0x000fe40003f64270 */
[----:B------:R-:W-:Y:S02]  /*1e660*/  FSEL R177, R177, -INF , P2 ;  /* 0xff800000b1b17808 */ /* 0x000fe40001000000 */
[----:B------:R-:W-:Y:S02]  /*1e670*/  FSEL R180, R180, -INF , P1 ;  /* 0xff800000b4b47808 */ /* 0x000fe40000800000 */
[----:B------:R-:W-:-:S02]  /*1e680*/  FSEL R181, R181, -INF , P5 ;  /* 0xff800000b5b57808 */ /* 0x000fc40002800000 */
[----:B------:R-:W-:Y:S02]  /*1e690*/  FSEL R168, R168, -INF , P4 ;  /* 0xff800000a8a87808 */ /* 0x000fe40002000000 */
[----:B------:R-:W-:Y:S02]  /*1e6a0*/  FSEL R169, R169, -INF , P3 ;  /* 0xff800000a9a97808 */ /* 0x000fe40001800000 */
[C---:B------:R-:W-:Y:S02]  /*1e6b0*/  ISETP.GT.AND P2, PT, R2.reuse, 0x28, PT ;  /* 0x000000280200780c */ /* 0x040fe40003f44270 */
[C---:B------:R-:W-:Y:S02]  /*1e6c0*/  ISETP.GT.AND P1, PT, R2.reuse, 0x29, PT ;  /* 0x000000290200780c */ /* 0x040fe40003f24270 */
[C---:B------:R-:W-:Y:S02]  /*1e6d0*/  ISETP.GT.AND P5, PT, R2.reuse, 0x30, PT ;  /* 0x000000300200780c */ /* 0x040fe40003fa4270 */
[----:B------:R-:W-:-:S02]  /*1e6e0*/  ISETP.GT.AND P4, PT, R2, 0x31, PT ;  /* 0x000000310200780c */ /* 0x000fc40003f84270 */
[----:B------:R-:W-:Y:S02]  /*1e6f0*/  ISETP.GT.AND P3, PT, R2, 0x38, PT ;  /* 0x000000380200780c */ /* 0x000fe40003f64270 */
[----:B------:R-:W-:Y:S02]  /*1e700*/  FSEL R172, R172, -INF , P2 ;  /* 0xff800000acac7808 */ /* 0x000fe40001000000 */
[----:B------:R-:W-:Y:S02]  /*1e710*/  FSEL R173, R173, -INF , P1 ;  /* 0xff800000adad7808 */ /* 0x000fe40000800000 */
[----:B------:R-:W-:Y:S02]  /*1e720*/  FSEL R160, R160, -INF , P5 ;  /* 0xff800000a0a07808 */ /* 0x000fe40002800000 */
[----:B------:R-:W-:Y:S02]  /*1e730*/  FSEL R161, R161, -INF , P4 ;  /* 0xff800000a1a17808 */ /* 0x000fe40002000000 */
[----:B------:R-:W-:-:S02]  /*1e740*/  FSEL R164, R164, -INF , P3 ;  /* 0xff800000a4a47808 */ /* 0x000fc40001800000 */
        /* <DEDUP_REMOVED lines=16> */
[----:B------:R-:W-:Y:S02]  /*1e850*/  ISETP.GT.AND P2, PT, R0, RZ, PT ;  /* 0x000000ff0000720c */ /* 0x000fe40003f44270 */
[----:B------:R-:W-:-:S02]  /*1e860*/  FMNMX.FTZ R2, R180, R2, !PT ;  /* 0x00000002b4027209 */ /* 0x000fc40007810000 */
[----:B------:R-:W-:Y:S02]  /*1e870*/  FSEL R186, R186, -INF , P2 ;  /* 0xff800000baba7808 */ /* 0x000fe40001000000 */
[----:B------:R-:W-:Y:S02]  /*1e880*/  FMNMX.FTZ R2, R181, R2, !PT ;  /* 0x00000002b5027209 */ /* 0x000fe40007810000 */
[----:B------:R-:W-:Y:S02]  /*1e890*/  ISETP.GT.AND P2, PT, R0, 0x10, PT ;  /* 0x000000100000780c */ /* 0x000fe40003f44270 */
        /* <DEDUP_REMOVED lines=17> */
[----:B------:R-:W-:Y:S02]  /*1e9b0*/  FSEL R190, R190, -INF , P4 ;  /* 0xff800000bebe7808 */ /* 0x000fe40002000000 */
[----:B------:R-:W-:Y:S02]  /*1e9c0*/  FMNMX.FTZ R2, R153, R2, !PT ;  /* 0x0000000299027209 */ /* 0x000fe40007810000 */
[----:B------:R-:W-:Y:S02]  /*1e9d0*/  ISETP.GT.AND P5, PT, R0, 0x9, PT ;  /* 0x000000090000780c */ /* 0x000fe40003fa4270 */
[----:B------:R-:W-:-:S02]  /*1e9e0*/  FMNMX.FTZ R2, R156, R2, !PT ;  /* 0x000000029c027209 */ /* 0x000fc40007810000 */
[C---:B------:R-:W-:Y:S02]  /*1e9f0*/  ISETP.GT.AND P3, PT, R0.reuse, 0x11, PT ;  /* 0x000000110000780c */ /* 0x040fe40003f64270 */
[----:B------:R-:W-:Y:S02]  /*1ea00*/  FMNMX.FTZ R2, R157, R2, !PT ;  /* 0x000000029d027209 */ /* 0x000fe40007810000 */
[----:B------:R-:W-:Y:S02]  /*1ea10*/  ISETP.GT.AND P4, PT, R0, 0x18, PT ;  /* 0x000000180000780c */ /* 0x000fe40003f84270 */
[----:B------:R-:W-:Y:S01]  /*1ea20*/  @P0 LOP3.LUT R18, R18, 0x100, RZ, 0xfc, !PT ;  /* 0x0000010012120812 */ /* 0x000fe200078efcff */
[----:B------:R-:W1:Y:S01]  /*1ea30*/  SHFL.BFLY PT, R3, R2, 0x2, 0x1f ;  /* 0x0c401f0002037f89 */ /* 0x000e6200000e0000 */
[----:B------:R-:W-:Y:S02]  /*1ea40*/  FSEL R191, R191, -INF , P5 ;  /* 0xff800000bfbf7808 */ /* 0x000fe40002800000 */
[----:B------:R-:W-:-:S02]  /*1ea50*/  FSEL R179, R179, -INF , P3 ;  /* 0xff800000b3b37808 */ /* 0x000fc40001800000 */
[----:B------:R-:W-:Y:S02]  /*1ea60*/  FSEL R182, R182, -INF , P4 ;  /* 0xff800000b6b67808 */ /* 0x000fe40002000000 */
[C---:B------:R-:W-:Y:S02]  /*1ea70*/  ISETP.GT.AND P5, PT, R0.reuse, 0x19, PT ;  /* 0x000000190000780c */ /* 0x040fe40003fa4270 */
[C---:B------:R-:W-:Y:S02]  /*1ea80*/  ISETP.GT.AND P4, PT, R0.reuse, 0x20, PT ;  /* 0x000000200000780c */ /* 0x040fe40003f84270 */
[----:B------:R-:W-:Y:S02]  /*1ea90*/  ISETP.GT.AND P3, PT, R0, 0x21, PT ;  /* 0x000000210000780c */ /* 0x000fe40003f64270 */
[----:B------:R-:W-:Y:S02]  /*1eaa0*/  LOP3.LUT R18, R18, 0xfffffdff, RZ, 0xc0, !PT ;  /* 0xfffffdff12127812 */ /* 0x000fe400078ec0ff */
[----:B------:R-:W-:-:S02]  /*1eab0*/  FSEL R183, R183, -INF , P5 ;  /* 0xff800000b7b77808 */ /* 0x000fc40002800000 */
[----:B------:R-:W-:Y:S02]  /*1eac0*/  FSEL R170, R170, -INF , P4 ;  /* 0xff800000aaaa7808 */ /* 0x000fe40002000000 */
[----:B------:R-:W-:Y:S02]  /*1ead0*/  FSEL R171, R171, -INF , P3 ;  /* 0xff800000abab7808 */ /* 0x000fe40001800000 */
[----:B------:R-:W-:Y:S02]  /*1eae0*/  @P2 LOP3.LUT R18, R18, 0x200, RZ, 0xfc, !PT ;  /* 0x0000020012122812 */ /* 0x000fe400078efcff */
[----:B------:R-:W-:Y:S02]  /*1eaf0*/  ISETP.GT.AND P3, PT, R0, 0x40, PT ;  /* 0x000000400000780c */ /* 0x000fe40003f64270 */
[----:B-1----:R-:W-:Y:S02]  /*1eb00*/  FMNMX.FTZ R3, R2, R3, !PT ;  /* 0x0000000302037209 */ /* 0x002fe40007810000 */
[----:B------:R-:W-:-:S02]  /*1eb10*/  ISETP.GT.AND P4, PT, R0, 0x41, PT ;  /* 0x000000410000780c */ /* 0x000fc40003f84270 */
[C---:B------:R-:W-:Y:S01]  /*1eb20*/  ISETP.GT.AND P5, PT, R0.reuse, 0x48, PT ;  /* 0x000000480000780c */ /* 0x040fe20003fa4270 */
[----:B------:R-:W1:Y:S01]  /*1eb30*/  SHFL.BFLY PT, R5, R3, 0x1, 0x1f ;  /* 0x0c201f0003057f89 */ /* 0x000e6200000e0000 */
[C---:B------:R-:W-:Y:S02]  /*1eb40*/  ISETP.GT.AND P6, PT, R0.reuse, 0x49, PT ;  /* 0x000000490000780c */ /* 0x040fe40003fc4270 */
[C---:B------:R-:W-:Y:S02]  /*1eb50*/  ISETP.GT.AND P2, PT, R0.reuse, 0x29, PT ;  /* 0x000000290000780c */ /* 0x040fe40003f44270 */
[----:B------:R-:W-:Y:S02]  /*1eb60*/  ISETP.GT.AND P0, PT, R0, 0x30, PT ;  /* 0x000000300000780c */ /* 0x000fe40003f04270 */
[----:B------:R-:W-:Y:S02]  /*1eb70*/  FSEL R175, R175, -INF , P2 ;  /* 0xff800000afaf7808 */ /* 0x000fe40001000000 */
[----:B------:R-:W-:-:S02]  /*1eb80*/  FSEL R162, R162, -INF , P0 ;  /* 0xff800000a2a27808 */ /* 0x000fc40000000000 */
[C---:B------:R-:W-:Y:S02]  /*1eb90*/  LOP3.LUT P0, RZ, R18.reuse, 0x100, RZ, 0xc0, !PT ;  /* 0x0000010012ff7812 */ /* 0x040fe4000780c0ff */
[----:B------:R-:W-:Y:S02]  /*1eba0*/  LOP3.LUT P2, RZ, R18, 0x200, RZ, 0xc0, !PT ;  /* 0x0000020012ff7812 */ /* 0x000fe4000784c0ff */
[----:B------:R-:W-:Y:S02]  /*1ebb0*/  FSEL R163, R163, -INF , P0 ;  /* 0xff800000a3a37808 */ /* 0x000fe40000000000 */
[----:B------:R-:W-:Y:S02]  /*1ebc0*/  FSEL R167, R167, -INF , P2 ;  /* 0xff800000a7a77808 */ /* 0x000fe40001000000 */
[----:B------:R-:W-:Y:S02]  /*1ebd0*/  FSEL R154, R154, -INF , P3 ;  /* 0xff8000009a9a7808 */ /* 0x000fe40001800000 */
[----:B------:R-:W-:-:S02]  /*1ebe0*/  FSEL R155, R155, -INF , P4 ;  /* 0xff8000009b9b7808 */ /* 0x000fc40002000000 */
[----:B------:R-:W-:Y:S02]  /*1ebf0*/  FSEL R158, R158, -INF , P5 ;  /* 0xff8000009e9e7808 */ /* 0x000fe40002800000 */
[----:B-1----:R-:W-:Y:S01]  /*1ec00*/  FMNMX.FTZ R5, R3, R5, !PT ;  /* 0x0000000503057209 */ /* 0x002fe20007810000 */
[----:B------:R-:W-:Y:S01]  /*1ec10*/  IMAD.U32 R3, RZ, RZ, UR39 ;  /* 0x00000027ff037e24 */ /* 0x000fe2000f8e00ff */
[----:B------:R-:W-:Y:S02]  /*1ec20*/  FSEL R159, R159, -INF , P6 ;  /* 0xff8000009f9f7808 */ /* 0x000fe40003000000 */
[C---:B------:R-:W-:Y:S01]  /*1ec30*/  FSETP.NEU.FTZ.AND P1, PT, R5.reuse, -INF , PT ;  /* 0xff8000000500780b */ /* 0x040fe20003f3d000 */
[C---:B------:R-:W-:Y:S01]  /*1ec40*/  FMUL.FTZ R4, R5.reuse, R3 ;  /* 0x0000000305047220 */ /* 0x040fe20000410000 */
[----:B------:R-:W-:Y:S02]  /*1ec50*/  LOP3.LUT P0, RZ, R18, 0x80, RZ, 0xc0, !PT ;  /* 0x0000008012ff7812 */ /* 0x000fe4000780c0ff */
[----:B------:R-:W-:-:S02]  /*1ec60*/  FSEL R2, R5, RZ, P1 ;  /* 0x000000ff05027208 */ /* 0x000fc40000800000 */
[----:B------:R-:W-:Y:S02]  /*1ec70*/  FSEL R4, R4, RZ, P1 ;  /* 0x000000ff04047208 */ /* 0x000fe40000800000 */
[----:B------:R-:W-:Y:S01]  /*1ec80*/  ISETP.GT.AND P1, PT, R0, 0x38, PT ;  /* 0x000000380000780c */ /* 0x000fe20003f24270 */
[----:B------:R-:W-:Y:S01]  /*1ec90*/  FADD.FTZ R2, -R2, R14 ;  /* 0x0000000e02027221 */ /* 0x000fe20000010100 */
[----:B------:R-:W-:Y:S01]  /*1eca0*/  FMNMX.FTZ R0, R186, R15, !PT ;  /* 0x0000000fba007209 */ /* 0x000fe20007810000 */
[-CC-:B------:R-:W-:Y:S01]  /*1ecb0*/  FFMA.FTZ R184, R184, R3.reuse, -R4.reuse ;  /* 0x00000003b8b87223 */ /* 0x180fe20000010804 */
[----:B------:R-:W-:Y:S01]  /*1ecc0*/  FSEL R166, R166, -INF , P1 ;  /* 0xff800000a6a67808 */ /* 0x000fe20000800000 */
[-CC-:B------:R-:W-:Y:S01]  /*1ecd0*/  FFMA.FTZ R185, R185, R3.reuse, -R4.reuse ;  /* 0x00000003b9b97223 */ /* 0x180fe20000010804 */
[----:B------:R-:W-:Y:S01]  /*1ece0*/  FMNMX.FTZ R0, R187, R0, !PT ;  /* 0x00000000bb007209 */ /* 0x000fe20007810000 */
[-CC-:B------:R-:W-:Y:S01]  /*1ecf0*/  FFMA.FTZ R188, R188, R3.reuse, -R4.reuse ;  /* 0x00000003bcbc7223 */ /* 0x180fe20000010804 */
[-CC-:B------:R-:W-:Y:S01]  /*1ed00*/  FFMA.FTZ R189, R189, R3.reuse, -R4.reuse ;  /* 0x00000003bdbd7223 */ /* 0x180fe20000010804 */
        /* <DEDUP_REMOVED lines=20> */
[-C--:B------:R-:W-:Y:S01]  /*1ee50*/  FFMA.FTZ R157, R157, R3.reuse, -R4 ;  /* 0x000000039d9d7223 */ /* 0x080fe20000010804 */
[----:B------:R-:W-:Y:S01]  /*1ee60*/  FMNMX.FTZ R0, R183, R0, !PT ;  /* 0x00000000b7007209 */ /* 0x000fe20007810000 */
[----:B------:R-:W-:Y:S01]  /*1ee70*/  FMUL.FTZ R2, R2, R3 ;  /* 0x0000000302027220 */ /* 0x000fe20000410000 */
[----:B------:R-:W-:Y:S02]  /*1ee80*/  MUFU.EX2 R184, R184 ;  /* 0x000000b800b87308 */ /* 0x000fe40000000800 */
[----:B------:R-:W-:-:S04]  /*1ee90*/  FMNMX.FTZ R0, R170, R0, !PT ;  /* 0x00000000aa007209 */ /* 0x000fc80007810000 */
[----:B------:R-:W-:Y:S02]  /*1eea0*/  FMNMX.FTZ R0, R171, R0, !PT ;  /* 0x00000000ab007209 */ /* 0x000fe40007810000 */
        /* <DEDUP_REMOVED lines=15> */
[----:B------:R-:W-:Y:S03]  /*1efa0*/  MUFU.EX2 R180, R180 ;  /* 0x000000b400b47308 */ /* 0x000fe60000000800 */
[----:B------:R-:W1:Y:S05]  /*1efb0*/  SHFL.BFLY PT, R0, R4, 0x2, 0x1f ;  /* 0x0c401f0004007f89 */ /* 0x000e6a00000e0000 */
        /* <DEDUP_REMOVED lines=11> */
[----:B------:R-:W-:-:S03]  /*1f070*/  FMUL.FTZ R0, R4, R3 ;  /* 0x0000000304007220 */ /* 0x000fc60000410000 */
[----:B------:R-:W-:-:S03]  /*1f080*/  FSEL R7, R4, RZ, P1 ;  /* 0x000000ff04077208 */ /* 0x000fc60000800000 */
[----:B------:R-:W-:Y:S01]  /*1f090*/  MUFU.EX2 R164, R164 ;  /* 0x000000a400a47308 */ /* 0x000fe20000000800 */
[----:B------:R-:W-:Y:S01]  /*1f0a0*/  FSEL R0, R0, RZ, P1 ;  /* 0x000000ff00007208 */ /* 0x000fe20000800000 */
[----:B------:R-:W-:-:S04]  /*1f0b0*/  FADD.FTZ R7, -R7, R15 ;  /* 0x0000000f07077221 */ /* 0x000fc80000010100 */
        /* <DEDUP_REMOVED lines=21> */
[----:B------:R-:W-:Y:S08]  /*1f210*/  MUFU.EX2 R186, R186 ;  /* 0x000000ba00ba7308 */ /* 0x000ff00000000800 */
[----:B------:R-:W1:Y:S08]  /*1f220*/  MUFU.EX2 R0, R2 ;  /* 0x0000000200007308 */ /* 0x000e700000000800 */
[----:B------:R2:W3:Y:S08]  /*1f230*/  MUFU.EX2 R2, R7 ;  /* 0x0000000700027308 */ /* 0x0004f00000000800 */
[----:B------:R-:W4:Y:S01]  /*1f240*/  MUFU.EX2 R187, R187 ;  /* 0x000000bb00bb7308 */ /* 0x000f220000000800 */
[----:B-1----:R-:W-:-:S04]  /*1f250*/  FFMA.FTZ R21, R0, R21, R184 ;  /* 0x0000001500157223 */ /* 0x002fc800000100b8 */
[----:B--2---:R-:W-:-:S03]  /*1f260*/  FADD.FTZ R7, R185, R21 ;  /* 0x00000015b9077221 */ /* 0x004fc60000010000 */
[----:B------:R-:W1:Y:S01]  /*1f270*/  MUFU.EX2 R190, R190 ;  /* 0x000000be00be7308 */ /* 0x000e620000000800 */
[----:B---3--:R-:W-:Y:S01]  /*1f280*/  FFMA.FTZ R20, R2, R20, R186 ;  /* 0x0000001402147223 */ /* 0x008fe200000100ba */
[----:B------:R-:W-:-:S04]  /*1f290*/  FADD.FTZ R7, R188, R7 ;  /* 0x00000007bc077221 */ /* 0x000fc80000010000 */
[----:B------:R-:W-:Y:S02]  /*1f2a0*/  FADD.FTZ R7, R189, R7 ;  /* 0x00000007bd077221 */ /* 0x000fe40000010000 */
[----:B------:R-:W2:Y:S01]  /*1f2b0*/  MUFU.EX2 R191, R191 ;  /* 0x000000bf00bf7308 */ /* 0x000ea20000000800 */
[----:B----4-:R-:W-:Y:S01]  /*1f2c0*/  FADD.FTZ R8, R187, R20 ;  /* 0x00000014bb087221 */ /* 0x010fe20000010000 */
[----:B------:R-:W-:-:S04]  /*1f2d0*/  FADD.FTZ R7, R176, R7 ;  /* 0x00000007b0077221 */ /* 0x000fc80000010000 */
[----:B------:R-:W-:Y:S02]  /*1f2e0*/  FADD.FTZ R7, R177, R7 ;  /* 0x00000007b1077221 */ /* 0x000fe40000010000 */
[----:B------:R-:W3:Y:S01]  /*1f2f0*/  MUFU.EX2 R178, R178 ;  /* 0x000000b200b27308 */ /* 0x000ee20000000800 */
        /* <DEDUP_REMOVED lines=17> */
[----:B------:R-:W-:-:S06]  /*1f410*/  FADD.FTZ R7, R164, R7 ;  /* 0x00000007a4077221 */ /* 0x000fcc0000010000 */
[----:B------:R-:W2:Y:S01]  /*1f420*/  MUFU.EX2 R171, R171 ;  /* 0x000000ab00ab7308 */ /* 0x000ea20000000800 */
[----:B---3--:R-:W-:-:S07]  /*1f430*/  FADD.FTZ R8, R183, R8 ;  /* 0x00000008b7087221 */ /* 0x008fce0000010000 */
[----:B------:R-:W3:Y:S01]  /*1f440*/  MUFU.EX2 R174, R174 ;  /* 0x000000ae00ae7308 */ /* 0x000ee20000000800 */
[----:B-1----:R-:W-:-:S07]  /*1f450*/  FADD.FTZ R8, R170, R8 ;  /* 0x00000008aa087221 */ /* 0x002fce0000010000 */
[----:B------:R-:W1:Y:S01]  /*1f460*/  MUFU.EX2 R175, R175 ;  /* 0x000000af00af7308 */ /* 0x000e620000000800 */
[----:B--2---:R-:W-:-:S07]  /*1f470*/  FADD.FTZ R8, R171, R8 ;  /* 0x00000008ab087221 */ /* 0x004fce0000010000 */
        /* <DEDUP_REMOVED lines=25> */
[----:B---3--:R-:W-:Y:S01]  /*1f610*/  FADD.FTZ R8, R158, R8 ;  /* 0x000000089e087221 */ /* 0x008fe20000010000 */
[----:B-1----:R-:W-:-:S03]  /*1f620*/  FADD.FTZ R21, R157, R7 ;  /* 0x000000079d157221 */ /* 0x002fc60000010000 */
[----:B--2---:R-:W-:Y:S01]  /*1f630*/  FADD.FTZ R20, R159, R8 ;  /* 0x000000089f147221 */ /* 0x004fe20000010000 */
[----:B0-----:R-:W-:Y:S06]  /*1f640*/  @!P0 BRA `(.L_x_2882) ;  /* 0x0000000000048947 */ /* 0x001fec0003800000 */
[----:B------:R-:W-:Y:S01]  /*1f650*/  BPT.TRAP 0x1 ;  /* 0x000000040000795c */ /* 0x000fe20000300000 */
.L_x_2882:
        /* <DEDUP_REMOVED lines=28> */
[C---:B--2---:R-:W-:Y:S01]  /*1f820*/  ISETP.GT.AND P1, PT, R9.reuse, R7, PT ;  /* 0x000000070900720c */ /* 0x044fe20003f24270 */
[----:B------:R-:W-:-:S12]  /*1f830*/  VIADD R9, R9, 0xffffffff ;  /* 0xffffffff09097836 */ /* 0x000fd80000000000 */
[----:B0-----:R-:W-:Y:S05]  /*1f840*/  @P1 BRA `(.L_x_2883) ;  /* 0xffffffb0000c1947 */ /* 0x001fea000383ffff */
[----:B------:R-:W-:Y:S05]  /*1f850*/  BSYNC B1 ;  /* 0x0000000000017941 */ /* 0x000fea0003800000 */
.L_x_2870:
[----:B------:R-:W-:Y:S05]  /*1f860*/  BSYNC B0 ;  /* 0x0000000000007941 */ /* 0x000fea0003800000 */
.L_x_2869:
[----:B------:R-:W2:Y:S01]  /*1f870*/  LDL R6, [R1+0x70] ;  /* 0x0000700001067983 */ /* 0x000ea20000100800 */
[----:B------:R-:W-:Y:S01]  /*1f880*/  BSSY B0, `(.L_x_2884) ;  /* 0x0000494000007945 */ /* 0x000fe20003800000 */
[----:B--2---:R-:W-:-:S13]  /*1f890*/  ISETP.GE.AND P1, PT, R9, R6, PT ;  /* 0x000000060900720c */ /* 0x004fda0003f26270 */
[----:B------:R-:W-:Y:S05]  /*1f8a0*/  @!P1 BRA `(.L_x_2885) ;  /* 0x0000004800449947 */ /* 0x000fea0003800000 */
[----:B------:R-:W-:Y:S01]  /*1f8b0*/  IMAD.MOV.U32 R14, RZ, RZ, R4 ;  /* 0x000000ffff0e7224 */ /* 0x000fe200078e0004 */
[----:B------:R-:W-:Y:S01]  /*1f8c0*/  MOV R11, R5 ;  /* 0x00000005000b7202 */ /* 0x000fe20000000f00 */
[----:B------:R-:W-:Y:S02]  /*1f8d0*/  IMAD.MOV.U32 R10, RZ, RZ, R226 ;  /* 0x000000ffff0a7224 */ /* 0x000fe400078e00e2 */
[----:B------:R-:W-:-:S07]  /*1f8e0*/  IMAD.MOV.U32 R8, RZ, RZ, R220 ;  /* 0x000000ffff087224 */ /* 0x000fce00078e00dc */
.L_x_2898:
[----:B------:R-:W-:-:S05]  /*1f8f0*/  VIADD R15, R8, 0x1 ;  /* 0x00000001080f7836 */ /* 0x000fca0000000000 */
[----:B------:R-:W-:-:S04]  /*1f900*/  ISETP.NE.AND P1, PT, R15, 0x2, PT ;  /* 0x000000020f00780c */ /* 0x000fc80003f25270 */
[----:B------:R-:W-:Y:S02]  /*1f910*/  SEL R15, R15, RZ, P1 ;  /* 0x000000ff0f0f7207 */ /* 0x000fe40000800000 */
[----:B------:R-:W-:-:S03]  /*1f920*/  SEL R226, RZ, 0x1, P1 ;  /* 0x00000001ffe27807 */ /* 0x000fc60000800000 */
[----:B------:R-:W-:Y:S01]  /*1f930*/  IMAD.MOV.U32 R220, RZ, RZ, R15 ;  /* 0x000000ffffdc7224 */ /* 0x000fe200078e000f */
[----:B------:R-:W-:Y:S01]  /*1f940*/  LOP3.LUT R226, R10, R226, RZ, 0x3c, !PT ;  /* 0x000000e20ae27212 */ /* 0x000fe200078e3cff */
[----:B------:R-:W-:Y:S06]  /*1f950*/  @!P0 BRA `(.L_x_2886) ;  /* 0x0000000000048947 */ /* 0x000fec0003800000 */
[----:B------:R-:W-:Y:S01]  /*1f960*/  BPT.TRAP 0x1 ;  /* 0x000000040000795c */ /* 0x000fe20000300000 */
.L_x_2886:
[----:B------:R-:W-:Y:S02]  /*1f970*/  LEA R3, R220, R23, 0x3 ;  /* 0x00000017dc037211 */ /* 0x000fe400078e18ff */
[----:B------:R-:W-:-:S04]  /*1f980*/  SHF.L.U32 R6, R226, 0x1f, RZ ;  /* 0x0000001fe2067819 */ /* 0x000fc800000006ff */
[----:B------:R0:W1:Y:S01]  /*1f990*/  SYNCS.PHASECHK.TRANS64.TRYWAIT P1, [R3+URZ+0x38830], R6 ;  /* 0x03883006030075a7 */ /* 0x000062000802017f */
[----:B------:R-:W-:Y:S05]  /*1f9a0*/  @!P0 BRA `(.L_x_2887) ;  /* 0x0000000000048947 */ /* 0x000fea0003800000 */
[----:B------:R-:W-:Y:S01]  /*1f9b0*/  BPT.TRAP 0x1 ;  /* 0x000000040000795c */ /* 0x000fe20000300000 */
.L_x_2887:
[----:B------:R-:W-:Y:S01]  /*1f9c0*/  IMAD R4, R220, 0xa00, R229 ;  /* 0x00000a00dc047824 */ /* 0x000fe200078e02e5 */
[----:B------:R-:W-:Y:S01]  /*1f9d0*/  BSSY B1, `(.L_x_2888) ;  /* 0x0000006000017945 */ /* 0x000fe20003800000 */
[----:B------:R-:W-:Y:S02]  /*1f9e0*/  IMAD.MOV.U32 R5, RZ, RZ, 0x40000040 ;  /* 0x40000040ff057424 */ /* 0x000fe400078e00ff */
[----:B------:R-:W-:Y:S01]  /*1f9f0*/  VIADD R7, R4, 0x80 ;  /* 0x0000008004077836 */ /* 0x000fe20000000000 */
[----:B-1----:R-:W-:Y:S06]  /*1fa00*/  @P1 BRA `(.L_x_2889) ;  /* 0x0000000000081947 */ /* 0x002fec0003800000 */
[----:B------:R-:W1:Y:S02]  /*1fa10*/  SYNCS.PHASECHK.TRANS64.TRYWAIT P1, [R3+URZ+0x38830], R6 ;  /* 0x03883006030075a7 */ /* 0x000e64000802017f */
[----:B-1----:R-:W-:Y:S05]  /*1fa20*/  @!P1 BRA `(.L_x_2890) ;  /* 0x0000014400489947 */ /* 0x002fea0003800000 */
.L_x_2889:
[----:B------:R-:W-:Y:S05]  /*1fa30*/  BSYNC B1 ;  /* 0x0000000000017941 */ /* 0x000fea0003800000 */
.L_x_2888:
[----:B------:R-:W2:Y:S04]  /*1fa40*/  LDL.64 R152, [R1+0x38] ;  /* 0x0000380001987983 */ /* 0x000ea80000100a00 */
[----:B------:R-:W3:Y:S04]  /*1fa50*/  LDL.64 R156, [R1+0x48] ;  /* 0x00004800019c7983 */ /* 0x000ee80000100a00 */
[----:B------:R-:W4:Y:S01]  /*1fa60*/  LDL.64 R154, [R1+0x40] ;  /* 0x00004000019a7983 */ /* 0x000f220000100a00 */
[----:B------:R-:W-:Y:S02]  /*1fa70*/  R2UR UR10, R4 ;  /* 0x00000000040a72ca */ /* 0x000fe400000e0000 */
[----:B------:R-:W-:Y:S01]  /*1fa80*/  R2UR UR11, R5 ;  /* 0x00000000050b72ca */ /* 0x000fe200000e0000 */
[----:B------:R-:W-:Y:S01]  /*1fa90*/  WARPGROUP.ARRIVE ;  /* 0x00000000000079c5 */ /* 0x000fe20000000000 */
[----:B01----:R-:W-:-:S02]  /*1faa0*/  IMAD.MOV.U32 R6, RZ, RZ, R7 ;  /* 0x000000ffff067224 */ /* 0x003fc400078e0007 */
[----:B------:R-:W-:-:S03]  /*1fab0*/  IMAD.MOV.U32 R7, RZ, RZ, 0x40000040 ;  /* 0x40000040ff077424 */ /* 0x000fc600078e00ff */
[----:B------:R-:W-:Y:S02]  /*1fac0*/  R2UR UR6, R6 ;  /* 0x00000000060672ca */ /* 0x000fe400000e0000 */
[----:B------:R-:W-:Y:S02]  /*1fad0*/  R2UR UR7, R7 ;  /* 0x00000000070772ca */ /* 0x000fe400000e0000 */
[C---:B------:R-:W-:Y:S01]  /*1fae0*/  IADD3 R6, R4.reuse, 0x100, RZ ;  /* 0x0000010004067810 */ /* 0x040fe20007ffe0ff */
        /* <DEDUP_REMOVED lines=29> */
[----:B------:R-:W-:Y:S01]  /*1fcc0*/  VIADD R6, R4, 0x200 ;  /* 0x0000020004067836 */ /* 0x000fe20000000000 */
[----:B------:R-:W-:-:S04]  /*1fcd0*/  MOV R7, 0x40000040 ;  /* 0x4000004000077802 */ /* 0x000fc80000000f00 */
        /* <DEDUP_REMOVED lines=73> */
[----:B------:R-:W-:Y:S01]  /*20170*/  IMAD.MOV.U32 R7, RZ, RZ, 0x40000040 ;  /* 0x40000040ff077424 */ /* 0x000fe200078e00ff */
[----:B------:R-:W-:-:S04]  /*20180*/  R2UR UR6, R6 ;  /* 0x00000000060672ca */ /* 0x000fc800000e0000 */
        /* <DEDUP_REMOVED lines=263> */
[----:B------:R-:W-:Y:S02]  /*21200*/  IADD3 R6, R4, 0x500, RZ ;  /* 0x0000050004067810 */ /* 0x000fe40007ffe0ff */
        /* <DEDUP_REMOVED lines=494> */
.L_x_2891:
[----:B------:R-:W-:Y:S02]  /*230f0*/  SHF.L.U32 R0, R10, 0x1f, RZ ;  /* 0x0000001f0a007819 */ /* 0x000fe400000006ff */
[----:B------:R-:W-:-:S04]  /*23100*/  LEA R6, R8, R23, 0x3 ;  /* 0x0000001708067211 */ /* 0x000fc800078e18ff */
[----:B------:R0:W1:Y:S01]  /*23110*/  SYNCS.PHASECHK.TRANS64.TRYWAIT P1, [R6+URZ+0x38850], R0 ;  /* 0x03885000060075a7 */ /* 0x000062000802017f */
[----:B------:R-:W-:Y:S05]  /*23120*/  @!P0 BRA `(.L_x_2892) ;  /* 0x0000000000048947 */ /* 0x000fea0003800000 */
[----:B------:R-:W-:Y:S01]  /*23130*/  BPT.TRAP 0x1 ;  /* 0x000000040000795c */ /* 0x000fe20000300000 */
.L_x_2892:
[----:B------:R-:W-:Y:S04]  /*23140*/  BSSY B1, `(.L_x_2893) ;  /* 0x0000004000017945 */ /* 0x000fe80003800000 */
[----:B-1----:R-:W-:Y:S05]  /*23150*/  @P1 BRA `(.L_x_2894) ;  /* 0x0000000000081947 */ /* 0x002fea0003800000 */
[----:B------:R-:W1:Y:S02]  /*23160*/  SYNCS.PHASECHK.TRANS64.TRYWAIT P1, [R6+URZ+0x38850], R0 ;  /* 0x03885000060075a7 */ /* 0x000e64000802017f */
[----:B-1----:R-:W-:Y:S05]  /*23170*/  @!P1 BRA `(.L_x_2895) ;  /* 0x0000010c00889947 */ /* 0x002fea0003800000 */
.L_x_2894:
[----:B------:R-:W-:Y:S05]  /*23180*/  BSYNC B1 ;  /* 0x0000000000017941 */ /* 0x000fea0003800000 */
.L_x_2893:
[----:B01----:R-:W-:Y:S01]  /*23190*/  VIADD R0, R23, 0x400 ;  /* 0x0000040017007836 */ /* 0x003fe20000000000 */
[----:B------:R-:W-:Y:S01]  /*231a0*/  WARPGROUP.ARRIVE ;  /* 0x00000000000079c5 */ /* 0x000fe20000000000 */
[----:B------:R-:W-:Y:S02]  /*231b0*/  IMAD.MOV.U32 R3, RZ, RZ, 0x40000040 ;  /* 0x40000040ff037424 */ /* 0x000fe400078e00ff */
[----:B------:R-:W-:Y:S01]  /*231c0*/  IMAD.MOV.U32 R5, RZ, RZ, 0x40000040 ;  /* 0x40000040ff057424 */ /* 0x000fe200078e00ff */
[----:B------:R-:W-:Y:S02]  /*231d0*/  SHF.R.U32.HI R0, RZ, 0x4, R0 ;  /* 0x00000004ff007819 */ /* 0x000fe40000011600 */
[----:B------:R-:W-:Y:S02]  /*231e0*/  R2UR UR7, R3 ;  /* 0x00000000030772ca */ /* 0x000fe400000e0000 */
[----:B------:R-:W-:Y:S02]  /*231f0*/  LOP3.LUT R0, R0, 0x3fff, RZ, 0xc0, !PT ;  /* 0x00003fff00007812 */ /* 0x000fe400078ec0ff */
[----:B------:R-:W-:-:S02]  /*23200*/  MOV R3, 0x40000040 ;  /* 0x4000004000037802 */ /* 0x000fc40000000f00 */
        /* <DEDUP_REMOVED lines=37> */
.L_x_2896:
[----:B------:R-:W-:Y:S01]  /*23460*/  FMNMX.FTZ R0, R184, R11, !PT ;  /* 0x0000000bb8007209 */ /* 0x000fe20007810000 */
[----:B------:R-:W-:Y:S02]  /*23470*/  IMAD R2, R15, 0x8, R23 ;  /* 0x000000080f027824 */ /* 0x000fe400078e0217 */
[----:B------:R-:W-:Y:S01]  /*23480*/  IMAD.U32 R3, RZ, RZ, UR38 ;  /* 0x00000026ff037e24 */ /* 0x000fe2000f8e00ff */
[----:B------:R-:W-:Y:S01]  /*23490*/  FMNMX.FTZ R0, R185, R0, !PT ;  /* 0x00000000b9007209 */ /* 0x000fe20007810000 */
[----:B------:R-:W-:-:S03]  /*234a0*/  VIADD R2, R2, 0x38840 ;  /* 0x0003884002027836 */ /* 0x000fc60000000000 */
[----:B------:R-:W-:Y:S02]  /*234b0*/  FMNMX.FTZ R0, R188, R0, !PT ;  /* 0x00000000bc007209 */ /* 0x000fe40007810000 */
[----:B------:R-:W-:Y:S02]  /*234c0*/  PRMT R2, R228, 0x654, R2 ;  /* 0x00000654e4027816 */ /* 0x000fe40000000002 */
[----:B------:R-:W-:Y:S02]  /*234d0*/  FMNMX.FTZ R0, R189, R0, !PT ;  /* 0x00000000bd007209 */ /* 0x000fe40007810000 */
[----:B------:R0:W-:Y:S02]  /*234e0*/  SYNCS.ARRIVE.TRANS64.RED.A1T0 RZ, [R2+URZ], RZ ;  /* 0x000000ff02ff79a7 */ /* 0x0001e4000810043f */
        /* <DEDUP_REMOVED lines=16> */
[----:B0-----:R-:W0:Y:S02]  /*235f0*/  SHFL.BFLY PT, R2, R0, 0x2, 0x1f ;  /* 0x0c401f0000027f89 */ /* 0x001e2400000e0000 */
        /* <DEDUP_REMOVED lines=88> */
[----:B------:R-:W-:Y:S01]  /*23b80*/  FFMA.FTZ R195, R159, R3, -R10 ;  /* 0x000000039fc37223 */ /* 0x000fe2000001080a */
        /* <DEDUP_REMOVED lines=68> */
.L_x_2897:
        /* <DEDUP_REMOVED lines=8> */
[----:B------:R-:W-:Y:S01]  /*24050*/  F2FP.F16.F32.PACK_AB R209, R187, R186 ;  /* 0x000000babbd1723e */ /* 0x000fe200000000ff */
[----:B------:R-:W-:Y:S01]  /*24060*/  IMAD.MOV.U32 R8, RZ, RZ, R220 ;  /* 0x000000ffff087224 */ /* 0x000fe200078e00dc */
        /* <DEDUP_REMOVED lines=18> */
[C---:B--2---:R-:W-:Y:S02]  /*24190*/  ISETP.GT.AND P1, PT, R9.reuse, R7, PT ;  /* 0x000000070900720c */ /* 0x044fe40003f24270 */
[----:B------:R-:W-:-:S11]  /*241a0*/  IADD3 R9, R9, -0x1, RZ ;  /* 0xffffffff09097810 */ /* 0x000fd60007ffe0ff */
[----:B0-----:R-:W-:Y:S05]  /*241b0*/  @P1 BRA `(.L_x_2898) ;  /* 0xffffffb400cc1947 */ /* 0x001fea000383ffff */
.L_x_2885:
[----:B------:R-:W-:Y:S05]  /*241c0*/  BSYNC B0 ;  /* 0x0000000000007941 */ /* 0x000fea0003800000 */
.L_x_2884:
        /* <DEDUP_REMOVED lines=131> */
.L_x_2899:
[----:B------:R-:W-:Y:S02]  /*24a00*/  LEA R10, R220, R23, 0x3 ;  /* 0x00000017dc0a7211 */ /* 0x000fe400078e18ff */
[----:B------:R-:W-:-:S04]  /*24a10*/  SHF.L.U32 R0, R226, 0x1f, RZ ;  /* 0x0000001fe2007819 */ /* 0x000fc800000006ff */
[----:B------:R0:W1:Y:S01]  /*24a20*/  SYNCS.PHASECHK.TRANS64.TRYWAIT P1, [R10+URZ+0x38850], R0 ;  /* 0x038850000a0075a7 */ /* 0x000062000802017f */
[----:B------:R-:W-:Y:S05]  /*24a30*/  @!P0 BRA `(.L_x_2900) ;  /* 0x0000000000048947 */ /* 0x000fea0003800000 */
[----:B------:R-:W-:Y:S01]  /*24a40*/  BPT.TRAP 0x1 ;  /* 0x000000040000795c */ /* 0x000fe20000300000 */
.L_x_2900:
[----:B------:R-:W-:Y:S04]  /*24a50*/  BSSY B0, `(.L_x_2901) ;  /* 0x0000004000007945 */ /* 0x000fe80003800000 */
[----:B-1----:R-:W-:Y:S05]  /*24a60*/  @P1 BRA `(.L_x_2902) ;  /* 0x0000000000081947 */ /* 0x002fea0003800000 */
[----:B------:R-:W1:Y:S02]  /*24a70*/  SYNCS.PHASECHK.TRANS64.TRYWAIT P1, [R10+URZ+0x38850], R0 ;  /* 0x038850000a0075a7 */ /* 0x000e64000802017f */
[----:B-1----:R-:W-:Y:S05]  /*24a80*/  @!P1 BRA `(.L_x_2903) ;  /* 0x000000f400589947 */ /* 0x002fea0003800000 */
.L_x_2902:
[----:B------:R-:W-:Y:S05]  /*24a90*/  BSYNC B0 ;  /* 0x0000000000007941 */ /* 0x000fea0003800000 */
.L_x_2901:
[----:B------:R-:W-:Y:S01]  /*24aa0*/  VIADD R23, R23, 0x400 ;  /* 0x0000040017177836 */ /* 0x000fe20000000000 */
[----:B------:R-:W-:Y:S01]  /*24ab0*/  WARPGROUP.ARRIVE ;  /* 0x00000000000079c5 */ /* 0x000fe20000000000 */
[----:B------:R-:W-:Y:S01]  /*24ac0*/  IMAD.MOV.U32 R7, RZ, RZ, 0x40000040 ;  /* 0x40000040ff077424 */ /* 0x000fe200078e00ff */
[----:B01----:R-:W0:Y:S01]  /*24ad0*/  SHFL.BFLY PT, R0, R21, 0x2, 0x1f ;  /* 0x0c401f0015007f89 */ /* 0x003e2200000e0000 */
[----:B------:R-:W-:Y:S01]  /*24ae0*/  IMAD.MOV.U32 R9, RZ, RZ, 0x40000040 ;  /* 0x40000040ff097424 */ /* 0x000fe200078e00ff */
[----:B------:R-:W-:Y:S01]  /*24af0*/  SHF.R.U32.HI R23, RZ, 0x4, R23 ;  /* 0x00000004ff177819 */ /* 0x000fe20000011617 */
[----:B------:R-:W-:Y:S01]  /*24b00*/  IMAD.MOV.U32 R154, RZ, RZ, -0x800000 ;  /* 0xff800000ff9a7424 */ /* 0x000fe200078e00ff */
[----:B------:R-:W-:Y:S01]  /*24b10*/  R2UR UR7, R7 ;  /* 0x00000000070772ca */ /* 0x000fe200000e0000 */
[----:B------:R-:W-:Y:S01]  /*24b20*/  IMAD.MOV.U32 R153, RZ, RZ, -0x800000 ;  /* 0xff800000ff997424 */ /* 0x000fe200078e00ff */
[----:B------:R-:W-:Y:S02]  /*24b30*/  LOP3.LUT R23, R23, 0x3fff, RZ, 0xc0, !PT ;  /* 0x00003fff17177812 */ /* 0x000fe400078ec0ff */
[----:B------:R-:W-:-:S02]  /*24b40*/  MOV R7, 0x40000040 ;  /* 0x4000004000077802 */ /* 0x000fc40000000f00 */
[----:B------:R-:W-:-:S05]  /*24b50*/  LOP3.LUT R23, R23, 0x2800000, RZ, 0xfc, !PT ;  /* 0x0280000017177812 */ /* 0x000fca00078efcff */
[----:B------:R-:W-:-:S04]  /*24b60*/  IMAD R6, R220, 0xa00, R23 ;  /* 0x00000a00dc067824 */ /* 0x000fc800078e0217 */
[C---:B------:R-:W-:Y:S01]  /*24b70*/  VIADD R8, R6.reuse, 0x80 ;  /* 0x0000008006087836 */ /* 0x040fe20000000000 */
[----:B------:R-:W-:Y:S01]  /*24b80*/  R2UR UR6, R6 ;  /* 0x00000000060672ca */ /* 0x000fe200000e0000 */
[----:B0-----:R-:W-:-:S05]  /*24b90*/  FADD.FTZ R0, R0, R21 ;  /* 0x0000001500007221 */ /* 0x001fca0000010000 */
[----:B------:R-:W0:Y:S07]  /*24ba0*/  SHFL.BFLY PT, R2, R0, 0x1, 0x1f ;  /* 0x0c201f0000027f89 */ /* 0x000e2e00000e0000 */
[----:B------:R-:W-:Y:S01]  /*24bb0*/  HGMMA.64x256x16.F32 R24, R208, gdesc[UR4].tnspB, R24, gsb0 ;  /* 0x43e00004d0187df0 */ /* 0x000fe20008000818 */
[----:B------:R-:W-:Y:S02]  /*24bc0*/  R2UR UR6, R8 ;  /* 0x00000000080672ca */ /* 0x000fe400000e0000 */
[----:B------:R-:W-:Y:S01]  /*24bd0*/  R2UR UR7, R9 ;  /* 0x00000000090772ca */ /* 0x000fe200000e0000 */
[----:B------:R-:W-:Y:S01]  /*24be0*/  IMAD.MOV.U32 R9, RZ, RZ, 0x40000040 ;  /* 0x40000040ff097424 */ /* 0x000fe200078e00ff */
[----:B------:R-:W-:Y:S01]  /*24bf0*/  IADD3 R8, R6, 0x100, RZ ;  /* 0x0000010006087810 */ /* 0x000fe20007ffe0ff */
[----:B0-----:R-:W-:-:S05]  /*24c00*/  FADD.FTZ R0, R0, R2 ;  /* 0x0000000200007221 */ /* 0x001fca0000010000 */
[----:B------:R-:W-:-:S13]  /*24c10*/  FSETP.NE.FTZ.AND P1, PT, R0, RZ, PT ;  /* 0x000000ff0000720b */ /* 0x000fda0003f35000 */
[----:B------:R-:W0:Y:S02]  /*24c20*/  @P1 MUFU.LG2 R2, R0 ;  /* 0x0000000000021308 */ /* 0x000e240000000c00 */
[----:B0-----:R-:W-:Y:S01]  /*24c30*/  @P1 FMUL.FTZ R2, R2, 0.69314718246459960938 ;  /* 0x3f31721802021820 */ /* 0x001fe20000410000 */
[----:B------:R-:W-:Y:S02]  /*24c40*/  WARPGROUP.DEPBAR.LE gsb0, 0x0 ;  /* 0x00008000000079c5 */ /* 0x000fe40000010000 */
[----:B------:R-:W-:-:S06]  /*24c50*/  WARPGROUP.ARRIVE ;  /* 0x00000000000079c5 */ /* 0x000fcc0000000000 */
        /* <DEDUP_REMOVED lines=18> */
[----:B------:R-:W0:Y:S02]  /*24d80*/  SHFL.BFLY PT, R6, R20, 0x2, 0x1f ;  /* 0x0c401f0014067f89 */ /* 0x000e2400000e0000 */
[----:B0-----:R-:W-:-:S05]  /*24d90*/  FADD.FTZ R6, R6, R20 ;  /* 0x0000001406067221 */ /* 0x001fca0000010000 */
[----:B------:R-:W0:Y:S02]  /*24da0*/  SHFL.BFLY PT, R7, R6, 0x1, 0x1f ;  /* 0x0c201f0006077f89 */ /* 0x000e2400000e0000 */
[----:B0-----:R-:W-:Y:S01]  /*24db0*/  FADD.FTZ R6, R6, R7 ;  /* 0x0000000706067221 */ /* 0x001fe20000010000 */
[----:B------:R-:W-:-:S04]  /*24dc0*/  @P1 FMUL.FTZ R7, R3, 0.69314718246459960938 ;  /* 0x3f31721803071820 */ /* 0x000fc80000410000 */
[----:B------:R-:W-:Y:S01]  /*24dd0*/  FSETP.NE.FTZ.AND P2, PT, R6, RZ, PT ;  /* 0x000000ff0600720b */ /* 0x000fe20003f55000 */
[----:B------:R-:W-:Y:S01]  /*24de0*/  @P1 FFMA.FTZ R154, R7, R5, R2 ;  /* 0x00000005079a1223 */ /* 0x000fe20000010002 */
[----:B------:R-:W-:-:S06]  /*24df0*/  IMAD.MOV.U32 R2, RZ, RZ, RZ ;  /* 0x000000ffff027224 */ /* 0x000fcc00078e00ff */
[----:B------:R0:W-:Y:S05]  /*24e00*/  @P1 MUFU.RCP R2, R0 ;  /* 0x0000000000021308 */ /* 0x0001ea0000001000 */
[----:B------:R-:W-:-:S03]  /*24e10*/  @P2 FMUL.FTZ R3, R3, 0.69314718246459960938 ;  /* 0x3f31721803032820 */ /* 0x000fc60000410000 */
[----:B------:R-:W1:Y:S01]  /*24e20*/  @P2 MUFU.LG2 R5, R6 ;  /* 0x0000000600052308 */ /* 0x000e620000000c00 */
[----:B0-----:R-:W-:-:S07]  /*24e30*/  IMAD.MOV.U32 R0, RZ, RZ, RZ ;  /* 0x000000ffff007224 */ /* 0x001fce00078e00ff */
[----:B------:R0:W2:Y:S01]  /*24e40*/  @P2 MUFU.RCP R0, R6 ;  /* 0x0000000600002308 */ /* 0x0000a20000001000 */
[----:B-1----:R-:W-:-:S04]  /*24e50*/  @P2 FMUL.FTZ R5, R5, 0.69314718246459960938 ;  /* 0x3f31721805052820 */ /* 0x002fc80000410000 */
[----:B------:R-:W-:Y:S01]  /*24e60*/  @P2 FFMA.FTZ R153, R3, R4, R5 ;  /* 0x0000000403992223 */ /* 0x000fe20000010005 */
[----:B------:R-:W-:Y:S02]  /*24e70*/  WARPGROUP.DEPBAR.LE gsb0, 0x0 ;  /* 0x00008000000079c5 */ /* 0x000fe40000010000 */
[----:B------:R-:W-:-:S06]  /*24e80*/  WARPGROUP.ARRIVE ;  /* 0x00000000000079c5 */ /* 0x000fcc0000000000 */
[----:B------:R-:W-:Y:S03]  /*24e90*/  HGMMA.64x256x16.F32 R24, R192, gdesc[UR4].tnspB, R24, gsb0 ;  /* 0x43e00004c0187df0 */ /* 0x000fe60008000818 */
[----:B------:R-:W-:Y:S02]  /*24ea0*/  WARPGROUP.DEPBAR.LE gsb0, 0x0 ;  /* 0x00008000000079c5 */ /* 0x000fe40000010000 */
[----:B0-2---:R-:W-:Y:S05]  /*24eb0*/  @!P0 BRA `(.L_x_2904) ;  /* 0x0000000000048947 */ /* 0x005fea0003800000 */
[----:B------:R-:W-:Y:S01]  /*24ec0*/  BPT.TRAP 0x1 ;  /* 0x000000040000795c */ /* 0x000fe20000300000 */
.L_x_2904:
[----:B------:R-:W2:Y:S01]  /*24ed0*/  LDL.LU R3, [R1+0x94] ;  /* 0x0000940001037983 */ /* 0x000ea20000300800 */
[----:B------:R-:W-:Y:S01]  /*24ee0*/  IADD3 R10, R10, 0x38860, RZ ;  /* 0x000388600a0a7810 */ /* 0x000fe20007ffe0ff */
[----:B------:R-:W-:Y:S02]  /*24ef0*/  VIADD R220, R220, 0x1 ;  /* 0x00000001dcdc7836 */ /* 0x000fe40000000000 */
[-C--:B------:R-:W-:Y:S01]  /*24f00*/  FMUL.FTZ R26, R26, R0.reuse ;  /* 0x000000001a1a7220 */ /* 0x080fe20000410000 */
[-C--:B------:R-:W-:Y:S01]  /*24f10*/  FMUL.FTZ R27, R27, R0.reuse ;  /* 0x000000001b1b7220 */ /* 0x080fe20000410000 */
[----:B------:R-:W-:Y:S01]  /*24f20*/  PRMT R10, R228, 0x654, R10 ;  /* 0x00000654e40a7816 */ /* 0x000fe2000000000a */
[-C--:B------:R-:W-:Y:S01]  /*24f30*/  FMUL.FTZ R30, R30, R0.reuse ;  /* 0x000000001e1e7220 */ /* 0x080fe20000410000 */
[----:B------:R-:W-:Y:S01]  /*24f40*/  ISETP.NE.AND P1, PT, R220, 0x2, PT ;  /* 0x00000002dc00780c */ /* 0x000fe20003f25270 */
[-C--:B------:R-:W-:Y:S01]  /*24f50*/  FMUL.FTZ R31, R31, R0.reuse ;  /* 0x000000001f1f7220 */ /* 0x080fe20000410000 */
[----:B------:R1:W-:Y:S01]  /*24f60*/  SYNCS.ARRIVE.TRANS64.RED.A1T0 RZ, [R10+URZ], RZ ;  /* 0x000000ff0aff79a7 */ /* 0x0003e2000810043f */
        /* <DEDUP_REMOVED lines=60> */
[----:B------:R-:W-:Y:S01]  /*25330*/  SEL R0, RZ, 0x1, P1 ;  /* 0x00000001ff007807 */ /* 0x000fe20000800000 */
        /* <DEDUP_REMOVED lines=65> */
[----:B------:R-:W-:Y:S02]  /*25750*/  LOP3.LUT R226, R226, R0, RZ, 0x3c, !PT ;  /* 0x00000000e2e27212 */ /* 0x000fe400078e3cff */
[----:B------:R-:W-:Y:S01]  /*25760*/  SEL R220, R220, RZ, P1 ;  /* 0x000000ffdcdc7207 */ /* 0x000fe20000800000 */
[----:B--2---:R-:W-:-:S05]  /*25770*/  VIADD R3, R3, 0x1 ;  /* 0x0000000103037836 */ /* 0x004fca0000000000 */
[----:B------:R1:W-:Y:S03]  /*25780*/  STL [R1+0x94], R3 ;  /* 0x0000940301007387 */ /* 0x0003e60000100800 */
.L_x_2781:
[----:B------:R-:W2:Y:S08]  /*25790*/  S2UR UR4, SR_CgaCtaId ;  /* 0x00000000000479c3 */ /* 0x000eb00000008800 */
[----:B------:R-:W-:Y:S01]  /*257a0*/  BAR.SYNC.DEFER_BLOCKING 0x5, 0x180 ;  /* 0x0146000000007b1d */ /* 0x000fe20000010000 */
[----:B------:R-:W-:-:S05]  /*257b0*/  MOV R23, 0x400 ;  /* 0x0000040000177802 */ /* 0x000fca0000000f00 */
[----:B------:R-:W-:Y:S01]  /*257c0*/  BSSY B0, `(.L_x_2905) ;  /* 0x0000477000007945 */ /* 0x000fe20003800000 */
[----:B--2---:R-:W-:-:S05]  /*257d0*/  IMAD.U32 R228, RZ, RZ, UR4 ;  /* 0x00000004ffe47e24 */ /* 0x004fca000f8e00ff */
[----:B------:R-:W-:-:S05]  /*257e0*/  LEA R23, R228, R23, 0x18 ;  /* 0x00000017e4177211 */ /* 0x000fca00078ec0ff */
[----:B------:R2:W3:Y:S01]  /*257f0*/  LDS.128 R4, [R23+0x388d0] ;  /* 0x0388d00017047984 */ /* 0x0004e20000000c00 */
[----:B------:R-:W-:Y:S06]  /*25800*/  BAR.ARV 0x4, 0x180 ;  /* 0x0106000000007b1d */ /* 0x000fec0000002000 */
[----:B------:R-:W-:Y:S05]  /*25810*/  @P0 BRA `(.L_x_2906) ;  /* 0x0000003800200947 */ /* 0x000fea0003800000 */
[----:B------:R-:W4:Y:S01]  /*25820*/  LDL R2, [R1+0x1c4] ;  /* 0x0001c40001027983 */ /* 0x000f220000100800 */
[----:B------:R-:W2:Y:S01]  /*25830*/  S2R R0, SR_SWINHI ;  /* 0x0000000000007919 */ /* 0x000ea20000002f00 */
[----:B01----:R-:W-:Y:S01]  /*25840*/  F2FP.F16.F32.PACK_AB R10, R29, R28 ;  /* 0x0000001c1d0a723e */ /* 0x003fe200000000ff */
[----:B------:R-:W-:Y:S01]  /*25850*/  ULDC.64 UR6, c[0x0][0xc00] ;  /* 0x0003000000067ab9 */ /* 0x000fe20000000a00 */
[----:B------:R-:W-:Y:S01]  /*25860*/  F2FP.F16.F32.PACK_AB R11, R31, R30 ;  /* 0x0000001e1f0b723e */ /* 0x000fe200000000ff */
[----:B------:R-:W4:Y:S01]  /*25870*/  LDL.LU R155, [R1+0x8c] ;  /* 0x00008c00019b7983 */ /* 0x000f220000300800 */
[----:B------:R-:W-:Y:S01]  /*25880*/  F2FP.F16.F32.PACK_AB R12, R33, R32 ;  /* 0x00000020210c723e */ /* 0x000fe200000000ff */
[----:B------:R-:W-:Y:S01]  /*25890*/  ULDC.64 UR4, c[0x0][0xc08] ;  /* 0x0003020000047ab9 */ /* 0x000fe20000000a00 */
[----:B------:R-:W-:Y:S01]  /*258a0*/  F2FP.F16.F32.PACK_AB R13, R35, R34 ;  /* 0x00000022230d723e */ /* 0x000fe200000000ff */
[----:B-----5:R-:W4:Y:S01]  /*258b0*/  LDL.LU R152, [R1+0x90] ;  /* 0x0000900001987983 */ /* 0x020f220000300800 */
[----:B------:R-:W-:-:S02]  /*258c0*/  F2FP.F16.F32.PACK_AB R14, R37, R36 ;  /* 0x00000024250e723e */ /* 0x000fc400000000ff */
[----:B------:R-:W-:Y:S01]  /*258d0*/  F2FP.F16.F32.PACK_AB R15, R39, R38 ;  /* 0x00000026270f723e */ /* 0x000fe200000000ff */
[----:B---3--:R-:W3:Y:S01]  /*258e0*/  LDL.LU R4, [R1+0x84] ;  /* 0x0000840001047983 */ /* 0x008ee20000300800 */
[----:B------:R-:W-:Y:S02]  /*258f0*/  MOV R20, R23 ;  /* 0x0000001700147202 */ /* 0x000fe40000000f00 */
[----:B--2---:R-:W-:Y:S01]  /*25900*/  MOV R21, R0 ;  /* 0x0000000000157202 */ /* 0x004fe20000000f00 */
[----:B------:R-:W-:Y:S02]  /*25910*/  BAR.SYNC.DEFER_BLOCKING 0x1, 0x100 ;  /* 0x0044000000007b1d */ /* 0x000fe40000010000 */
[----:B----4-:R-:W-:-:S03]  /*25920*/  IMAD.WIDE R2, R2, 0x2, R20 ;  /* 0x0000000202027825 */ /* 0x010fc600078e0214 */
        /* <DEDUP_REMOVED lines=160> */
[----:B------:R-:W-:Y:S01]  /*26330*/  IMAD.X R3, RZ, RZ, R3, P0 ;  /* 0x000000ffff037224 */ /* 0x000fe200000e0603 */
[----:B------:R-:W-:Y:S02]  /*26340*/  IADD3 R10, P0, R155, UR6, RZ ;  /* 0x000000069b0a7c10 */ /* 0x000fe4000ff1e0ff */
[----:B------:R-:W-:Y:S02]  /*26350*/  SHF.R.U64 R2, R2, 0x3, RZ ;  /* 0x0000000302027819 */ /* 0x000fe400000012ff */
[----:B------:R-:W-:Y:S02]  /*26360*/  IADD3.X R11, R152, UR7, RZ, P0, !PT ;  /* 0x00000007980b7c10 */ /* 0x000fe400087fe4ff */
[----:B------:R-:W-:Y:S02]  /*26370*/  ISETP.NE.U32.AND P0, PT, RZ, UR4, PT ;  /* 0x00000004ff007c0c */ /* 0x000fe4000bf05070 */
[----:B------:R-:W-:-:S02]  /*26380*/  LOP3.LUT R2, R2, R0, RZ, 0x3c, !PT ;  /* 0x0000000002027212 */ /* 0x000fc400078e3cff */
[----:B------:R-:W-:Y:S02]  /*26390*/  ISETP.NE.AND.EX P0, PT, RZ, UR5, PT, P0 ;  /* 0x00000005ff007c0c */ /* 0x000fe4000bf05300 */
[----:B------:R-:W-:Y:S02]  /*263a0*/  MOV R2, R2 ;  /* 0x0000000200027202 */ /* 0x000fe40000000f00 */
[----:B------:R-:W-:Y:S02]  /*263b0*/  F2FP.F16.F32.PACK_AB R12, R145, R144 ;  /* 0x00000090910c723e */ /* 0x000fe400000000ff */
[----:B------:R-:W-:Y:S02]  /*263c0*/  F2FP.F16.F32.PACK_AB R13, R147, R146 ;  /* 0x00000092930d723e */ /* 0x000fe400000000ff */
[----:B------:R-:W-:Y:S02]  /*263d0*/  F2FP.F16.F32.PACK_AB R14, R149, R148 ;  /* 0x00000094950e723e */ /* 0x000fe400000000ff */
[----:B------:R-:W-:-:S05]  /*263e0*/  F2FP.F16.F32.PACK_AB R15, R151, R150 ;  /* 0x00000096970f723e */ /* 0x000fca00000000ff */
[----:B------:R0:W-:Y:S01]  /*263f0*/  STSM.16.M88.4 [R2], R12 ;  /* 0x0000000c02007844 */ /* 0x0001e20000000200 */
[----:B------:R-:W-:Y:S01]  /*26400*/  BAR.SYNC.DEFER_BLOCKING 0x1, 0x100 ;  /* 0x0044000000007b1d */ /* 0x000fe20000010000 */
[----:B------:R-:W-:-:S04]  /*26410*/  @P0 IADD3 R8, P2, R155, UR4, RZ ;  /* 0x000000049b080c10 */ /* 0x000fc8000ff5e0ff */
[----:B------:R-:W-:Y:S01]  /*26420*/  @P0 IADD3.X R9, R152, UR5, RZ, P2, !PT ;  /* 0x0000000598090c10 */ /* 0x000fe200097fe4ff */
[----:B------:R-:W-:Y:S01]  /*26430*/  ULDC UR4, c[0x0][0xa88] ;  /* 0x0002a20000047ab9 */ /* 0x000fe20000000800 */
[C---:B---3--:R-:W-:Y:S01]  /*26440*/  ISETP.NE.AND P2, PT, R4.reuse, RZ, PT ;  /* 0x000000ff0400720c */ /* 0x048fe20003f45270 */
[----:B------:R-:W-:Y:S01]  /*26450*/  IMAD.U32 R0, RZ, RZ, UR4 ;  /* 0x00000004ff007e24 */ /* 0x000fe2000f8e00ff */
[----:B------:R-:W-:Y:S02]  /*26460*/  ULDC UR4, c[0x0][0xad4] ;  /* 0x0002b50000047ab9 */ /* 0x000fe40000000800 */
[----:B0-----:R-:W-:Y:S01]  /*26470*/  SEL R2, R4, UR4, P2 ;  /* 0x0000000404027c07 */ /* 0x001fe20009000000 */
[----:B------:R-:W-:-:S03]  /*26480*/  IMAD.MOV.U32 R15, RZ, RZ, 0x9b8 ;  /* 0x000009b8ff0f7424 */ /* 0x000fc600078e00ff */
[----:B------:R-:W-:Y:S01]  /*26490*/  ISETP.GT.AND P2, PT, R2, 0x1, PT ;  /* 0x000000010200780c */ /* 0x000fe20003f44270 */
[----:B------:R-:W-:-:S03]  /*264a0*/  ULDC.64 UR8, c[0x0][0x208] ;  /* 0x0000820000087ab9 */ /* 0x000fc60000000a00 */
[----:B------:R-:W-:Y:S01]  /*264b0*/  SEL R15, R15, 0x978, P2 ;  /* 0x000009780f0f7807 */ /* 0x000fe20001000000 */
[----:B------:R0:W5:Y:S03]  /*264c0*/  @P0 LDG.E R0, desc[UR8][R8.64] ;  /* 0x0000000808000981 */ /* 0x000166000c1e1900 */
[----:B------:R1:W2:Y:S08]  /*264d0*/  LDC.64 R12, c[0x0][R15+0x220] ;  /* 0x000088000f0c7b82 */ /* 0x0002b00000000a00 */
        /* <DEDUP_REMOVED lines=8> */
[----:B-----5:R-:W3:Y:S04]  /*26560*/  LDG.E R0, desc[UR4][R10.64] ;  /* 0x000000040a007981 */ /* 0x020ee8000c1e1900 */
[----:B-1----:R-:W3:Y:S02]  /*26570*/  LDG.E R10, desc[UR4][R10.64+0x4] ;  /* 0x000004040a0a7981 */ /* 0x002ee4000c1e1900 */
[----:B---3--:R-:W-:-:S07]  /*26580*/  IMAD.IADD R0, R10, 0x1, -R0 ;  /* 0x000000010a007824 */ /* 0x008fce00078e0a00 */
.L_x_2907:
[----:B------:R-:W3:Y:S01]  /*26590*/  LDL.LU R2, [R1+0x88] ;  /* 0x0000880001027983 */ /* 0x000ee20000300800 */
[----:B------:R-:W4:Y:S03]  /*265a0*/  LDC R156, c[0x0][0xbe8] ;  /* 0x0002fa00ff9c7b82 */ /* 0x000f260000000800 */
[----:B------:R-:W2:Y:S04]  /*265b0*/  LDL.LU R4, [R1+0x118] ;  /* 0x0001180001047983 */ /* 0x000ea80000300800 */
[----:B------:R-:W2:Y:S04]  /*265c0*/  LDL R157, [R1+0x98] ;  /* 0x00009800019d7983 */ /* 0x000ea80000100800 */
[----:B------:R-:W2:Y:S04]  /*265d0*/  LDL R155, [R1+0x78] ;  /* 0x00007800019b7983 */ /* 0x000ea80000100800 */
[----:B------:R-:W2:Y:S04]  /*265e0*/  LDL R158, [R1+0x68] ;  /* 0x00006800019e7983 */ /* 0x000ea80000100800 */
[----:B------:R-:W2:Y:S04]  /*265f0*/  LDL R160, [R1+0x1c0] ;  /* 0x0001c00001a07983 */ /* 0x000ea80000100800 */
[----:B------:R-:W2:Y:S01]  /*26600*/  LDL R159, [R1+0x130] ;  /* 0x00013000019f7983 */ /* 0x000ea20000100800 */
[----:B-1----:R-:W1:Y:S01]  /*26610*/  LDC.64 R10, c[0x0][R15+0x228] ;  /* 0x00008a000f0a7b82 */ /* 0x002e620000000a00 */
[----:B------:R-:W-:-:S02]  /*26620*/  ISETP.NE.U32.AND P0, PT, RZ, UR6, PT ;  /* 0x00000006ff007c0c */ /* 0x000fc4000bf05070 */
[----:B----4-:R-:W-:Y:S02]  /*26630*/  ISETP.NE.AND P1, PT, R156, 0x1, PT ;  /* 0x000000019c00780c */ /* 0x010fe40003f25270 */
[----:B------:R-:W-:Y:S01]  /*26640*/  ISETP.NE.AND.EX P0, PT, RZ, UR7, PT, P0 ;  /* 0x00000007ff007c0c */ /* 0x000fe2000bf05300 */
[-C--:B0-----:R-:W-:Y:S02]  /*26650*/  IMAD R14, R9, R224.reuse, RZ ;  /* 0x000000e0090e7224 */ /* 0x081fe400078e02ff */
[----:B------:R-:W-:-:S05]  /*26660*/  IMAD.WIDE.U32 R8, R8, R224, RZ ;  /* 0x000000e008087225 */ /* 0x000fca00078e00ff */
[----:B------:R-:W-:-:S03]  /*26670*/  IADD3 R14, R9, R14, RZ ;  /* 0x0000000e090e7210 */ /* 0x000fc60007ffe0ff */
[----:B------:R-:W0:Y:S01]  /*26680*/  @P1 LDC R9, c[0x0][0xbec] ;  /* 0x0002fb00ff091b82 */ /* 0x000e220000000800 */
[----:B-----5:R-:W-:Y:S01]  /*26690*/  IMAD R0, R0, R156, RZ ;  /* 0x0000009c00007224 */ /* 0x020fe200078e02ff */
[----:B------:R-:W-:Y:S01]  /*266a0*/  ULDC.64 UR4, c[0x0][0x208] ;  /* 0x0000820000047ab9 */ /* 0x000fe20000000a00 */
[----:B---3--:R-:W-:Y:S02]  /*266b0*/  SEL R2, R2, RZ, !P0 ;  /* 0x000000ff02027207 */ /* 0x008fe40004000000 */
[----:B--2---:R-:W-:-:S03]  /*266c0*/  SEL R4, R4, RZ, !P0 ;  /* 0x000000ff04047207 */ /* 0x004fc60004000000 */
[----:B------:R-:W-:-:S04]  /*266d0*/  IMAD R13, R13, R2, RZ ;  /* 0x000000020d0d7224 */ /* 0x000fc800078e02ff */
[C---:B------:R-:W-:Y:S02]  /*266e0*/  IMAD R4, R12.reuse, R4, R13 ;  /* 0x000000040c047224 */ /* 0x040fe400078e020d */
[----:B------:R-:W-:-:S03]  /*266f0*/  IMAD.WIDE.U32 R12, R12, R2, RZ ;  /* 0x000000020c0c7225 */ /* 0x000fc600078e00ff */
[----:B------:R-:W-:Y:S02]  /*26700*/  IADD3 R12, P0, P3, R12, R8, R3 ;  /* 0x000000080c0c7210 */ /* 0x000fe40007b1e003 */
[----:B------:R-:W2:Y:S01]  /*26710*/  @P1 LDC R8, c[0x0][0xbf0] ;  /* 0x0002fc00ff081b82 */ /* 0x000ea20000000800 */
[----:B------:R-:W-:Y:S01]  /*26720*/  IMAD.IADD R13, R13, 0x1, R4 ;  /* 0x000000010d0d7824 */ /* 0x000fe200078e0204 */
[----:B------:R-:W-:-:S05]  /*26730*/  SEL R4, R157, RZ, P2 ;  /* 0x000000ff9d047207 */ /* 0x000fca0001000000 */
[-C--:B-1----:R-:W-:Y:S02]  /*26740*/  IMAD R152, R11, R4.reuse, RZ ;  /* 0x000000040b987224 */ /* 0x082fe400078e02ff */
[----:B------:R-:W-:Y:S01]  /*26750*/  IMAD.WIDE.U32 R10, R10, R4, RZ ;  /* 0x000000040a0a7225 */ /* 0x000fe200078e00ff */
[----:B------:R-:W-:-:S04]  /*26760*/  SHF.R.S32.HI R4, RZ, 0x1f, R3 ;  /* 0x0000001fff047819 */ /* 0x000fc80000011403 */
[----:B------:R-:W-:Y:S01]  /*26770*/  IADD3.X R13, R13, R14, R4, P0, P3 ;  /* 0x0000000e0d0d7210 */ /* 0x000fe200007e6404 */
[----:B------:R-:W-:-:S04]  /*26780*/  IMAD.IADD R14, R155, 0x1, R158 ;  /* 0x000000019b0e7824 */ /* 0x000fc800078e029e */
[----:B0-----:R-:W-:-:S04]  /*26790*/  @P1 IMAD.HI.U32 R9, R14, R9, RZ ;  /* 0x000000090e091227 */ /* 0x001fc800078e00ff */
[----:B------:R-:W-:Y:S01]  /*267a0*/  IMAD.MOV.U32 R155, RZ, RZ, R14 ;  /* 0x000000ffff9b7224 */ /* 0x000fe200078e000e */
[----:B--2---:R-:W-:Y:S02]  /*267b0*/  @P1 SHF.R.U32.HI R155, RZ, R8, R9 ;  /* 0x00000008ff9b1219 */ /* 0x004fe40000011609 */
[----:B------:R0:W1:Y:S03]  /*267c0*/  LDC.64 R8, c[0x0][R15+0x210] ;  /* 0x000084000f087b82 */ /* 0x0000660000000a00 */
[----:B0-----:R-:W-:-:S04]  /*267d0*/  IMAD.MOV R15, RZ, RZ, -R155 ;  /* 0x000000ffff0f7224 */ /* 0x001fc800078e0a9b */
[----:B------:R-:W-:Y:S01]  /*267e0*/  IMAD R15, R156, R15, R14 ;  /* 0x0000000f9c0f7224 */ /* 0x000fe200078e020e */
[----:B------:R-:W-:Y:S01]  /*267f0*/  IADD3 R10, P0, P3, R155, R12, R10 ;  /* 0x0000000c9b0a7210 */ /* 0x000fe20007b1e00a */
[----:B------:R-:W-:Y:S01]  /*26800*/  IMAD.IADD R152, R11, 0x1, R152 ;  /* 0x000000010b987824 */ /* 0x000fe200078e0298 */
[----:B------:R-:W-:Y:S02]  /*26810*/  SHF.R.S32.HI R11, RZ, 0x1f, R155 ;  /* 0x0000001fff0b7819 */ /* 0x000fe4000001149b */
[----:B------:R-:W-:Y:S02]  /*26820*/  SHF.R.S32.HI R12, RZ, 0x1f, R15 ;  /* 0x0000001fff0c7819 */ /* 0x000fe4000001140f */
[----:B------:R-:W-:Y:S01]  /*26830*/  IADD3.X R11, R11, R13, R152, P0, P3 ;  /* 0x0000000d0b0b7210 */ /* 0x000fe200007e6498 */
[----:B-1----:R-:W-:-:S04]  /*26840*/  IMAD R9, R9, R15, RZ ;  /* 0x0000000f09097224 */ /* 0x002fc800078e02ff */
[C---:B------:R-:W-:Y:S02]  /*26850*/  IMAD R9, R8.reuse, R12, R9 ;  /* 0x0000000c08097224 */ /* 0x040fe400078e0209 */
[----:B------:R-:W0:Y:S01]  /*26860*/  LDC.64 R12, c[0x0][0xba8] ;  /* 0x0002ea00ff0c7b82 */ /* 0x000e220000000a00 */
[----:B------:R-:W-:-:S07]  /*26870*/  IMAD.WIDE.U32 R10, R8, R15, R10 ;  /* 0x0000000f080a7225 */ /* 0x000fce00078e000a */
[----:B0-----:R-:W0:Y:S08]  /*26880*/  @!P2 LDC R12, c[0x0][0xb50] ;  /* 0x0002d400ff0cab82 */ /* 0x001e300000000800 */
[----:B------:R-:W1:Y:S01]  /*26890*/  @!P2 LDC R13, c[0x0][0xb54] ;  /* 0x0002d500ff0dab82 */ /* 0x000e620000000800 */
[----:B------:R-:W-:Y:S02]  /*268a0*/  IADD3 R9, R11, R9, RZ ;  /* 0x000000090b097210 */ /* 0x000fe40007ffe0ff */
[----:B0-----:R-:W-:-:S04]  /*268b0*/  LEA R12, P0, R10, R12, 0x2 ;  /* 0x0000000c0a0c7211 */ /* 0x001fc800078010ff */
[----:B-1----:R-:W-:Y:S01]  /*268c0*/  LEA.HI.X R13, R10, R13, R9, 0x2, P0 ;  /* 0x0000000d0a0d7211 */ /* 0x002fe200000f1409 */
[----:B------:R-:W-:Y:S04]  /*268d0*/  SHFL.IDX PT, R8, R12, RZ, 0x1c1f ;  /* 0x001c1fff0c087589 */ /* 0x000fe800000e0000 */
[----:B------:R-:W0:Y:S04]  /*268e0*/  SHFL.IDX PT, R9, R13, RZ, 0x1c1f ;  /* 0x001c1fff0d097589 */ /* 0x000e2800000e0000 */
[----:B------:R-:W-:Y:S04]  /*268f0*/  SHFL.IDX PT, R10, R12, 0x1, 0x1c1f ;  /* 0x003c1f000c0a7f89 */ /* 0x000fe800000e0000 */
[----:B------:R1:W2:Y:S01]  /*26900*/  SHFL.IDX PT, R11, R13, 0x1, 0x1c1f ;  /* 0x003c1f000d0b7f89 */ /* 0x0002a200000e0000 */
[----:B------:R-:W-:Y:S01]  /*26910*/  LOP3.LUT P0, RZ, R159, 0x3, RZ, 0xc0, !PT ;  /* 0x000000039fff7812 */ /* 0x000fe2000780c0ff */
[----:B-1----:R-:W-:-:S04]  /*26920*/  IMAD.IADD R13, R160, 0x1, R158 ;  /* 0x00000001a00d7824 */ /* 0x002fc800078e029e */
[C---:B------:R-:W-:Y:S01]  /*26930*/  VIADD R12, R13.reuse, 0x8 ;  /* 0x000000080d0c7836 */ /* 0x040fe20000000000 */
[----:B------:R-:W-:-:S04]  /*26940*/  ISETP.GE.OR P3, PT, R13, R0, P0 ;  /* 0x000000000d00720c */ /* 0x000fc80000766670 */
[----:B------:R-:W-:-:S09]  /*26950*/  ISETP.GE.OR P0, PT, R12, R0, P0 ;  /* 0x000000000c00720c */ /* 0x000fd20000706670 */
[----:B0-----:R0:W-:Y:S04]  /*26960*/  @!P3 ST.E desc[UR4][R8.64], R154 ;  /* 0x0000009a0800b985 */ /* 0x0011e8000c101904 */
[----:B--2---:R0:W-:Y:S01]  /*26970*/  @!P0 ST.E desc[UR4][R10.64], R153 ;  /* 0x000000990a008985 */ /* 0x0041e2000c101904 */
[----:B------:R-:W-:Y:S05]  /*26980*/  @P2 BRA `(.L_x_2908) ;  /* 0x0000000c00e02947 */ /* 0x000fea0003800000 */
[----:B------:R-:W0:Y:S01]  /*26990*/  LDL R159, [R1+0x80] ;  /* 0x00008000019f7983 */ /* 0x000e220000100800 */
[----:B------:R-:W1:Y:S01]  /*269a0*/  @P1 LDC R85, c[0x0][0xbec] ;  /* 0x0002fb00ff551b82 */ /* 0x000e620000000800 */
[----:B------:R-:W-:-:S07]  /*269b0*/  ULDC.64 UR4, c[0x0][0x208] ;  /* 0x0000820000047ab9 */ /* 0x000fce0000000a00 */
[----:B------:R-:W2:Y:S01]  /*269c0*/  @P1 LDC R82, c[0x0][0xbf0] ;  /* 0x0002fc00ff521b82 */ /* 0x000ea20000000800 */
[----:B------:R-:W-:Y:S01]  /*269d0*/  SHF.R.S32.HI R83, RZ, 0x1f, R2 ;  /* 0x0000001fff537819 */ /* 0x000fe20000011402 */
[----:B------:R-:W-:Y:S01]  /*269e0*/  BSSY B1, `(.L_x_2909) ;  /* 0x00000aa000017945 */ /* 0x000fe20003800000 */
[----:B0-----:R-:W-:-:S04]  /*269f0*/  IMAD R9, R225, 0x8, R159 ;  /* 0x00000008e1097824 */ /* 0x001fc800078e029f */
        /* <DEDUP_REMOVED lines=38> */
[----:B------:R-:W-:Y:S01]  /*26c60*/  LOP3.LUT R32, R32, R33, RZ, 0x3c, !PT ;  /* 0x0000002120207212 */ /* 0x000fe200078e3cff */
[--C-:B------:R-:W-:Y:S01]  /*26c70*/  IMAD.X R33, RZ, RZ, R21.reuse, P0 ;  /* 0x000000ffff217224 */ /* 0x100fe200000e0615 */
        /* <DEDUP_REMOVED lines=9> */
[----:B------:R-:W-:Y:S01]  /*26d10*/  IADD3.X R41, RZ, R21, RZ, P5, !PT ;  /* 0x00000015ff297210 */ /* 0x000fe20002ffe4ff */
[----:B------:R-:W5:Y:S01]  /*26d20*/  LD.E.128 R32, desc[UR4][R32.64] ;  /* 0x0000000420207980 */ /* 0x000f62000c101d00 */
[----:B------:R-:W-:-:S02]  /*26d30*/  IADD3 R57, P0, R20, 0xa000, RZ ;  /* 0x0000a00014397810 */ /* 0x000fc40007f1e0ff */
[C---:B------:R-:W-:Y:S01]  /*26d40*/  IADD3 R61, P6, R20.reuse, 0xb000, RZ ;  /* 0x0000b000143d7810 */ /* 0x040fe20007fde0ff */
        /* <DEDUP_REMOVED lines=13> */
[----:B------:R-:W-:Y:S01]  /*26e20*/  LOP3.LUT R72, R73, 0x380, RZ, 0xc0, !PT ;  /* 0x0000038049487812 */ /* 0x000fe200078ec0ff */
[----:B------:R-:W5:Y:S01]  /*26e30*/  LD.E.128 R52, desc[UR4][R52.64] ;  /* 0x0000000434347980 */ /* 0x000f62000c101d00 */
        /* <DEDUP_REMOVED lines=19> */
[----:B------:R-:W5:Y:S01]  /*26f70*/  LD.E.128 R56, desc[UR4][R56.64] ;  /* 0x0000000438387980 */ /* 0x000f62000c101d00 */
[----:B------:R-:W-:-:S02]  /*26f80*/  IADD3.X R61, RZ, R21, RZ, P6, !PT ;  /* 0x00000015ff3d7210 */ /* 0x000fc400037fe4ff */
[----:B------:R-:W-:Y:S01]  /*26f90*/  MOV R9, R21 ;  /* 0x0000001500097202 */ /* 0x000fe20000000f00 */
[----:B------:R-:W5:Y:S01]  /*26fa0*/  LD.E.128 R64, desc[UR4][R64.64] ;  /* 0x0000000440407980 */ /* 0x000f62000c101d00 */
[----:B------:R-:W-:-:S03]  /*26fb0*/  LOP3.LUT R76, R10, R11, RZ, 0x3c, !PT ;  /* 0x0000000b0a4c7212 */ /* 0x000fc600078e3cff */
        /* <DEDUP_REMOVED lines=17> */
[----:B------:R-:W-:Y:S02]  /*270d0*/  IMAD.IADD R21, R21, 0x1, R81 ;  /* 0x0000000115157824 */ /* 0x000fe400078e0251 */
[----:B------:R-:W-:Y:S02]  /*270e0*/  IMAD.IADD R80, R158, 0x1, R80 ;  /* 0x000000019e507824 */ /* 0x000fe400078e0250 */
[----:B------:R-:W-:-:S04]  /*270f0*/  IMAD.WIDE.U32 R20, R224, UR4, R20 ;  /* 0x00000004e0147c25 */ /* 0x000fc8000f8e0014 */
[----:B------:R-:W-:Y:S01]  /*27100*/  IMAD R21, R224, UR5, R21 ;  /* 0x00000005e0157c24 */ /* 0x000fe2000f8e0215 */
[----:B------:R-:W-:Y:S01]  /*27110*/  ULDC.64 UR4, c[0x0][0xaf0] ;  /* 0x0002bc0000047ab9 */ /* 0x000fe20000000a00 */
[----:B-1----:R-:W-:-:S04]  /*27120*/  @P1 IMAD.HI.U32 R3, R80, R85, RZ ;  /* 0x0000005550031227 */ /* 0x002fc800078e00ff */
[----:B------:R-:W-:Y:S02]  /*27130*/  IMAD R83, R83, UR4, RZ ;  /* 0x0000000453537c24 */ /* 0x000fe4000f8e02ff */
[----:B------:R-:W-:Y:S01]  /*27140*/  IMAD.MOV.U32 R81, RZ, RZ, R80 ;  /* 0x000000ffff517224 */ /* 0x000fe200078e0050 */
[----:B--2---:R-:W-:Y:S01]  /*27150*/  @P1 SHF.R.U32.HI R81, RZ, R82, R3 ;  /* 0x00000052ff511219 */ /* 0x004fe20000011603 */
[C---:B------:R-:W-:Y:S02]  /*27160*/  IMAD R83, R2.reuse, UR5, R83 ;  /* 0x0000000502537c24 */ /* 0x040fe4000f8e0253 */
[----:B------:R-:W-:Y:S01]  /*27170*/  IMAD.WIDE.U32 R2, R2, UR4, R20 ;  /* 0x0000000402027c25 */ /* 0x000fe2000f8e0014 */
[----:B------:R-:W-:Y:S01]  /*27180*/  IADD3 R21, -R81, RZ, RZ ;  /* 0x000000ff51157210 */ /* 0x000fe20007ffe1ff */
[----:B------:R-:W-:Y:S01]  /*27190*/  ULDC.64 UR4, c[0x0][0xae0] ;  /* 0x0002b80000047ab9 */ /* 0x000fe20000000a00 */
[----:B------:R-:W-:Y:S01]  /*271a0*/  SHF.R.S32.HI R4, RZ, 0x1f, R81 ;  /* 0x0000001fff047819 */ /* 0x000fe20000011451 */
[----:B------:R-:W-:-:S02]  /*271b0*/  IMAD.IADD R3, R3, 0x1, R83 ;  /* 0x0000000103037824 */ /* 0x000fc400078e0253 */
[----:B------:R-:W-:Y:S02]  /*271c0*/  IMAD R21, R156, R21, R80 ;  /* 0x000000159c157224 */ /* 0x000fe400078e0250 */
[----:B------:R-:W-:Y:S02]  /*271d0*/  IMAD R4, R4, UR4, RZ ;  /* 0x0000000404047c24 */ /* 0x000fe4000f8e02ff */
[----:B------:R-:W-:Y:S01]  /*271e0*/  IMAD.WIDE.U32 R2, R81, UR4, R2 ;  /* 0x0000000451027c25 */ /* 0x000fe2000f8e0002 */
[----:B------:R-:W-:-:S03]  /*271f0*/  SHF.R.S32.HI R20, RZ, 0x1f, R21 ;  /* 0x0000001fff147819 */ /* 0x000fc60000011415 */
[----:B------:R-:W-:Y:S01]  /*27200*/  IMAD R83, R81, UR5, R4 ;  /* 0x0000000551537c24 */ /* 0x000fe2000f8e0204 */
[----:B------:R-:W-:Y:S01]  /*27210*/  ULDC.64 UR4, c[0x0][0xad8] ;  /* 0x0002b60000047ab9 */ /* 0x000fe20000000a00 */
[----:B------:R-:W-:Y:S02]  /*27220*/  IMAD.IADD R4, R225, 0x1, R158 ;  /* 0x00000001e1047824 */ /* 0x000fe400078e029e */
[----:B------:R-:W-:Y:S02]  /*27230*/  IMAD.IADD R3, R3, 0x1, R83 ;  /* 0x0000000103037824 */ /* 0x000fe400078e0253 */
[----:B------:R-:W-:Y:S02]  /*27240*/  IMAD R20, R20, UR4, RZ ;  /* 0x0000000414147c24 */ /* 0x000fe4000f8e02ff */
[----:B------:R-:W-:Y:S01]  /*27250*/  IMAD.WIDE.U32 R2, R21, UR4, R2 ;  /* 0x0000000415027c25 */ /* 0x000fe2000f8e0002 */
[----:B------:R-:W-:-:S03]  /*27260*/  ISETP.GE.AND P2, PT, R4, R0, PT ;  /* 0x000000000400720c */ /* 0x000fc60003f46270 */
[----:B------:R-:W-:Y:S01]  /*27270*/  IMAD R85, R21, UR5, R20 ;  /* 0x0000000515557c24 */ /* 0x000fe2000f8e0214 */
[----:B------:R-:W-:Y:S01]  /*27280*/  ULDC.64 UR4, c[0x0][0xa80] ;  /* 0x0002a00000047ab9 */ /* 0x000fe20000000a00 */
[----:B------:R-:W-:Y:S02]  /*27290*/  IADD3 R20, R23, 0x38820, RZ ;  /* 0x0003882017147810 */ /* 0x000fe40007ffe0ff */
[----:B------:R-:W-:Y:S01]  /*272a0*/  IMAD.IADD R85, R3, 0x1, R85 ;  /* 0x0000000103557824 */ /* 0x000fe200078e0255 */
[C---:B------:R-:W-:Y:S02]  /*272b0*/  LEA R84, P3, R2.reuse, UR4, 0x1 ;  /* 0x0000000402547c11 */ /* 0x040fe4000f8608ff */
[----:B------:R-:W-:Y:S02]  /*272c0*/  PRMT R20, RZ, 0x654, R20 ;  /* 0x00000654ff147816 */ /* 0x000fe40000000014 */
[----:B------:R-:W-:Y:S01]  /*272d0*/  LEA.HI.X R85, R2, UR5, R85, 0x1, P3 ;  /* 0x0000000502557c11 */ /* 0x000fe200098f0c55 */
[C---:B------:R-:W-:Y:S01]  /*272e0*/  VIADD R81, R4.reuse, 0x20 ;  /* 0x0000002004517836 */ /* 0x040fe20000000000 */
[----:B0-----:R0:W-:Y:S01]  /*272f0*/  SYNCS.ARRIVE.TRANS64.RED.A1T0 RZ, [R20+URZ], RZ ;  /* 0x000000ff14ff79a7 */ /* 0x0011e2000810043f */
[----:B------:R-:W-:Y:S01]  /*27300*/  VIADD R21, R4, 0x40 ;  /* 0x0000004004157836 */ /* 0x000fe20000000000 */
[----:B------:R0:W1:Y:S04]  /*27310*/  SHFL.IDX PT, R87, R84, RZ, 0x181f ;  /* 0x00181fff54577589 */ /* 0x00006800000e0000 */
[----:B------:R0:W2:Y:S01]  /*27320*/  SHFL.IDX PT, R83, R85, RZ, 0x181f ;  /* 0x00181fff55537589 */ /* 0x0000a200000e0000 */
[----:B------:R-:W-:-:S02]  /*27330*/  ISETP.GE.AND P1, PT, R81, R0, PT ;  /* 0x000000005100720c */ /* 0x000fc40003f26270 */
        /* <DEDUP_REMOVED lines=20> */
.L_x_2910:
[----:B------:R-:W-:Y:S05]  /*27480*/  BSYNC B1 ;  /* 0x0000000000017941 */ /* 0x000fea0003800000 */
.L_x_2909:
        /* <DEDUP_REMOVED lines=22> */
.L_x_2912:
[----:B------:R-:W-:Y:S05]  /*275f0*/  BSYNC B1 ;  /* 0x0000000000017941 */ /* 0x000fea0003800000 */
.L_x_2911:
        /* <DEDUP_REMOVED lines=22> */
.L_x_2914:
[----:B------:R-:W-:Y:S05]  /*27760*/  BSYNC B1 ;  /* 0x0000000000017941 */ /* 0x000fea0003800000 */
.L_x_2913:
[----:B0-----:R-:W-:Y:S01]  /*27770*/  VIADD R3, R4, 0x60 ;  /* 0x0000006004037836 */ /* 0x001fe20000000000 */
[----:B---3--:R-:W0:Y:S04]  /*27780*/  SHFL.IDX PT, R85, R85, 0x3, 0x181f ;  /* 0x00781f0055557f89 */ /* 0x008e2800000e0000 */
[----:B------:R-:W-:Y:S01]  /*27790*/  ISETP.GE.AND P0, PT, R3, R0, PT ;  /* 0x000000000300720c */ /* 0x000fe20003f06270 */
[----:B------:R3:W0:-:S12]  /*277a0*/  SHFL.IDX PT, R13, R84, 0x3, 0x181f ;  /* 0x00781f00540d7f89 */ /* 0x00061800000e0000 */
[----:B---3--:R-:W-:Y:S05]  /*277b0*/  @P0 BRA `(.L_x_2915) ;  /* 0x0000002400dc0947 */ /* 0x008fea0003800000 */
[----:B------:R-:W-:Y:S01]  /*277c0*/  ULDC UR4, c[0x0][0xac8] ;  /* 0x0002b20000047ab9 */ /* 0x000fe20000000800 */
[----:B------:R-:W-:Y:S01]  /*277d0*/  ULDC.64 UR6, c[0x0][0x208] ;  /* 0x0000820000067ab9 */ /* 0x000fe20000000a00 */
[----:B------:R-:W-:Y:S02]  /*277e0*/  ISETP.GE.AND P3, PT, R16, UR4, PT ;  /* 0x0000000410007c0c */ /* 0x000fe4000bf66270 */
[----:B------:R-:W-:Y:S02]  /*277f0*/  ISETP.GE.AND P4, PT, R214, UR4, PT ;  /* 0x00000004d6007c0c */ /* 0x000fe4000bf86270 */
[----:B------:R-:W-:-:S09]  /*27800*/  ISETP.GE.AND P5, PT, R19, UR4, PT ;  /* 0x0000000413007c0c */ /* 0x000fd2000bfa6270 */
[-C--:B0-----:R-:W-:Y:S02]  /*27810*/  @!P3 LEA R2, P0, R16, R13.reuse, 0x1 ;  /* 0x0000000d1002b211 */ /* 0x081fe400078008ff */
[----:B------:R-:W-:Y:S02]  /*27820*/  @!P4 LEA R8, P1, R212, R13, 0x1 ;  /* 0x0000000dd408c211 */ /* 0x000fe400078208ff */
[----:B------:R-:W-:Y:S02]  /*27830*/  @!P3 LEA.HI.X R3, R16, R85, R17, 0x1, P0 ;  /* 0x000000551003b211 */ /* 0x000fe400000f0c11 */
        /* <DEDUP_REMOVED lines=8> */
[----:B---3--:R-:W-:Y:S01]  /*278c0*/  LEA R2, P0, R22, R13, 0x1 ;  /* 0x0000000d16027211 */ /* 0x008fe200078008ff */
[----:B------:R-:W-:-:S03]  /*278d0*/  ULDC.64 UR4, c[0x0][0x208] ;  /* 0x0000820000047ab9 */ /* 0x000fc60000000a00 */
[----:B------:R-:W-:-:S05]  /*278e0*/  LEA.HI.X R3, R22, R85, R218, 0x1, P0 ;  /* 0x0000005516037211 */ /* 0x000fca00000f0cda */
[----:B------:R0:W-:Y:S01]  /*278f0*/  ST.E.128 desc[UR4][R2.64], R76 ;  /* 0x0000004c02007985 */ /* 0x0001e2000c101d04 */
[----:B------:R-:W-:Y:S05]  /*27900*/  BRA `(.L_x_2915) ;  /* 0x0000002400887947 */ /* 0x000fea0003800000 */
.L_x_2908:
[----:B0-----:R-:W0:Y:S01]  /*27910*/  @P1 LDC R9, c[0x0][0xbec] ;  /* 0x0002fb00ff091b82 */ /* 0x001e220000000800 */
[----:B------:R-:W-:Y:S01]  /*27920*/  ULDC.64 UR4, c[0x0][0xb08] ;  /* 0x0002c20000047ab9 */ /* 0x000fe20000000a00 */
[----:B------:R-:W-:Y:S01]  /*27930*/  IMAD.MOV.U32 R10, RZ, RZ, R14 ;  /* 0x000000ffff0a7224 */ /* 0x000fe200078e000e */
[----:B------:R1:W5:Y:S01]  /*27940*/  LDL R211, [R1+0x1a8] ;  /* 0x0001a80001d37983 */ /* 0x0003620000100800 */
[----:B------:R-:W-:-:S03]  /*27950*/  IMAD R4, R4, UR4, RZ ;  /* 0x0000000404047c24 */ /* 0x000fc6000f8e02ff */
[----:B------:R1:W5:Y:S01]  /*27960*/  LDL R210, [R1+0x110] ;  /* 0x0001100001d27983 */ /* 0x0003620000100800 */
[----:B------:R-:W2:Y:S01]  /*27970*/  @P1 LDC R8, c[0x0][0xbf0] ;  /* 0x0002fc00ff081b82 */ /* 0x000ea20000000800 */
[----:B------:R-:W-:Y:S02]  /*27980*/  IMAD R4, R3, UR5, R4 ;  /* 0x0000000503047c24 */ /* 0x000fe4000f8e0204 */
        /* <DEDUP_REMOVED lines=8> */
[----:B------:R-:W-:Y:S01]  /*27a10*/  IMAD.WIDE.U32 R8, R3, UR4, RZ ;  /* 0x0000000403087c25 */ /* 0x000fe2000f8e00ff */
        /* <DEDUP_REMOVED lines=26> */
[----:B------:R-:W-:Y:S01]  /*27bc0*/  SHF.R.S32.HI R4, RZ, 0x1f, R2 ;  /* 0x0000001fff047819 */ /* 0x000fe20000011402 */
[C---:B------:R-:W-:Y:S01]  /*27bd0*/  IMAD.WIDE.U32 R8, R10.reuse, UR4, R8 ;  /* 0x000000040a087c25 */ /* 0x040fe2000f8e0008 */
[----:B------:R1:W5:Y:S03]  /*27be0*/  LDL R196, [R1+0xf4] ;  /* 0x0000f40001c47983 */ /* 0x0003660000100800 */
[----:B------:R-:W-:Y:S01]  /*27bf0*/  IMAD R3, R10, UR5, R3 ;  /* 0x000000050a037c24 */ /* 0x000fe2000f8e0203 */
[----:B------:R-:W-:Y:S01]  /*27c00*/  ULDC.64 UR4, c[0x0][0xb28] ;  /* 0x0002ca0000047ab9 */ /* 0x000fe20000000a00 */
[----:B------:R1:W5:Y:S01]  /*27c10*/  LDL R195, [R1+0x188] ;  /* 0x0001880001c37983 */ /* 0x0003620000100800 */
[----:B------:R-:W-:-:S02]  /*27c20*/  IMAD R4, R4, UR4, RZ ;  /* 0x0000000404047c24 */ /* 0x000fc4000f8e02ff */
[----:B------:R-:W-:Y:S01]  /*27c30*/  IMAD.IADD R9, R9, 0x1, R3 ;  /* 0x0000000109097824 */ /* 0x000fe200078e0203 */
[----:B------:R1:W5:Y:S01]  /*27c40*/  LDL R194, [R1+0xf0] ;  /* 0x0000f00001c27983 */ /* 0x0003620000100800 */
[C---:B------:R-:W-:Y:S02]  /*27c50*/  IMAD R4, R2.reuse, UR5, R4 ;  /* 0x0000000502047c24 */ /* 0x040fe4000f8e0204 */
[----:B------:R-:W-:Y:S01]  /*27c60*/  IMAD.WIDE.U32 R8, R2, UR4, R8 ;  /* 0x0000000402087c25 */ /* 0x000fe2000f8e0008 */
[----:B------:R-:W-:Y:S01]  /*27c70*/  ULDC.64 UR4, c[0x0][0xb00] ;  /* 0x0002c00000047ab9 */ /* 0x000fe20000000a00 */
[----:B------:R1:W5:Y:S02]  /*27c80*/  LDL R193, [R1+0x184] ;  /* 0x0001840001c17983 */ /* 0x0003640000100800 */
[----:B------:R-:W-:Y:S01]  /*27c90*/  IMAD.IADD R20, R9, 0x1, R4 ;  /* 0x0000000109147824 */ /* 0x000fe200078e0204 */
[C---:B------:R-:W-:Y:S01]  /*27ca0*/  LEA R4, P0, R8.reuse, UR4, 0x2 ;  /* 0x0000000408047c11 */ /* 0x040fe2000f8010ff */
[----:B------:R1:W5:Y:S03]  /*27cb0*/  LDL R192, [R1+0xec] ;  /* 0x0000ec0001c07983 */ /* 0x0003660000100800 */
[----:B------:R-:W-:Y:S01]  /*27cc0*/  LEA.HI.X R20, R8, UR5, R20, 0x2, P0 ;  /* 0x0000000508147c11 */ /* 0x000fe200080f1414 */
[----:B------:R1:W5:Y:S01]  /*27cd0*/  LDL R191, [R1+0x180] ;  /* 0x0001800001bf7983 */ /* 0x0003620000100800 */
[----:B------:R-:W-:-:S03]  /*27ce0*/  ISETP.GE.AND P0, PT, R13, R0, PT ;  /* 0x000000000d00720c */ /* 0x000fc60003f06270 */
        /* <DEDUP_REMOVED lines=40> */
[----:B------:R-:W-:-:S04]  /*27f70*/  IADD3 R2, R23, 0x38820, RZ ;  /* 0x0003882017027810 */ /* 0x000fc80007ffe0ff */
[----:B------:R-:W-:Y:S01]  /*27f80*/  PRMT R2, RZ, 0x654, R2 ;  /* 0x00000654ff027816 */ /* 0x000fe20000000002 */
[----:B------:R1:W0:Y:S01]  /*27f90*/  SHFL.IDX PT, R3, R20, RZ, 0x1c1f ;  /* 0x001c1fff14037589 */ /* 0x00022200000e0000 */
[----:B------:R-:W-:Y:S02]  /*27fa0*/  BSSY B1, `(.L_x_2916) ;  /* 0x0000086000017945 */ /* 0x000fe40003800000 */
[----:B------:R2:W-:Y:S02]  /*27fb0*/  SYNCS.ARRIVE.TRANS64.RED.A1T0 RZ, [R2+URZ], RZ ;  /* 0x000000ff02ff79a7 */ /* 0x0005e4000810043f */
[----:B--2---:R1:W2:Y:S01]  /*27fc0*/  SHFL.IDX PT, R2, R4, RZ, 0x1c1f ;  /* 0x001c1fff04027589 */ /* 0x0042a200000e0000 */
[----:B------:R-:W-:Y:S05]  /*27fd0*/  @P0 BRA `(.L_x_2917) ;  /* 0x0000000800080947 */ /* 0x000fea0003800000 */
[----:B------:R-:W3:Y:S01]  /*27fe0*/  LDL R11, [R1+0x74] ;  /* 0x00007400010b7983 */ /* 0x000ee20000100800 */
[----:B------:R-:W-:Y:S01]  /*27ff0*/  ULDC UR4, c[0x0][0xac8] ;  /* 0x0002b20000047ab9 */ /* 0x000fe20000000800 */
[----:B------:R-:W-:Y:S01]  /*28000*/  ULDC.64 UR6, c[0x0][0x208] ;  /* 0x0000820000067ab9 */ /* 0x000fe20000000a00 */
[----:B-----5:R-:W-:Y:S02]  /*28010*/  ISETP.GE.AND P5, PT, R192, UR4, PT ;  /* 0x00000004c0007c0c */ /* 0x020fe4000bfa6270 */
[----:B------:R-:W-:Y:S02]  /*28020*/  ISETP.GE.AND P4, PT, R190, UR4, PT ;  /* 0x00000004be007c0c */ /* 0x000fe4000bf86270 */
[----:B------:R-:W-:Y:S02]  /*28030*/  ISETP.GE.AND P3, PT, R188, UR4, PT ;  /* 0x00000004bc007c0c */ /* 0x000fe4000bf66270 */
[----:B---3--:R-:W-:-:S13]  /*28040*/  ISETP.GE.AND P0, PT, R11, UR4, PT ;  /* 0x000000040b007c0c */ /* 0x008fda000bf06270 */
        /* <DEDUP_REMOVED lines=70> */
[----:B--2---:R-:W-:-:S03]  /*284b0*/  @!P4 LEA R10, P0, R178, R2, 0x2 ;  /* 0x00000002b20ac211 */ /* 0x004fc600078010ff */
[----:B------:R0:W-:Y:S01]  /*284c0*/  @!P3 ST.E.64 desc[UR6][R8.64], R92 ;  /* 0x0000005c0800b985 */ /* 0x0001e2000c101b06 */
[-C--:B------:R-:W-:Y:S02]  /*284d0*/  @!P4 LEA.HI.X R11, R178, R3.reuse, R179, 0x2, P0 ;  /* 0x00000003b20bc211 */ /* 0x080fe400000f14b3 */
[----:B------:R-:W-:Y:S02]  /*284e0*/  ISETP.GE.AND P0, PT, R170, UR4, PT ;  /* 0x00000004aa007c0c */ /* 0x000fe4000bf06270 */
[-C--:B---3--:R-:W-:Y:S01]  /*284f0*/  @!P5 LEA R14, P6, R176, R2.reuse, 0x2 ;  /* 0x00000002b00ed211 */ /* 0x088fe200078c10ff */
[----:B------:R2:W-:Y:S01]  /*28500*/  @!P4 ST.E.64 desc[UR6][R10.64], R96 ;  /* 0x000000600a00c985 */ /* 0x0005e2000c101b06 */
[----:B------:R-:W-:Y:S02]  /*28510*/  ISETP.GE.AND P4, PT, R166, UR4, PT ;  /* 0x00000004a6007c0c */ /* 0x000fe4000bf86270 */
[----:B------:R-:W-:Y:S02]  /*28520*/  @!P5 LEA.HI.X R15, R176, R3, R177, 0x2, P6 ;  /* 0x00000003b00fd211 */ /* 0x000fe400030f14b1 */
[----:B0-----:R-:W-:-:S03]  /*28530*/  @!P2 LEA R8, P6, R174, R2, 0x2 ;  /* 0x00000002ae08a211 */ /* 0x001fc600078c10ff */
[----:B------:R0:W-:Y:S01]  /*28540*/  @!P5 ST.E.64 desc[UR6][R14.64], R100 ;  /* 0x000000640e00d985 */ /* 0x0001e2000c101b06 */
[----:B------:R-:W-:Y:S02]  /*28550*/  ISETP.GE.AND P5, PT, R168, UR4, PT ;  /* 0x00000004a8007c0c */ /* 0x000fe4000bfa6270 */
[----:B------:R-:W-:Y:S02]  /*28560*/  @!P2 LEA.HI.X R9, R174, R3, R175, 0x2, P6 ;  /* 0x00000003ae09a211 */ /* 0x000fe400030f14af */
[----:B--2---:R-:W-:-:S03]  /*28570*/  @!P1 LEA R10, P3, R172, R2, 0x2 ;  /* 0x00000002ac0a9211 */ /* 0x004fc600078610ff */
[----:B------:R2:W-:Y:S01]  /*28580*/  @!P2 ST.E.64 desc[UR6][R8.64], R104 ;  /* 0x000000680800a985 */ /* 0x0005e2000c101b06 */
[-C--:B------:R-:W-:Y:S02]  /*28590*/  @!P1 LEA.HI.X R11, R172, R3.reuse, R173, 0x2, P3 ;  /* 0x00000003ac0b9211 */ /* 0x080fe400018f14ad */
[----:B------:R-:W-:Y:S02]  /*285a0*/  ISETP.GE.AND P3, PT, R164, UR4, PT ;  /* 0x00000004a4007c0c */ /* 0x000fe4000bf66270 */
[CC--:B0-----:R-:W-:Y:S01]  /*285b0*/  @!P0 LEA R14, P6, R170.reuse, R2.reuse, 0x2 ;  /* 0x00000002aa0e8211 */ /* 0x0c1fe200078c10ff */
[----:B------:R0:W-:Y:S03]  /*285c0*/  @!P1 ST.E.64 desc[UR6][R10.64], R108 ;  /* 0x0000006c0a009985 */ /* 0x0001e6000c101b06 */
[----:B------:R-:W-:Y:S02]  /*285d0*/  @!P0 LEA.HI.X R15, R170, R3, R171, 0x2, P6 ;  /* 0x00000003aa0f8211 */ /* 0x000fe400030f14ab */
[----:B--2---:R-:W-:-:S03]  /*285e0*/  @!P5 LEA R8, P1, R168, R2, 0x2 ;  /* 0x00000002a808d211 */ /* 0x004fc600078210ff */
        /* <DEDUP_REMOVED lines=8> */
[-C--:B--2---:R-:W-:Y:S01]  /*28670*/  @!P3 LEA R14, P6, R164, R2.reuse, 0x2 ;  /* 0x00000002a40eb211 */ /* 0x084fe200078c10ff */
[----:B------:R2:W-:Y:S01]  /*28680*/  @!P4 ST.E.64 desc[UR6][R10.64], R120 ;  /* 0x000000780a00c985 */ /* 0x0005e2000c101b06 */
[----:B------:R-:W-:Y:S02]  /*28690*/  ISETP.GE.AND P4, PT, R158, UR4, PT ;  /* 0x000000049e007c0c */ /* 0x000fe4000bf86270 */
[----:B------:R-:W-:Y:S02]  /*286a0*/  @!P3 LEA.HI.X R15, R164, R3, R165, 0x2, P6 ;  /* 0x00000003a40fb211 */ /* 0x000fe400030f14a5 */
[----:B0-----:R-:W-:-:S03]  /*286b0*/  @!P0 LEA R8, P5, R162, R2, 0x2 ;  /* 0x00000002a2088211 */ /* 0x001fc600078a10ff */
[----:B------:R0:W-:Y:S01]  /*286c0*/  @!P3 ST.E.64 desc[UR6][R14.64], R124 ;  /* 0x0000007c0e00b985 */ /* 0x0001e2000c101b06 */
[----:B------:R-:W-:Y:S02]  /*286d0*/  ISETP.GE.AND P3, PT, R156, UR4, PT ;  /* 0x000000049c007c0c */ /* 0x000fe4000bf66270 */
[-C--:B------:R-:W-:Y:S02]  /*286e0*/  @!P0 LEA.HI.X R9, R162, R3.reuse, R163, 0x2, P5 ;  /* 0x00000003a2098211 */ /* 0x080fe400028f14a3 */
[----:B------:R-:W-:Y:S02]  /*286f0*/  ISETP.GE.AND P5, PT, R152, UR4, PT ;  /* 0x0000000498007c0c */ /* 0x000fe4000bfa6270 */
[C---:B--2---:R-:W-:Y:S01]  /*28700*/  @!P1 LEA R10, P6, R160.reuse, R2, 0x2 ;  /* 0x00000002a00a9211 */ /* 0x044fe200078c10ff */
[----:B------:R2:W-:Y:S03]  /*28710*/  @!P0 ST.E.64 desc[UR6][R8.64], R128 ;  /* 0x0000008008008985 */ /* 0x0005e6000c101b06 */
[----:B------:R-:W-:-:S03]  /*28720*/  @!P1 LEA.HI.X R11, R160, R3, R161, 0x2, P6 ;  /* 0x00000003a00b9211 */ /* 0x000fc600030f14a1 */
[CC--:B0-----:R-:W-:Y:S02]  /*28730*/  @!P3 LEA R14, P6, R156.reuse, R2.reuse, 0x2 ;  /* 0x000000029c0eb211 */ /* 0x0c1fe400078c10ff */
[----:B------:R0:W-:Y:S02]  /*28740*/  @!P1 ST.E.64 desc[UR6][R10.64], R132 ;  /* 0x000000840a009985 */ /* 0x0001e4000c101b06 */
[----:B------:R-:W-:Y:S02]  /*28750*/  @!P3 LEA.HI.X R15, R156, R3, R157, 0x2, P6 ;  /* 0x000000039c0fb211 */ /* 0x000fe400030f149d */
[----:B--2---:R-:W-:-:S04]  /*28760*/  @!P4 LEA R8, P0, R158, R2, 0x2 ;  /* 0x000000029e08c211 */ /* 0x004fc800078010ff */
[----:B------:R-:W-:Y:S02]  /*28770*/  @!P4 LEA.HI.X R9, R158, R3, R159, 0x2, P0 ;  /* 0x000000039e09c211 */ /* 0x000fe400000f149f */
[----:B0-----:R-:W-:-:S03]  /*28780*/  @!P2 LEA R10, P1, R154, R2, 0x2 ;  /* 0x000000029a0aa211 */ /* 0x001fc600078210ff */
[----:B------:R3:W-:Y:S01]  /*28790*/  @!P4 ST.E.64 desc[UR6][R8.64], R136 ;  /* 0x000000880800c985 */ /* 0x0007e2000c101b06 */
[----:B------:R-:W-:Y:S02]  /*287a0*/  @!P5 LEA R2, P0, R152, R2, 0x2 ;  /* 0x000000029802d211 */ /* 0x000fe400078010ff */
[-C--:B------:R-:W-:Y:S01]  /*287b0*/  @!P2 LEA.HI.X R11, R154, R3.reuse, R155, 0x2, P1 ;  /* 0x000000039a0ba211 */ /* 0x080fe200008f149b */
[----:B------:R3:W-:Y:S01]  /*287c0*/  @!P3 ST.E.64 desc[UR6][R14.64], R140 ;  /* 0x0000008c0e00b985 */ /* 0x0007e2000c101b06 */
[----:B------:R-:W-:-:S03]  /*287d0*/  @!P5 LEA.HI.X R3, R152, R3, R153, 0x2, P0 ;  /* 0x000000039803d211 */ /* 0x000fc600000f1499 */
[----:B------:R3:W-:Y:S04]  /*287e0*/  @!P2 ST.E.64 desc[UR6][R10.64], R144 ;  /* 0x000000900a00a985 */ /* 0x0007e8000c101b06 */
[----:B------:R3:W-:Y:S02]  /*287f0*/  @!P5 ST.E.64 desc[UR6][R2.64], R148 ;  /* 0x000000940200d985 */ /* 0x0007e4000c101b06 */
.L_x_2917:
[----:B------:R-:W-:Y:S05]  /*28800*/  BSYNC B1 ;  /* 0x0000000000017941 */ /* 0x000fea0003800000 */
.L_x_2916:
[----:B------:R-:W-:Y:S01]  /*28810*/  ISETP.GE.AND P0, PT, R12, R0, PT ;  /* 0x000000000c00720c */ /* 0x000fe20003f06270 */
[----:B------:R4:W0:Y:S04]  /*28820*/  SHFL.IDX PT, R21, R20, 0x1, 0x1c1f ;  /* 0x003c1f0014157f89 */ /* 0x00082800000e0000 */
[----:B-1----:R4:W1:Y:S08]  /*28830*/  SHFL.IDX PT, R20, R4, 0x1, 0x1c1f ;  /* 0x003c1f0004147f89 */ /* 0x00287000000e0000 */
[----:B----4-:R-:W-:Y:S05]  /*28840*/  @P0 BRA `(.L_x_2915) ;  /* 0x0000001400b80947 */ /* 0x010fea0003800000 */
[----:B--23--:R-:W2:Y:S01]  /*28850*/  LDL R2, [R1+0x74] ;  /* 0x0000740001027983 */ /* 0x00cea20000100800 */
[----:B------:R-:W-:Y:S01]  /*28860*/  ULDC UR4, c[0x0][0xac8] ;  /* 0x0002b20000047ab9 */ /* 0x000fe20000000800 */
[----:B------:R-:W-:Y:S01]  /*28870*/  ULDC.64 UR6, c[0x0][0x208] ;  /* 0x0000820000067ab9 */ /* 0x000fe20000000a00 */
[----:B-----5:R-:W-:Y:S02]  /*28880*/  ISETP.GE.AND P2, PT, R224, UR4, PT ;  /* 0x00000004e0007c0c */ /* 0x020fe4000bf46270 */
[----:B------:R-:W-:Y:S02]  /*28890*/  ISETP.GE.AND P1, PT, R210, UR4, PT ;  /* 0x00000004d2007c0c */ /* 0x000fe4000bf26270 */
[----:B------:R-:W-:Y:S02]  /*288a0*/  ISETP.GE.AND P0, PT, R208, UR4, PT ;  /* 0x00000004d0007c0c */ /* 0x000fe4000bf06270 */
[----:B------:R-:W-:-:S09]  /*288b0*/  ISETP.GE.AND P4, PT, R204, UR4, PT ;  /* 0x00000004cc007c0c */ /* 0x000fd2000bf86270 */
[----:B-1----:R-:W-:-:S04]  /*288c0*/  @!P1 LEA R8, P5, R210, R20, 0x2 ;  /* 0x00000014d2089211 */ /* 0x002fc800078a10ff */
[----:B0-----:R-:W-:Y:S02]  /*288d0*/  @!P1 LEA.HI.X R9, R210, R21, R211, 0x2, P5 ;  /* 0x00000015d2099211 */ /* 0x001fe400028f14d3 */
[----:B------:R-:W-:Y:S02]  /*288e0*/  ISETP.GE.AND P5, PT, R202, UR4, PT ;  /* 0x00000004ca007c0c */ /* 0x000fe4000bfa6270 */
[----:B--2---:R-:W-:-:S13]  /*288f0*/  ISETP.GE.AND P3, PT, R2, UR4, PT ;  /* 0x0000000402007c0c */ /* 0x004fda000bf66270 */
[----:B------:R-:W-:-:S05]  /*28900*/  @!P3 IMAD.WIDE R2, R2, 0x4, R20 ;  /* 0x000000040202b825 */ /* 0x000fca00078e0214 */
        /* <DEDUP_REMOVED lines=11> */
[----:B-1----:R-:W-:Y:S02]  /*289c0*/  @!P4 LEA R8, P2, R204, R20, 0x2 ;  /* 0x00000014cc08c211 */ /* 0x002fe400078410ff */
[----:B------:R-:W-:-:S02]  /*289d0*/  @!P3 LEA.HI.X R3, R206, R21, R207, 0x2, P1 ;  /* 0x00000015ce03b211 */ /* 0x000fc400008f14cf */
[----:B------:R-:W-:Y:S02]  /*289e0*/  ISETP.GE.AND P1, PT, R198, UR4, PT ;  /* 0x00000004c6007c0c */ /* 0x000fe4000bf26270 */
[-C--:B------:R-:W-:Y:S01]  /*289f0*/  @!P4 LEA.HI.X R9, R204, R21.reuse, R205, 0x2, P2 ;  /* 0x00000015cc09c211 */ /* 0x080fe200010f14cd */
[----:B------:R0:W-:Y:S01]  /*28a00*/  @!P3 ST.E.64 desc[UR6][R2.64], R42 ;  /* 0x0000002a0200b985 */ /* 0x0001e2000c101b06 */
[----:B------:R-:W-:Y:S02]  /*28a10*/  ISETP.GE.AND P2, PT, R196, UR4, PT ;  /* 0x00000004c4007c0c */ /* 0x000fe4000bf46270 */
[----:B--2---:R-:W-:Y:S01]  /*28a20*/  @!P5 LEA R10, P6, R202, R20, 0x2 ;  /* 0x00000014ca0ad211 */ /* 0x004fe200078c10ff */
[----:B------:R1:W-:Y:S01]  /*28a30*/  @!P4 ST.E.64 desc[UR6][R8.64], R46 ;  /* 0x0000002e0800c985 */ /* 0x0003e2000c101b06 */
[----:B------:R-:W-:Y:S02]  /*28a40*/  ISETP.GE.AND P3, PT, R194, UR4, PT ;  /* 0x00000004c2007c0c */ /* 0x000fe4000bf66270 */
[----:B------:R-:W-:-:S02]  /*28a50*/  @!P5 LEA.HI.X R11, R202, R21, R203, 0x2, P6 ;  /* 0x00000015ca0bd211 */ /* 0x000fc400030f14cb */
        /* <DEDUP_REMOVED lines=82> */
[----:B------:R-:W-:Y:S02]  /*28f80*/  @!P2 LEA.HI.X R11, R156, R21, R157, 0x2, P1 ;  /* 0x000000159c0ba211 */ /* 0x000fe400008f149d */
[----:B-1----:R-:W-:-:S04]  /*28f90*/  @!P4 LEA R8, P0, R160, R20, 0x2 ;  /* 0x00000014a008c211 */ /* 0x002fc800078010ff */
[-C--:B------:R-:W-:Y:S02]  /*28fa0*/  @!P4 LEA.HI.X R9, R160, R21.reuse, R161, 0x2, P0 ;  /* 0x00000015a009c211 */ /* 0x080fe400000f14a1 */
[-C--:B------:R-:W-:Y:S02]  /*28fb0*/  @!P5 LEA R12, P0, R154, R20.reuse, 0x2 ;  /* 0x000000149a0cd211 */ /* 0x080fe400078010ff */
[----:B--2---:R-:W-:Y:S01]  /*28fc0*/  @!P3 LEA R2, P6, R158, R20, 0x2 ;  /* 0x000000149e02b211 */ /* 0x004fe200078c10ff */
        /* <DEDUP_REMOVED lines=8> */
[----:B0-----:R-:W-:Y:S01]  /*29050*/  LEA R2, P0, R152, R20, 0x2 ;  /* 0x0000001498027211 */ /* 0x001fe200078010ff */
[----:B------:R-:W-:-:S03]  /*29060*/  ULDC.64 UR4, c[0x0][0x208] ;  /* 0x0000820000047ab9 */ /* 0x000fc60000000a00 */
[----:B------:R-:W-:-:S05]  /*29070*/  LEA.HI.X R3, R152, R21, R153, 0x2, P0 ;  /* 0x0000001598037211 */ /* 0x000fca00000f1499 */
[----:B------:R0:W-:Y:S01]  /*29080*/  ST.E.64 desc[UR4][R2.64], R150 ;  /* 0x0000009602007985 */ /* 0x0001e2000c101b04 */
[----:B------:R-:W-:Y:S05]  /*29090*/  BRA `(.L_x_2915) ;  /* 0x0000000c00a47947 */ /* 0x000fea0003800000 */
.L_x_2906:
[----:B---3--:R-:W3:Y:S01]  /*290a0*/  LDL.LU R4, [R1+0x8c] ;  /* 0x00008c0001047983 */ /* 0x008ee20000300800 */
[----:B------:R-:W-:Y:S01]  /*290b0*/  ULDC.64 UR6, c[0x0][0xc08] ;  /* 0x0003020000067ab9 */ /* 0x000fe20000000a00 */
[----:B------:R-:W-:Y:S02]  /*290c0*/  ULDC.64 UR4, c[0x0][0xc00] ;  /* 0x0003000000047ab9 */ /* 0x000fe40000000a00 */
[----:B------:R-:W4:Y:S04]  /*290d0*/  LDL.LU R0, [R1+0x90] ;  /* 0x0000900001007983 */ /* 0x000f280000300800 */
[----:B01----:R-:W2:Y:S01]  /*290e0*/  LDL R10, [R1+0x84] ;  /* 0x00008400010a7983 */ /* 0x003ea20000100800 */
[----:B------:R-:W-:Y:S01]  /*290f0*/  ISETP.NE.U32.AND P1, PT, RZ, UR6, PT ;  /* 0x00000006ff007c0c */ /* 0x000fe2000bf25070 */
[----:B------:R-:W-:Y:S01]  /*29100*/  IMAD.MOV.U32 R25, RZ, RZ, RZ ;  /* 0x000000ffff197224 */ /* 0x000fe200078e00ff */
[----:B------:R-:W-:Y:S01]  /*29110*/  ISETP.NE.U32.AND P0, PT, RZ, UR4, PT ;  /* 0x00000004ff007c0c */ /* 0x000fe2000bf05070 */
[----:B------:R-:W-:Y:S01]  /*29120*/  ULDC.64 UR8, c[0x0][0x208] ;  /* 0x0000820000087ab9 */ /* 0x000fe20000000a00 */
[----:B------:R-:W-:Y:S01]  /*29130*/  ISETP.NE.AND.EX P1, PT, RZ, UR7, PT, P1 ;  /* 0x00000007ff007c0c */ /* 0x000fe2000bf25310 */
[----:B------:R-:W0:Y:S01]  /*29140*/  S2R R35, SR_TID.X ;  /* 0x0000000000237919 */ /* 0x000e220000002100 */
[----:B------:R-:W-:-:S02]  /*29150*/  ISETP.NE.AND.EX P0, PT, RZ, UR5, PT, P0 ;  /* 0x00000005ff007c0c */ /* 0x000fc4000bf05300 */
[----:B---3--:R-:W-:-:S04]  /*29160*/  IADD3 R2, P2, R4, UR4, RZ ;  /* 0x0000000404027c10 */ /* 0x008fc8000ff5e0ff */
[----:B----4-:R-:W-:-:S05]  /*29170*/  IADD3.X R3, R0, UR5, RZ, P2, !PT ;  /* 0x0000000500037c10 */ /* 0x010fca00097fe4ff */
[----:B------:R-:W-:Y:S01]  /*29180*/  @P1 IADD3 R8, P2, R4, UR6, RZ ;  /* 0x0000000604081c10 */ /* 0x000fe2000ff5e0ff */
[----:B------:R-:W-:Y:S01]  /*29190*/  ULDC UR4, c[0x0][0xa88] ;  /* 0x0002a20000047ab9 */ /* 0x000fe20000000800 */
[----:B------:R1:W5:Y:S02]  /*291a0*/  @P0 LDG.E R25, desc[UR8][R2.64] ;  /* 0x0000000802190981 */ /* 0x000364000c1e1900 */
[----:B------:R-:W-:Y:S01]  /*291b0*/  @P1 IADD3.X R9, R0, UR7, RZ, P2, !PT ;  /* 0x0000000700091c10 */ /* 0x000fe200097fe4ff */
[----:B------:R-:W-:Y:S01]  /*291c0*/  IMAD.U32 R0, RZ, RZ, UR4 ;  /* 0x00000004ff007e24 */ /* 0x000fe2000f8e00ff */
[----:B--2---:R-:W-:Y:S01]  /*291d0*/  ISETP.NE.AND P2, PT, R10, RZ, PT ;  /* 0x000000ff0a00720c */ /* 0x004fe20003f45270 */
[----:B0-----:R-:W-:-:S04]  /*291e0*/  VIADD R4, R35, 0xffffff80 ;  /* 0xffffff8023047836 */ /* 0x001fc80000000000 */
[----:B------:R1:W5:Y:S01]  /*291f0*/  @P1 LDG.E R0, desc[UR8][R8.64] ;  /* 0x0000000808001981 */ /* 0x000362000c1e1900 */
[----:B------:R-:W-:-:S07]  /*29200*/  ISETP.GT.AND P3, PT, R4, 0x7f, PT ;  /* 0x0000007f0400780c */ /* 0x000fce0003f64270 */
[----:B------:R-:W0:Y:S02]  /*29210*/  @!P2 LDC R10, c[0x0][0xad4] ;  /* 0x0002b500ff0aab82 */ /* 0x000e240000000800 */
[----:B0-----:R1:W-:Y:S01]  /*29220*/  @!P2 STL [R1+0x84], R10 ;  /* 0x0000840a0100a387 */ /* 0x0013e20000100800 */
[----:B------:R-:W-:Y:S01]  /*29230*/  ISETP.GT.AND P2, PT, R10, 0x1, PT ;  /* 0x000000010a00780c */ /* 0x000fe20003f44270 */
[----:B------:R-:W-:-:S12]  /*29240*/  @P1 BRA `(.L_x_2918) ;  /* 0x0000000000141947 */ /* 0x000fd80003800000 */
[----:B------:R-:W-:Y:S05]  /*29250*/  @!P0 BRA `(.L_x_2918) ;  /* 0x0000000000108947 */ /* 0x000fea0003800000 */
[----:B------:R-:W-:Y:S02]  /*29260*/  ULDC.64 UR4, c[0x0][0x208] ;  /* 0x0000820000047ab9 */ /* 0x000fe40000000a00 */
[----:B-1----:R-:W2:Y:S04]  /*29270*/  LDG.E R9, desc[UR4][R2.64] ;  /* 0x0000000402097981 */ /* 0x002ea8000c1e1900 */
[----:B-----5:R-:W2:Y:S02]  /*29280*/  LDG.E R0, desc[UR4][R2.64+0x4] ;  /* 0x0000040402007981 */ /* 0x020ea4000c1e1900 */
[----:B--2---:R-:W-:-:S07]  /*29290*/  IMAD.IADD R0, R0, 0x1, -R9 ;  /* 0x0000000100007824 */ /* 0x004fce00078e0a09 */
.L_x_2918:
[----:B-1----:R-:W2:Y:S04]  /*292a0*/  LDL.LU R3, [R1+0x88] ;  /* 0x0000880001037983 */ /* 0x002ea80000300800 */
        /* <DEDUP_REMOVED lines=8> */
[----:B0-----:R-:W-:Y:S01]  /*29330*/  IMAD R2, R0, R37, RZ ;  /* 0x0000002500027224 */ /* 0x001fe200078e02ff */
[----:B--2---:R-:W-:-:S04]  /*29340*/  IADD3 R35, R3, -0x80, R35 ;  /* 0xffffff8003237810 */ /* 0x004fc80007ffe023 */
[----:B------:R-:W-:-:S13]  /*29350*/  ISETP.GE.AND P0, PT, R35, R2, PT ;  /* 0x000000022300720c */ /* 0x000fda0003f06270 */
[----:B------:R-:W-:Y:S05]  /*29360*/  @P0 BRA `(.L_x_2920) ;  /* 0x0000000000b40947 */ /* 0x000fea0003800000 */
[----:B------:R-:W2:Y:S01]  /*29370*/  LDL.LU R30, [R1+0x98] ;  /* 0x00009800011e7983 */ /* 0x000ea20000300800 */
[----:B------:R-:W-:Y:S01]  /*29380*/  ISETP.GT.AND P0, PT, R10, 0x1, PT ;  /* 0x000000010a00780c */ /* 0x000fe20003f04270 */
[----:B------:R-:W0:Y:S01]  /*29390*/  LDC.64 R12, c[0x0][0xba8] ;  /* 0x0002ea00ff0c7b82 */ /* 0x000e220000000a00 */
[----:B------:R-:W-:Y:S01]  /*293a0*/  MOV R24, 0x9b8 ;  /* 0x000009b800187802 */ /* 0x000fe20000000f00 */
[----:B------:R-:W-:Y:S01]  /*293b0*/  IMAD.MOV.U32 R27, RZ, RZ, R35 ;  /* 0x000000ffff1b7224 */ /* 0x000fe200078e0023 */
[----:B------:R-:W-:Y:S01]  /*293c0*/  ISETP.NE.AND P1, PT, R37, 0x1, PT ;  /* 0x000000012500780c */ /* 0x000fe20003f25270 */
[----:B------:R-:W-:Y:S01]  /*293d0*/  ULDC.64 UR4, c[0x0][0x208] ;  /* 0x0000820000047ab9 */ /* 0x000fe20000000a00 */
[----:B------:R-:W-:-:S04]  /*293e0*/  SEL R24, R24, 0x978, P0 ;  /* 0x0000097818187807 */ /* 0x000fc80000000000 */
        /* <DEDUP_REMOVED lines=16> */
[----:B------:R-:W-:Y:S02]  /*294f0*/  IMAD.IADD R29, R15, 0x1, R29 ;  /* 0x000000010f1d7824 */ /* 0x000fe400078e021d */
[----:B------:R-:W-:Y:S02]  /*29500*/  IMAD.MOV R2, RZ, RZ, -R27 ;  /* 0x000000ffff027224 */ /* 0x000fe400078e0a1b */
[----:B------:R-:W-:Y:S01]  /*29510*/  IMAD.IADD R31, R21, 0x1, R31 ;  /* 0x00000001151f7824 */ /* 0x000fe200078e021f */
[----:B--2---:R-:W-:-:S05]  /*29520*/  SEL R3, R30, RZ, P0 ;  /* 0x000000ff1e037207 */ /* 0x004fca0000000000 */
[-C--:B------:R-:W-:Y:S02]  /*29530*/  IMAD R15, R9, R3.reuse, RZ ;  /* 0x00000003090f7224 */ /* 0x080fe400078e02ff */
[----:B------:R-:W-:-:S04]  /*29540*/  IMAD.WIDE.U32 R8, R8, R3, RZ ;  /* 0x0000000308087225 */ /* 0x000fc800078e00ff */
[----:B------:R-:W-:Y:S01]  /*29550*/  IMAD R3, R37, R2, R35 ;  /* 0x0000000225037224 */ /* 0x000fe200078e0223 */
[----:B------:R-:W-:Y:S02]  /*29560*/  IADD3.X R2, R31, R29, R26, P1, P3 ;  /* 0x0000001d1f027210 */ /* 0x000fe40000fe641a */
[----:B------:R-:W-:Y:S02]  /*29570*/  IADD3 R8, P0, P1, R27, R14, R8 ;  /* 0x0000000e1b087210 */ /* 0x000fe4000791e008 */
[----:B------:R-:W-:Y:S02]  /*29580*/  IADD3 R15, R9, R15, RZ ;  /* 0x0000000f090f7210 */ /* 0x000fe40007ffe0ff */
        /* <DEDUP_REMOVED lines=11> */
.L_x_2920:
[----:B------:R-:W-:Y:S05]  /*29640*/  BSYNC B1 ;  /* 0x0000000000017941 */ /* 0x000fea0003800000 */
.L_x_2919:
[----:B------:R-:W-:Y:S05]  /*29650*/  @P2 BRA `(.L_x_2915) ;  /* 0x0000000800342947 */ /* 0x000fea0003800000 */
[----:B------:R-:W2:Y:S01]  /*29660*/  LDL.LU R2, [R1+0x68] ;  /* 0x0000680001027983 */ /* 0x000ea20000300800 */
[----:B------:R-:W1:Y:S01]  /*29670*/  LDC R15, c[0x0][0xbe8] ;  /* 0x0002fa00ff0f7b82 */ /* 0x000e620000000800 */
[----:B------:R-:W-:Y:S01]  /*29680*/  ULDC.64 UR4, c[0x0][0xaa0] ;  /* 0x0002a80000047ab9 */ /* 0x000fe20000000a00 */
[----:B------:R-:W-:Y:S01]  /*29690*/  ULDC.64 UR6, c[0x0][0xaf0] ;  /* 0x0002bc0000067ab9 */ /* 0x000fe20000000a00 */
[----:B------:R-:W3:Y:S01]  /*296a0*/  LDL R4, [R1+0x80] ;  /* 0x0000800001047983 */ /* 0x000ee20000100800 */
[----:B------:R-:W-:Y:S01]  /*296b0*/  BSSY B1, `(.L_x_2921) ;  /* 0x0000042000017945 */ /* 0x000fe20003800000 */
[----:B-1----:R-:W-:Y:S01]  /*296c0*/  ISETP.NE.AND P0, PT, R15, 0x1, PT ;  /* 0x000000010f00780c */ /* 0x002fe20003f05270 */
[----:B------:R-:W-:-:S12]  /*296d0*/  IMAD R21, R0, R15, RZ ;  /* 0x0000000f00157224 */ /* 0x000fd800078e02ff */
[----:B------:R-:W1:Y:S08]  /*296e0*/  @P0 LDC R8, c[0x0][0xbec] ;  /* 0x0002fb00ff080b82 */ /* 0x000e700000000800 */
[----:B------:R-:W4:Y:S01]  /*296f0*/  @P0 LDC R11, c[0x0][0xbf0] ;  /* 0x0002fc00ff0b0b82 */ /* 0x000f220000000800 */
[----:B--2---:R-:W-:Y:S02]  /*29700*/  IMAD.MOV.U32 R10, RZ, RZ, R2 ;  /* 0x000000ffff0a7224 */ /* 0x004fe400078e0002 */
[----:B------:R-:W-:-:S02]  /*29710*/  IMAD R2, R26, UR4, RZ ;  /* 0x000000041a027c24 */ /* 0x000fc4000f8e02ff */
[----:B---3--:R-:W-:Y:S02]  /*29720*/  IMAD R4, R4, 0x20, R225 ;  /* 0x0000002004047824 */ /* 0x008fe400078e02e1 */
[C---:B------:R-:W-:Y:S02]  /*29730*/  IMAD R9, R25.reuse, UR5, R2 ;  /* 0x0000000519097c24 */ /* 0x040fe4000f8e0202 */
[----:B0-----:R-:W-:Y:S01]  /*29740*/  IMAD.WIDE.U32 R2, R25, UR4, RZ ;  /* 0x0000000419027c25 */ /* 0x001fe2000f8e00ff */
[----:B------:R-:W-:-:S03]  /*29750*/  ULDC.64 UR4, c[0x0][0xae8] ;  /* 0x0002ba0000047ab9 */ /* 0x000fc60000000a00 */
[----:B------:R-:W-:Y:S01]  /*29760*/  IMAD.IADD R13, R10, 0x1, R4 ;  /* 0x000000010a0d7824 */ /* 0x000fe200078e0204 */
[----:B------:R-:W-:Y:S01]  /*29770*/  IADD3 R3, R3, R9, RZ ;  /* 0x0000000903037210 */ /* 0x000fe20007ffe0ff */
[----:B------:R-:W-:Y:S02]  /*29780*/  IMAD.IADD R20, R225, 0x1, R10 ;  /* 0x00000001e1147824 */ /* 0x000fe400078e020a */
[----:B-1----:R-:W-:-:S03]  /*29790*/  @P0 IMAD.HI.U32 R4, R13, R8, RZ ;  /* 0x000000080d040227 */ /* 0x002fc600078e00ff */
[----:B------:R-:W-:Y:S01]  /*297a0*/  ISETP.GE.AND P2, PT, R20, R21, PT ;  /* 0x000000151400720c */ /* 0x000fe20003f46270 */
[----:B------:R-:W-:-:S04]  /*297b0*/  IMAD.WIDE.U32 R2, R224, UR4, R2 ;  /* 0x00000004e0027c25 */ /* 0x000fc8000f8e0002 */
[----:B------:R-:W-:Y:S01]  /*297c0*/  IMAD.MOV.U32 R9, RZ, RZ, R13 ;  /* 0x000000ffff097224 */ /* 0x000fe200078e000d */
[----:B----4-:R-:W-:Y:S01]  /*297d0*/  @P0 SHF.R.U32.HI R9, RZ, R11, R4 ;  /* 0x0000000bff090219 */ /* 0x010fe20000011604 */
[----:B------:R-:W-:Y:S02]  /*297e0*/  IMAD R8, R28, UR6, RZ ;  /* 0x000000061c087c24 */ /* 0x000fe4000f8e02ff */
[----:B------:R-:W-:Y:S01]  /*297f0*/  IMAD R3, R224, UR5, R3 ;  /* 0x00000005e0037c24 */ /* 0x000fe2000f8e0203 */
[----:B------:R-:W-:Y:S01]  /*29800*/  SHF.R.S32.HI R4, RZ, 0x1f, R9 ;  /* 0x0000001fff047819 */ /* 0x000fe20000011409 */
[C---:B------:R-:W-:Y:S01]  /*29810*/  IMAD R11, R33.reuse, UR7, R8 ;  /* 0x00000007210b7c24 */ /* 0x040fe2000f8e0208 */
[----:B------:R-:W-:Y:S01]  /*29820*/  ULDC.64 UR4, c[0x0][0xae0] ;  /* 0x0002b80000047ab9 */ /* 0x000fe20000000a00 */
        /* <DEDUP_REMOVED lines=9> */
[----:B------:R-:W-:Y:S01]  /*298c0*/  VIADD R0, R20, 0x20 ;  /* 0x0000002014007836 */ /* 0x000fe20000000000 */
[----:B------:R-:W-:Y:S01]  /*298d0*/  IADD3 R3, R3, R13, RZ ;  /* 0x0000000d03037210 */ /* 0x000fe20007ffe0ff */
[----:B------:R-:W-:-:S03]  /*298e0*/  IMAD R4, R4, UR4, RZ ;  /* 0x0000000404047c24 */ /* 0x000fc6000f8e02ff */
[----:B------:R-:W-:Y:S01]  /*298f0*/  ISETP.GE.AND P1, PT, R0, R21, PT ;  /* 0x000000150000720c */ /* 0x000fe20003f26270 */
[C---:B------:R-:W-:Y:S02]  /*29900*/  IMAD R9, R11.reuse, UR5, R4 ;  /* 0x000000050b097c24 */ /* 0x040fe4000f8e0204 */
[----:B------:R-:W-:Y:S01]  /*29910*/  IMAD.WIDE.U32 R2, R11, UR4, R2 ;  /* 0x000000040b027c25 */ /* 0x000fe2000f8e0002 */
[----:B------:R-:W-:-:S03]  /*29920*/  ULDC.64 UR4, c[0x0][0xa80] ;  /* 0x0002a00000047ab9 */ /* 0x000fc60000000a00 */
[----:B------:R-:W-:Y:S01]  /*29930*/  IMAD.IADD R3, R3, 0x1, R9 ;  /* 0x0000000103037824 */ /* 0x000fe200078e0209 */
[----:B------:R-:W-:Y:S01]  /*29940*/  LEA R4, P3, R2, UR4, 0x1 ;  /* 0x0000000402047c11 */ /* 0x000fe2000f8608ff */
[----:B------:R-:W-:-:S03]  /*29950*/  VIADD R0, R20, 0x40 ;  /* 0x0000004014007836 */ /* 0x000fc60000000000 */
[----:B------:R-:W-:Y:S01]  /*29960*/  LEA.HI.X R14, R2, UR5, R3, 0x1, P3 ;  /* 0x00000005020e7c11 */ /* 0x000fe200098f0c03 */
[----:B------:R0:W1:Y:S01]  /*29970*/  SHFL.IDX PT, R15, R4, RZ, 0x181f ;  /* 0x00181fff040f7589 */ /* 0x00006200000e0000 */
[----:B------:R-:W-:-:S03]  /*29980*/  ISETP.GE.AND P0, PT, R0, R21, PT ;  /* 0x000000150000720c */ /* 0x000fc60003f06270 */
[----:B------:R0:W2:Y:S01]  /*29990*/  SHFL.IDX PT, R13, R14, RZ, 0x181f ;  /* 0x00181fff0e0d7589 */ /* 0x0000a200000e0000 */
[----:B------:R-:W-:Y:S09]  /*299a0*/  @P2 BRA `(.L_x_2922) ;  /* 0x0000000000482947 */ /* 0x000ff20003800000 */
        /* <DEDUP_REMOVED lines=18> */
.L_x_2922:
[----:B------:R-:W-:Y:S05]  /*29ad0*/  BSYNC B1 ;  /* 0x0000000000017941 */ /* 0x000fea0003800000 */
.L_x_2921:
[----:B--23--:R2:W3:Y:S01]  /*29ae0*/  SHFL.IDX PT, R13, R14, 0x1, 0x181f ;  /* 0x00381f000e0d7f89 */ /* 0x00c4e200000e0000 */
[----:B------:R-:W-:Y:S03]  /*29af0*/  BSSY B1, `(.L_x_2923) ;  /* 0x0000015000017945 */ /* 0x000fe60003800000 */
[----:B------:R2:W4:Y:S01]  /*29b00*/  SHFL.IDX PT, R11, R4, 0x1, 0x181f ;  /* 0x00381f00040b7f89 */ /* 0x00052200000e0000 */
[----:B------:R-:W-:Y:S05]  /*29b10*/  @P1 BRA `(.L_x_2924) ;  /* 0x0000000000481947 */ /* 0x000fea0003800000 */
[----:B------:R-:W-:Y:S01]  /*29b20*/  ULDC UR4, c[0x0][0xac8] ;  /* 0x0002b20000047ab9 */ /* 0x000fe20000000800 */
[----:B------:R-:W-:Y:S01]  /*29b30*/  ULDC.64 UR6, c[0x0][0x208] ;  /* 0x0000820000067ab9 */ /* 0x000fe20000000a00 */
        /* <DEDUP_REMOVED lines=16> */
.L_x_2924:
[----:B------:R-:W-:Y:S05]  /*29c40*/  BSYNC B1 ;  /* 0x0000000000017941 */ /* 0x000fea0003800000 */
.L_x_2923:
[----:B---3--:R3:W0:Y:S01]  /*29c50*/  SHFL.IDX PT, R13, R14, 0x2, 0x181f ;  /* 0x00581f000e0d7f89 */ /* 0x00862200000e0000 */
        /* <DEDUP_REMOVED lines=15> */
[----:B------:R0:W-:Y:S01]  /*29d50*/  @!P3 ST.E.128 desc[UR6][R2.64], RZ ;  /* 0x000000ff0200b985 */ /* 0x0001e2000c101d06 */
[----:B----4-:R-:W-:-:S02]  /*29d60*/  @!P1 LEA.HI.X R11, R19, R13, R219, 0x1, P4 ;  /* 0x0000000d130b9211 */ /* 0x010fc400020f0cdb */
[----:B------:R-:W-:Y:S01]  /*29d70*/  @!P0 LEA.HI.X R13, R22, R13, R218, 0x1, P6 ;  /* 0x0000000d160d8211 */ /* 0x000fe200030f0cda */
[----:B------:R0:W-:Y:S04]  /*29d80*/  @!P2 ST.E.128 desc[UR6][R8.64], RZ ;  /* 0x000000ff0800a985 */ /* 0x0001e8000c101d06 */
[----:B------:R0:W-:Y:S04]  /*29d90*/  @!P1 ST.E.128 desc[UR6][R10.64], RZ ;  /* 0x000000ff0a009985 */ /* 0x0001e8000c101d06 */
[----:B------:R0:W-:Y:S02]  /*29da0*/  @!P0 ST.E.128 desc[UR6][R12.64], RZ ;  /* 0x000000ff0c008985 */ /* 0x0001e4000c101d06 */
.L_x_2926:
[----:B------:R-:W-:Y:S05]  /*29db0*/  BSYNC B1 ;  /* 0x0000000000017941 */ /* 0x000fea0003800000 */
.L_x_2925:
[----:B------:R-:W-:Y:S01]  /*29dc0*/  IADD3 R0, R20, 0x60, RZ ;  /* 0x0000006014007810 */ /* 0x000fe20007ffe0ff */
[----:B0-----:R0:W0:Y:S03]  /*29dd0*/  SHFL.IDX PT, R13, R14, 0x3, 0x181f ;  /* 0x00781f000e0d7f89 */ /* 0x00102600000e0000 */
[----:B------:R-:W-:Y:S01]  /*29de0*/  ISETP.GE.AND P0, PT, R0, R21, PT ;  /* 0x000000150000720c */ /* 0x000fe20003f06270 */
[----:B------:R0:W0:-:S12]  /*29df0*/  SHFL.IDX PT, R9, R4, 0x3, 0x181f ;  /* 0x00781f0004097f89 */ /* 0x00001800000e0000 */
        /* <DEDUP_REMOVED lines=19> */
.L_x_2915:
[----:B------:R-:W-:Y:S05]  /*29f30*/  BSYNC B0 ;  /* 0x0000000000007941 */ /* 0x000fea0003800000 */
.L_x_2905:
[----:B------:R-:W-:Y:S02]  /*29f40*/  ULDC UR4, c[0x0][0xc3c] ;  /* 0x00030f0000047ab9 */ /* 0x000fe40000000800 */
[----:B------:R-:W-:-:S13]  /*29f50*/  ISETP.GE.AND P0, PT, R7, UR4, PT ;  /* 0x0000000407007c0c */ /* 0x000fda000bf06270 */
[----:B------:R-:W-:Y:S05]  /*29f60*/  @!P0 BRA `(.L_x_2927) ;  /* 0xfffffd7800dc8947 */ /* 0x000fea000383ffff */
[----:B------:R-:W-:Y:S05]  /*29f70*/  BRA `(.L_x_2649) ;  /* 0x0000008000f47947 */ /* 0x000fea0003800000 */
.L_x_2647:
[----:B------:R-:W-:-:S08]  /*29f80*/  NOP ;  /* 0x0000000000007918 */ /* 0x000fd00000000000 */
[----:B------:R-:W0:-:S00]  /*29f90*/  USETMAXREG.DEALLOC.CTAPOOL 0x28 ;  /* 0x00000028000079c8 */ /* 0x000e0000080e0500 */
        /* <DEDUP_REMOVED lines=14> */
.L_x_2928:
        /* <DEDUP_REMOVED lines=44> */
.L_x_2932:
        /* <DEDUP_REMOVED lines=38> */
.L_x_2930:
        /* <DEDUP_REMOVED lines=13> */
.L_x_2933:
        /* <DEDUP_REMOVED lines=14> */
[----:B0-----:R-:W-:Y:S01]  /*2a750*/  IMAD.MOV.U32 R2, RZ, RZ, RZ ;  /* 0x000000ffff027224 */ /* 0x001fe200078e00ff */
[----:B-1----:R-:W-:-:S05]  /*2a760*/  IADD3 R11, RZ, -R3, RZ ;  /* 0x80000003ff0b7210 */ /* 0x002fca0007ffe0ff */
        /* <DEDUP_REMOVED lines=9> */
[----:B------:R-:W-:Y:S01]  /*2a800*/  @!P1 IMAD.IADD R3, R3, 0x1, -R12 ;  /* 0x0000000103039824 */ /* 0x000fe200078e0a0c */
[----:B------:R-:W-:Y:S02]  /*2a810*/  @!P1 IADD3 R2, R2, 0x1, RZ ;  /* 0x0000000102029810 */ /* 0x000fe40007ffe0ff */
[----:B------:R-:W-:Y:S02]  /*2a820*/  ISETP.NE.AND P1, PT, R6, RZ, PT ;  /* 0x000000ff0600720c */ /* 0x000fe40003f25270 */
[----:B------:R-:W-:Y:S02]  /*2a830*/  ISETP.GE.U32.AND P0, PT, R3, R12, PT ;  /* 0x0000000c0300720c */ /* 0x000fe40003f06070 */
[----:B------:R-:W0:Y:S11]  /*2a840*/  F2I.FTZ.U32.TRUNC.NTZ R3, R11 ;  /* 0x0000000b00037305 */ /* 0x000e36000021f000 */
[----:B------:R-:W-:-:S04]  /*2a850*/  @P0 VIADD R2, R2, 0x1 ;  /* 0x0000000102020836 */ /* 0x000fc80000000000 */
[----:B------:R-:W-:Y:S01]  /*2a860*/  IMAD.MOV.U32 R10, RZ, RZ, R2 ;  /* 0x000000ffff0a7224 */ /* 0x000fe200078e0002 */
[----:B------:R-:W-:Y:S01]  /*2a870*/  IABS R2, R9 ;  /* 0x0000000900027213 */ /* 0x000fe20000000000 */
[----:B0-----:R-:W-:-:S03]  /*2a880*/  IMAD.MOV R13, RZ, RZ, -R3 ;  /* 0x000000ffff0d7224 */ /* 0x001fc600078e0a03 */
[----:B------:R-:W-:Y:S01]  /*2a890*/  @!P2 IADD3 R10, -R10, RZ, RZ ;  /* 0x000000ff0a0aa210 */ /* 0x000fe20007ffe1ff */
[----:B------:R-:W-:Y:S01]  /*2a8a0*/  IMAD.MOV R12, RZ, RZ, -R2 ;  /* 0x000000ffff0c7224 */ /* 0x000fe200078e0a02 */
        /* <DEDUP_REMOVED lines=18> */
[----:B------:R-:W-:Y:S02]  /*2a9d0*/  @!P2 IADD3 R2, -R2, RZ, RZ ;  /* 0x000000ff0202a210 */ /* 0x000fe40007ffe1ff */
[----:B------:R-:W-:-:S05]  /*2a9e0*/  @!P1 LOP3.LUT R2, RZ, R9, RZ, 0x33, !PT ;  /* 0x00000009ff029212 */ /* 0x000fca00078e33ff */
[----:B------:R-:W-:-:S04]  /*2a9f0*/  IMAD.MOV R26, RZ, RZ, -R2 ;  /* 0x000000ffff1a7224 */ /* 0x000fc800078e0a02 */
[C---:B------:R-:W-:Y:S02]  /*2aa00*/  IMAD R26, R9.reuse, R26, R10 ;  /* 0x0000001a091a7224 */ /* 0x040fe400078e020a */
[----:B------:R-:W-:Y:S02]  /*2aa10*/  IMAD R9, R9, 0x1000000, R2 ;  /* 0x0100000009097824 */ /* 0x000fe400078e0202 */
[----:B------:R-:W-:-:S03]  /*2aa20*/  IMAD R2, R6, R3, R5 ;  /* 0x0000000306027224 */ /* 0x000fc600078e0205 */
[----:B------:R-:W-:Y:S01]  /*2aa30*/  LEA R26, R26, R9, 0x10 ;  /* 0x000000091a1a7211 */ /* 0x000fe200078e80ff */
[----:B------:R-:W-:Y:S06]  /*2aa40*/  BRA `(.L_x_2935) ;  /* 0x0000000000f87947 */ /* 0x000fec0003800000 */
.L_x_2934:
[----:B------:R-:W0:Y:S01]  /*2aa50*/  LDC.64 R2, c[0x0][0xc90] ;  /* 0x00032400ff027b82 */ /* 0x000e220000000a00 */
[----:B------:R-:W-:Y:S01]  /*2aa60*/  ULDC.64 UR6, c[0x0][0x208] ;  /* 0x0000820000067ab9 */ /* 0x000fe20000000a00 */
        /* <DEDUP_REMOVED lines=27> */
[----:B------:R-:W-:Y:S02]  /*2ac20*/  IMAD R11, R13, R2, RZ ;  /* 0x000000020d0b7224 */ /* 0x000fe400078e02ff */
[----:B------:R-:W-:Y:S02]  /*2ac30*/  IMAD.MOV R2, RZ, RZ, -R2 ;  /* 0x000000ffff027224 */ /* 0x000fe400078e0a02 */
[----:B------:R-:W-:Y:S02]  /*2ac40*/  IMAD.MOV R3, RZ, RZ, -R11 ;  /* 0x000000ffff037224 */ /* 0x000fe400078e0a0b */
[----:B------:R-:W-:Y:S02]  /*2ac50*/  IMAD R4, R4, R2, R5 ;  /* 0x0000000204047224 */ /* 0x000fe400078e0205 */
[----:B------:R-:W-:Y:S01]  /*2ac60*/  IMAD.MOV.U32 R2, RZ, RZ, RZ ;  /* 0x000000ffff027224 */ /* 0x000fe200078e00ff */
[----:B------:R-:W-:-:S04]  /*2ac70*/  VIADDMNMX R13, R3, UR5, R13, PT ;  /* 0x00000005030d7c46 */ /* 0x000fc8000b80010d */
[-C--:B------:R-:W-:Y:S02]  /*2ac80*/  IABS R10, R13.reuse ;  /* 0x0000000d000a7213 */ /* 0x080fe40000000000 */
[----:B------:R-:W-:Y:S02]  /*2ac90*/  IABS R12, R13 ;  /* 0x0000000d000c7213 */ /* 0x000fe40000000000 */
[----:B------:R-:W0:Y:S01]  /*2aca0*/  I2F.RP R8, R10 ;  /* 0x0000000a00087306 */ /* 0x000e220000209400 */
[----:B------:R-:W-:-:S07]  /*2acb0*/  IADD3 R26, -R13, RZ, RZ ;  /* 0x000000ff0d1a7210 */ /* 0x000fce0007ffe1ff */
[----:B0-----:R-:W0:Y:S02]  /*2acc0*/  MUFU.RCP R8, R8 ;  /* 0x0000000800087308 */ /* 0x001e240000001000 */
[----:B0-----:R-:W-:-:S06]  /*2acd0*/  VIADD R3, R8, 0xffffffe ;  /* 0x0ffffffe08037836 */ /* 0x001fcc0000000000 */
[----:B------:R-:W0:Y:S02]  /*2ace0*/  F2I.FTZ.U32.TRUNC.NTZ R3, R3 ;  /* 0x0000000300037305 */ /* 0x000e24000021f000 */
[----:B0-----:R-:W-:-:S05]  /*2acf0*/  IADD3 R9, RZ, -R3, RZ ;  /* 0x80000003ff097210 */ /* 0x001fca0007ffe0ff */
        /* <DEDUP_REMOVED lines=19> */
.L_x_2935:
[----:B------:R-:W-:-:S05]  /*2ae30*/  LOP3.LUT R25, RZ, R2, RZ, 0x33, !PT ;  /* 0x00000002ff197212 */ /* 0x000fca00078e33ff */
[----:B------:R-:W-:Y:S01]  /*2ae40*/  IMAD.IADD R25, R6, 0x1, R25 ;  /* 0x0000000106197824 */ /* 0x000fe200078e0219 */
[----:B------:R-:W-:Y:S06]  /*2ae50*/  BRA `(.L_x_2936) ;  /* 0x00000000000c7947 */ /* 0x000fec0003800000 */
.L_x_2931:
[----:B------:R-:W-:Y:S01]  /*2ae60*/  IMAD.MOV.U32 R25, RZ, RZ, RZ ;  /* 0x000000ffff197224 */ /* 0x000fe200078e00ff */
[----:B------:R-:W-:Y:S01]  /*2ae70*/  MOV R26, RZ ;  /* 0x000000ff001a7202 */ /* 0x000fe20000000f00 */
[----:B------:R-:W-:-:S07]  /*2ae80*/  IMAD.U32 R24, RZ, RZ, UR6 ;  /* 0x00000006ff187e24 */ /* 0x000fce000f8e00ff */
.L_x_2936:
[----:B------:R-:W-:-:S13]  /*2ae90*/  ISETP.NE.AND P0, PT, R7, RZ, PT ;  /* 0x000000ff0700720c */ /* 0x000fda0003f05270 */
[----:B------:R-:W0:Y:S01]  /*2aea0*/  @!P0 S2R R3, SR_CgaCtaId ;  /* 0x0000000000038919 */ /* 0x000e220000008800 */
[----:B------:R-:W-:-:S04]  /*2aeb0*/  @!P0 MOV R2, 0x400 ;  /* 0x0000040000028802 */ /* 0x000fc80000000f00 */
[----:B0-----:R-:W-:-:S05]  /*2aec0*/  @!P0 LEA R2, R3, R2, 0x18 ;  /* 0x0000000203028211 */ /* 0x001fca00078ec0ff */
[----:B------:R1:W-:Y:S01]  /*2aed0*/  @!P0 STS.128 [R2+0x388d0], R24 ;  /* 0x0388d01802008388 */ /* 0x0003e20000000c00 */
[----:B------:R-:W-:Y:S06]  /*2aee0*/  BAR.ARV 0x5, 0x180 ;  /* 0x0146000000007b1d */ /* 0x000fec0000002000 */
.L_x_2929:
        /* <DEDUP_REMOVED lines=8> */
[C---:B------:R-:W-:Y:S01]  /*2af70*/  IMAD.SHL.U32 R34, R0.reuse, 0x8, RZ ;  /* 0x0000000800227824 */ /* 0x040fe200078e00ff */
[----:B------:R-:W-:Y:S01]  /*2af80*/  LOP3.LUT R4, R0, 0x7f, RZ, 0xc0, !PT ;  /* 0x0000007f00047812 */ /* 0x000fe200078ec0ff */
[----:B------:R-:W-:Y:S01]  /*2af90*/  UMOV UR4, 0x400 ;  /* 0x0000040000047882 */ /* 0x000fe20000000000 */
[----:B------:R-:W-:Y:S01]  /*2afa0*/  BSSY B8, `(.L_x_2937) ;  /* 0x0000703000087945 */ /* 0x000fe20003800000 */
[----:B------:R-:W-:Y:S01]  /*2afb0*/  IMAD.MOV.U32 R30, RZ, RZ, 0x1 ;  /* 0x00000001ff1e7424 */ /* 0x000fe200078e00ff */
[----:B------:R-:W-:Y:S01]  /*2afc0*/  LOP3.LUT R3, R34, 0x1f8, RZ, 0xc0, !PT ;  /* 0x000001f822037812 */ /* 0x000fe200078ec0ff */
[----:B------:R-:W-:Y:S01]  /*2afd0*/  IMAD.MOV.U32 R28, RZ, RZ, RZ ;  /* 0x000000ffff1c7224 */ /* 0x000fe200078e00ff */
[----:B------:R-:W-:Y:S01]  /*2afe0*/  SHF.L.U32 R33, R4, 0x3, RZ ;  /* 0x0000000304217819 */ /* 0x000fe200000006ff */
[----:B------:R-:W-:Y:S01]  /*2aff0*/  IMAD.MOV.U32 R29, RZ, RZ, 0x1 ;  /* 0x00000001ff1d7424 */ /* 0x000fe200078e00ff */
[----:B-1----:R-:W-:Y:S01]  /*2b000*/  LOP3.LUT R2, R3, 0x38, R0, 0x78, !PT ;  /* 0x0000003803027812 */ /* 0x002fe200078e7800 */
[----:B------:R-:W-:Y:S01]  /*2b010*/  IMAD.SHL.U32 R0, R0, 0x10, RZ ;  /* 0x0000001000007824 */ /* 0x000fe200078e00ff */
[----:B------:R-:W-:Y:S01]  /*2b020*/  LOP3.LUT R34, R34, 0x38, RZ, 0xc0, !PT ;  /* 0x0000003822227812 */ /* 0x000fe200078ec0ff */
[----:B------:R-:W-:Y:S01]  /*2b030*/  ULDC.64 UR38, c[0x0][0x198] ;  /* 0x0000660000267ab9 */ /* 0x000fe20000000a00 */
[----:B------:R-:W-:Y:S01]  /*2b040*/  LOP3.LUT R33, R2, 0x200, R33, 0xf8, !PT ;  /* 0x0000020002217812 */ /* 0x000fe200078ef821 */
[----:B------:R-:W-:Y:S01]  /*2b050*/  ULOP3.LUT UR37, UR60, 0x2, URZ, 0xfc, !UPT ;  /* 0x000000023c257892 */ /* 0x000fe2000f8efc3f */
[----:B------:R-:W-:Y:S01]  /*2b060*/  SHF.R.U32.HI R2, RZ, 0x3, R4 ;  /* 0x00000003ff027819 */ /* 0x000fe20000011604 */
[----:B------:R-:W-:Y:S01]  /*2b070*/  ULDC UR36, c[0x0][0xc] ;  /* 0x0000030000247ab9 */ /* 0x000fe20000000800 */
[----:B------:R-:W-:-:S02]  /*2b080*/  MOV R23, RZ ;  /* 0x000000ff00177202 */ /* 0x000fc40000000f00 */
[----:B------:R-:W-:Y:S02]  /*2b090*/  LOP3.LUT R0, R2, 0x70, R0, 0xf8, !PT ;  /* 0x0000007002007812 */ /* 0x000fe400078ef800 */
[C---:B------:R-:W-:Y:S01]  /*2b0a0*/  LOP3.LUT R2, R34.reuse, 0x40, RZ, 0xfc, !PT ;  /* 0x0000004022027812 */ /* 0x040fe200078efcff */
[----:B0-----:R-:W-:Y:S01]  /*2b0b0*/  ULEA UR4, UR5, UR4, 0x18 ;  /* 0x0000000405047291 */ /* 0x001fe2000f8ec03f */
[C---:B------:R-:W-:Y:S02]  /*2b0c0*/  LOP3.LUT R0, R34.reuse, 0x80, RZ, 0xfc, !PT ;  /* 0x0000008022007812 */ /* 0x040fe400078efcff */
[----:B------:R-:W-:-:S03]  /*2b0d0*/  LOP3.LUT R37, R34, 0xc0, RZ, 0xfc, !PT ;  /* 0x000000c022257812 */ /* 0x000fc600078efcff */
[----:B------:R-:W-:-:S04]  /*2b0e0*/  IMAD.U32 R16, RZ, RZ, UR4 ;  /* 0x00000004ff107e24 */ /* 0x000fc8000f8e00ff */
[----:B--2---:R-:W-:-:S07]  /*2b0f0*/  IMAD R36, R33, 0x2, R16 ;  /* 0x0000000221247824 */ /* 0x004fce00078e0210 */
.L_x_3050:
[----:B0-----:R-:W0:Y:S01]  /*2b100*/  LDC.64 R2, c[0x0][0xc88] ;  /* 0x00032200ff027b82 */ /* 0x001e220000000a00 */
[----:B------:R-:W-:Y:S01]  /*2b110*/  ULDC.64 UR4, c[0x0][0x208] ;  /* 0x0000820000047ab9 */ /* 0x000fe20000000a00 */
[----:B0-----:R-:W-:-:S05]  /*2b120*/  IMAD.WIDE R2, R27, 0x4, R2 ;  /* 0x000000041b027825 */ /* 0x001fca00078e0202 */
[----:B------:R-:W2:Y:S01]  /*2b130*/  LDG.E R31, desc[UR4][R2.64] ;  /* 0x00000004021f7981 */ /* 0x000ea2000c1e1900 */
        /* <DEDUP_REMOVED lines=8> */
[----:B------:R-:W-:-:S04]  /*2b1c0*/  ISETP.NE.U32.AND P2, PT, RZ, UR8, PT ;  /* 0x00000008ff007c0c */ /* 0x000fc8000bf45070 */
[----:B------:R-:W-:Y:S02]  /*2b1d0*/  ISETP.NE.AND.EX P2, PT, RZ, UR9, PT, P2 ;  /* 0x00000009ff007c0c */ /* 0x000fe4000bf45320 */
[----:B--2---:R-:W-:-:S05]  /*2b1e0*/  SHF.R.S32.HI R0, RZ, 0x1f, R31 ;  /* 0x0000001fff007819 */ /* 0x004fca000001141f */
[C---:B------:R-:W-:Y:S01]  /*2b1f0*/  @P0 LEA R2, P1, R31.reuse, UR4, 0x2 ;  /* 0x000000041f020c11 */ /* 0x040fe2000f8210ff */
[C---:B------:R-:W-:Y:S01]  /*2b200*/  IMAD.SHL.U32 R17, R31.reuse, 0x4, RZ ;  /* 0x000000041f117824 */ /* 0x040fe200078e00ff */
[C-C-:B------:R-:W-:Y:S01]  /*2b210*/  SHF.L.U64.HI R19, R31.reuse, 0x2, R0.reuse ;  /* 0x000000021f137819 */ /* 0x140fe20000010200 */
[----:B------:R0:W-:Y:S01]  /*2b220*/  STL [R1+0x20], R0 ;  /* 0x0000200001007387 */ /* 0x0001e20000100800 */
[----:B------:R-:W-:Y:S01]  /*2b230*/  @P0 LEA.HI.X R3, R31, UR5, R0, 0x2, P1 ;  /* 0x000000051f030c11 */ /* 0x000fe200088f1400 */
[----:B------:R-:W-:-:S04]  /*2b240*/  ULDC.64 UR4, c[0x0][0xa00] ;  /* 0x0002800000047ab9 */ /* 0x000fc80000000a00 */
[----:B-1----:R1:W2:Y:S01]  /*2b250*/  @P0 LDG.E R12, desc[UR10][R2.64] ;  /* 0x0000000a020c0981 */ /* 0x0022a2000c1e1900 */
[----:B------:R-:W-:Y:S01]  /*2b260*/  ISETP.NE.U32.AND P0, PT, RZ, UR4, PT ;  /* 0x00000004ff007c0c */ /* 0x000fe2000bf05070 */
[----:B------:R-:W-:Y:S01]  /*2b270*/  IMAD.MOV.U32 R35, RZ, RZ, RZ ;  /* 0x000000ffff237224 */ /* 0x000fe200078e00ff */
[----:B------:R-:W-:Y:S01]  /*2b280*/  ISETP.NE.U32.AND P1, PT, RZ, UR6, PT ;  /* 0x00000006ff007c0c */ /* 0x000fe2000bf25070 */
[----:B0-----:R-:W-:Y:S01]  /*2b290*/  IMAD.MOV.U32 R0, RZ, RZ, RZ ;  /* 0x000000ffff007224 */ /* 0x001fe200078e00ff */
[----:B------:R-:W-:Y:S02]  /*2b2a0*/  ISETP.NE.AND.EX P0, PT, RZ, UR5, PT, P0 ;  /* 0x00000005ff007c0c */ /* 0x000fe4000bf05300 */
[----:B------:R-:W-:Y:S02]  /*2b2b0*/  ISETP.NE.AND.EX P1, PT, RZ, UR7, PT, P1 ;  /* 0x00000007ff007c0c */ /* 0x000fe4000bf25310 */
[C---:B------:R-:W-:Y:S02]  /*2b2c0*/  IADD3 R4, P4, R17.reuse, UR6, RZ ;  /* 0x0000000611047c10 */ /* 0x040fe4000ff9e0ff */
[----:B-1----:R-:W-:Y:S01]  /*2b2d0*/  IADD3 R2, P3, R17, UR4, RZ ;  /* 0x0000000411027c10 */ /* 0x002fe2000ff7e0ff */
[----:B------:R-:W-:Y:S01]  /*2b2e0*/  ULDC UR4, c[0x0][0x288] ;  /* 0x0000a20000047ab9 */ /* 0x000fe20000000800 */
[----:B------:R-:W-:-:S02]  /*2b2f0*/  IADD3.X R5, R19, UR7, RZ, P4, !PT ;  /* 0x0000000713057c10 */ /* 0x000fc4000a7fe4ff */
[----:B------:R-:W-:Y:S02]  /*2b300*/  IADD3.X R3, R19, UR5, RZ, P3, !PT ;  /* 0x0000000513037c10 */ /* 0x000fe40009ffe4ff */
[----:B------:R-:W-:Y:S02]  /*2b310*/  @P2 IADD3 R6, P3, R17, UR8, RZ ;  /* 0x0000000811062c10 */ /* 0x000fe4000ff7e0ff */
[----:B------:R-:W-:Y:S01]  /*2b320*/  MOV R8, UR4 ;  /* 0x0000000400087c02 */ /* 0x000fe20008000f00 */
[----:B------:R-:W-:Y:S01]  /*2b330*/  ULDC.64 UR4, c[0x0][0x418] ;  /* 0x0001060000047ab9 */ /* 0x000fe20000000a00 */
[----:B------:R-:W-:Y:S01]  /*2b340*/  @P2 IADD3.X R7, R19, UR9, RZ, P3, !PT ;  /* 0x0000000913072c10 */ /* 0x000fe20009ffe4ff */
[----:B------:R-:W5:Y:S04]  /*2b350*/  @P0 LDG.E R35, desc[UR10][R2.64] ;  /* 0x0000000a02230981 */ /* 0x000f68000c1e1900 */
[----:B---3--:R0:W3:Y:S01]  /*2b360*/  @P2 LDG.E R8, desc[UR10][R6.64] ;  /* 0x0000000a06082981 */ /* 0x0080e2000c1e1900 */
        /* <DEDUP_REMOVED lines=9> */
[----:B---3--:R0:W-:Y:S04]  /*2b400*/  STL [R1+0x1c], R8 ;  /* 0x00001c0801007387 */ /* 0x0081e80000100800 */
[----:B--2---:R1:W-:Y:S01]  /*2b410*/  STL [R1+0x10], R12 ;  /* 0x0000100c01007387 */ /* 0x0043e20000100800 */
[----:B------:R-:W-:Y:S02]  /*2b420*/  IMAD.MOV.U32 R11, RZ, RZ, R8 ;  /* 0x000000ffff0b7224 */ /* 0x000fe400078e0008 */
[----:B0-----:R-:W-:Y:S01]  /*2b430*/  IMAD.U32 R8, RZ, RZ, UR4 ;  /* 0x00000004ff087e24 */ /* 0x001fe2000f8e00ff */
[----:B------:R-:W-:Y:S06]  /*2b440*/  @P2 BRA `(.L_x_2938) ;  /* 0x0000000000182947 */ /* 0x000fec0003800000 */
[----:B------:R-:W-:Y:S05]  /*2b450*/  @!P0 BRA `(.L_x_2938) ;  /* 0x0000000000148947 */ /* 0x000fea0003800000 */
[----:B------:R-:W-:Y:S02]  /*2b460*/  ULDC.64 UR4, c[0x0][0x208] ;  /* 0x0000820000047ab9 */ /* 0x000fe40000000a00 */
[----:B------:R-:W2:Y:S04]  /*2b470*/  LDG.E R10, desc[UR4][R2.64] ;  /* 0x00000004020a7981 */ /* 0x000ea8000c1e1900 */
[----:B------:R-:W2:Y:S02]  /*2b480*/  LDG.E R7, desc[UR4][R2.64+0x4] ;  /* 0x0000040402077981 */ /* 0x000ea4000c1e1900 */
[----:B--2---:R-:W-:-:S05]  /*2b490*/  IADD3 R11, -R10, R7, RZ ;  /* 0x000000070a0b7210 */ /* 0x004fca0007ffe1ff */
[----:B------:R0:W-:Y:S02]  /*2b4a0*/  STL [R1+0x1c], R11 ;  /* 0x00001c0b01007387 */ /* 0x0001e40000100800 */
.L_x_2938:
[----:B------:R-:W-:Y:S01]  /*2b4b0*/  ULDC.64 UR4, c[0x0][0xa20] ;  /* 0x0002880000047ab9 */ /* 0x000fe20000000a00 */
[C---:B------:R-:W-:Y:S01]  /*2b4c0*/  LOP3.LUT R2, R26.reuse, 0xff000000, RZ, 0xc0, !PT ;  /* 0xff0000001a027812 */ /* 0x040fe200078ec0ff */
[----:B------:R-:W-:Y:S01]  /*2b4d0*/  IMAD.MOV.U32 R32, RZ, RZ, R31 ;  /* 0x000000ffff207224 */ /* 0x000fe200078e001f */
[----:B------:R-:W-:Y:S02]  /*2b4e0*/  ISETP.NE.U32.AND P0, PT, RZ, UR4, PT ;  /* 0x00000004ff007c0c */ /* 0x000fe4000bf05070 */
[----:B------:R-:W-:Y:S02]  /*2b4f0*/  SHF.R.U32.HI R2, RZ, 0x8, R2 ;  /* 0x00000008ff027819 */ /* 0x000fe40000011602 */
[----:B------:R-:W-:Y:S02]  /*2b500*/  ISETP.NE.AND.EX P0, PT, RZ, UR5, PT, P0 ;  /* 0x00000005ff007c0c */ /* 0x000fe4000bf05300 */
[C---:B------:R-:W-:Y:S02]  /*2b510*/  LOP3.LUT R7, R26.reuse, 0xff0000, RZ, 0xc0, !PT ;  /* 0x00ff00001a077812 */ /* 0x040fe400078ec0ff */
        /* <DEDUP_REMOVED lines=8> */
.L_x_2939:
[----:B------:R-:W-:Y:S02]  /*2b5a0*/  ULDC.64 UR4, c[0x0][0xa08] ;  /* 0x0002820000047ab9 */ /* 0x000fe40000000a00 */
[----:B------:R-:W-:-:S04]  /*2b5b0*/  ISETP.NE.U32.AND P0, PT, RZ, UR4, PT ;  /* 0x00000004ff007c0c */ /* 0x000fc8000bf05070 */
[----:B------:R-:W-:-:S13]  /*2b5c0*/  ISETP.NE.AND.EX P0, PT, RZ, UR5, PT, P0 ;  /* 0x00000005ff007c0c */ /* 0x000fda000bf05300 */
[----:B------:R-:W-:Y:S05]  /*2b5d0*/  @!P0 BRA `(.L_x_2940) ;  /* 0x0000000000188947 */ /* 0x000fea0003800000 */
[----:B------:R-:W2:Y:S01]  /*2b5e0*/  LDC.64 R2, c[0x0][0xa08] ;  /* 0x00028200ff027b82 */ /* 0x000ea20000000a00 */
[----:B------:R-:W-:Y:S01]  /*2b5f0*/  ULDC.64 UR4, c[0x0][0x208] ;  /* 0x0000820000047ab9 */ /* 0x000fe20000000a00 */
[----:B--2---:R-:W-:-:S05]  /*2b600*/  IMAD.WIDE R2, R32, 0x4, R2 ;  /* 0x0000000420027825 */ /* 0x004fca00078e0202 */
[----:B------:R-:W2:Y:S04]  /*2b610*/  LDG.E R8, desc[UR4][R2.64] ;  /* 0x0000000402087981 */ /* 0x000ea8000c1e1900 */
[----:B------:R-:W2:Y:S02]  /*2b620*/  LDG.E R9, desc[UR4][R2.64+0x4] ;  /* 0x0000040402097981 */ /* 0x000ea4000c1e1900 */
[----:B--2---:R-:W-:-:S07]  /*2b630*/  IMAD.IADD R8, R9, 0x1, -R8 ;  /* 0x0000000109087824 */ /* 0x004fce00078e0a08 */
.L_x_2940:
[----:B------:R-:W-:Y:S01]  /*2b640*/  ULDC.64 UR4, c[0x0][0x208] ;  /* 0x0000820000047ab9 */ /* 0x000fe20000000a00 */
[----:B--2---:R-:W2:Y:S01]  /*2b650*/  LDC R3, c[0x0][0x448] ;  /* 0x00011200ff037b82 */ /* 0x004ea20000000800 */
[----:B------:R-:W3:Y:S04]  /*2b660*/  @P1 LDG.E R2, desc[UR4][R4.64] ;  /* 0x0000000404021981 */ /* 0x000ee8000c1e1900 */
[----:B-1----:R1:W3:Y:S01]  /*2b670*/  @P1 LDG.E R5, desc[UR4][R4.64+0x4] ;  /* 0x0000040404051981 */ /* 0x0022e2000c1e1900 */
[----:B-----5:R-:W-:Y:S01]  /*2b680*/  IMAD.IADD R8, R8, 0x1, -R12 ;  /* 0x0000000108087824 */ /* 0x020fe200078e0a0c */
[----:B------:R-:W-:Y:S01]  /*2b690*/  BSSY B0, `(.L_x_2941) ;  /* 0x0000037000007945 */ /* 0x000fe20003800000 */
[----:B------:R-:W-:Y:S02]  /*2b6a0*/  LOP3.LUT R21, R7, 0xff, RZ, 0xc0, !PT ;  /* 0x000000ff07157812 */ /* 0x000fe400078ec0ff */
[----:B--2---:R-:W-:-:S13]  /*2b6b0*/  ISETP.NE.AND P0, PT, R3, 0x1, PT ;  /* 0x000000010300780c */ /* 0x004fda0003f05270 */
[----:B-1----:R-:W1:Y:S08]  /*2b6c0*/  @P0 LDC R4, c[0x0][0x44c] ;  /* 0x00011300ff040b82 */ /* 0x002e700000000800 */
[----:B------:R-:W2:Y:S01]  /*2b6d0*/  @P0 LDC R3, c[0x0][0x450] ;  /* 0x00011400ff030b82 */ /* 0x000ea20000000800 */
[----:B---3--:R-:W-:Y:S01]  /*2b6e0*/  @P1 IMAD.IADD R6, R5, 0x1, -R2 ;  /* 0x0000000105061824 */ /* 0x008fe200078e0a02 */
[----:B------:R-:W-:-:S05]  /*2b6f0*/  SHF.L.U32 R2, R25, 0x7, RZ ;  /* 0x0000000719027819 */ /* 0x000fca00000006ff */
[----:B------:R-:W-:-:S04]  /*2b700*/  VIADD R2, R2, 0x7f ;  /* 0x0000007f02027836 */ /* 0x000fc80000000000 */
[----:B-1----:R-:W-:-:S05]  /*2b710*/  @P0 IMAD.HI.U32 R4, R2, R4, RZ ;  /* 0x0000000402040227 */ /* 0x002fca00078e00ff */
[----:B--2---:R-:W-:Y:S01]  /*2b720*/  @P0 SHF.R.U32.HI R2, RZ, R3, R4 ;  /* 0x00000003ff020219 */ /* 0x004fe20000011604 */
[----:B------:R-:W-:Y:S01]  /*2b730*/  IMAD.IADD R3, R8, 0x1, R6 ;  /* 0x0000000108037824 */ /* 0x000fe200078e0206 */
[----:B------:R-:W-:-:S04]  /*2b740*/  SHF.R.U32.HI R4, RZ, 0x10, R7 ;  /* 0x00000010ff047819 */ /* 0x000fc80000011607 */
[C---:B------:R-:W-:Y:S01]  /*2b750*/  IADD3 R20, R3.reuse, 0x4f, RZ ;  /* 0x0000004f03147810 */ /* 0x040fe20007ffe0ff */
[----:B------:R1:W-:Y:S01]  /*2b760*/  STL [R1+0x8], R3 ;  /* 0x0000080301007387 */ /* 0x0003e20000100800 */
[----:B------:R-:W-:-:S03]  /*2b770*/  IADD3 R5, R3, 0x50, -R11 ;  /* 0x0000005003057810 */ /* 0x000fc60007ffe80b */
[----:B------:R-:W-:-:S04]  /*2b780*/  IMAD.HI R20, R20, 0x66666667, RZ ;  /* 0x6666666714147827 */ /* 0x000fc800078e02ff */
[----:B------:R-:W-:Y:S01]  /*2b790*/  IMAD.IADD R2, R5, 0x1, R2 ;  /* 0x0000000105027824 */ /* 0x000fe200078e0202 */
[----:B-1----:R-:W-:-:S03]  /*2b7a0*/  SHF.R.U32.HI R3, RZ, 0x1f, R20 ;  /* 0x0000001fff037819 */ /* 0x002fc60000011614 */
[----:B------:R-:W-:Y:S01]  /*2b7b0*/  IMAD.HI R2, R2, 0x66666667, RZ ;  /* 0x6666666702027827 */ /* 0x000fe200078e02ff */
[----:B------:R-:W-:-:S04]  /*2b7c0*/  LEA.HI.SX32 R20, R20, R3, 0x1b ;  /* 0x0000000314147211 */ /* 0x000fc800078fdaff */
[----:B------:R-:W-:-:S04]  /*2b7d0*/  SHF.R.U32.HI R3, RZ, 0x1f, R2 ;  /* 0x0000001fff037819 */ /* 0x000fc80000011602 */
[----:B------:R-:W-:Y:S01]  /*2b7e0*/  LEA.HI.SX32 R3, R2, R3, 0x1b ;  /* 0x0000000302037211 */ /* 0x000fe200078fdaff */
[----:B------:R-:W-:-:S03]  /*2b7f0*/  IMAD.MOV.U32 R2, RZ, RZ, RZ ;  /* 0x000000ffff027224 */ /* 0x000fc600078e00ff */
[----:B------:R-:W-:-:S04]  /*2b800*/  VIMNMX R9, R20, R3, PT ;  /* 0x0000000314097248 */ /* 0x000fc80003fe0100 */
[----:B------:R-:W-:-:S13]  /*2b810*/  ISETP.GE.AND P0, PT, R9, 0x1, PT ;  /* 0x000000010900780c */ /* 0x000fda0003f06270 */
[----:B------:R-:W-:Y:S05]  /*2b820*/  @!P0 BRA `(.L_x_2942) ;  /* 0x0000000000748947 */ /* 0x000fea0003800000 */
[----:B------:R-:W-:Y:S01]  /*2b830*/  ISETP.NE.AND P0, PT, R4, RZ, PT ;  /* 0x000000ff0400720c */ /* 0x000fe20003f05270 */
[----:B------:R-:W-:-:S03]  /*2b840*/  ULDC UR4, c[0x0][0x9f0] ;  /* 0x00027c0000047ab9 */ /* 0x000fc60000000800 */
[----:B------:R-:W-:-:S04]  /*2b850*/  SEL R7, R4, UR4, P0 ;  /* 0x0000000404077c07 */ /* 0x000fc80008000000 */
[----:B------:R-:W-:Y:S02]  /*2b860*/  IABS R10, R7 ;  /* 0x00000007000a7213 */ /* 0x000fe40000000000 */
[----:B0-----:R-:W-:Y:S02]  /*2b870*/  IADD3 R11, R7, -0x1, R9 ;  /* 0xffffffff070b7810 */ /* 0x001fe40007ffe009 */
[----:B------:R-:W0:Y:S08]  /*2b880*/  I2F.RP R2, R10 ;  /* 0x0000000a00027306 */ /* 0x000e300000209400 */
[----:B0-----:R-:W0:Y:S02]  /*2b890*/  MUFU.RCP R2, R2 ;  /* 0x0000000200027308 */ /* 0x001e240000001000 */
[----:B0-----:R-:W-:-:S06]  /*2b8a0*/  VIADD R2, R2, 0xffffffe ;  /* 0x0ffffffe02027836 */ /* 0x001fcc0000000000 */
[----:B------:R0:W1:Y:S02]  /*2b8b0*/  F2I.FTZ.U32.TRUNC.NTZ R3, R2 ;  /* 0x0000000200037305 */ /* 0x000064000021f000 */
[----:B0-----:R-:W-:-:S04]  /*2b8c0*/  LOP3.LUT R2, R11, R7, RZ, 0x3c, !PT ;  /* 0x000000070b027212 */ /* 0x001fc800078e3cff */
[----:B------:R-:W-:Y:S02]  /*2b8d0*/  ISETP.GE.AND P3, PT, R2, RZ, PT ;  /* 0x000000ff0200720c */ /* 0x000fe40003f66270 */
[----:B-1----:R-:W-:-:S05]  /*2b8e0*/  IADD3 R2, RZ, -R3, RZ ;  /* 0x80000003ff027210 */ /* 0x002fca0007ffe0ff */
[----:B------:R-:W-:Y:S02]  /*2b8f0*/  IMAD R12, R2, R10, RZ ;  /* 0x0000000a020c7224 */ /* 0x000fe400078e02ff */
[----:B------:R-:W-:-:S04]  /*2b900*/  IMAD.MOV.U32 R2, RZ, RZ, RZ ;  /* 0x000000ffff027224 */ /* 0x000fc800078e00ff */
[----:B------:R-:W-:Y:S01]  /*2b910*/  IMAD.HI.U32 R12, R3, R12, R2 ;  /* 0x0000000c030c7227 */ /* 0x000fe200078e0002 */
[----:B------:R-:W-:Y:S02]  /*2b920*/  IABS R2, R7 ;  /* 0x0000000700027213 */ /* 0x000fe40000000000 */
[----:B------:R-:W-:-:S03]  /*2b930*/  IABS R3, R11 ;  /* 0x0000000b00037213 */ /* 0x000fc60000000000 */
[----:B------:R-:W-:-:S04]  /*2b940*/  IMAD.MOV R2, RZ, RZ, -R2 ;  /* 0x000000ffff027224 */ /* 0x000fc800078e0a02 */
        /* <DEDUP_REMOVED lines=11> */
.L_x_2942:
[----:B------:R-:W-:Y:S05]  /*2ba00*/  BSYNC B0 ;  /* 0x0000000000007941 */ /* 0x000fea0003800000 */
.L_x_2941:
[-C--:B------:R-:W-:Y:S01]  /*2ba10*/  IMAD R3, R21, R2.reuse, RZ ;  /* 0x0000000215037224 */ /* 0x080fe200078e02ff */
[----:B------:R-:W-:Y:S04]  /*2ba20*/  BSSY B0, `(.L_x_2943) ;  /* 0x0000191000007945 */ /* 0x000fe80003800000 */
        /* <DEDUP_REMOVED lines=9> */
[----:B------:R-:W-:-:S05]  /*2bac0*/  @P0 IADD3 R2, R2, 0x4f, RZ ;  /* 0x0000004f02020810 */ /* 0x000fca0007ffe0ff */
[----:B------:R-:W-:-:S05]  /*2bad0*/  @P0 IMAD.HI R2, R2, 0x66666667, RZ ;  /* 0x6666666702020827 */ /* 0x000fca00078e02ff */
[----:B------:R-:W-:-:S04]  /*2bae0*/  @P0 SHF.R.U32.HI R7, RZ, 0x1f, R2 ;  /* 0x0000001fff070819 */ /* 0x000fc80000011602 */
[----:B------:R-:W-:Y:S02]  /*2baf0*/  @P0 LEA.HI.SX32 R3, R2, R7, 0x1b ;  /* 0x0000000702030211 */ /* 0x000fe400078fdaff */
[----:B------:R-:W-:Y:S02]  /*2bb00*/  PLOP3.LUT P0, PT, PT, PT, PT, 0x80, 0x0 ;  /* 0x000000000000781c */ /* 0x000fe40003f0f070 */
[----:B------:R-:W-:-:S13]  /*2bb10*/  ISETP.GT.AND P2, PT, R3, R6, PT ;  /* 0x000000060300720c */ /* 0x000fda0003f44270 */
[----:B------:R-:W-:Y:S05]  /*2bb20*/  @!P2 BRA `(.L_x_2944) ;  /* 0x000000180000a947 */ /* 0x000fea0003800000 */
[----:B------:R-:W-:Y:S01]  /*2bb30*/  UMOV UR4, 0xffffffff ;  /* 0xffffffff00047882 */ /* 0x000fe20000000000 */
[----:B------:R-:W-:Y:S02]  /*2bb40*/  SEL R2, R32, RZ, !P1 ;  /* 0x000000ff20027207 */ /* 0x000fe40004800000 */
[----:B------:R-:W-:Y:S05]  /*2bb50*/  BRA.DIV UR4, `(.L_x_2945) ;  /* 0x0000008604387947 */ /* 0x000fea000b800000 */
[----:B------:R-:W1:Y:S02]  /*2bb60*/  S2R R7, SR_TID.X ;  /* 0x0000000000077919 */ /* 0x000e640000002100 */
[----:B-1----:R-:W-:-:S04]  /*2bb70*/  SHF.R.U32.HI R7, RZ, 0x5, R7 ;  /* 0x00000005ff077819 */ /* 0x002fc80000011607 */
[----:B------:R-:W-:-:S05]  /*2bb80*/  LOP3.LUT R7, R7, 0x3, RZ, 0xc0, !PT ;  /* 0x0000000307077812 */ /* 0x000fca00078ec0ff */
[----:B------:R1:W2:Y:S02]  /*2bb90*/  SHFL.IDX PT, R14, R7, RZ, 0x1f ;  /* 0x00001fff070e7589 */ /* 0x0002a400000e0000 */
.L_x_3154:
[----:B--2---:R-:W-:Y:S02]  /*2bba0*/  ISETP.NE.AND P0, PT, R14, RZ, PT ;  /* 0x000000ff0e00720c */ /* 0x004fe40003f05270 */
[----:B------:R-:W-:-:S11]  /*2bbb0*/  PLOP3.LUT P6, PT, PT, PT, PT, 0x8, 0x0 ;  /* 0x000000000000781c */ /* 0x000fd60003fce170 */
[----:B------:R-:W-:Y:S05]  /*2bbc0*/  @P0 BRA `(.L_x_2946) ;  /* 0x00000000000c0947 */ /* 0x000fea0003800000 */
[----:B------:R-:W-:-:S03]  /*2bbd0*/  UMOV UR4, 0xffffffff ;  /* 0xffffffff00047882 */ /* 0x000fc60000000000 */
[----:B------:R-:W-:Y:S05]  /*2bbe0*/  BRA.DIV UR4, `(.L_x_2947) ;  /* 0x0000008604487947 */ /* 0x000fea000b800000 */
[----:B------:R-:W-:-:S13]  /*2bbf0*/  ELECT P6, URZ, PT ;  /* 0x00000000003f782f */ /* 0x000fda00038c0000 */
.L_x_2946:
[----:B-1----:R-:W2:Y:S01]  /*2bc00*/  LDL R7, [R1+0x2c] ;  /* 0x00002c0001077983 */ /* 0x002ea20000100800 */
[----:B------:R-:W-:Y:S01]  /*2bc10*/  BSSY B1, `(.L_x_2948) ;  /* 0x0000008000017945 */ /* 0x000fe20003800000 */
[----:B--2---:R-:W-:-:S05]  /*2bc20*/  VIADD R7, R7, 0x1 ;  /* 0x0000000107077836 */ /* 0x004fca0000000000 */
[----:B------:R-:W-:-:S04]  /*2bc30*/  LEA.HI R8, R7, R7, RZ, 0x1 ;  /* 0x0000000707087211 */ /* 0x000fc800078f08ff */
[----:B------:R-:W-:-:S05]  /*2bc40*/  LOP3.LUT R8, R8, 0xfffffffe, RZ, 0xc0, !PT ;  /* 0xfffffffe08087812 */ /* 0x000fca00078ec0ff */
[----:B------:R-:W-:-:S05]  /*2bc50*/  IMAD.IADD R7, R7, 0x1, -R8 ;  /* 0x0000000107077824 */ /* 0x000fca00078e0a08 */
[----:B------:R-:W-:-:S04]  /*2bc60*/  SHF.L.U32 R7, R7, 0x1f, RZ ;  /* 0x0000001f07077819 */ /* 0x000fc800000006ff */
[----:B------:R-:W1:Y:S02]  /*2bc70*/  SYNCS.PHASECHK.TRANS64.TRYWAIT P0, [R16+URZ+0x38820], R7 ;  /* 0x03882007100075a7 */ /* 0x000e64000800017f */
[----:B-1----:R-:W-:Y:S05]  /*2bc80*/  @!P0 BRA `(.L_x_2949) ;  /* 0x0000008400408947 */ /* 0x002fea0003800000 */
.L_x_3157:
[----:B------:R-:W-:Y:S05]  /*2bc90*/  BSYNC B1 ;  /* 0x0000000000017941 */ /* 0x000fea0003800000 */
.L_x_2948:
[----:B------:R-:W-:Y:S04]  /*2bca0*/  BSSY B1, `(.L_x_2950) ;  /* 0x00000ab000017945 */ /* 0x000fe80003800000 */
[----:B------:R-:W-:Y:S05]  /*2bcb0*/  @!P6 BRA `(.L_x_2951) ;  /* 0x0000000800a4e947 */ /* 0x000fea0003800000 */
[----:B0-----:R-:W-:Y:S01]  /*2bcc0*/  LEA R11, R28, R16, 0x3 ;  /* 0x000000101c0b7211 */ /* 0x001fe200078e18ff */
[----:B------:R-:W0:Y:S01]  /*2bcd0*/  S2R R8, SR_TID.X ;  /* 0x0000000000087919 */ /* 0x000e220000002100 */
[----:B------:R-:W-:Y:S01]  /*2bce0*/  SHF.L.U32 R10, R30, 0x1f, RZ ;  /* 0x0000001f1e0a7819 */ /* 0x000fe200000006ff */
[----:B------:R-:W-:Y:S03]  /*2bcf0*/  BSSY B2, `(.L_x_2952) ;  /* 0x0000005000027945 */ /* 0x000fe60003800000 */
[----:B------:R-:W2:Y:S01]  /*2bd00*/  SYNCS.PHASECHK.TRANS64.TRYWAIT P0, [R11+URZ+0x388a0], R10 ;  /* 0x0388a00a0b0075a7 */ /* 0x000ea2000800017f */
[----:B0-----:R-:W-:-:S04]  /*2bd10*/  LOP3.LUT R8, R8, 0x7f, RZ, 0xc0, !PT ;  /* 0x0000007f08087812 */ /* 0x001fc800078ec0ff */
[----:B------:R-:W-:Y:S01]  /*2bd20*/  ISETP.NE.AND P1, PT, R8, RZ, PT ;  /* 0x000000ff0800720c */ /* 0x000fe20003f25270 */
[----:B--2---:R-:W-:-:S12]  /*2bd30*/  @!P0 BRA `(.L_x_2953) ;  /* 0x0000008400288947 */ /* 0x004fd80003800000 */
.L_x_3158:
[----:B------:R-:W-:Y:S05]  /*2bd40*/  BSYNC B2 ;  /* 0x0000000000027941 */ /* 0x000fea0003800000 */
.L_x_2952:
[----:B------:R-:W-:Y:S04]  /*2bd50*/  BSSY B2, `(.L_x_2954) ;  /* 0x0000009000027945 */ /* 0x000fe80003800000 */
[----:B------:R-:W-:Y:S05]  /*2bd60*/  @P1 BRA `(.L_x_2955) ;  /* 0x00000000001c1947 */ /* 0x000fea0003800000 */
[----:B------:R-:W2:Y:S01]  /*2bd70*/  S2R R8, SR_TID.X ;  /* 0x0000000000087919 */ /* 0x000ea20000002100 */
[----:B-1----:R-:W-:-:S04]  /*2bd80*/  IMAD.MOV.U32 R7, RZ, RZ, 0xa000 ;  /* 0x0000a000ff077424 */ /* 0x002fc800078e00ff */
[----:B------:R3:W-:Y:S01]  /*2bd90*/  SYNCS.ARRIVE.TRANS64 RZ, [R11+URZ+0x38890], R7 ;  /* 0x038890070bff79a7 */ /* 0x0007e2000800003f */
[----:B--2---:R-:W-:-:S04]  /*2bda0*/  LOP3.LUT R8, R8, 0x1f, RZ, 0xc0, !PT ;  /* 0x0000001f08087812 */ /* 0x004fc800078ec0ff */
[----:B------:R-:W-:-:S13]  /*2bdb0*/  ISETP.NE.AND P0, PT, R8, RZ, PT ;  /* 0x000000ff0800720c */ /* 0x000fda0003f05270 */
[----:B---3--:R-:W-:Y:S05]  /*2bdc0*/  @!P0 BRA `(.L_x_2955) ;  /* 0x0000000000048947 */ /* 0x008fea0003800000 */
[----:B------:R-:W-:Y:S01]  /*2bdd0*/  BPT.TRAP 0x1 ;  /* 0x000000040000795c */ /* 0x000fe20000300000 */
.L_x_2955:
[----:B------:R-:W-:Y:S05]  /*2bde0*/  BSYNC B2 ;  /* 0x0000000000027941 */ /* 0x000fea0003800000 */
.L_x_2954:
[----:B-1----:R-:W-:Y:S01]  /*2bdf0*/  IMAD.MOV.U32 R7, RZ, RZ, RZ ;  /* 0x000000ffff077224 */ /* 0x002fe200078e00ff */
[----:B------:R-:W-:Y:S01]  /*2be00*/  UIADD3 UR4, UP0, UR38, 0x570, URZ ;  /* 0x0000057026047890 */ /* 0x000fe2000ff1e03f */
[----:B------:R-:W-:Y:S01]  /*2be10*/  IMAD R8, R3, 0x50, R0 ;  /* 0x0000005003087824 */ /* 0x000fe200078e0200 */
[----:B------:R-:W-:Y:S01]  /*2be20*/  PLOP3.LUT P0, PT, PT, PT, PT, 0x80, 0x0 ;  /* 0x000000000000781c */ /* 0x000fe20003f0f070 */
[----:B------:R-:W-:Y:S01]  /*2be30*/  IMAD R9, R28, 0xa000, R16 ;  /* 0x0000a0001c097824 */ /* 0x000fe200078e0210 */
[----:B------:R-:W-:Y:S01]  /*2be40*/  R2UR UR10, R7 ;  /* 0x00000000070a72ca */ /* 0x000fe200000e0000 */
[----:B------:R-:W-:Y:S01]  /*2be50*/  VIADD R8, R8, 0xffffffb0 ;  /* 0xffffffb008087836 */ /* 0x000fe20000000000 */
[----:B------:R-:W-:Y:S01]  /*2be60*/  IADD3 R7, R11, 0x38890, RZ ;  /* 0x000388900b077810 */ /* 0x000fe20007ffe0ff */
[----:B------:R-:W-:Y:S01]  /*2be70*/  VIADD R12, R9, 0x24400 ;  /* 0x00024400090c7836 */ /* 0x000fe20000000000 */
[----:B------:R-:W-:Y:S01]  /*2be80*/  UIADD3.X UR5, URZ, UR39, URZ, UP0, !UPT ;  /* 0x000000273f057290 */ /* 0x000fe200087fe43f */
[----:B------:R-:W-:Y:S01]  /*2be90*/  UMOV UR6, 0x0 ;  /* 0x0000000000067882 */ /* 0x000fe20000000000 */
[----:B------:R-:W-:-:S10]  /*2bea0*/  UMOV UR7, 0x12f00000 ;  /* 0x12f0000000077882 */ /* 0x000fd40000000000 */
.L_x_2956:
        /* <DEDUP_REMOVED lines=16> */
.L_x_2957:
        /* <DEDUP_REMOVED lines=16> */
.L_x_2958:
        /* <DEDUP_REMOVED lines=16> */
.L_x_2959:
        /* <DEDUP_REMOVED lines=13> */
.L_x_3159:
[----:B------:R-:W-:Y:S05]  /*2c280*/  BSYNC B2 ;  /* 0x0000000000027941 */ /* 0x000fea0003800000 */
.L_x_2960:
[----:B------:R-:W-:Y:S01]  /*2c290*/  BSSY B2, `(.L_x_2962) ;  /* 0x000000b000027945 */ /* 0x000fe20003800000 */
[----:B------:R-:W-:Y:S01]  /*2c2a0*/  MOV R12, 0x0 ;  /* 0x00000000000c7802 */ /* 0x000fe20000000f00 */
[----:B------:R-:W-:Y:S02]  /*2c2b0*/  IMAD.MOV.U32 R13, RZ, RZ, 0x12f00000 ;  /* 0x12f00000ff0d7424 */ /* 0x000fe400078e00ff */
[----:B------:R-:W-:Y:S05]  /*2c2c0*/  @P1 BRA `(.L_x_2963) ;  /* 0x00000000001c1947 */ /* 0x000fea0003800000 */
[----:B01----:R-:W0:Y:S01]  /*2c2d0*/  S2R R10, SR_TID.X ;  /* 0x00000000000a7919 */ /* 0x003e220000002100 */
[----:B------:R-:W-:-:S04]  /*2c2e0*/  IMAD.MOV.U32 R7, RZ, RZ, 0xa000 ;  /* 0x0000a000ff077424 */ /* 0x000fc800078e00ff */
[----:B------:R2:W-:Y:S01]  /*2c2f0*/  SYNCS.ARRIVE.TRANS64 RZ, [R11+URZ+0x388b0], R7 ;  /* 0x0388b0070bff79a7 */ /* 0x0005e2000800003f */
[----:B0-----:R-:W-:-:S04]  /*2c300*/  LOP3.LUT R10, R10, 0x1f, RZ, 0xc0, !PT ;  /* 0x0000001f0a0a7812 */ /* 0x001fc800078ec0ff */
[----:B------:R-:W-:-:S13]  /*2c310*/  ISETP.NE.AND P0, PT, R10, RZ, PT ;  /* 0x000000ff0a00720c */ /* 0x000fda0003f05270 */
[----:B--2---:R-:W-:Y:S05]  /*2c320*/  @!P0 BRA `(.L_x_2963) ;  /* 0x0000000000048947 */ /* 0x004fea0003800000 */
[----:B------:R-:W-:Y:S01]  /*2c330*/  BPT.TRAP 0x1 ;  /* 0x000000040000795c */ /* 0x000fe20000300000 */
.L_x_2963:
[----:B------:R-:W-:Y:S05]  /*2c340*/  BSYNC B2 ;  /* 0x0000000000027941 */ /* 0x000fea0003800000 */
.L_x_2962:
[----:B------:R-:W-:Y:S01]  /*2c350*/  R2UR UR6, R12 ;  /* 0x000000000c0672ca */ /* 0x000fe200000e0000 */
[----:B------:R-:W-:Y:S01]  /*2c360*/  IMAD.MOV.U32 R7, RZ, RZ, RZ ;  /* 0x000000ffff077224 */ /* 0x000fe200078e00ff */
[----:B------:R-:W-:Y:S01]  /*2c370*/  R2UR UR7, R13 ;  /* 0x000000000d0772ca */ /* 0x000fe200000e0000 */
[----:B------:R-:W-:Y:S01]  /*2c380*/  UIADD3 UR4, UP0, UR38, 0x670, URZ ;  /* 0x0000067026047890 */ /* 0x000fe2000ff1e03f */
[----:B------:R-:W-:Y:S02]  /*2c390*/  PLOP3.LUT P0, PT, PT, PT, PT, 0x80, 0x0 ;  /* 0x000000000000781c */ /* 0x000fe40003f0f070 */
[----:B------:R-:W-:Y:S01]  /*2c3a0*/  R2UR UR10, R7 ;  /* 0x00000000070a72ca */ /* 0x000fe200000e0000 */
[----:B------:R-:W-:Y:S01]  /*2c3b0*/  VIADD R7, R9, 0x400 ;  /* 0x0000040009077836 */ /* 0x000fe20000000000 */
[----:B01----:R-:W-:Y:S01]  /*2c3c0*/  IADD3 R11, R11, 0x388b0, RZ ;  /* 0x000388b00b0b7810 */ /* 0x003fe20007ffe0ff */
[----:B------:R-:W-:-:S12]  /*2c3d0*/  UIADD3.X UR5, URZ, UR39, URZ, UP0, !UPT ;  /* 0x000000273f057290 */ /* 0x000fd800087fe43f */
.L_x_2964:
        /* <DEDUP_REMOVED lines=15> */
.L_x_2965:
        /* <DEDUP_REMOVED lines=15> */
.L_x_2966:
        /* <DEDUP_REMOVED lines=15> */
.L_x_2967:
        /* <DEDUP_REMOVED lines=9> */
[----:B--2---:R-:W-:Y:S05]  /*2c740*/  @P0 BRA.U.ANY `(.L_x_2967) ;  /* 0xfffffffd00d80947 */ /* 0x004fea000393ffff */
.L_x_2951:
[----:B------:R-:W-:Y:S05]  /*2c750*/  BSYNC B1 ;  /* 0x0000000000017941 */ /* 0x000fea0003800000 */
.L_x_2950:
[----:B0-----:R-:W-:Y:S01]  /*2c760*/  VIADD R11, R3, 0xfffffffe ;  /* 0xfffffffe030b7836 */ /* 0x001fe20000000000 */
        /* <DEDUP_REMOVED lines=8> */
.L_x_2986:
[----:B------:R-:W-:Y:S05]  /*2c7f0*/  YIELD ;  /* 0x0000000000007946 */ /* 0x000fea0003800000 */
[----:B------:R-:W-:Y:S04]  /*2c800*/  BSSY B1, `(.L_x_2968) ;  /* 0x00000aa000017945 */ /* 0x000fe80003800000 */
[----:B------:R-:W-:Y:S05]  /*2c810*/  @!P6 BRA `(.L_x_2969) ;  /* 0x0000000800a0e947 */ /* 0x000fea0003800000 */
[----:B------:R-:W-:Y:S01]  /*2c820*/  IMAD R10, R28, 0x8, R16 ;  /* 0x000000081c0a7824 */ /* 0x000fe200078e0210 */
[----:B------:R-:W-:Y:S01]  /*2c830*/  SHF.L.U32 R9, R30, 0x1f, RZ ;  /* 0x0000001f1e097819 */ /* 0x000fe200000006ff */
[----:B------:R-:W0:Y:S01]  /*2c840*/  S2R R3, SR_TID.X ;  /* 0x0000000000037919 */ /* 0x000e220000002100 */
[----:B------:R-:W-:Y:S02]  /*2c850*/  BSSY B2, `(.L_x_2970) ;  /* 0x0000005000027945 */ /* 0x000fe40003800000 */
[----:B------:R-:W2:Y:S01]  /*2c860*/  SYNCS.PHASECHK.TRANS64.TRYWAIT P1, [R10+URZ+0x388a0], R9 ;  /* 0x0388a0090a0075a7 */ /* 0x000ea2000802017f */
[----:B0-----:R-:W-:-:S04]  /*2c870*/  LOP3.LUT R3, R3, 0x7f, RZ, 0xc0, !PT ;  /* 0x0000007f03037812 */ /* 0x001fc800078ec0ff */
[----:B------:R-:W-:Y:S01]  /*2c880*/  ISETP.NE.AND P2, PT, R3, RZ, PT ;  /* 0x000000ff0300720c */ /* 0x000fe20003f45270 */
[----:B--2---:R-:W-:-:S12]  /*2c890*/  @!P1 BRA `(.L_x_2971) ;  /* 0x0000007800789947 */ /* 0x004fd80003800000 */
.L_x_3160:
[----:B------:R-:W-:Y:S05]  /*2c8a0*/  BSYNC B2 ;  /* 0x0000000000027941 */ /* 0x000fea0003800000 */
.L_x_2970:
[----:B------:R-:W-:Y:S04]  /*2c8b0*/  BSSY B2, `(.L_x_2972) ;  /* 0x0000009000027945 */ /* 0x000fe80003800000 */
[----:B------:R-:W-:Y:S05]  /*2c8c0*/  @P2 BRA `(.L_x_2973) ;  /* 0x00000000001c2947 */ /* 0x000fea0003800000 */
[----:B-1----:R-:W1:Y:S01]  /*2c8d0*/  S2R R7, SR_TID.X ;  /* 0x0000000000077919 */ /* 0x002e620000002100 */
[----:B------:R-:W-:-:S04]  /*2c8e0*/  MOV R3, 0xa000 ;  /* 0x0000a00000037802 */ /* 0x000fc80000000f00 */
[----:B------:R2:W-:Y:S01]  /*2c8f0*/  SYNCS.ARRIVE.TRANS64 RZ, [R10+URZ+0x38890], R3 ;  /* 0x038890030aff79a7 */ /* 0x0005e2000800003f */
[----:B-1----:R-:W-:-:S04]  /*2c900*/  LOP3.LUT R7, R7, 0x1f, RZ, 0xc0, !PT ;  /* 0x0000001f07077812 */ /* 0x002fc800078ec0ff */
[----:B------:R-:W-:-:S13]  /*2c910*/  ISETP.NE.AND P1, PT, R7, RZ, PT ;  /* 0x000000ff0700720c */ /* 0x000fda0003f25270 */
[----:B--2---:R-:W-:Y:S05]  /*2c920*/  @!P1 BRA `(.L_x_2973) ;  /* 0x0000000000049947 */ /* 0x004fea0003800000 */
[----:B------:R-:W-:Y:S01]  /*2c930*/  BPT.TRAP 0x1 ;  /* 0x000000040000795c */ /* 0x000fe20000300000 */
.L_x_2973:
[----:B------:R-:W-:Y:S05]  /*2c940*/  BSYNC B2 ;  /* 0x0000000000027941 */ /* 0x000fea0003800000 */
.L_x_2972:
[----:B------:R-:W-:Y:S01]  /*2c950*/  IMAD.MOV.U32 R14, RZ, RZ, RZ ;  /* 0x000000ffff0e7224 */ /* 0x000fe200078e00ff */
[----:B------:R-:W-:Y:S01]  /*2c960*/  UIADD3 UR4, UP0, UR38, 0x570, URZ ;  /* 0x0000057026047890 */ /* 0x000fe2000ff1e03f */
[----:B------:R-:W-:Y:S01]  /*2c970*/  IMAD R8, R28, 0xa000, R16 ;  /* 0x0000a0001c087824 */ /* 0x000fe200078e0210 */
[----:B------:R-:W-:Y:S01]  /*2c980*/  PLOP3.LUT P1, PT, PT, PT, PT, 0x80, 0x0 ;  /* 0x000000000000781c */ /* 0x000fe20003f2f070 */
[----:B-1----:R-:W-:Y:S01]  /*2c990*/  IMAD R7, R11, 0x50, R0 ;  /* 0x000000500b077824 */ /* 0x002fe200078e0200 */
[----:B------:R-:W-:Y:S01]  /*2c9a0*/  R2UR UR10, R14 ;  /* 0x000000000e0a72ca */ /* 0x000fe200000e0000 */
[----:B------:R-:W-:Y:S01]  /*2c9b0*/  VIADD R3, R10, 0x38890 ;  /* 0x000388900a037836 */ /* 0x000fe20000000000 */
[----:B------:R-:W-:Y:S01]  /*2c9c0*/  UIADD3.X UR5, URZ, UR39, URZ, UP0, !UPT ;  /* 0x000000273f057290 */ /* 0x000fe200087fe43f */
[----:B------:R-:W-:Y:S01]  /*2c9d0*/  VIADD R12, R8, 0x24400 ;  /* 0x00024400080c7836 */ /* 0x000fe20000000000 */
[----:B------:R-:W-:Y:S01]  /*2c9e0*/  UMOV UR6, 0x0 ;  /* 0x0000000000067882 */ /* 0x000fe20000000000 */
[----:B------:R-:W-:-:S10]  /*2c9f0*/  UMOV UR7, 0x12f00000 ;  /* 0x12f0000000077882 */ /* 0x000fd40000000000 */
.L_x_2974:
        /* <DEDUP_REMOVED lines=11> */
[----:B------:R-:W-:Y:S01]  /*2cab0*/  UMOV UR6, 0x0 ;  /* 0x0000000000067882 */ /* 0x000fe20000000000 */
[----:B------:R-:W-:Y:S01]  /*2cac0*/  PLOP3.LUT P1, PT, PT, PT, PT, 0x80, 0x0 ;  /* 0x000000000000781c */ /* 0x000fe20003f2f070 */
[----:B------:R-:W-:Y:S01]  /*2cad0*/  UMOV UR7, 0x12f00000 ;  /* 0x12f0000000077882 */ /* 0x000fe20000000000 */
[----:B------:R-:W-:Y:S01]  /*2cae0*/  R2UR UR10, R12 ;  /* 0x000000000c0a72ca */ /* 0x000fe200000e0000 */
[----:B------:R-:W-:-:S14]  /*2caf0*/  VIADD R12, R8, 0x26c00 ;  /* 0x00026c00080c7836 */ /* 0x000fdc0000000000 */
.L_x_2975:
        /* <DEDUP_REMOVED lines=16> */
.L_x_2976:
        /* <DEDUP_REMOVED lines=16> */
.L_x_2977:
        /* <DEDUP_REMOVED lines=13> */
.L_x_3161:
[----:B------:R-:W-:Y:S05]  /*2cdd0*/  BSYNC B2 ;  /* 0x0000000000027941 */ /* 0x000fea0003800000 */
.L_x_2978:
[----:B------:R-:W-:Y:S01]  /*2cde0*/  BSSY B2, `(.L_x_2980) ;  /* 0x000000b000027945 */ /* 0x000fe20003800000 */
[----:B------:R-:W-:Y:S02]  /*2cdf0*/  IMAD.MOV.U32 R12, RZ, RZ, 0x0 ;  /* 0x00000000ff0c7424 */ /* 0x000fe400078e00ff */
[----:B------:R-:W-:Y:S01]  /*2ce00*/  IMAD.MOV.U32 R13, RZ, RZ, 0x12f00000 ;  /* 0x12f00000ff0d7424 */ /* 0x000fe200078e00ff */
[----:B------:R-:W-:Y:S06]  /*2ce10*/  @P2 BRA `(.L_x_2981) ;  /* 0x00000000001c2947 */ /* 0x000fec0003800000 */
[----:B01----:R-:W0:Y:S01]  /*2ce20*/  S2R R9, SR_TID.X ;  /* 0x0000000000097919 */ /* 0x003e220000002100 */
[----:B------:R-:W-:-:S04]  /*2ce30*/  MOV R3, 0xa000 ;  /* 0x0000a00000037802 */ /* 0x000fc80000000f00 */
[----:B------:R2:W-:Y:S01]  /*2ce40*/  SYNCS.ARRIVE.TRANS64 RZ, [R10+URZ+0x388b0], R3 ;  /* 0x0388b0030aff79a7 */ /* 0x0005e2000800003f */
[----:B0-----:R-:W-:-:S04]  /*2ce50*/  LOP3.LUT R9, R9, 0x1f, RZ, 0xc0, !PT ;  /* 0x0000001f09097812 */ /* 0x001fc800078ec0ff */
[----:B------:R-:W-:-:S13]  /*2ce60*/  ISETP.NE.AND P1, PT, R9, RZ, PT ;  /* 0x000000ff0900720c */ /* 0x000fda0003f25270 */
[----:B--2---:R-:W-:Y:S05]  /*2ce70*/  @!P1 BRA `(.L_x_2981) ;  /* 0x0000000000049947 */ /* 0x004fea0003800000 */
[----:B------:R-:W-:Y:S01]  /*2ce80*/  BPT.TRAP 0x1 ;  /* 0x000000040000795c */ /* 0x000fe20000300000 */
.L_x_2981:
[----:B------:R-:W-:Y:S05]  /*2ce90*/  BSYNC B2 ;  /* 0x0000000000027941 */ /* 0x000fea0003800000 */
.L_x_2980:
[----:B------:R-:W-:Y:S01]  /*2cea0*/  R2UR UR10, R14 ;  /* 0x000000000e0a72ca */ /* 0x000fe200000e0000 */
[----:B------:R-:W-:Y:S01]  /*2ceb0*/  UIADD3 UR4, UP0, UR38, 0x670, URZ ;  /* 0x0000067026047890 */ /* 0x000fe2000ff1e03f */
[----:B------:R-:W-:Y:S01]  /*2cec0*/  R2UR UR6, R12 ;  /* 0x000000000c0672ca */ /* 0x000fe200000e0000 */
[----:B01----:R-:W-:Y:S01]  /*2ced0*/  VIADD R10, R10, 0x388b0 ;  /* 0x000388b00a0a7836 */ /* 0x003fe20000000000 */
[----:B------:R-:W-:Y:S01]  /*2cee0*/  R2UR UR7, R13 ;  /* 0x000000000d0772ca */ /* 0x000fe200000e0000 */
[----:B------:R-:W-:Y:S01]  /*2cef0*/  VIADD R3, R8, 0x400 ;  /* 0x0000040008037836 */ /* 0x000fe20000000000 */
[----:B------:R-:W-:Y:S01]  /*2cf00*/  PLOP3.LUT P1, PT, PT, PT, PT, 0x80, 0x0 ;  /* 0x000000000000781c */ /* 0x000fe20003f2f070 */
[----:B------:R-:W-:-:S12]  /*2cf10*/  UIADD3.X UR5, URZ, UR39, URZ, UP0, !UPT ;  /* 0x000000273f057290 */ /* 0x000fd800087fe43f */
.L_x_2982:
        /* <DEDUP_REMOVED lines=11> */
[----:B------:R-:W-:Y:S02]  /*2cfd0*/  R2UR UR6, R12 ;  /* 0x000000000c0672ca */ /* 0x000fe400000e0000 */
[----:B------:R-:W-:Y:S02]  /*2cfe0*/  R2UR UR7, R13 ;  /* 0x000000000d0772ca */ /* 0x000fe400000e0000 */
[----:B------:R-:W-:Y:S02]  /*2cff0*/  R2UR UR10, R9 ;  /* 0x00000000090a72ca */ /* 0x000fe400000e0000 */
[----:B------:R-:W-:Y:S02]  /*2d000*/  PLOP3.LUT P1, PT, PT, PT, PT, 0x80, 0x0 ;  /* 0x000000000000781c */ /* 0x000fe40003f2f070 */
[----:B------:R-:W-:-:S11]  /*2d010*/  IADD3 R3, R8, 0x2c00, RZ ;  /* 0x00002c0008037810 */ /* 0x000fd60007ffe0ff */
.L_x_2983:
        /* <DEDUP_REMOVED lines=15> */
.L_x_2984:
        /* <DEDUP_REMOVED lines=15> */
.L_x_2985:
        /* <DEDUP_REMOVED lines=10> */
.L_x_2969:
[----:B------:R-:W-:Y:S05]  /*2d2a0*/  BSYNC B1 ;  /* 0x0000000000017941 */ /* 0x000fea0003800000 */
.L_x_2968:
[C---:B------:R-:W-:Y:S01]  /*2d2b0*/  ISETP.GT.AND P2, PT, R11.reuse, R6, PT ;  /* 0x000000060b00720c */ /* 0x040fe20003f44270 */
[----:B------:R-:W-:Y:S01]  /*2d2c0*/  VIADD R28, R28, 0x1 ;  /* 0x000000011c1c7836 */ /* 0x000fe20000000000 */
[----:B------:R-:W-:-:S04]  /*2d2d0*/  IADD3 R11, R11, -0x1, RZ ;  /* 0xffffffff0b0b7810 */ /* 0x000fc80007ffe0ff */
[----:B------:R-:W-:-:S04]  /*2d2e0*/  ISETP.NE.AND P1, PT, R28, 0x2, PT ;  /* 0x000000021c00780c */ /* 0x000fc80003f25270 */
[----:B------:R-:W-:Y:S02]  /*2d2f0*/  SEL R3, RZ, 0x1, P1 ;  /* 0x00000001ff037807 */ /* 0x000fe40000800000 */
[----:B------:R-:W-:Y:S02]  /*2d300*/  SEL R28, R28, RZ, P1 ;  /* 0x000000ff1c1c7207 */ /* 0x000fe40000800000 */
[----:B------:R-:W-:Y:S01]  /*2d310*/  LOP3.LUT R30, R30, R3, RZ, 0x3c, !PT ;  /* 0x000000031e1e7212 */ /* 0x000fe200078e3cff */
[----:B------:R-:W-:Y:S06]  /*2d320*/  @P2 BRA `(.L_x_2986) ;  /* 0xfffffff400302947 */ /* 0x000fec000383ffff */
.L_x_2944:
[----:B------:R-:W-:Y:S05]  /*2d330*/  BSYNC B0 ;  /* 0x0000000000007941 */ /* 0x000fea0003800000 */
.L_x_2943:
[----:B------:R-:W2:Y:S01]  /*2d340*/  LDC R0, c[0x0][0x448] ;  /* 0x00011200ff007b82 */ /* 0x000ea20000000800 */
[----:B------:R-:W-:Y:S01]  /*2d350*/  LEA R2, R25, 0x7f, 0x7 ;  /* 0x0000007f19027811 */ /* 0x000fe200078e38ff */
[----:B------:R-:W-:Y:S06]  /*2d360*/  @!P0 WARPSYNC.ALL ;  /* 0x0000000000008948 */ /* 0x000fec0003800000 */
[----:B------:R-:W-:Y:S01]  /*2d370*/  @!P0 BAR.SYNC.DEFER_BLOCKING 0xc, 0x180 ;  /* 0x0306000000008b1d */ /* 0x000fe20000010000 */
[----:B------:R-:W-:-:S05]  /*2d380*/  ISETP.NE.AND P2, PT, R4, RZ, PT ;  /* 0x000000ff0400720c */ /* 0x000fca0003f45270 */
[----:B------:R-:W-:Y:S08]  /*2d390*/  BSSY B0, `(.L_x_2987) ;  /* 0x0000029000007945 */ /* 0x000ff00003800000 */
[----:B------:R-:W3:Y:S01]  /*2d3a0*/  @!P2 LDC R4, c[0x0][0x9f0] ;  /* 0x00027c00ff04ab82 */ /* 0x000ee20000000800 */
[----:B--2---:R-:W-:-:S13]  /*2d3b0*/  ISETP.NE.AND P1, PT, R0, 0x1, PT ;  /* 0x000000010000780c */ /* 0x004fda0003f25270 */
[----:B------:R-:W2:Y:S08]  /*2d3c0*/  @P1 LDC R3, c[0x0][0x44c] ;  /* 0x00011300ff031b82 */ /* 0x000eb00000000800 */
[----:B------:R-:W4:Y:S01]  /*2d3d0*/  @P1 LDC R0, c[0x0][0x450] ;  /* 0x00011400ff001b82 */ /* 0x000f220000000800 */
[----:B--2---:R-:W-:-:S05]  /*2d3e0*/  @P1 IMAD.HI.U32 R3, R2, R3, RZ ;  /* 0x0000000302031227 */ /* 0x004fca00078e00ff */
[----:B----4-:R-:W-:Y:S01]  /*2d3f0*/  @P1 SHF.R.U32.HI R2, RZ, R0, R3 ;  /* 0x00000000ff021219 */ /* 0x010fe20000011603 */
[----:B------:R-:W-:-:S04]  /*2d400*/  IMAD.MOV.U32 R0, RZ, RZ, RZ ;  /* 0x000000ffff007224 */ /* 0x000fc800078e00ff */
[----:B------:R-:W-:-:S04]  /*2d410*/  IMAD.IADD R2, R5, 0x1, R2 ;  /* 0x0000000105027824 */ /* 0x000fc800078e0202 */
[----:B------:R-:W-:-:S05]  /*2d420*/  IMAD.HI R2, R2, 0x66666667, RZ ;  /* 0x6666666702027827 */ /* 0x000fca00078e02ff */
[----:B------:R-:W-:-:S04]  /*2d430*/  SHF.R.U32.HI R3, RZ, 0x1f, R2 ;  /* 0x0000001fff037819 */ /* 0x000fc80000011602 */
[----:B------:R-:W-:-:S04]  /*2d440*/  LEA.HI.SX32 R3, R2, R3, 0x1b ;  /* 0x0000000302037211 */ /* 0x000fc800078fdaff */
[----:B------:R-:W-:-:S04]  /*2d450*/  VIMNMX R20, R20, R3, PT ;  /* 0x0000000314147248 */ /* 0x000fc80003fe0100 */
[----:B------:R-:W-:-:S13]  /*2d460*/  ISETP.GE.AND P1, PT, R20, 0x1, PT ;  /* 0x000000011400780c */ /* 0x000fda0003f26270 */
[----:B---3--:R-:W-:Y:S05]  /*2d470*/  @!P1 BRA `(.L_x_2988) ;  /* 0x0000000000689947 */ /* 0x008fea0003800000 */
[-C--:B------:R-:W-:Y:S02]  /*2d480*/  IABS R0, R4.reuse ;  /* 0x0000000400007213 */ /* 0x080fe40000000000 */
[----:B------:R-:W-:Y:S02]  /*2d490*/  IABS R6, R4 ;  /* 0x0000000400067213 */ /* 0x000fe40000000000 */
[----:B-1----:R-:W1:Y:S03]  /*2d4a0*/  I2F.RP R7, R0 ;  /* 0x0000000000077306 */ /* 0x002e660000209400 */
[----:B------:R-:W-:-:S05]  /*2d4b0*/  IMAD.MOV R6, RZ, RZ, -R6 ;  /* 0x000000ffff067224 */ /* 0x000fca00078e0a06 */
[----:B-1----:R-:W1:Y:S02]  /*2d4c0*/  MUFU.RCP R7, R7 ;  /* 0x0000000700077308 */ /* 0x002e640000001000 */
[----:B-1----:R-:W-:-:S06]  /*2d4d0*/  VIADD R8, R7, 0xffffffe ;  /* 0x0ffffffe07087836 */ /* 0x002fcc0000000000 */
[----:B------:R-:W1:Y:S02]  /*2d4e0*/  F2I.FTZ.U32.TRUNC.NTZ R3, R8 ;  /* 0x0000000800037305 */ /* 0x000e64000021f000 */
[----:B-1----:R-:W-:-:S05]  /*2d4f0*/  IADD3 R2, RZ, -R3, RZ ;  /* 0x80000003ff027210 */ /* 0x002fca0007ffe0ff */
        /* <DEDUP_REMOVED lines=10> */
[----:B------:R-:W-:Y:S01]  /*2d5a0*/  @!P1 IMAD.IADD R2, R2, 0x1, -R0 ;  /* 0x0000000102029824 */ /* 0x000fe200078e0a00 */
[----:B------:R-:W-:Y:S02]  /*2d5b0*/  @!P1 IADD3 R5, R5, 0x1, RZ ;  /* 0x0000000105059810 */ /* 0x000fe40007ffe0ff */
[----:B------:R-:W-:Y:S02]  /*2d5c0*/  ISETP.NE.AND P1, PT, R4, RZ, PT ;  /* 0x000000ff0400720c */ /* 0x000fe40003f25270 */
[----:B------:R-:W-:-:S13]  /*2d5d0*/  ISETP.GE.U32.AND P0, PT, R2, R0, PT ;  /* 0x000000000200720c */ /* 0x000fda0003f06070 */
[----:B------:R-:W-:-:S04]  /*2d5e0*/  @P0 VIADD R5, R5, 0x1 ;  /* 0x0000000105050836 */ /* 0x000fc80000000000 */
[----:B------:R-:W-:-:S04]  /*2d5f0*/  IMAD.MOV.U32 R0, RZ, RZ, R5 ;  /* 0x000000ffff007224 */ /* 0x000fc800078e0005 */
[----:B------:R-:W-:Y:S01]  /*2d600*/  @!P2 IMAD.MOV R0, RZ, RZ, -R0 ;  /* 0x000000ffff00a224 */ /* 0x000fe200078e0a00 */
[----:B------:R-:W-:-:S07]  /*2d610*/  @!P1 LOP3.LUT R0, RZ, R4, RZ, 0x33, !PT ;  /* 0x00000004ff009212 */ /* 0x000fce00078e33ff */
.L_x_2988:
[----:B------:R-:W-:Y:S05]  /*2d620*/  BSYNC B0 ;  /* 0x0000000000007941 */ /* 0x000fea0003800000 */
.L_x_2987:
[-C--:B------:R-:W-:Y:S01]  /*2d630*/  IMAD R3, R21, R0.reuse, RZ ;  /* 0x0000000015037224 */ /* 0x080fe200078e02ff */
[----:B------:R-:W-:Y:S04]  /*2d640*/  BSSY B7, `(.L_x_2989) ;  /* 0x0000392000077945 */ /* 0x000fe80003800000 */
[----:B------:R-:W-:Y:S01]  /*2d650*/  VIADDMNMX R2, R3, R0, R20, PT ;  /* 0x0000000003027246 */ /* 0x000fe20003800114 */
[----:B------:R2:W-:Y:S03]  /*2d660*/  STL [R1+0xc], R3 ;  /* 0x00000c0301007387 */ /* 0x0005e60000100800 */
[----:B------:R-:W-:Y:S01]  /*2d670*/  ISETP.GT.AND P0, PT, R2, R3, PT ;  /* 0x000000030200720c */ /* 0x000fe20003f04270 */
[----:B------:R2:W-:-:S12]  /*2d680*/  STL [R1+0x28], R2 ;  /* 0x0000280201007387 */ /* 0x0005d80000100800 */
[----:B--2---:R-:W-:Y:S05]  /*2d690*/  @P0 BRA `(.L_x_2990) ;  /* 0x0000000000480947 */ /* 0x004fea0003800000 */
[----:B------:R-:W2:Y:S02]  /*2d6a0*/  S2R R2, SR_TID.X ;  /* 0x0000000000027919 */ /* 0x000ea40000002100 */
[----:B--2---:R-:W-:-:S04]  /*2d6b0*/  LOP3.LUT R2, R2, 0x7f, RZ, 0xc0, !PT ;  /* 0x0000007f02027812 */ /* 0x004fc800078ec0ff */
[----:B------:R-:W-:-:S13]  /*2d6c0*/  ISETP.NE.AND P0, PT, R2, RZ, PT ;  /* 0x000000ff0200720c */ /* 0x000fda0003f05270 */
[----:B------:R-:W-:Y:S05]  /*2d6d0*/  @P0 BRA `(.L_x_2991) ;  /* 0x0000003800200947 */ /* 0x000fea0003800000 */
[----:B------:R-:W2:Y:S01]  /*2d6e0*/  S2R R5, SR_LANEID ;  /* 0x0000000000057919 */ /* 0x000ea20000000000 */
[----:B------:R-:W-:Y:S01]  /*2d6f0*/  VOTEU.ANY UR4, UPT, PT ;  /* 0x0000000000047886 */ /* 0x000fe200038e0100 */
[----:B------:R-:W3:Y:S01]  /*2d700*/  LDC.64 R2, c[0x0][0xc60] ;  /* 0x00031800ff027b82 */ /* 0x000ee20000000a00 */
[----:B------:R-:W2:Y:S01]  /*2d710*/  FLO.U32 R0, UR4 ;  /* 0x0000000400007d00 */ /* 0x000ea200080e0000 */
[----:B------:R-:W-:Y:S01]  /*2d720*/  ULDC.64 UR6, c[0x0][0x208] ;  /* 0x0000820000067ab9 */ /* 0x000fe20000000a00 */
[----:B--2---:R-:W-:-:S06]  /*2d730*/  ISETP.EQ.U32.AND P0, PT, R0, R5, PT ;  /* 0x000000050000720c */ /* 0x004fcc0003f02070 */
[----:B------:R-:W3:Y:S07]  /*2d740*/  POPC R5, UR4 ;  /* 0x0000000400057d09 */ /* 0x000eee0008000000 */
[----:B---3--:R-:W2:Y:S01]  /*2d750*/  @P0 ATOMG.E.ADD.STRONG.GPU PT, R3, desc[UR6][R2.64], R5 ;  /* 0x00000005020309a8 */ /* 0x008ea200081ee1c6 */
[----:B------:R-:W3:Y:S02]  /*2d760*/  S2R R4, SR_LTMASK ;  /* 0x0000000000047919 */ /* 0x000ee40000003900 */
[----:B---3--:R-:W-:-:S04]  /*2d770*/  LOP3.LUT R4, R4, UR4, RZ, 0xc0, !PT ;  /* 0x0000000404047c12 */ /* 0x008fc8000f8ec0ff */
[----:B-1----:R-:W1:Y:S01]  /*2d780*/  POPC R7, R4 ;  /* 0x0000000400077309 */ /* 0x002e620000000000 */
[----:B--2---:R-:W1:Y:S02]  /*2d790*/  SHFL.IDX PT, R0, R3, R0, 0x1f ;  /* 0x00001f0003007589 */ /* 0x004e6400000e0000 */
[----:B-1----:R-:W-:Y:S01]  /*2d7a0*/  IADD3 R24, R0, UR36, R7 ;  /* 0x0000002400187c10 */ /* 0x002fe2000fffe007 */
[----:B------:R-:W-:Y:S06]  /*2d7b0*/  BRA `(.L_x_2991) ;  /* 0x0000003400e87947 */ /* 0x000fec0003800000 */
.L_x_2990:
        /* <DEDUP_REMOVED lines=8> */
[----:B------:R-:W-:Y:S01]  /*2d840*/  IMAD.U32 R4, RZ, RZ, UR6 ;  /* 0x00000006ff047e24 */ /* 0x000fe2000f8e00ff */
[----:B-1----:R-:W-:Y:S01]  /*2d850*/  MOV R7, UR9 ;  /* 0x0000000900077c02 */ /* 0x002fe20008000f00 */
[----:B------:R-:W1:Y:S01]  /*2d860*/  LDC.64 R2, c[0x4][R2] ;  /* 0x0100000002027b82 */ /* 0x000e620000000a00 */
[----:B------:R-:W-:Y:S01]  /*2d870*/  IMAD.U32 R5, RZ, RZ, UR7 ;  /* 0x00000007ff057e24 */ /* 0x000fe2000f8e00ff */
[----:B------:R-:W-:Y:S01]  /*2d880*/  MOV R12, 0x1 ;  /* 0x00000001000c7802 */ /* 0x000fe20000000f00 */
[----:B------:R-:W-:Y:S02]  /*2d890*/  IMAD.U32 R6, RZ, RZ, UR8 ;  /* 0x00000008ff067e24 */ /* 0x000fe4000f8e00ff */
[----:B------:R-:W-:-:S02]  /*2d8a0*/  IMAD.U32 R10, RZ, RZ, UR4 ;  /* 0x00000004ff0a7e24 */ /* 0x000fc4000f8e00ff */
[----:B0-----:R-:W-:Y:S02]  /*2d8b0*/  IMAD.U32 R11, RZ, RZ, UR5 ;  /* 0x00000005ff0b7e24 */ /* 0x001fe4000f8e00ff */
[----:B------:R-:W-:Y:S02]  /*2d8c0*/  IMAD.MOV.U32 R8, RZ, RZ, 0x70 ;  /* 0x00000070ff087424 */ /* 0x000fe400078e00ff */
[----:B------:R-:W-:-:S07]  /*2d8d0*/  IMAD.MOV.U32 R13, RZ, RZ, RZ ;  /* 0x000000ffff0d7224 */ /* 0x000fce00078e00ff */
[----:B------:R-:W-:-:S07]  /*2d8e0*/  LEPC R20, `(.L_x_2993) ;  /* 0x000000001014794e */ /* 0x000fce0000000000 */
[----:B-1----:R-:W-:Y:S05]  /*2d8f0*/  CALL.ABS.NOINC R2 ;  /* 0x0000000002007343 */ /* 0x002fea0003c00000 */
.L_x_2993:
[----:B------:R-:W-:Y:S05]  /*2d900*/  BSYNC B6 ;  /* 0x0000000000067941 */ /* 0x000fea0003800000 */
.L_x_2992:
        /* <DEDUP_REMOVED lines=8> */
[----:B------:R2:W3:Y:S01]  /*2d990*/  LDC.64 R2, c[0x4][R22] ;  /* 0x0100000016027b82 */ /* 0x0004e20000000a00 */
[----:B------:R-:W-:Y:S01]  /*2d9a0*/  IMAD.U32 R4, RZ, RZ, UR6 ;  /* 0x00000006ff047e24 */ /* 0x000fe2000f8e00ff */
[----:B------:R-:W-:Y:S01]  /*2d9b0*/  MOV R5, UR7 ;  /* 0x0000000700057c02 */ /* 0x000fe20008000f00 */
[----:B------:R-:W-:Y:S01]  /*2d9c0*/  IMAD.U32 R6, RZ, RZ, UR8 ;  /* 0x00000008ff067e24 */ /* 0x000fe2000f8e00ff */
[----:B0-----:R-:W-:Y:S01]  /*2d9d0*/  MOV R11, UR5 ;  /* 0x00000005000b7c02 */ /* 0x001fe20008000f00 */
[----:B-1----:R-:W-:Y:S02]  /*2d9e0*/  IMAD.U32 R7, RZ, RZ, UR9 ;  /* 0x00000009ff077e24 */ /* 0x002fe4000f8e00ff */
[----:B------:R-:W-:-:S02]  /*2d9f0*/  IMAD.U32 R10, RZ, RZ, UR4 ;  /* 0x00000004ff0a7e24 */ /* 0x000fc4000f8e00ff */
[----:B------:R-:W-:Y:S02]  /*2da00*/  IMAD.MOV.U32 R8, RZ, RZ, 0x70 ;  /* 0x00000070ff087424 */ /* 0x000fe400078e00ff */
[----:B------:R-:W-:Y:S02]  /*2da10*/  IMAD.MOV.U32 R12, RZ, RZ, 0x1 ;  /* 0x00000001ff0c7424 */ /* 0x000fe400078e00ff */
[----:B--2---:R-:W-:-:S07]  /*2da20*/  IMAD.MOV.U32 R13, RZ, RZ, RZ ;  /* 0x000000ffff0d7224 */ /* 0x004fce00078e00ff */
[----:B------:R-:W-:-:S07]  /*2da30*/  LEPC R20, `(.L_x_2996) ;  /* 0x000000001014794e */ /* 0x000fce0000000000 */
[----:B---3--:R-:W-:Y:S05]  /*2da40*/  CALL.ABS.NOINC R2 ;  /* 0x0000000002007343 */ /* 0x008fea0003c00000 */
.L_x_2996:
[----:B------:R0:W1:Y:S01]  /*2da50*/  LDC.64 R2, c[0x4][R22] ;  /* 0x0100000016027b82 */ /* 0x0000620000000a00 */
[----:B------:R-:W-:Y:S01]  /*2da60*/  ULDC.64 UR4, c[0x4][0xa8] ;  /* 0x01002a0000047ab9 */ /* 0x000fe20000000a00 */
[----:B------:R-:W-:Y:S01]  /*2da70*/  ULDC.64 UR6, c[0x4][0xb0] ;  /* 0x01002c0000067ab9 */ /* 0x000fe20000000a00 */
[----:B------:R-:W-:Y:S01]  /*2da80*/  ULDC.64 UR8, c[0x4][0x18] ;  /* 0x0100060000087ab9 */ /* 0x000fe20000000a00 */
[----:B------:R-:W-:Y:S01]  /*2da90*/  MOV R4, UR4 ;  /* 0x0000000400047c02 */ /* 0x000fe20008000f00 */
[----:B------:R-:W-:Y:S01]  /*2daa0*/  IMAD.U32 R5, RZ, RZ, UR5 ;  /* 0x00000005ff057e24 */ /* 0x000fe2000f8e00ff */
[----:B------:R-:W-:Y:S01]  /*2dab0*/  MOV R10, UR8 ;  /* 0x00000008000a7c02 */ /* 0x000fe20008000f00 */
[----:B------:R-:W-:Y:S01]  /*2dac0*/  IMAD.U32 R6, RZ, RZ, UR6 ;  /* 0x00000006ff067e24 */ /* 0x000fe2000f8e00ff */
[----:B------:R-:W-:Y:S01]  /*2dad0*/  MOV R13, RZ ;  /* 0x000000ff000d7202 */ /* 0x000fe20000000f00 */
[----:B------:R-:W-:Y:S02]  /*2dae0*/  IMAD.U32 R7, RZ, RZ, UR7 ;  /* 0x00000007ff077e24 */ /* 0x000fe4000f8e00ff */
[----:B------:R-:W-:-:S02]  /*2daf0*/  IMAD.U32 R11, RZ, RZ, UR9 ;  /* 0x00000009ff0b7e24 */ /* 0x000fc4000f8e00ff */
[----:B------:R-:W-:Y:S02]  /*2db00*/  IMAD.MOV.U32 R8, RZ, RZ, 0x70 ;  /* 0x00000070ff087424 */ /* 0x000fe400078e00ff */
[----:B0-----:R-:W-:-:S07]  /*2db10*/  IMAD.MOV.U32 R12, RZ, RZ, 0x1 ;  /* 0x00000001ff0c7424 */ /* 0x001fce00078e00ff */
[----:B------:R-:W-:-:S07]  /*2db20*/  LEPC R20, `(.L_x_2995) ;  /* 0x000000001014794e */ /* 0x000fce0000000000 */
[----:B-1----:R-:W-:Y:S05]  /*2db30*/  CALL.ABS.NOINC R2 ;  /* 0x0000000002007343 */ /* 0x002fea0003c00000 */
.L_x_2995:
[----:B------:R-:W-:Y:S05]  /*2db40*/  BSYNC B6 ;  /* 0x0000000000067941 */ /* 0x000fea0003800000 */
.L_x_2994:
[----:B------:R-:W2:Y:S01]  /*2db50*/  LDL R22, [R1+0x28] ;  /* 0x0000280001167983 */ /* 0x000ea20000100800 */
[----:B------:R-:W-:-:S03]  /*2db60*/  ULDC.64 UR4, c[0x0][0x9f8] ;  /* 0x00027e0000047ab9 */ /* 0x000fc60000000a00 */
[----:B-1----:R-:W3:Y:S01]  /*2db70*/  LDL R7, [R1+0x8] ;  /* 0x0000080001077983 */ /* 0x002ee20000100800 */
        /* <DEDUP_REMOVED lines=25> */
[----:B------:R-:W-:Y:S01]  /*2dd10*/  ISETP.GT.U32.OR P0, PT, R20, 0x4f, P0 ;  /* 0x0000004f1400780c */ /* 0x000fe20000704470 */
[----:B----4-:R-:W-:-:S04]  /*2dd20*/  IMAD.IADD R5, R5, 0x1, R21 ;  /* 0x0000000105057824 */ /* 0x010fc800078e0215 */
[----:B0-----:R-:W-:-:S08]  /*2dd30*/  @P1 IMAD.HI.U32 R7, R5, R4, RZ ;  /* 0x0000000405071227 */ /* 0x001fd000078e00ff */
[----:B------:R-:W0:Y:S01]  /*2dd40*/  @!P0 LDC.64 R2, c[0x0][0x428] ;  /* 0x00010a00ff028b82 */ /* 0x000e220000000a00 */
[----:B------:R-:W-:Y:S02]  /*2dd50*/  MOV R4, R5 ;  /* 0x0000000500047202 */ /* 0x000fe40000000f00 */
[----:B-1----:R-:W-:Y:S02]  /*2dd60*/  @P1 SHF.R.U32.HI R4, RZ, R6, R7 ;  /* 0x00000006ff041219 */ /* 0x002fe40000011607 */
[----:B------:R-:W-:-:S03]  /*2dd70*/  SHF.R.S32.HI R8, RZ, 0x1f, R32 ;  /* 0x0000001fff087819 */ /* 0x000fc60000011420 */
[----:B------:R-:W-:-:S04]  /*2dd80*/  IMAD.MOV R6, RZ, RZ, -R4 ;  /* 0x000000ffff067224 */ /* 0x000fc800078e0a04 */
[----:B------:R-:W-:Y:S01]  /*2dd90*/  IMAD R0, R0, R6, R5 ;  /* 0x0000000600007224 */ /* 0x000fe200078e0205 */
[--C-:B------:R-:W-:Y:S01]  /*2dda0*/  @!P0 SHF.R.S32.HI R5, RZ, 0x1f, R4.reuse ;  /* 0x0000001fff058819 */ /* 0x100fe20000011404 */
[-C--:B0-----:R-:W-:Y:S02]  /*2ddb0*/  @!P0 IMAD R6, R8, R2.reuse, RZ ;  /* 0x0000000208068224 */ /* 0x081fe400078e02ff */
[----:B------:R-:W-:-:S04]  /*2ddc0*/  @!P0 IMAD.WIDE.U32 R4, R32, R2, R4 ;  /* 0x0000000220048225 */ /* 0x000fc800078e0004 */
[----:B------:R-:W-:Y:S02]  /*2ddd0*/  @!P0 IMAD R6, R32, R3, R6 ;  /* 0x0000000320068224 */ /* 0x000fe400078e0206 */
[----:B------:R-:W0:Y:S02]  /*2dde0*/  @!P0 LDC.64 R2, c[0x0][0x418] ;  /* 0x00010600ff028b82 */ /* 0x000e240000000a00 */
[----:B------:R-:W-:Y:S01]  /*2ddf0*/  @!P0 IMAD.IADD R6, R5, 0x1, R6 ;  /* 0x0000000105068824 */ /* 0x000fe200078e0206 */
[----:B------:R-:W-:Y:S02]  /*2de00*/  MOV R7, UR37 ;  /* 0x0000002500077c02 */ /* 0x000fe40008000f00 */
        /* <DEDUP_REMOVED lines=23> */
.L_x_3164:
[----:B------:R-:W-:Y:S05]  /*2df80*/  @!P2 BRA `(.L_x_2998) ;  /* 0x000000000004a947 */ /* 0x000fea0003800000 */
[----:B------:R-:W-:Y:S01]  /*2df90*/  BPT.TRAP 0x1 ;  /* 0x000000040000795c */ /* 0x000fe20000300000 */
.L_x_2998:
        /* <DEDUP_REMOVED lines=23> */
.L_x_3165:
[----:B------:R-:W-:Y:S05]  /*2e110*/  BSYNC B0 ;  /* 0x0000000000007941 */ /* 0x000fea0003800000 */
.L_x_2999:
        /* <DEDUP_REMOVED lines=28> */
[----:B------:R-:W-:Y:S01]  /*2e2e0*/  ULDC.64 UR4, c[0x0][0x208] ;  /* 0x0000820000047ab9 */ /* 0x000fe20000000a00 */
[C---:B------:R-:W-:Y:S01]  /*2e2f0*/  LOP3.LUT P4, RZ, R18.reuse, 0x8, RZ, 0xc0, !PT ;  /* 0x0000000812ff7812 */ /* 0x040fe2000788c0ff */
[----:B------:R-:W1:Y:S01]  /*2e300*/  SHFL.IDX PT, R2, R6, RZ, 0x181f ;  /* 0x00181fff06027589 */ /* 0x000e6200000e0000 */
[C---:B------:R-:W-:Y:S02]  /*2e310*/  LOP3.LUT P3, RZ, R18.reuse, 0x4, RZ, 0xc0, !PT ;  /* 0x0000000412ff7812 */ /* 0x040fe4000786c0ff */
[----:B------:R-:W-:Y:S01]  /*2e320*/  LOP3.LUT P2, RZ, R18, 0x2, RZ, 0xc0, !PT ;  /* 0x0000000212ff7812 */ /* 0x000fe2000784c0ff */
[----:B------:R-:W-:Y:S01]  /*2e330*/  SHFL.IDX PT, R8, R6, 0x1, 0x181f ;  /* 0x00381f0006087f89 */ /* 0x000fe200000e0000 */
[----:B------:R-:W-:Y:S02]  /*2e340*/  @P0 LEA R9, R7, R16, 0x1 ;  /* 0x0000001007090211 */ /* 0x000fe400078e08ff */
[----:B0-----:R-:W-:-:S05]  /*2e350*/  @P0 LEA R3, P1, R34, R3, 0x1 ;  /* 0x0000000322030211 */ /* 0x001fca00078208ff */
[----:B-1----:R-:W-:Y:S01]  /*2e360*/  @P0 IMAD.X R2, RZ, RZ, R2, P1 ;  /* 0x000000ffff020224 */ /* 0x002fe200008e0602 */
[----:B------:R-:W-:-:S04]  /*2e370*/  ISETP.GE.AND P1, PT, R4, 0x11, PT ;  /* 0x000000110400780c */ /* 0x000fc80003f26270 */
[----:B------:R-:W-:-:S04]  /*2e380*/  @P0 LOP3.LUT R3, R3, R2, RZ, 0x3c, !PT ;  /* 0x0000000203030212 */ /* 0x000fc800078e3cff */
[----:B------:R-:W-:-:S04]  /*2e390*/  @P0 LOP3.LUT R2, R3, R2, RZ, 0x3c, !PT ;  /* 0x0000000203020212 */ /* 0x000fc800078e3cff */
[----:B------:R-:W-:Y:S01]  /*2e3a0*/  @P0 LOP3.LUT R3, R3, R2, RZ, 0x3c, !PT ;  /* 0x0000000203030212 */ /* 0x000fe200078e3cff */
[----:B------:R-:W-:-:S04]  /*2e3b0*/  @P1 IMAD R21, R7, 0x2, R16 ;  /* 0x0000000207151824 */ /* 0x000fc800078e0210 */
        /* <DEDUP_REMOVED lines=14> */
[----:B------:R-:W-:-:S02]  /*2e4a0*/  @P1 LEA R9, R7, R16, 0x1 ;  /* 0x0000001007091211 */ /* 0x000fc400078e08ff */
        /* <DEDUP_REMOVED lines=18> */
.L_x_3177:
        /* <DEDUP_REMOVED lines=18> */
.L_x_3003:
[----:B------:R-:W-:Y:S05]  /*2e6f0*/  BSYNC B0 ;  /* 0x0000000000007941 */ /* 0x000fea0003800000 */
.L_x_3002:
[----:B------:R-:W-:Y:S01]  /*2e700*/  NOP ;  /* 0x0000000000007918 */ /* 0x000fe20000000000 */
[----:B------:R-:W-:-:S13]  /*2e710*/  PLOP3.LUT P0, PT, PT, PT, PT, 0x80, 0x0 ;  /* 0x000000000000781c */ /* 0x000fda0003f0f070 */
.L_x_3004:
        /* <DEDUP_REMOVED lines=11> */
.L_x_3005:
        /* <DEDUP_REMOVED lines=17> */
[----:B0-----:R-:W-:Y:S02]  /*2e8e0*/  VIADD R2, R16, 0x14400 ;  /* 0x0001440010027836 */ /* 0x001fe40000000000 */
[----:B------:R-:W-:-:S03]  /*2e8f0*/  IMAD.IADD R35, R5, 0x1, R0 ;  /* 0x0000000105237824 */ /* 0x000fc600078e0200 */
[----:B------:R-:W-:-:S13]  /*2e900*/  LOP3.LUT P0, RZ, R2, 0x3ff, RZ, 0xc0, !PT ;  /* 0x000003ff02ff7812 */ /* 0x000fda000780c0ff */
[----:B-1----:R-:W-:Y:S05]  /*2e910*/  @!P0 BRA `(.L_x_3007) ;  /* 0x0000000000408947 */ /* 0x002fea0003800000 */
[----:B------:R-:W-:Y:S01]  /*2e920*/  MOV R2, 0x0 ;  /* 0x0000000000027802 */ /* 0x000fe20000000f00 */
        /* <DEDUP_REMOVED lines=15> */
.L_x_3007:
[----:B------:R-:W-:Y:S05]  /*2ea20*/  BSYNC B6 ;  /* 0x0000000000067941 */ /* 0x000fea0003800000 */
.L_x_3006:
[----:B------:R-:W3:Y:S01]  /*2ea30*/  LDL.LU R20, [R1+0x30] ;  /* 0x0000300001147983 */ /* 0x000ee20000300800 */
[----:B------:R-:W-:Y:S01]  /*2ea40*/  ULDC.64 UR4, c[0x0][0x2d8] ;  /* 0x0000b60000047ab9 */ /* 0x000fe20000000a00 */
[----:B------:R-:W0:Y:S02]  /*2ea50*/  LDC R7, c[0x0][0x448] ;  /* 0x00011200ff077b82 */ /* 0x000e240000000800 */
[----:B------:R-:W4:Y:S04]  /*2ea60*/  LDL.LU.64 R2, [R1+0x20] ;  /* 0x0000200001027983 */ /* 0x000f280000300a00 */
[----:B------:R1:W5:Y:S01]  /*2ea70*/  LDL R9, [R1+0x1c] ;  /* 0x00001c0001097983 */ /* 0x0003620000100800 */
[----:B0-----:R-:W-:-:S13]  /*2ea80*/  ISETP.NE.AND P0, PT, R7, 0x1, PT ;  /* 0x000000010700780c */ /* 0x001fda0003f05270 */
[----:B------:R-:W0:Y:S01]  /*2ea90*/  @P0 LDC R6, c[0x0][0x44c] ;  /* 0x00011300ff060b82 */ /* 0x000e220000000800 */
[C---:B------:R-:W-:Y:S02]  /*2eaa0*/  LOP3.LUT R10, R34.reuse, 0x40, RZ, 0xfc, !PT ;  /* 0x00000040220a7812 */ /* 0x040fe400078efcff */
[----:B--2---:R-:W-:Y:S01]  /*2eab0*/  LOP3.LUT R8, R34, 0x80, RZ, 0xfc, !PT ;  /* 0x0000008022087812 */ /* 0x004fe200078efcff */
[----:B----4-:R-:W-:Y:S02]  /*2eac0*/  IMAD.MOV.U32 R3, RZ, RZ, R35 ;  /* 0x000000ffff037224 */ /* 0x010fe400078e0023 */
        /* <DEDUP_REMOVED lines=14> */
[----:B------:R-:W-:-:S04]  /*2ebb0*/  LOP3.LUT R20, R21, 0x70, R20, 0xf8, !PT ;  /* 0x0000007015147812 */ /* 0x000fc800078ef814 */
[----:B------:R-:W-:-:S05]  /*2ebc0*/  LEA R5, R25, R20, 0x7 ;  /* 0x0000001419057211 */ /* 0x000fca00078e38ff */
        /* <DEDUP_REMOVED lines=20> */
[----:B0-----:R-:W-:Y:S02]  /*2ed10*/  LOP3.LUT R20, R20, 0x7f, RZ, 0xc0, !PT ;  /* 0x0000007f14147812 */ /* 0x001fe400078ec0ff */
[----:B------:R-:W-:Y:S01]  /*2ed20*/  LEA.HI.X R0, R2, UR5, R0, 0x1, P0 ;  /* 0x0000000502007c11 */ /* 0x000fe200080f0c00 */
[----:B------:R-:W-:Y:S01]  /*2ed30*/  UMOV UR5, 0xffffffff ;  /* 0xffffffff00057882 */ /* 0x000fe20000000000 */
[----:B------:R-:W-:-:S02]  /*2ed40*/  ISETP.GE.AND P4, PT, R34, UR4, PT ;  /* 0x0000000422007c0c */ /* 0x000fc4000bf86270 */
[----:B------:R-:W-:Y:S02]  /*2ed50*/  ISETP.GE.AND P3, PT, R10, UR4, PT ;  /* 0x000000040a007c0c */ /* 0x000fe4000bf66270 */
[----:B------:R-:W-:Y:S02]  /*2ed60*/  ISETP.GE.AND P2, PT, R8, UR4, PT ;  /* 0x0000000408007c0c */ /* 0x000fe4000bf46270 */
[----:B------:R-:W-:Y:S02]  /*2ed70*/  ISETP.GE.AND P0, PT, R37, UR4, PT ;  /* 0x0000000425007c0c */ /* 0x000fe4000bf06270 */
[----:B------:R-:W-:Y:S01]  /*2ed80*/  SHF.R.U32.HI R8, RZ, 0x3, R20 ;  /* 0x00000003ff087819 */ /* 0x000fe20000011614 */
[----:B-1----:R-:W-:Y:S10]  /*2ed90*/  BRA.DIV UR5, `(.L_x_3008) ;  /* 0x0000005e057c7947 */ /* 0x002ff4000b800000 */
[----:B------:R-:W0:Y:S01]  /*2eda0*/  SHFL.IDX PT, R3, R4, RZ, 0x181f ;  /* 0x00181fff04037589 */ /* 0x000e2200000e0000 */
[----:B-----5:R-:W-:Y:S01]  /*2edb0*/  IMAD R5, R9, R7, RZ ;  /* 0x0000000709057224 */ /* 0x020fe200078e02ff */
[----:B------:R-:W-:Y:S01]  /*2edc0*/  ULDC.64 UR4, c[0x0][0x208] ;  /* 0x0000820000047ab9 */ /* 0x000fe20000000a00 */
[----:B------:R-:W-:Y:S01]  /*2edd0*/  IMAD R25, R25, 0x80, R8 ;  /* 0x0000008019197824 */ /* 0x000fe200078e0208 */
[----:B------:R-:W1:Y:S04]  /*2ede0*/  SHFL.IDX PT, R2, R0, RZ, 0x181f ;  /* 0x00181fff00027589 */ /* 0x000e6800000e0000 */
[----:B------:R-:W-:Y:S01]  /*2edf0*/  ISETP.GE.AND P1, PT, R25, R5, PT ;  /* 0x000000051900720c */ /* 0x000fe20003f26270 */
[----:B------:R-:W-:-:S12]  /*2ee00*/  SHFL.IDX PT, R14, R4, 0x7, 0x181f ;  /* 0x00f81f00040e7f89 */ /* 0x000fd800000e0000 */
        /* <DEDUP_REMOVED lines=13> */
[----:B------:R-:W-:Y:S01]  /*2eee0*/  @!P1 IMAD.MOV.U32 R2, RZ, RZ, R6 ;  /* 0x000000ffff029224 */ /* 0x000fe200078e0006 */
[----:B------:R-:W-:Y:S01]  /*2eef0*/  IADD3 R6, R25, 0x20, RZ ;  /* 0x0000002019067810 */ /* 0x000fe20007ffe0ff */
        /* <DEDUP_REMOVED lines=65> */
.L_x_3194:
        /* <DEDUP_REMOVED lines=14> */
.L_x_3010:
[----:B------:R-:W-:Y:S05]  /*2f3f0*/  BSYNC B0 ;  /* 0x0000000000007941 */ /* 0x000fea0003800000 */
.L_x_3009:
[----:B------:R-:W-:Y:S01]  /*2f400*/  NOP ;  /* 0x0000000000007918 */ /* 0x000fe20000000000 */
[----:B------:R-:W-:-:S13]  /*2f410*/  PLOP3.LUT P0, PT, PT, PT, PT, 0x80, 0x0 ;  /* 0x000000000000781c */ /* 0x000fda0003f0f070 */
.L_x_3011:
        /* <DEDUP_REMOVED lines=11> */
[----:B------:R-:W-:-:S05]  /*2f4d0*/  LOP3.LUT R0, R0, 0xfffffffe, RZ, 0xc0, !PT ;  /* 0xfffffffe00007812 */ /* 0x000fca00078ec0ff */
[----:B0-----:R-:W-:Y:S01]  /*2f4e0*/  IMAD.IADD R3, R3, 0x1, -R0 ;  /* 0x0000000103037824 */ /* 0x001fe200078e0a00 */
[----:B---3--:R-:W-:-:S04]  /*2f4f0*/  IADD3 R0, R2, -0x2, RZ ;  /* 0xfffffffe02007810 */ /* 0x008fc80007ffe0ff */
[----:B------:R-:W-:Y:S01]  /*2f500*/  SHF.L.U32 R3, R3, 0x1f, RZ ;  /* 0x0000001f03037819 */ /* 0x000fe200000006ff */
[----:B------:R-:W-:Y:S01]  /*2f510*/  NOP ;  /* 0x0000000000007918 */ /* 0x000fe20000000000 */
[----:B------:R0:W-:Y:S01]  /*2f520*/  SYNCS.ARRIVE.TRANS64.A1T0 RZ, [R16+URZ+0x38800], RZ ;  /* 0x038800ff10ff79a7 */ /* 0x0001e2000810003f */
[----:B------:R-:W-:Y:S01]  /*2f530*/  BSSY B0, `(.L_x_3012) ;  /* 0x0000003000007945 */ /* 0x000fe20003800000 */
[----:B------:R-:W2:Y:S03]  /*2f540*/  SYNCS.PHASECHK.TRANS64.TRYWAIT P0, [R16+URZ+0x38820], R3 ;  /* 0x03882003100075a7 */ /* 0x000ea6000800017f */
[----:B0-2---:R-:W-:Y:S05]  /*2f550*/  @!P0 BRA `(.L_x_3013) ;  /* 0x00000060007c8947 */ /* 0x005fea0003800000 */
.L_x_3195:
[----:B------:R-:W-:Y:S05]  /*2f560*/  BSYNC B0 ;  /* 0x0000000000007941 */ /* 0x000fea0003800000 */
.L_x_3012:
        /* <DEDUP_REMOVED lines=8> */
[----:B------:R-:W-:Y:S01]  /*2f5f0*/  ISETP.GE.AND P4, PT, R34, UR4, PT ;  /* 0x0000000422007c0c */ /* 0x000fe2000bf86270 */
[----:B------:R-:W-:Y:S01]  /*2f600*/  IMAD.MOV.U32 R20, RZ, RZ, R29 ;  /* 0x000000ffff147224 */ /* 0x000fe200078e001d */
[----:B------:R-:W-:Y:S01]  /*2f610*/  ISETP.GE.AND P3, PT, R4, UR4, PT ;  /* 0x0000000404007c0c */ /* 0x000fe2000bf66270 */
[----:B------:R-:W-:Y:S01]  /*2f620*/  IMAD.MOV.U32 R31, RZ, RZ, R22 ;  /* 0x000000ffff1f7224 */ /* 0x000fe200078e0016 */
[----:B------:R-:W-:Y:S02]  /*2f630*/  ISETP.GE.AND P2, PT, R2, UR4, PT ;  /* 0x0000000402007c0c */ /* 0x000fe4000bf46270 */
[----:B------:R-:W-:-:S13]  /*2f640*/  ISETP.GE.AND P1, PT, R37, UR4, PT ;  /* 0x0000000425007c0c */ /* 0x000fda000bf26270 */
.L_x_3028:
[----:B------:R-:W1:Y:S01]  /*2f650*/  LDL R5, [R1+0x10] ;  /* 0x0000100001057983 */ /* 0x000e620000100800 */
[----:B------:R-:W2:Y:S03]  /*2f660*/  LDC R11, c[0x0][0x430] ;  /* 0x00010c00ff0b7b82 */ /* 0x000ea60000000800 */
[----:B------:R-:W3:Y:S01]  /*2f670*/  LDL R8, [R1+0x14] ;  /* 0x0000140001087983 */ /* 0x000ee20000100800 */
[----:B------:R-:W4:Y:S01]  /*2f680*/  S2R R2, SR_TID.X ;  /* 0x0000000000027919 */ /* 0x000f220000002100 */
[----:B------:R-:W4:Y:S01]  /*2f690*/  S2R R4, SR_TID.X ;  /* 0x0000000000047919 */ /* 0x000f220000002100 */
[----:B--2---:R-:W-:-:S13]  /*2f6a0*/  ISETP.NE.AND P0, PT, R11, 0x1, PT ;  /* 0x000000010b00780c */ /* 0x004fda0003f05270 */
[----:B0-----:R-:W0:Y:S01]  /*2f6b0*/  @P0 LDC R3, c[0x0][0x434] ;  /* 0x00010d00ff030b82 */ /* 0x001e220000000800 */
[----:B----4-:R-:W-:-:S04]  /*2f6c0*/  LOP3.LUT R2, R2, 0x7f, RZ, 0xc0, !PT ;  /* 0x0000007f02027812 */ /* 0x010fc800078ec0ff */
[----:B------:R-:W-:Y:S02]  /*2f6d0*/  SHF.R.U32.HI R2, RZ, 0x3, R2 ;  /* 0x00000003ff027819 */ /* 0x000fe40000011602 */
[----:B------:R-:W-:-:S04]  /*2f6e0*/  SHF.L.U32 R4, R4, 0x4, RZ ;  /* 0x0000000404047819 */ /* 0x000fc800000006ff */
[----:B------:R-:W-:Y:S02]  /*2f6f0*/  LOP3.LUT R4, R2, 0x70, R4, 0xf8, !PT ;  /* 0x0000007002047812 */ /* 0x000fe400078ef804 */
[----:B------:R-:W2:Y:S02]  /*2f700*/  @P0 LDC R2, c[0x0][0x438] ;  /* 0x00010e00ff020b82 */ /* 0x000ea40000000800 */
[----:B------:R-:W-:Y:S01]  /*2f710*/  ISETP.GT.U32.AND P5, PT, R4, 0x4f, PT ;  /* 0x0000004f0400780c */ /* 0x000fe20003fa4070 */
[----:B------:R-:W-:Y:S01]  /*2f720*/  IMAD.U32 R12, RZ, RZ, UR37 ;  /* 0x00000025ff0c7e24 */ /* 0x000fe2000f8e00ff */
[----:B------:R-:W-:Y:S01]  /*2f730*/  ULDC.64 UR4, c[0x0][0x208] ;  /* 0x0000820000047ab9 */ /* 0x000fe20000000a00 */
[----:B------:R-:W-:Y:S02]  /*2f740*/  VIADD R23, R7, 0x1 ;  /* 0x0000000107177836 */ /* 0x000fe40000000000 */
[----:B------:R-:W-:Y:S02]  /*2f750*/  IMAD.MOV.U32 R22, RZ, RZ, R0 ;  /* 0x000000ffff167224 */ /* 0x000fe400078e0000 */
[----:B-1----:R-:W-:-:S04]  /*2f760*/  IMAD R6, R0, 0x50, R5 ;  /* 0x0000005000067824 */ /* 0x002fc800078e0205 */
[----:B------:R-:W-:Y:S02]  /*2f770*/  IMAD.IADD R6, R4, 0x1, R6 ;  /* 0x0000000104067824 */ /* 0x000fe400078e0206 */
[----:B------:R-:W1:Y:S02]  /*2f780*/  @!P5 LDC.64 R4, c[0x0][0x428] ;  /* 0x00010a00ff04db82 */ /* 0x000e640000000a00 */
[----:B0-----:R-:W-:-:S04]  /*2f790*/  @P0 IMAD.HI.U32 R3, R6, R3, RZ ;  /* 0x0000000306030227 */ /* 0x001fc800078e00ff */
[----:B------:R-:W-:Y:S01]  /*2f7a0*/  IMAD.MOV.U32 R10, RZ, RZ, R6 ;  /* 0x000000ffff0a7224 */ /* 0x000fe200078e0006 */
[----:B--2---:R-:W-:-:S04]  /*2f7b0*/  @P0 SHF.R.U32.HI R10, RZ, R2, R3 ;  /* 0x00000002ff0a0219 */ /* 0x004fc80000011603 */
[--C-:B------:R-:W-:Y:S01]  /*2f7c0*/  @!P5 SHF.R.S32.HI R3, RZ, 0x1f, R10.reuse ;  /* 0x0000001fff03d819 */ /* 0x100fe2000001140a */
[----:B------:R-:W-:-:S04]  /*2f7d0*/  @!P5 IMAD.MOV.U32 R2, RZ, RZ, R10 ;  /* 0x000000ffff02d224 */ /* 0x000fc800078e000a */
[----:B-1----:R-:W-:-:S04]  /*2f7e0*/  @!P5 IMAD.WIDE.U32 R2, R32, R4, R2 ;  /* 0x000000042002d225 */ /* 0x002fc800078e0002 */
[----:B---3--:R-:W-:Y:S02]  /*2f7f0*/  @!P5 IMAD R4, R8, R4, RZ ;  /* 0x000000040804d224 */ /* 0x008fe400078e02ff */
[----:B------:R-:W0:Y:S02]  /*2f800*/  @!P5 LDC.64 R8, c[0x0][0x418] ;  /* 0x00010600ff08db82 */ /* 0x000e240000000a00 */
[----:B------:R-:W-:Y:S01]  /*2f810*/  @!P5 IMAD R5, R32, R5, R4 ;  /* 0x000000052005d224 */ /* 0x000fe200078e0204 */
[----:B------:R-:W-:-:S04]  /*2f820*/  MOV R4, RZ ;  /* 0x000000ff00047202 */ /* 0x000fc80000000f00 */
        /* <DEDUP_REMOVED lines=14> */
.L_x_3016:
[----:B------:R-:W-:Y:S01]  /*2f910*/  IMAD R6, R23, 0x8, R16 ;  /* 0x0000000817067824 */ /* 0x000fe200078e0210 */
[----:B------:R-:W-:Y:S01]  /*2f920*/  SHF.L.U32 R3, R29, 0x1f, RZ ;  /* 0x0000001f1d037819 */ /* 0x000fe200000006ff */
[----:B------:R-:W-:Y:S03]  /*2f930*/  BSSY B1, `(.L_x_3017) ;  /* 0x0000003000017945 */ /* 0x000fe60003800000 */
[----:B------:R-:W0:Y:S02]  /*2f940*/  SYNCS.PHASECHK.TRANS64.TRYWAIT P0, [R6+URZ+0x38840], R3 ;  /* 0x03884003060075a7 */ /* 0x000e24000800017f */
[----:B0-----:R-:W-:Y:S05]  /*2f950*/  @!P0 BRA `(.L_x_3018) ;  /* 0x0000005c00908947 */ /* 0x001fea0003800000 */
.L_x_3196:
[----:B------:R-:W-:Y:S05]  /*2f960*/  BSYNC B1 ;  /* 0x0000000000017941 */ /* 0x000fea0003800000 */
.L_x_3017:
        /* <DEDUP_REMOVED lines=14> */
[----:B------:R-:W-:-:S04]  /*2fa50*/  ULDC.64 UR4, c[0x0][0x308] ;  /* 0x0000c20000047ab9 */ /* 0x000fc80000000a00 */
[----:B------:R-:W-:-:S03]  /*2fa60*/  IADD3 R3, R3, R0, RZ ;  /* 0x0000000003037210 */ /* 0x000fc60007ffe0ff */
        /* <DEDUP_REMOVED lines=8> */
[----:B------:R-:W-:Y:S01]  /*2faf0*/  IMAD.SHL.U32 R0, R34, 0x2, RZ ;  /* 0x0000000222007824 */ /* 0x000fe200078e00ff */
[----:B------:R-:W-:Y:S01]  /*2fb00*/  ULDC.64 UR4, c[0x0][0x208] ;  /* 0x0000820000047ab9 */ /* 0x000fe20000000a00 */
        /* <DEDUP_REMOVED lines=42> */
.L_x_3208:
[----:B------:R-:W-:Y:S01]  /*2fdb0*/  LOP3.LUT R18, R18, 0xffffff7f, RZ, 0xc0, !PT ;  /* 0xffffff7f12127812 */ /* 0x000fe200078ec0ff */
[----:B------:R-:W-:Y:S01]  /*2fdc0*/  ULDC.64 UR4, c[0x0][0x208] ;  /* 0x0000820000047ab9 */ /* 0x000fe20000000a00 */
        /* <DEDUP_REMOVED lines=16> */
.L_x_3020:
[----:B------:R-:W-:Y:S02]  /*2fed0*/  PLOP3.LUT P5, PT, P5, P0, PT, 0xa2, 0x0 ;  /* 0x000000000000781c */ /* 0x000fe40002fa1472 */
[----:B------:R-:W-:-:S08]  /*2fee0*/  @P0 R2UR P5, UR4, R6 ;  /* 0x00000000060402ca */ /* 0x000fd000000a0000 */
[----:B------:R-:W-:-:S05]  /*2fef0*/  @P0 PLOP3.LUT P0, PT, P5, PT, PT, 0x80, 0x0 ;  /* 0x000000000000081c */ /* 0x000fca0002f0f070 */
[----:B------:R-:W-:Y:S01]  /*2ff00*/  @!P5 SYNCS.ARRIVE.TRANS64.RED.A0T1 RZ, [UR4+0x38830], RZ ;  /* 0x038830ffffffd9a7 */ /* 0x000fe20008200404 */
[----:B------:R-:W-:Y:S07]  /*2ff10*/  @!P5 ARRIVES.LDGSTSBAR.64.TRANSCNT [UR4+0x38830] ;  /* 0x03883000ff00d9b0 */ /* 0x000fee0008000a84 */
[----:B------:R-:W-:Y:S05]  /*2ff20*/  @P0 BRA.U.ANY `(.L_x_3020) ;  /* 0xfffffffd00e80947 */ /* 0x000fea000393ffff */
[----:B------:R-:W-:Y:S01]  /*2ff30*/  NOP ;  /* 0x0000000000007918 */ /* 0x000fe20000000000 */
[----:B-1----:R-:W-:-:S04]  /*2ff40*/  MOV R2, UR37 ;  /* 0x0000002500027c02 */ /* 0x002fc80008000f00 */
[----:B------:R-:W-:-:S13]  /*2ff50*/  ISETP.NE.AND P6, PT, R2, 0x3, PT ;  /* 0x000000030200780c */ /* 0x000fda0003fc5270 */
[----:B------:R-:W-:Y:S05]  /*2ff60*/  @!P6 BRA `(.L_x_3021) ;  /* 0x000000000004e947 */ /* 0x000fea0003800000 */
[----:B------:R-:W-:Y:S01]  /*2ff70*/  BPT.TRAP 0x1 ;  /* 0x000000040000795c */ /* 0x000fe20000300000 */
.L_x_3021:
[----:B------:R1:W-:Y:S01]  /*2ff80*/  SYNCS.ARRIVE.TRANS64.A1T0 RZ, [R6+URZ+0x38830], RZ ;  /* 0x038830ff06ff79a7 */ /* 0x0003e2000810003f */
[----:B------:R-:W-:Y:S05]  /*2ff90*/  @!P6 BRA `(.L_x_3022) ;  /* 0x000000000004e947 */ /* 0x000fea0003800000 */
[----:B------:R-:W-:Y:S01]  /*2ffa0*/  BPT.TRAP 0x1 ;  /* 0x000000040000795c */ /* 0x000fe20000300000 */
.L_x_3022:
[----:B------:R-:W-:Y:S01]  /*2ffb0*/  SHF.L.U32 R2, R20, 0x1f, RZ ;  /* 0x0000001f14027819 */ /* 0x000fe200000006ff */
[----:B-1----:R-:W-:Y:S01]  /*2ffc0*/  IMAD R6, R7, 0x8, R16 ;  /* 0x0000000807067824 */ /* 0x002fe200078e0210 */
[----:B------:R-:W-:Y:S03]  /*2ffd0*/  BSSY B1, `(.L_x_3023) ;  /* 0x0000003000017945 */ /* 0x000fe60003800000 */
[----:B------:R-:W1:Y:S02]  /*2ffe0*/  SYNCS.PHASECHK.TRANS64.TRYWAIT P0, [R6+URZ+0x38860], R2 ;  /* 0x03886002060075a7 */ /* 0x000e64000800017f */
[----:B-1----:R-:W-:Y:S05]  /*2fff0*/  @!P0 BRA `(.L_x_3024) ;  /* 0x0000005c00d08947 */ /* 0x002fea0003800000 */
.L_x_3209:
[----:B------:R-:W-:Y:S05]  /*30000*/  BSYNC B1 ;  /* 0x0000000000017941 */ /* 0x000fea0003800000 */
.L_x_3023:
[----:B0-----:R-:W2:Y:S01]  /*30010*/  LDL R8, [R1+0x8] ;  /* 0x0000080001087983 */ /* 0x001ea20000100800 */
        /* <DEDUP_REMOVED lines=9> */
[----:B------:R-:W-:Y:S01]  /*300b0*/  LEA R7, R7, R16, 0x1 ;  /* 0x0000001007077211 */ /* 0x000fe200078e08ff */
        /* <DEDUP_REMOVED lines=51> */
.L_x_3221:
        /* <DEDUP_REMOVED lines=32> */
.L_x_3026:
        /* <DEDUP_REMOVED lines=11> */
.L_x_3027:
[----:B------:R-:W2:Y:S01]  /*306a0*/  LDL R2, [R1+0xc] ;  /* 0x00000c0001027983 */ /* 0x000ea20000100800 */
[----:B------:R3:W-:Y:S01]  /*306b0*/  SYNCS.ARRIVE.TRANS64.A1T0 RZ, [R6+URZ+0x38850], RZ ;  /* 0x038850ff06ff79a7 */ /* 0x0007e2000810003f */
[C---:B------:R-:W-:Y:S01]  /*306c0*/  IADD3 R0, R22.reuse, -0x1, RZ ;  /* 0xffffffff16007810 */ /* 0x040fe20007ffe0ff */
[----:B------:R-:W-:Y:S02]  /*306d0*/  IMAD.MOV.U32 R7, RZ, RZ, R23 ;  /* 0x000000ffff077224 */ /* 0x000fe400078e0017 */
[----:B------:R-:W-:Y:S02]  /*306e0*/  IMAD.MOV.U32 R20, RZ, RZ, R29 ;  /* 0x000000ffff147224 */ /* 0x000fe400078e001d */
[----:B------:R-:W-:Y:S01]  /*306f0*/  IMAD.MOV.U32 R31, RZ, RZ, R22 ;  /* 0x000000ffff1f7224 */ /* 0x000fe200078e0016 */
[----:B--2---:R-:W-:-:S13]  /*30700*/  ISETP.GT.AND P0, PT, R22, R2, PT ;  /* 0x000000021600720c */ /* 0x004fda0003f04270 */
[----:B---3--:R-:W-:Y:S05]  /*30710*/  @P0 BRA `(.L_x_3028) ;  /* 0xffffffec00cc0947 */ /* 0x008fea000383ffff */
.L_x_3015:
[----:B------:R-:W-:Y:S05]  /*30720*/  BSYNC B0 ;  /* 0x0000000000007941 */ /* 0x000fea0003800000 */
.L_x_3014:
        /* <DEDUP_REMOVED lines=15> */
[----:B------:R-:W0:Y:S01]  /*30820*/  POPC R7, R4 ;  /* 0x0000000400077309 */ /* 0x000e220000000000 */
[----:B--2---:R-:W0:Y:S02]  /*30830*/  SHFL.IDX PT, R0, R3, R0, 0x1f ;  /* 0x00001f0003007589 */ /* 0x004e2400000e0000 */
[----:B0-----:R-:W-:-:S07]  /*30840*/  IADD3 R24, R0, UR36, R7 ;  /* 0x0000002400187c10 */ /* 0x001fce000fffe007 */
.L_x_3030:
[----:B------:R-:W-:Y:S05]  /*30850*/  BSYNC B0 ;  /* 0x0000000000007941 */ /* 0x000fea0003800000 */
.L_x_3029:
[----:B------:R-:W-:-:S04]  /*30860*/  MOV R0, UR37 ;  /* 0x0000002500007c02 */ /* 0x000fc80008000f00 */
[----:B------:R-:W-:-:S13]  /*30870*/  ISETP.NE.AND P0, PT, R0, 0x3, PT ;  /* 0x000000030000780c */ /* 0x000fda0003f05270 */
[----:B------:R-:W-:Y:S05]  /*30880*/  @!P0 BRA `(.L_x_3031) ;  /* 0x0000000000048947 */ /* 0x000fea0003800000 */
[----:B------:R-:W-:Y:S01]  /*30890*/  BPT.TRAP 0x1 ;  /* 0x000000040000795c */ /* 0x000fe20000300000 */
.L_x_3031:
[----:B------:R-:W2:Y:S01]  /*308a0*/  LDL.LU R0, [R1+0x8] ;  /* 0x0000080001007983 */ /* 0x000ea20000300800 */
[----:B------:R-:W-:Y:S01]  /*308b0*/  IMAD R4, R23, 0x8, R16 ;  /* 0x0000000817047824 */ /* 0x000fe200078e0210 */
[----:B0-----:R-:W-:Y:S01]  /*308c0*/  SHF.L.U32 R3, R29, 0x1f, RZ ;  /* 0x0000001f1d037819 */ /* 0x001fe200000006ff */
[----:B------:R-:W-:Y:S03]  /*308d0*/  BSSY B0, `(.L_x_3032) ;  /* 0x0000004000007945 */ /* 0x000fe60003800000 */
[----:B------:R-:W0:Y:S01]  /*308e0*/  SYNCS.PHASECHK.TRANS64.TRYWAIT P0, [R4+URZ+0x38860], R3 ;  /* 0x03886003040075a7 */ /* 0x000e22000800017f */
[----:B--2---:R-:W-:Y:S01]  /*308f0*/  IMAD R5, R22, -0x50, R0 ;  /* 0xffffffb016057824 */ /* 0x004fe200078e0200 */
[----:B0-----:R-:W-:Y:S06]  /*30900*/  @!P0 BRA `(.L_x_3033) ;  /* 0x0000005c00808947 */ /* 0x001fec0003800000 */
.L_x_3222:
[----:B------:R-:W-:Y:S05]  /*30910*/  BSYNC B0 ;  /* 0x0000000000007941 */ /* 0x000fea0003800000 */
.L_x_3032:
[----:B------:R-:W2:Y:S01]  /*30920*/  S2R R0, SR_TID.X ;  /* 0x0000000000007919 */ /* 0x000ea20000002100 */
[----:B------:R-:W-:Y:S01]  /*30930*/  UMOV UR4, 0xffffffff ;  /* 0xffffffff00047882 */ /* 0x000fe20000000000 */
[----:B------:R-:W-:Y:S01]  /*30940*/  IMAD R7, R23, 0x5000, R33 ;  /* 0x0000500017077824 */ /* 0x000fe200078e0221 */
        /* <DEDUP_REMOVED lines=54> */
[----:B------:R3:W1:Y:S01]  /*30cb0*/  SHFL.IDX PT, R14, R17, 0x4, 0x181f ;  /* 0x00981f00110e7f89 */ /* 0x00066200000e0000 */
        /* <DEDUP_REMOVED lines=9> */
.L_x_3234:
        /* <DEDUP_REMOVED lines=16> */
.L_x_3035:
[----:B------:R-:W-:Y:S02]  /*30e50*/  PLOP3.LUT P1, PT, P1, P0, PT, 0xa2, 0x0 ;  /* 0x000000000000781c */ /* 0x000fe40000f21472 */
[----:B------:R-:W-:-:S08]  /*30e60*/  @P0 R2UR P1, UR4, R4 ;  /* 0x00000000040402ca */ /* 0x000fd00000020000 */
[----:B------:R-:W-:-:S05]  /*30e70*/  @P0 PLOP3.LUT P0, PT, P1, PT, PT, 0x80, 0x0 ;  /* 0x000000000000081c */ /* 0x000fca0000f0f070 */
[----:B------:R-:W-:Y:S01]  /*30e80*/  @!P1 SYNCS.ARRIVE.TRANS64.RED.A0T1 RZ, [UR4+0x38850], RZ ;  /* 0x038850ffffff99a7 */ /* 0x000fe20008200404 */
[----:B------:R-:W-:Y:S07]  /*30e90*/  @!P1 ARRIVES.LDGSTSBAR.64.TRANSCNT [UR4+0x38850] ;  /* 0x03885000ff0099b0 */ /* 0x000fee0008000a84 */
[----:B------:R-:W-:Y:S05]  /*30ea0*/  @P0 BRA.U.ANY `(.L_x_3035) ;  /* 0xfffffffd00e80947 */ /* 0x000fea000393ffff */
[----:B------:R-:W-:Y:S01]  /*30eb0*/  NOP ;  /* 0x0000000000007918 */ /* 0x000fe20000000000 */
[----:B0-----:R-:W-:-:S05]  /*30ec0*/  IMAD.U32 R0, RZ, RZ, UR37 ;  /* 0x00000025ff007e24 */ /* 0x001fca000f8e00ff */
[----:B------:R-:W-:-:S13]  /*30ed0*/  ISETP.NE.AND P2, PT, R0, 0x3, PT ;  /* 0x000000030000780c */ /* 0x000fda0003f45270 */
[----:B------:R-:W-:Y:S05]  /*30ee0*/  @!P2 BRA `(.L_x_3036) ;  /* 0x000000000004a947 */ /* 0x000fea0003800000 */
[----:B------:R-:W-:Y:S01]  /*30ef0*/  BPT.TRAP 0x1 ;  /* 0x000000040000795c */ /* 0x000fe20000300000 */
.L_x_3036:
[----:B------:R0:W-:Y:S01]  /*30f00*/  SYNCS.ARRIVE.TRANS64.A1T0 RZ, [R4+URZ+0x38850], RZ ;  /* 0x038850ff04ff79a7 */ /* 0x0001e2000810003f */
[----:B------:R-:W-:-:S05]  /*30f10*/  VIADD R23, R23, 0x1 ;  /* 0x0000000117177836 */ /* 0x000fca0000000000 */
[----:B------:R-:W-:-:S04]  /*30f20*/  ISETP.NE.AND P0, PT, R23, 0x2, PT ;  /* 0x000000021700780c */ /* 0x000fc80003f05270 */
[----:B------:R-:W-:Y:S02]  /*30f30*/  SEL R0, RZ, 0x1, P0 ;  /* 0x00000001ff007807 */ /* 0x000fe40000000000 */
[----:B------:R-:W-:Y:S02]  /*30f40*/  SEL R23, R23, RZ, P0 ;  /* 0x000000ff17177207 */ /* 0x000fe40000000000 */
[----:B0-----:R-:W-:-:S07]  /*30f50*/  LOP3.LUT R29, R29, R0, RZ, 0x3c, !PT ;  /* 0x000000001d1d7212 */ /* 0x001fce00078e3cff */
.L_x_2991:
[----:B------:R-:W-:Y:S05]  /*30f60*/  BSYNC B7 ;  /* 0x0000000000077941 */ /* 0x000fea0003800000 */
.L_x_2989:
[----:B------:R-:W-:-:S13]  /*30f70*/  LOP3.LUT P0, RZ, R18, 0x40, RZ, 0xc0, !PT ;  /* 0x0000004012ff7812 */ /* 0x000fda000780c0ff */
[----:B------:R-:W-:Y:S05]  /*30f80*/  @!P0 BRA `(.L_x_3037) ;  /* 0x0000000000248947 */ /* 0x000fea0003800000 */
[----:B------:R-:W-:Y:S05]  /*30f90*/  WARPSYNC.ALL ;  /* 0x0000000000007948 */ /* 0x000fea0003800000 */
[----:B------:R-:W2:Y:S08]  /*30fa0*/  S2UR UR5, SR_CgaCtaId ;  /* 0x00000000000579c3 */ /* 0x000eb00000008800 */
[----:B------:R-:W-:Y:S06]  /*30fb0*/  BAR.SYNC.DEFER_BLOCKING 0x5, 0x180 ;  /* 0x0146000000007b1d */ /* 0x000fec0000010000 */
[----:B------:R-:W-:-:S02]  /*30fc0*/  UMOV UR4, 0x400 ;  /* 0x0000040000047882 */ /* 0x000fc40000000000 */
[----:B--2---:R-:W-:-:S06]  /*30fd0*/  ULEA UR4, UR5, UR4, 0x18 ;  /* 0x0000000405047291 */ /* 0x004fcc000f8ec03f */
[----:B-1----:R-:W-:-:S05]  /*30fe0*/  MOV R16, UR4 ;  /* 0x0000000400107c02 */ /* 0x002fca0008000f00 */
[----:B------:R1:W2:Y:S01]  /*30ff0*/  LDS.128 R24, [R16+0x388d0] ;  /* 0x0388d00010187984 */ /* 0x0002a20000000c00 */
[----:B------:R-:W-:Y:S06]  /*31000*/  BAR.ARV 0x4, 0x180 ;  /* 0x0106000000007b1d */ /* 0x000fec0000002000 */
[----:B------:R-:W-:Y:S05]  /*31010*/  BRA `(.L_x_3038) ;  /* 0x0000000c00e07947 */ /* 0x000fea0003800000 */
.L_x_3037:
[----:B------:R-:W2:Y:S01]  /*31020*/  S2R R8, SR_TID.X ;  /* 0x0000000000087919 */ /* 0x000ea20000002100 */
[----:B------:R-:W-:Y:S01]  /*31030*/  UMOV UR4, 0xffffffff ;  /* 0xffffffff00047882 */ /* 0x000fe20000000000 */
[----:B--2---:R-:W-:-:S04]  /*31040*/  LOP3.LUT R8, R8, 0x1f, RZ, 0xc0, !PT ;  /* 0x0000001f08087812 */ /* 0x004fc800078ec0ff */
[----:B------:R-:W-:Y:S01]  /*31050*/  ISETP.NE.AND P0, PT, R8, 0x1f, PT ;  /* 0x0000001f0800780c */ /* 0x000fe20003f05270 */
[----:B------:R-:W-:-:S12]  /*31060*/  BRA.DIV UR4, `(.L_x_3039) ;  /* 0x0000005e04a87947 */ /* 0x000fd8000b800000 */
[----:B-1----:R-:W-:Y:S01]  /*31070*/  IMAD.IADD R7, R27, 0x1, R8 ;  /* 0x000000011b077824 */ /* 0x002fe200078e0208 */
[----:B------:R-:W-:Y:S01]  /*31080*/  ULDC UR4, c[0x0][0xc3c] ;  /* 0x00030f0000047ab9 */ /* 0x000fe20000000800 */
[----:B------:R-:W-:-:S03]  /*31090*/  ULDC.64 UR6, c[0x0][0x208] ;  /* 0x0000820000067ab9 */ /* 0x000fc60000000a00 */
        /* <DEDUP_REMOVED lines=13> */
[----:B------:R-:W-:Y:S01]  /*31170*/  SHFL.IDX PT, R7, R24, 0x1, 0x1f ;  /* 0x00201f0018077f89 */ /* 0x000fe200000e0000 */
[----:B------:R-:W-:Y:S01]  /*31180*/  ISETP.GE.U32.AND P5, PT, R8, 0x10, PT ;  /* 0x000000100800780c */ /* 0x000fe20003fa6070 */
[----:B---3--:R-:W-:-:S02]  /*31190*/  @!P1 IMAD.MOV.U32 R25, RZ, RZ, R6 ;  /* 0x000000ffff199224 */ /* 0x008fc400078e0006 */
[----:B------:R-:W-:Y:S02]  /*311a0*/  IMAD.MOV.U32 R6, RZ, RZ, RZ ;  /* 0x000000ffff067224 */ /* 0x000fe400078e00ff */
[----:B--2---:R-:W-:Y:S01]  /*311b0*/  @!P1 IMAD.MOV.U32 R4, RZ, RZ, R5 ;  /* 0x000000ffff049224 */ /* 0x004fe200078e0005 */
[----:B------:R-:W-:-:S03]  /*311c0*/  ISETP.NE.AND P1, PT, R8, RZ, PT ;  /* 0x000000ff0800720c */ /* 0x000fc60003f25270 */
[----:B------:R-:W-:-:S05]  /*311d0*/  IMAD R13, R4, R25, RZ ;  /* 0x00000019040d7224 */ /* 0x000fca00078e02ff */
        /* <DEDUP_REMOVED lines=15> */
[----:B------:R1:W2:Y:S02]  /*312d0*/  SHFL.IDX PT, R14, R2, 0x1f, 0x1f ;  /* 0x03e01f00020e7f89 */ /* 0x0002a400000e0000 */
.L_x_3244:
[----:B------:R-:W-:Y:S02]  /*312e0*/  ULDC UR4, c[0x0][0xc38] ;  /* 0x00030e0000047ab9 */ /* 0x000fe40000000800 */
[----:B------:R-:W-:-:S05]  /*312f0*/  MOV R5, UR4 ;  /* 0x0000000400057c02 */ /* 0x000fca0008000f00 */
[----:B--2---:R-:W-:-:S04]  /*31300*/  IMAD R14, R14, R5, RZ ;  /* 0x000000050e0e7224 */ /* 0x004fc800078e02ff */
[----:B------:R-:W-:-:S05]  /*31310*/  IMAD.IADD R7, R7, 0x1, R14 ;  /* 0x0000000107077824 */ /* 0x000fca00078e020e */
[----:B------:R-:W-:-:S13]  /*31320*/  ISETP.GT.AND P6, PT, R7, R0, PT ;  /* 0x000000000700720c */ /* 0x000fda0003fc4270 */
[----:B------:R-:W-:Y:S05]  /*31330*/  @P6 BRA `(.L_x_3040) ;  /* 0x0000000000a86947 */ /* 0x000fea0003800000 */
.L_x_3043:
[----:B-1----:R-:W1:Y:S01]  /*31340*/  LDC R2, c[0x0][0xc3c] ;  /* 0x00030f00ff027b82 */ /* 0x002e620000000800 */
[----:B------:R-:W-:-:S05]  /*31350*/  VIADD R27, R27, 0x1f ;  /* 0x0000001f1b1b7836 */ /* 0x000fca0000000000 */
[----:B-1----:R-:W-:-:S13]  /*31360*/  ISETP.GE.AND P6, PT, R27, R2, PT ;  /* 0x000000021b00720c */ /* 0x002fda0003fc6270 */
[----:B------:R-:W-:Y:S05]  /*31370*/  @P6 BRA `(.L_x_3041) ;  /* 0x0000000800c46947 */ /* 0x000fea0003800000 */
[----:B------:R-:W1:Y:S01]  /*31380*/  S2R R3, SR_TID.X ;  /* 0x0000000000037919 */ /* 0x000e620000002100 */
[----:B------:R-:W-:Y:S01]  /*31390*/  MOV R25, RZ ;  /* 0x000000ff00197202 */ /* 0x000fe20000000f00 */
[----:B------:R-:W-:Y:S01]  /*313a0*/  ULDC.64 UR4, c[0x0][0x208] ;  /* 0x0000820000047ab9 */ /* 0x000fe20000000a00 */
[----:B-1----:R-:W-:-:S05]  /*313b0*/  LOP3.LUT R3, R3, 0x1f, RZ, 0xc0, !PT ;  /* 0x0000001f03037812 */ /* 0x002fca00078ec0ff */
[----:B------:R-:W-:-:S05]  /*313c0*/  IMAD.IADD R9, R27, 0x1, R3 ;  /* 0x000000011b097824 */ /* 0x000fca00078e0203 */
[----:B------:R-:W-:-:S13]  /*313d0*/  ISETP.GE.OR P6, PT, R9, R2, !P0 ;  /* 0x000000020900720c */ /* 0x000fda00047c6670 */
[----:B------:R-:W1:Y:S08]  /*313e0*/  @!P6 LDC.64 R2, c[0x0][0xc80] ;  /* 0x00032000ff02eb82 */ /* 0x000e700000000a00 */
[----:B------:R-:W2:Y:S01]  /*313f0*/  @!P6 LDC.64 R4, c[0x0][0xc78] ;  /* 0x00031e00ff04eb82 */ /* 0x000ea20000000a00 */
[----:B-1----:R-:W-:-:S05]  /*31400*/  @!P6 IMAD.WIDE R2, R9, 0x4, R2 ;  /* 0x000000040902e825 */ /* 0x002fca00078e0202 */
[----:B------:R2:W3:Y:S02]  /*31410*/  @!P6 LDG.E R25, desc[UR4][R2.64] ;  /* 0x000000040219e981 */ /* 0x0004e4000c1e1900 */
[----:B--2---:R-:W-:-:S04]  /*31420*/  @!P6 IMAD.WIDE R2, R9, 0x4, R4 ;  /* 0x000000040902e825 */ /* 0x004fc800078e0204 */
[----:B------:R-:W-:-:S06]  /*31430*/  IMAD.MOV.U32 R4, RZ, RZ, RZ ;  /* 0x000000ffff047224 */ /* 0x000fcc00078e00ff */
[----:B------:R-:W3:Y:S01]  /*31440*/  @!P6 LDG.E R4, desc[UR4][R2.64] ;  /* 0x000000040204e981 */ /* 0x000ee2000c1e1900 */
[----:B------:R-:W-:Y:S01]  /*31450*/  UMOV UR4, 0xffffffff ;  /* 0xffffffff00047882 */ /* 0x000fe20000000000 */
[----:B---3--:R-:W-:Y:S02]  /*31460*/  IMAD R13, R4, R25, RZ ;  /* 0x00000019040d7224 */ /* 0x008fe400078e02ff */
[----:B------:R-:W-:Y:S05]  /*31470*/  BRA.DIV UR4, `(.L_x_3042) ;  /* 0x0000005e04e47947 */ /* 0x000fea000b800000 */
        /* <DEDUP_REMOVED lines=16> */
.L_x_3252:
[----:B------:R-:W-:Y:S02]  /*31580*/  ULDC UR4, c[0x0][0xc38] ;  /* 0x00030e0000047ab9 */ /* 0x000fe40000000800 */
[----:B------:R-:W-:-:S04]  /*31590*/  IMAD.U32 R5, RZ, RZ, UR4 ;  /* 0x00000004ff057e24 */ /* 0x000fc8000f8e00ff */
[----:B--2---:R-:W-:-:S05]  /*315a0*/  IMAD R14, R14, R5, RZ ;  /* 0x000000050e0e7224 */ /* 0x004fca00078e02ff */
[----:B------:R-:W-:-:S04]  /*315b0*/  IADD3 R7, R14, R7, RZ ;  /* 0x000000070e077210 */ /* 0x000fc80007ffe0ff */
[----:B------:R-:W-:-:S13]  /*315c0*/  ISETP.GT.AND P6, PT, R7, R0, PT ;  /* 0x000000000700720c */ /* 0x000fda0003fc4270 */
[----:B------:R-:W-:Y:S05]  /*315d0*/  @!P6 BRA `(.L_x_3043) ;  /* 0xfffffffc0058e947 */ /* 0x000fea000383ffff */
.L_x_3040:
[----:B------:R-:W-:Y:S01]  /*315e0*/  IMAD.IADD R7, R7, 0x1, -R14 ;  /* 0x0000000107077824 */ /* 0x000fe200078e0a0e */
[----:B------:R-:W-:-:S03]  /*315f0*/  UMOV UR4, 0xffffffff ;  /* 0xffffffff00047882 */ /* 0x000fc60000000000 */
[----:B------:R-:W-:-:S05]  /*31600*/  IMAD R3, R2, R5, R7 ;  /* 0x0000000502037224 */ /* 0x000fca00078e0207 */
[----:B------:R-:W-:Y:S01]  /*31610*/  ISETP.GT.AND P6, PT, R3, R0, PT ;  /* 0x000000000300720c */ /* 0x000fe20003fc4270 */
[----:B------:R-:W-:-:S12]  /*31620*/  BRA.DIV UR4, `(.L_x_3044) ;  /* 0x0000006204307947 */ /* 0x000fd8000b800000 */
[----:B------:R-:W-:-:S04]  /*31630*/  VOTE.ANY R3, PT, !P6 ;  /* 0x0000000000037806 */ /* 0x000fc800070e0100 */
[----:B------:R-:W2:Y:S02]  /*31640*/  POPC R12, R3 ;  /* 0x00000003000c7309 */ /* 0x000ea40000000000 */
[----:B--2---:R2:W3:Y:S01]  /*31650*/  SHFL.IDX PT, R25, R25, R12, 0x1f ;  /* 0x00001f0c19197589 */ /* 0x0044e200000e0000 */
[----:B------:R-:W-:-:S03]  /*31660*/  IMAD.IADD R27, R12, 0x1, R27 ;  /* 0x000000010c1b7824 */ /* 0x000fc600078e021b */
[----:B------:R2:W4:Y:S04]  /*31670*/  SHFL.IDX PT, R4, R4, R12, 0x1f ;  /* 0x00001f0c04047589 */ /* 0x00052800000e0000 */
.L_x_3257:
[----:B------:R-:W-:-:S13]  /*31680*/  ISETP.NE.AND P0, PT, R3, RZ, PT ;  /* 0x000000ff0300720c */ /* 0x000fda0003f05270 */
[----:B------:R-:W-:Y:S05]  /*31690*/  @!P0 BRA `(.L_x_3045) ;  /* 0x0000000000108947 */ /* 0x000fea0003800000 */
[----:B------:R-:W-:Y:S01]  /*316a0*/  UMOV UR4, 0xffffffff ;  /* 0xffffffff00047882 */ /* 0x000fe20000000000 */
[----:B--2---:R-:W-:Y:S02]  /*316b0*/  VIADD R12, R12, 0xffffffff ;  /* 0xffffffff0c0c7836 */ /* 0x004fe40000000000 */
[----:B------:R-:W-:Y:S05]  /*316c0*/  BRA.DIV UR4, `(.L_x_3046) ;  /* 0x0000006204647947 */ /* 0x000fea000b800000 */
[----:B------:R2:W0:Y:S02]  /*316d0*/  SHFL.IDX PT, R6, R2, R12, 0x1f ;  /* 0x00001f0c02067589 */ /* 0x00042400000e0000 */
.L_x_3045:
[----:B----4-:R-:W-:Y:S01]  /*316e0*/  ISETP.NE.AND P0, PT, R4, 0x1, PT ;  /* 0x000000010400780c */ /* 0x010fe20003f05270 */
[----:B0-----:R-:W-:-:S05]  /*316f0*/  IMAD R24, R6, R5, R7 ;  /* 0x0000000506187224 */ /* 0x001fca00078e0207 */
[----:B------:R-:W-:-:S07]  /*31700*/  IADD3 R0, R0, -R24, RZ ;  /* 0x8000001800007210 */ /* 0x000fce0007ffe0ff */
[----:B------:R-:W-:Y:S05]  /*31710*/  @!P0 BRA `(.L_x_3047) ;  /* 0x0000000000dc8947 */ /* 0x000fea0003800000 */
[-C--:B---3--:R-:W-:Y:S02]  /*31720*/  IABS R5, R25.reuse ;  /* 0x0000001900057213 */ /* 0x088fe40000000000 */
[----:B------:R-:W-:Y:S02]  /*31730*/  IABS R6, R4 ;  /* 0x0000000400067213 */ /* 0x000fe40000000000 */
[----:B------:R-:W0:Y:S08]  /*31740*/  I2F.RP R7, R5 ;  /* 0x0000000500077306 */ /* 0x000e300000209400 */
[----:B------:R-:W3:Y:S08]  /*31750*/  I2F.RP R8, R6 ;  /* 0x0000000600087306 */ /* 0x000ef00000209400 */
[----:B0-----:R-:W1:Y:S08]  /*31760*/  MUFU.RCP R7, R7 ;  /* 0x0000000700077308 */ /* 0x001e700000001000 */
[----:B---3--:R-:W-:Y:S01]  /*31770*/  MUFU.RCP R8, R8 ;  /* 0x0000000800087308 */ /* 0x008fe20000001000 */
[----:B-12---:R-:W-:Y:S01]  /*31780*/  VIADD R2, R7, 0xffffffe ;  /* 0x0ffffffe07027836 */ /* 0x006fe20000000000 */
[----:B------:R-:W-:-:S06]  /*31790*/  IABS R7, R25 ;  /* 0x0000001900077213 */ /* 0x000fcc0000000000 */
[----:B------:R0:W1:Y:S02]  /*317a0*/  F2I.FTZ.U32.TRUNC.NTZ R3, R2 ;  /* 0x0000000200037305 */ /* 0x000064000021f000 */
[----:B0-----:R-:W-:Y:S02]  /*317b0*/  IMAD.MOV.U32 R2, RZ, RZ, RZ ;  /* 0x000000ffff027224 */ /* 0x001fe400078e00ff */
[----:B-1----:R-:W-:-:S04]  /*317c0*/  IMAD.MOV R10, RZ, RZ, -R3 ;  /* 0x000000ffff0a7224 */ /* 0x002fc800078e0a03 */
[----:B------:R-:W-:-:S04]  /*317d0*/  IMAD R9, R10, R5, RZ ;  /* 0x000000050a097224 */ /* 0x000fc800078e02ff */
[----:B------:R-:W-:Y:S01]  /*317e0*/  IMAD.HI.U32 R3, R3, R9, R2 ;  /* 0x0000000903037227 */ /* 0x000fe200078e0002 */
[----:B------:R-:W-:Y:S02]  /*317f0*/  IABS R2, R0 ;  /* 0x0000000000027213 */ /* 0x000fe40000000000 */
[----:B------:R-:W-:-:S03]  /*31800*/  IADD3 R9, RZ, -R7, RZ ;  /* 0x80000007ff097210 */ /* 0x000fc60007ffe0ff */
[----:B------:R-:W-:-:S04]  /*31810*/  IMAD.HI.U32 R7, R3, R2, RZ ;  /* 0x0000000203077227 */ /* 0x000fc800078e00ff */
[----:B------:R-:W-:Y:S02]  /*31820*/  IMAD R2, R7, R9, R2 ;  /* 0x0000000907027224 */ /* 0x000fe400078e0202 */
[----:B------:R-:W-:-:S03]  /*31830*/  VIADD R3, R8, 0xffffffe ;  /* 0x0ffffffe08037836 */ /* 0x000fc60000000000 */
[----:B------:R-:W-:-:S03]  /*31840*/  ISETP.GT.U32.AND P1, PT, R5, R2, PT ;  /* 0x000000020500720c */ /* 0x000fc60003f24070 */
[----:B------:R-:W0:Y:S10]  /*31850*/  F2I.FTZ.U32.TRUNC.NTZ R3, R3 ;  /* 0x0000000300037305 */ /* 0x000e34000021f000 */
[----:B------:R-:W-:-:S02]  /*31860*/  @!P1 IMAD.IADD R2, R2, 0x1, -R5 ;  /* 0x0000000102029824 */ /* 0x000fc400078e0a05 */
[----:B------:R-:W-:Y:S01]  /*31870*/  @!P1 VIADD R7, R7, 0x1 ;  /* 0x0000000107079836 */ /* 0x000fe20000000000 */
[----:B------:R-:W-:Y:S02]  /*31880*/  ISETP.NE.AND P1, PT, R25, RZ, PT ;  /* 0x000000ff1900720c */ /* 0x000fe40003f25270 */
[----:B------:R-:W-:Y:S01]  /*31890*/  ISETP.GE.U32.AND P0, PT, R2, R5, PT ;  /* 0x000000050200720c */ /* 0x000fe20003f06070 */
[----:B0-----:R-:W-:Y:S01]  /*318a0*/  IMAD.MOV R5, RZ, RZ, -R3 ;  /* 0x000000ffff057224 */ /* 0x001fe200078e0a03 */
[----:B------:R-:W-:-:S03]  /*318b0*/  MOV R2, RZ ;  /* 0x000000ff00027202 */ /* 0x000fc60000000f00 */
[----:B------:R-:W-:-:S04]  /*318c0*/  IMAD R5, R5, R6, RZ ;  /* 0x0000000605057224 */ /* 0x000fc800078e02ff */
[----:B------:R-:W-:Y:S01]  /*318d0*/  IMAD.HI.U32 R5, R3, R5, R2 ;  /* 0x0000000503057227 */ /* 0x000fe200078e0002 */
[----:B------:R-:W-:Y:S02]  /*318e0*/  LOP3.LUT R2, R0, R25, RZ, 0x3c, !PT ;  /* 0x0000001900027212 */ /* 0x000fe400078e3cff */
[----:B------:R-:W-:Y:S01]  /*318f0*/  IABS R3, R4 ;  /* 0x0000000400037213 */ /* 0x000fe20000000000 */
[----:B------:R-:W-:Y:S01]  /*31900*/  @P0 VIADD R7, R7, 0x1 ;  /* 0x0000000107070836 */ /* 0x000fe20000000000 */
[----:B------:R-:W-:Y:S02]  /*31910*/  ISETP.GE.AND P2, PT, R2, RZ, PT ;  /* 0x000000ff0200720c */ /* 0x000fe40003f46270 */
[----:B------:R-:W-:-:S11]  /*31920*/  IADD3 R3, RZ, -R3, RZ ;  /* 0x80000003ff037210 */ /* 0x000fd60007ffe0ff */
[----:B------:R-:W-:Y:S01]  /*31930*/  @!P2 IMAD.MOV R7, RZ, RZ, -R7 ;  /* 0x000000ffff07a224 */ /* 0x000fe200078e0a07 */
[----:B------:R-:W-:-:S04]  /*31940*/  @!P1 LOP3.LUT R7, RZ, R25, RZ, 0x33, !PT ;  /* 0x00000019ff079212 */ /* 0x000fc800078e33ff */
[----:B------:R-:W-:-:S05]  /*31950*/  IABS R2, R7 ;  /* 0x0000000700027213 */ /* 0x000fca0000000000 */
        /* <DEDUP_REMOVED lines=9> */
[----:B------:R-:W-:-:S05]  /*319f0*/  @P0 VIADD R5, R5, 0x1 ;  /* 0x0000000105050836 */ /* 0x000fca0000000000 */
[----:B------:R-:W-:Y:S02]  /*31a00*/  @!P2 IADD3 R5, -R5, RZ, RZ ;  /* 0x000000ff0505a210 */ /* 0x000fe40007ffe1ff */
[----:B------:R-:W-:-:S05]  /*31a10*/  @!P1 LOP3.LUT R5, RZ, R4, RZ, 0x33, !PT ;  /* 0x00000004ff059212 */ /* 0x000fca00078e33ff */
[--C-:B------:R-:W-:Y:S02]  /*31a20*/  IMAD.MOV R2, RZ, RZ, -R5.reuse ;  /* 0x000000ffff027224 */ /* 0x100fe400078e0a05 */
[C---:B------:R-:W-:Y:S02]  /*31a30*/  IMAD R5, R4.reuse, 0x1000000, R5 ;  /* 0x0100000004057824 */ /* 0x040fe400078e0205 */
[--C-:B------:R-:W-:Y:S02]  /*31a40*/  IMAD R4, R4, R2, R7.reuse ;  /* 0x0000000204047224 */ /* 0x100fe400078e0207 */
[----:B------:R-:W-:-:S03]  /*31a50*/  IMAD.MOV R2, RZ, RZ, -R7 ;  /* 0x000000ffff027224 */ /* 0x000fc600078e0a07 */
[----:B------:R-:W-:Y:S01]  /*31a60*/  LEA R26, R4, R5, 0x10 ;  /* 0x00000005041a7211 */ /* 0x000fe200078e80ff */
[----:B------:R-:W-:Y:S01]  /*31a70*/  IMAD R2, R25, R2, R0 ;  /* 0x0000000219027224 */ /* 0x000fe200078e0200 */
[----:B------:R-:W-:Y:S06]  /*31a80*/  BRA `(.L_x_3048) ;  /* 0x0000000000f47947 */ /* 0x000fec0003800000 */
.L_x_3047:
[----:B-12---:R-:W0:Y:S01]  /*31a90*/  LDC.64 R2, c[0x0][0xc90] ;  /* 0x00032400ff027b82 */ /* 0x006e220000000a00 */
[----:B------:R-:W-:Y:S01]  /*31aa0*/  ULDC.64 UR4, c[0x0][0x208] ;  /* 0x0000820000047ab9 */ /* 0x000fe20000000a00 */
[----:B0-----:R-:W-:-:S05]  /*31ab0*/  IMAD.WIDE R2, R27, 0x4, R2 ;  /* 0x000000041b027825 */ /* 0x001fca00078e0202 */
[----:B------:R0:W3:Y:S02]  /*31ac0*/  LDG.E R6, desc[UR4][R2.64] ;  /* 0x0000000402067981 */ /* 0x0000e4000c1e1900 */
[----:B0-----:R-:W-:Y:S02]  /*31ad0*/  IMAD.MOV.U32 R2, RZ, RZ, RZ ;  /* 0x000000ffff027224 */ /* 0x001fe400078e00ff */
[----:B---3--:R-:W-:-:S05]  /*31ae0*/  IMAD R7, R25, R6, RZ ;  /* 0x0000000619077224 */ /* 0x008fca00078e02ff */
        /* <DEDUP_REMOVED lines=35> */
[----:B0-----:R-:W-:-:S05]  /*31d20*/  IADD3 R7, RZ, -R3, RZ ;  /* 0x80000003ff077210 */ /* 0x001fca0007ffe0ff */
[----:B------:R-:W-:-:S04]  /*31d30*/  IMAD R7, R7, R6, RZ ;  /* 0x0000000607077224 */ /* 0x000fc800078e02ff */
[----:B------:R-:W-:Y:S01]  /*31d40*/  IMAD.HI.U32 R2, R3, R7, R2 ;  /* 0x0000000703027227 */ /* 0x000fe200078e0002 */
[----:B------:R-:W-:-:S03]  /*31d50*/  IABS R7, R0 ;  /* 0x0000000000077213 */ /* 0x000fc60000000000 */
[----:B------:R-:W-:Y:S02]  /*31d60*/  IMAD.MOV R3, RZ, RZ, -R8 ;  /* 0x000000ffff037224 */ /* 0x000fe400078e0a08 */
[----:B------:R-:W-:-:S04]  /*31d70*/  IMAD.HI.U32 R2, R2, R7, RZ ;  /* 0x0000000702027227 */ /* 0x000fc800078e00ff */
[----:B------:R-:W-:-:S05]  /*31d80*/  IMAD R3, R2, R3, R7 ;  /* 0x0000000302037224 */ /* 0x000fca00078e0207 */
[----:B------:R-:W-:-:S13]  /*31d90*/  ISETP.GT.U32.AND P1, PT, R6, R3, PT ;  /* 0x000000030600720c */ /* 0x000fda0003f24070 */
[----:B------:R-:W-:Y:S01]  /*31da0*/  @!P1 IMAD.IADD R3, R3, 0x1, -R6 ;  /* 0x0000000103039824 */ /* 0x000fe200078e0a06 */
[----:B------:R-:W-:Y:S02]  /*31db0*/  @!P1 IADD3 R2, R2, 0x1, RZ ;  /* 0x0000000102029810 */ /* 0x000fe40007ffe0ff */
        /* <DEDUP_REMOVED lines=10> */
.L_x_3048:
[----:B------:R-:W-:-:S04]  /*31e60*/  LOP3.LUT R2, RZ, R2, RZ, 0x33, !PT ;  /* 0x00000002ff027212 */ /* 0x000fc800078e33ff */
[----:B------:R-:W-:Y:S01]  /*31e70*/  IADD3 R25, R25, R2, RZ ;  /* 0x0000000219197210 */ /* 0x000fe20007ffe0ff */
[----:B------:R-:W-:Y:S06]  /*31e80*/  BRA `(.L_x_3049) ;  /* 0x00000000001c7947 */ /* 0x000fec0003800000 */
.L_x_3041:
[----:B------:R-:W-:Y:S01]  /*31e90*/  UMOV UR4, URZ ;  /* 0x0000003f00047c82 */ /* 0x000fe20008000000 */
[----:B------:R-:W-:Y:S01]  /*31ea0*/  UMOV UR5, URZ ;  /* 0x0000003f00057c82 */ /* 0x000fe20008000000 */
[----:B------:R-:W-:Y:S01]  /*31eb0*/  ULDC UR6, c[0x0][0xc3c] ;  /* 0x00030f0000067ab9 */ /* 0x000fe20000000800 */
[----:B------:R-:W-:Y:S01]  /*31ec0*/  IMAD.MOV.U32 R24, RZ, RZ, R0 ;  /* 0x000000ffff187224 */ /* 0x000fe200078e0000 */
[----:B------:R-:W-:Y:S01]  /*31ed0*/  MOV R27, UR6 ;  /* 0x00000006001b7c02 */ /* 0x000fe20008000f00 */
[----:B------:R-:W-:Y:S02]  /*31ee0*/  IMAD.U32 R25, RZ, RZ, UR4 ;  /* 0x00000004ff197e24 */ /* 0x000fe4000f8e00ff */
[----:B------:R-:W-:-:S07]  /*31ef0*/  IMAD.U32 R26, RZ, RZ, UR5 ;  /* 0x00000005ff1a7e24 */ /* 0x000fce000f8e00ff */
.L_x_3049:
[----:B------:R-:W1:Y:S01]  /*31f00*/  S2R R0, SR_TID.X ;  /* 0x0000000000007919 */ /* 0x000e620000002100 */
[----:B------:R-:W-:Y:S05]  /*31f10*/  WARPSYNC.ALL ;  /* 0x0000000000007948 */ /* 0x000fea0003800000 */
[----:B------:R-:W-:Y:S01]  /*31f20*/  BAR.SYNC.DEFER_BLOCKING 0x4, 0x180 ;  /* 0x0106000000007b1d */ /* 0x000fe20000010000 */
[----:B-1----:R-:W-:-:S04]  /*31f30*/  LOP3.LUT R0, R0, 0x1f, RZ, 0xc0, !PT ;  /* 0x0000001f00007812 */ /* 0x002fc800078ec0ff */
[----:B------:R-:W-:-:S13]  /*31f40*/  ISETP.NE.AND P0, PT, R0, RZ, PT ;  /* 0x000000ff0000720c */ /* 0x000fda0003f05270 */
[----:B------:R-:W1:Y:S01]  /*31f50*/  @!P0 S2R R3, SR_CgaCtaId ;  /* 0x0000000000038919 */ /* 0x000e620000008800 */
[----:B------:R-:W-:-:S04]  /*31f60*/  @!P0 MOV R0, 0x400 ;  /* 0x0000040000008802 */ /* 0x000fc80000000f00 */
[----:B-1----:R-:W-:-:S05]  /*31f70*/  @!P0 LEA R16, R3, R0, 0x18 ;  /* 0x0000000003108211 */ /* 0x002fca00078ec0ff */
[----:B------:R3:W-:Y:S01]  /*31f80*/  @!P0 STS.128 [R16+0x388d0], R24 ;  /* 0x0388d01810008388 */ /* 0x0007e20000000c00 */
[----:B------:R-:W-:Y:S06]  /*31f90*/  BAR.ARV 0x5, 0x180 ;  /* 0x0146000000007b1d */ /* 0x000fec0000002000 */
.L_x_3038:
[----:B------:R-:W-:Y:S02]  /*31fa0*/  ULDC UR4, c[0x0][0xc3c] ;  /* 0x00030f0000047ab9 */ /* 0x000fe40000000800 */
[----:B--2---:R-:W-:-:S13]  /*31fb0*/  ISETP.GE.AND P0, PT, R27, UR4, PT ;  /* 0x000000041b007c0c */ /* 0x004fda000bf06270 */
[----:B------:R-:W-:Y:S05]  /*31fc0*/  @!P0 BRA `(.L_x_3050) ;  /* 0xffffff90004c8947 */ /* 0x000fea000383ffff */
[----:B------:R-:W-:Y:S05]  /*31fd0*/  BSYNC B8 ;  /* 0x0000000000087941 */ /* 0x000fea0003800000 */
.L_x_2937:
[----:B------:R-:W2:Y:S01]  /*31fe0*/  LDL.LU R0, [R1+0x2c] ;  /* 0x00002c0001007983 */ /* 0x000ea20000300800 */
[----:B------:R-:W-:Y:S01]  /*31ff0*/  BSSY B0, `(.L_x_3051) ;  /* 0x000000b000007945 */ /* 0x000fe20003800000 */
[----:B------:R-:W4:Y:S01]  /*32000*/  S2R R5, SR_CgaCtaId ;  /* 0x0000000000057919 */ /* 0x000f220000008800 */
[----:B--2---:R-:W-:-:S05]  /*32010*/  VIADD R0, R0, 0x1 ;  /* 0x0000000100007836 */ /* 0x004fca0000000000 */
        /* <DEDUP_REMOVED lines=8> */
.L_x_3260:
[----:B------:R-:W-:Y:S05]  /*320a0*/  BSYNC B0 ;  /* 0x0000000000007941 */ /* 0x000fea0003800000 */
.L_x_3051:
[----:B------:R-:W-:-:S03]  /*320b0*/  UMOV UR4, 0xffffffff ;  /* 0xffffffff00047882 */ /* 0x000fc60000000000 */
[----:B------:R-:W-:Y:S05]  /*320c0*/  BRA.DIV UR4, `(.L_x_3053) ;  /* 0x0000005a04207947 */ /* 0x000fea000b800000 */
[----:B-1----:R-:W1:Y:S02]  /*320d0*/  S2R R0, SR_TID.X ;  /* 0x0000000000007919 */ /* 0x002e640000002100 */
[----:B-1----:R-:W-:-:S04]  /*320e0*/  SHF.R.U32.HI R0, RZ, 0x5, R0 ;  /* 0x00000005ff007819 */ /* 0x002fc80000011600 */
[----:B------:R-:W-:-:S05]  /*320f0*/  LOP3.LUT R0, R0, 0x3, RZ, 0xc0, !PT ;  /* 0x0000000300007812 */ /* 0x000fca00078ec0ff */
[----:B------:R1:W2:Y:S02]  /*32100*/  SHFL.IDX PT, R14, R0, RZ, 0x1f ;  /* 0x00001fff000e7589 */ /* 0x0002a400000e0000 */
.L_x_3263:
[----:B--2---:R-:W-:-:S13]  /*32110*/  ISETP.NE.AND P0, PT, R14, RZ, PT ;  /* 0x000000ff0e00720c */ /* 0x004fda0003f05270 */
[----:B------:R-:W-:Y:S05]  /*32120*/  @P0 BRA `(.L_x_2649) ;  /* 0x0000000000880947 */ /* 0x000fea0003800000 */
[----:B------:R-:W-:-:S03]  /*32130*/  UMOV UR4, 0xffffffff ;  /* 0xffffffff00047882 */ /* 0x000fc60000000000 */
[----:B------:R-:W-:Y:S05]  /*32140*/  BRA.DIV UR4, `(.L_x_3054) ;  /* 0x0000005a04347947 */ /* 0x000fea000b800000 */
[----:B------:R-:W-:-:S13]  /*32150*/  ELECT P6, URZ, PT ;  /* 0x00000000003f782f */ /* 0x000fda00038c0000 */
.L_x_3266:
[----:B------:R-:W-:Y:S05]  /*32160*/  @!P6 BRA `(.L_x_2649) ;  /* 0x000000000078e947 */ /* 0x000fea0003800000 */
[----:B------:R-:W-:-:S06]  /*32170*/  ULOP3.LUT UR4, UR60, 0x2, URZ, 0xfc, !UPT ;  /* 0x000000023c047892 */ /* 0x000fcc000f8efc3f */
[----:B-1----:R-:W-:-:S05]  /*32180*/  IMAD.U32 R0, RZ, RZ, UR4 ;  /* 0x00000004ff007e24 */ /* 0x002fca000f8e00ff */
[----:B------:R-:W-:-:S13]  /*32190*/  ISETP.NE.AND P0, PT, R0, 0x3, PT ;  /* 0x000000030000780c */ /* 0x000fda0003f05270 */
[----:B------:R-:W-:Y:S05]  /*321a0*/  @!P0 BRA `(.L_x_3055) ;  /* 0x0000000000048947 */ /* 0x000fea0003800000 */
[----:B------:R-:W-:Y:S01]  /*321b0*/  BPT.TRAP 0x1 ;  /* 0x000000040000795c */ /* 0x000fe20000300000 */
.L_x_3055:
[C---:B------:R-:W-:Y:S01]  /*321c0*/  LEA R3, R23.reuse, R5, 0x3 ;  /* 0x0000000517037211 */ /* 0x040fe200078e18ff */
[----:B------:R-:W-:Y:S01]  /*321d0*/  VIADD R23, R23, 0x1 ;  /* 0x0000000117177836 */ /* 0x000fe20000000000 */
[----:B------:R-:W-:-:S04]  /*321e0*/  SHF.L.U32 R2, R29, 0x1f, RZ ;  /* 0x0000001f1d027819 */ /* 0x000fc800000006ff */
[----:B------:R-:W1:Y:S01]  /*321f0*/  SYNCS.PHASECHK.TRANS64.TRYWAIT P1, [R3+URZ+0x38840], R2 ;  /* 0x03884002030075a7 */ /* 0x000e62000802017f */
[----:B------:R-:W-:-:S04]  /*32200*/  ISETP.NE.AND P2, PT, R23, 0x2, PT ;  /* 0x000000021700780c */ /* 0x000fc80003f45270 */
[----:B------:R-:W-:Y:S01]  /*32210*/  SEL R0, RZ, 0x1, P2 ;  /* 0x00000001ff007807 */ /* 0x000fe20001000000 */
[----:B-1----:R-:W-:Y:S08]  /*32220*/  @!P1 BRA `(.L_x_3056) ;  /* 0x00000058001c9947 */ /* 0x002ff00003800000 */
.L_x_3267:
[----:B------:R-:W-:Y:S02]  /*32230*/  SEL R23, R23, RZ, P2 ;  /* 0x000000ff17177207 */ /* 0x000fe40001000000 */
[----:B------:R-:W-:Y:S01]  /*32240*/  LOP3.LUT R0, R29, R0, RZ, 0x3c, !PT ;  /* 0x000000001d007212 */ /* 0x000fe200078e3cff */
[----:B------:R-:W-:Y:S06]  /*32250*/  @!P0 BRA `(.L_x_3057) ;  /* 0x0000000000048947 */ /* 0x000fec0003800000 */
[----:B------:R-:W-:Y:S01]  /*32260*/  BPT.TRAP 0x1 ;  /* 0x000000040000795c */ /* 0x000fe20000300000 */
.L_x_3057:
[----:B------:R-:W-:Y:S01]  /*32270*/  IMAD R23, R23, 0x8, R5 ;  /* 0x0000000817177824 */ /* 0x000fe200078e0205 */
[----:B------:R-:W-:-:S04]  /*32280*/  SHF.L.U32 R0, R0, 0x1f, RZ ;  /* 0x0000001f00007819 */ /* 0x000fc800000006ff */
[----:B------:R-:W2:Y:S02]  /*32290*/  SYNCS.PHASECHK.TRANS64.TRYWAIT P1, [R23+URZ+0x38840], R0 ;  /* 0x03884000170075a7 */ /* 0x000ea4000802017f */
[----:B--2---:R-:W-:Y:S05]  /*322a0*/  @!P1 BRA `(.L_x_3058) ;  /* 0x0000005800109947 */ /* 0x004fea0003800000 */
.L_x_3268:
[----:B------:R-:W-:Y:S05]  /*322b0*/  @!P0 BRA `(.L_x_3059) ;  /* 0x0000000000048947 */ /* 0x000fea0003800000 */
[----:B------:R-:W-:Y:S01]  /*322c0*/  BPT.TRAP 0x1 ;  /* 0x000000040000795c */ /* 0x000fe20000300000 */
.L_x_3059:
[----:B------:R-:W4:Y:S02]  /*322d0*/  SYNCS.PHASECHK.TRANS64.TRYWAIT P1, [R3+URZ+0x38860], R2 ;  /* 0x03886002030075a7 */ /* 0x000f24000802017f */
[----:B----4-:R-:W-:Y:S05]  /*322e0*/  @!P1 BRA `(.L_x_3060) ;  /* 0x0000005800149947 */ /* 0x010fea0003800000 */
.L_x_3269:
[----:B------:R-:W-:Y:S05]  /*322f0*/  @!P0 BRA `(.L_x_3061) ;  /* 0x0000000000048947 */ /* 0x000fea0003800000 */
[----:B------:R-:W-:Y:S01]  /*32300*/  BPT.TRAP 0x1 ;  /* 0x000000040000795c */ /* 0x000fe20000300000 */
.L_x_3061:
[----:B------:R0:W0:Y:S02]  /*32310*/  SYNCS.PHASECHK.TRANS64.TRYWAIT P0, [R23+URZ+0x38860], R0 ;  /* 0x03886000170075a7 */ /* 0x000024000800017f */
[----:B0-----:R-:W-:Y:S05]  /*32320*/  @!P0 NANOSLEEP.SYNCS 0x989680 ;  /* 0x009896800000895d */ /* 0x001fea0003900000 */
[----:B------:R-:W0:Y:S02]  /*32330*/  @!P0 SYNCS.PHASECHK.TRANS64 P0, [R23+URZ+0x38860], R0 ;  /* 0x03886000170085a7 */ /* 0x000e24000800007f */
[----:B0-----:R-:W-:Y:S05]  /*32340*/  @!P0 BRA `(.L_x_3061) ;  /* 0xfffffffc00f08947 */ /* 0x001fea000383ffff */
.L_x_2649:
[----:B------:R-:W-:Y:S05]  /*32350*/  BSYNC B9 ;  /* 0x0000000000097941 */ /* 0x000fea0003800000 */
.L_x_2646:
[----:B------:R-:W-:Y:S05]  /*32360*/  EXIT ;  /* 0x000000000000794d */ /* 0x000fea0003800000 */
.L_x_2671:
[----:B0-----:R0:W1:Y:S02]  /*32370*/  SYNCS.PHASECHK.TRANS64.TRYWAIT P6, [R88+URZ+0x38890], R89 ;  /* 0x03889059580075a7 */ /* 0x00106400080c017f */
[----:B-1----:R-:W-:Y:S05]  /*32380*/  @!P6 NANOSLEEP.SYNCS 0x989680 ;  /* 0x009896800000e95d */ /* 0x002fea0003900000 */
[----:B------:R-:W1:Y:S02]  /*32390*/  @!P6 SYNCS.PHASECHK.TRANS64 P6, [R88+URZ+0x38890], R89 ;  /* 0x038890595800e5a7 */ /* 0x000e6400080c007f */
[----:B-1----:R-:W-:Y:S05]  /*323a0*/  @!P6 BRA `(.L_x_2671) ;  /* 0xfffffffc00f0e947 */ /* 0x002fea000383ffff */
[----:B------:R-:W-:Y:S05]  /*323b0*/  BRA `(.L_x_3062) ;  /* 0xfffffd1c00e07947 */ /* 0x000fea000383ffff */
.L_x_2672:
        /* <DEDUP_REMOVED lines=8> */
.L_x_3064:
[----:B------:R-:W-:Y:S05]  /*32440*/  BSYNC B1 ;  /* 0x0000000000017941 */ /* 0x000fea0003800000 */
.L_x_3063:
[----:B------:R-:W-:Y:S01]  /*32450*/  MOV R13, R119 ;  /* 0x00000077000d7202 */ /* 0x000fe20000000f00 */
[----:B------:R-:W-:Y:S02]  /*32460*/  IMAD.MOV.U32 R12, RZ, RZ, RZ ;  /* 0x000000ffff0c7224 */ /* 0x000fe400078e00ff */
[----:B------:R-:W-:Y:S02]  /*32470*/  IMAD.MOV.U32 R11, RZ, RZ, 0x181f ;  /* 0x0000181fff0b7424 */ /* 0x000fe400078e00ff */
[----:B------:R-:W-:Y:S02]  /*32480*/  IMAD.MOV.U32 R15, RZ, RZ, -0x1 ;  /* 0xffffffffff0f7424 */ /* 0x000fe400078e00ff */
[----:B------:R-:W-:-:S07]  /*32490*/  IMAD.MOV.U32 R80, RZ, RZ, R14 ;  /* 0x000000ffff507224 */ /* 0x000fce00078e000e */
[----:B------:R-:W-:Y:S05]  /*324a0*/  WARPSYNC.COLLECTIVE R15, `(.L_x_3065) ;  /* 0x000000000f087348 */ /* 0x000fea0003c00000 */
[----:B------:R0:W1:Y:S02]  /*324b0*/  SHFL.IDX P6, R14, R13, R12, R11 ;  /* 0x0000000c0d0e7389 */ /* 0x00006400000c000b */
[----:B01----:R-:W-:Y:S01]  /*324c0*/  ENDCOLLECTIVE ;  /* 0x000000000000791b */ /* 0x003fe20003800000 */
.L_x_3065:
[----:B------:R-:W-:Y:S01]  /*324d0*/  MOV R11, R14 ;  /* 0x0000000e000b7202 */ /* 0x000fe20000000f00 */
[----:B------:R-:W-:Y:S06]  /*324e0*/  BRA `(.L_x_3066) ;  /* 0xfffffd1c00a87947 */ /* 0x000fec000383ffff */
.L_x_2689:
[----:B------:R-:W-:Y:S01]  /*324f0*/  BSSY B1, `(.L_x_3067) ;  /* 0x0000008000017945 */ /* 0x000fe20003800000 */
[----:B0---4-:R-:W-:Y:S01]  /*32500*/  IMAD.MOV.U32 R13, RZ, RZ, R118 ;  /* 0x000000ffff0d7224 */ /* 0x011fe200078e0076 */
[----:B------:R-:W-:Y:S01]  /*32510*/  MOV R15, 0xffffffff ;  /* 0xffffffff000f7802 */ /* 0x000fe20000000f00 */
[----:B------:R-:W-:Y:S02]  /*32520*/  IMAD.MOV.U32 R12, RZ, RZ, 0x1 ;  /* 0x00000001ff0c7424 */ /* 0x000fe400078e00ff */
[----:B---3--:R-:W-:-:S07]  /*32530*/  IMAD.MOV.U32 R11, RZ, RZ, 0x181f ;  /* 0x0000181fff0b7424 */ /* 0x008fce00078e00ff */
[----:B-12---:R-:W-:Y:S05]  /*32540*/  WARPSYNC.COLLECTIVE R15, `(.L_x_3068) ;  /* 0x000000000f087348 */ /* 0x006fea0003c00000 */
[----:B------:R0:W3:Y:S02]  /*32550*/  SHFL.IDX P6, R14, R13, R12, R11 ;  /* 0x0000000c0d0e7389 */ /* 0x0000e400000c000b */
[----:B0123--:R-:W-:Y:S01]  /*32560*/  ENDCOLLECTIVE ;  /* 0x000000000000791b */ /* 0x00ffe20003800000 */
.L_x_3068:
[----:B------:R-:W-:Y:S05]  /*32570*/  BSYNC B1 ;  /* 0x0000000000017941 */ /* 0x000fea0003800000 */
.L_x_3067:
        /* <DEDUP_REMOVED lines=8> */
.L_x_3069:
[----:B------:R-:W-:Y:S01]  /*32600*/  IMAD.MOV.U32 R11, RZ, RZ, R14 ;  /* 0x000000ffff0b7224 */ /* 0x000fe200078e000e */
[----:B------:R-:W-:Y:S06]  /*32610*/  BRA `(.L_x_3070) ;  /* 0xfffffd2800e47947 */ /* 0x000fec000383ffff */
.L_x_2706:
[----:B------:R-:W-:Y:S01]  /*32620*/  BSSY B1, `(.L_x_3071) ;  /* 0x0000008000017945 */ /* 0x000fe20003800000 */
[----:B0---4-:R-:W-:Y:S01]  /*32630*/  IMAD.MOV.U32 R13, RZ, RZ, R118 ;  /* 0x000000ffff0d7224 */ /* 0x011fe200078e0076 */
[----:B------:R-:W-:Y:S01]  /*32640*/  MOV R12, 0x2 ;  /* 0x00000002000c7802 */ /* 0x000fe20000000f00 */
[----:B------:R-:W-:Y:S02]  /*32650*/  IMAD.MOV.U32 R11, RZ, RZ, 0x181f ;  /* 0x0000181fff0b7424 */ /* 0x000fe400078e00ff */
[----:B------:R-:W-:-:S07]  /*32660*/  IMAD.MOV.U32 R15, RZ, RZ, -0x1 ;  /* 0xffffffffff0f7424 */ /* 0x000fce00078e00ff */
[----:B-123--:R-:W-:Y:S05]  /*32670*/  WARPSYNC.COLLECTIVE R15, `(.L_x_3072) ;  /* 0x000000000f087348 */ /* 0x00efea0003c00000 */
[----:B------:R0:W4:Y:S02]  /*32680*/  SHFL.IDX P6, R14, R13, R12, R11 ;  /* 0x0000000c0d0e7389 */ /* 0x00012400000c000b */
[----:B01234-:R-:W-:Y:S01]  /*32690*/  ENDCOLLECTIVE ;  /* 0x000000000000791b */ /* 0x01ffe20003800000 */
.L_x_3072:
[----:B------:R-:W-:Y:S05]  /*326a0*/  BSYNC B1 ;  /* 0x0000000000017941 */ /* 0x000fea0003800000 */
.L_x_3071:
[----:B------:R-:W-:Y:S01]  /*326b0*/  MOV R13, R119 ;  /* 0x00000077000d7202 */ /* 0x000fe20000000f00 */
[----:B------:R-:W-:Y:S02]  /*326c0*/  IMAD.MOV.U32 R12, RZ, RZ, 0x2 ;  /* 0x00000002ff0c7424 */ /* 0x000fe400078e00ff */
[----:B------:R-:W-:Y:S02]  /*326d0*/  IMAD.MOV.U32 R11, RZ, RZ, 0x181f ;  /* 0x0000181fff0b7424 */ /* 0x000fe400078e00ff */
[----:B------:R-:W-:Y:S02]  /*326e0*/  IMAD.MOV.U32 R15, RZ, RZ, -0x1 ;  /* 0xffffffffff0f7424 */ /* 0x000fe400078e00ff */
[----:B------:R-:W-:-:S07]  /*326f0*/  IMAD.MOV.U32 R118, RZ, RZ, R14 ;  /* 0x000000ffff767224 */ /* 0x000fce00078e000e */
[----:B------:R-:W-:Y:S05]  /*32700*/  WARPSYNC.COLLECTIVE R15, `(.L_x_3073) ;  /* 0x000000000f087348 */ /* 0x000fea0003c00000 */
[----:B------:R0:W1:Y:S02]  /*32710*/  SHFL.IDX P6, R14, R13, R12, R11 ;  /* 0x0000000c0d0e7389 */ /* 0x00006400000c000b */
[----:B01----:R-:W-:Y:S01]  /*32720*/  ENDCOLLECTIVE ;  /* 0x000000000000791b */ /* 0x003fe20003800000 */
.L_x_3073:
[----:B------:R-:W-:Y:S01]  /*32730*/  MOV R119, R14 ;  /* 0x0000000e00777202 */ /* 0x000fe20000000f00 */
[----:B------:R-:W-:Y:S06]  /*32740*/  BRA `(.L_x_3074) ;  /* 0xfffffd3800407947 */ /* 0x000fec000383ffff */
.L_x_2730:
[----:B0-----:R0:W1:Y:S02]  /*32750*/  SYNCS.PHASECHK.TRANS64.TRYWAIT P6, [R88+URZ+0x38890], R89 ;  /* 0x03889059580075a7 */ /* 0x00106400080c017f */
[----:B-1----:R-:W-:Y:S05]  /*32760*/  @!P6 NANOSLEEP.SYNCS 0x989680 ;  /* 0x009896800000e95d */ /* 0x002fea0003900000 */
[----:B------:R-:W1:Y:S02]  /*32770*/  @!P6 SYNCS.PHASECHK.TRANS64 P6, [R88+URZ+0x38890], R89 ;  /* 0x038890595800e5a7 */ /* 0x000e6400080c007f */
[----:B-1----:R-:W-:Y:S05]  /*32780*/  @!P6 BRA `(.L_x_2730) ;  /* 0xfffffffc00f0e947 */ /* 0x002fea000383ffff */
[----:B------:R-:W-:Y:S05]  /*32790*/  BRA `(.L_x_3075) ;  /* 0xfffffd5000e47947 */ /* 0x000fea000383ffff */
.L_x_2731:
        /* <DEDUP_REMOVED lines=8> */
.L_x_3077:
[----:B------:R-:W-:Y:S05]  /*32820*/  BSYNC B1 ;  /* 0x0000000000017941 */ /* 0x000fea0003800000 */
.L_x_3076:
[----:B------:R-:W-:Y:S01]  /*32830*/  IMAD.MOV.U32 R13, RZ, RZ, R119 ;  /* 0x000000ffff0d7224 */ /* 0x000fe200078e0077 */
[----:B------:R-:W-:Y:S01]  /*32840*/  MOV R11, 0x181f ;  /* 0x0000181f000b7802 */ /* 0x000fe20000000f00 */
[----:B------:R-:W-:Y:S02]  /*32850*/  IMAD.MOV.U32 R12, RZ, RZ, RZ ;  /* 0x000000ffff0c7224 */ /* 0x000fe400078e00ff */
[----:B------:R-:W-:Y:S02]  /*32860*/  IMAD.MOV.U32 R15, RZ, RZ, -0x1 ;  /* 0xffffffffff0f7424 */ /* 0x000fe400078e00ff */
[----:B------:R-:W-:-:S07]  /*32870*/  IMAD.MOV.U32 R121, RZ, RZ, R14 ;  /* 0x000000ffff797224 */ /* 0x000fce00078e000e */
[----:B------:R-:W-:Y:S05]  /*32880*/  WARPSYNC.COLLECTIVE R15, `(.L_x_3078) ;  /* 0x000000000f087348 */ /* 0x000fea0003c00000 */
[----:B------:R0:W1:Y:S02]  /*32890*/  SHFL.IDX P6, R14, R13, R12, R11 ;  /* 0x0000000c0d0e7389 */ /* 0x00006400000c000b */
[----:B01----:R-:W-:Y:S01]  /*328a0*/  ENDCOLLECTIVE ;  /* 0x000000000000791b */ /* 0x003fe20003800000 */
.L_x_3078:
[----:B------:R-:W-:Y:S01]  /*328b0*/  IMAD.MOV.U32 R11, RZ, RZ, R14 ;  /* 0x000000ffff0b7224 */ /* 0x000fe200078e000e */
[----:B------:R-:W-:Y:S06]  /*328c0*/  BRA `(.L_x_3079) ;  /* 0xfffffd5000b47947 */ /* 0x000fec000383ffff */
.L_x_2740:
        /* <DEDUP_REMOVED lines=8> */
.L_x_3081:
[----:B------:R-:W-:Y:S05]  /*32950*/  BSYNC B1 ;  /* 0x0000000000017941 */ /* 0x000fea0003800000 */
.L_x_3080:
        /* <DEDUP_REMOVED lines=8> */
.L_x_3082:
[----:B------:R-:W-:Y:S01]  /*329e0*/  MOV R11, R14 ;  /* 0x0000000e000b7202 */ /* 0x000fe20000000f00 */
[----:B------:R-:W-:Y:S06]  /*329f0*/  BRA `(.L_x_3083) ;  /* 0xfffffd6000807947 */ /* 0x000fec000383ffff */
.L_x_2749:
[----:B------:R-:W-:Y:S01]  /*32a00*/  BSSY B1, `(.L_x_3084) ;  /* 0x0000008000017945 */ /* 0x000fe20003800000 */
[----:B0--3--:R-:W-:Y:S01]  /*32a10*/  IMAD.MOV.U32 R13, RZ, RZ, R118 ;  /* 0x000000ffff0d7224 */ /* 0x009fe200078e0076 */
[----:B------:R-:W-:Y:S01]  /*32a20*/  MOV R15, 0xffffffff ;  /* 0xffffffff000f7802 */ /* 0x000fe20000000f00 */
[----:B------:R-:W-:Y:S02]  /*32a30*/  IMAD.MOV.U32 R12, RZ, RZ, 0x2 ;  /* 0x00000002ff0c7424 */ /* 0x000fe400078e00ff */
[----:B------:R-:W-:-:S07]  /*32a40*/  IMAD.MOV.U32 R11, RZ, RZ, 0x181f ;  /* 0x0000181fff0b7424 */ /* 0x000fce00078e00ff */
[----:B-12-4-:R-:W-:Y:S05]  /*32a50*/  WARPSYNC.COLLECTIVE R15, `(.L_x_3085) ;  /* 0x000000000f087348 */ /* 0x016fea0003c00000 */
[----:B------:R0:W3:Y:S02]  /*32a60*/  SHFL.IDX P6, R14, R13, R12, R11 ;  /* 0x0000000c0d0e7389 */ /* 0x0000e400000c000b */
[----:B01234-:R-:W-:Y:S01]  /*32a70*/  ENDCOLLECTIVE ;  /* 0x000000000000791b */ /* 0x01ffe20003800000 */
.L_x_3085:
[----:B------:R-:W-:Y:S05]  /*32a80*/  BSYNC B1 ;  /* 0x0000000000017941 */ /* 0x000fea0003800000 */
.L_x_3084:
        /* <DEDUP_REMOVED lines=8> */
.L_x_3086:
[----:B------:R-:W-:Y:S01]  /*32b10*/  IMAD.MOV.U32 R119, RZ, RZ, R14 ;  /* 0x000000ffff777224 */ /* 0x000fe200078e000e */
[----:B------:R-:W-:Y:S06]  /*32b20*/  BRA `(.L_x_3087) ;  /* 0xfffffd7000547947 */ /* 0x000fec000383ffff */
.L_x_2758:
[----:B0-----:R0:W1:Y:S02]  /*32b30*/  SYNCS.PHASECHK.TRANS64.TRYWAIT P3, [R88+URZ+0x38890], R89 ;  /* 0x03889059580075a7 */ /* 0x001064000806017f */
[----:B-1----:R-:W-:Y:S05]  /*32b40*/  @!P3 NANOSLEEP.SYNCS 0x989680 ;  /* 0x009896800000b95d */ /* 0x002fea0003900000 */
[----:B------:R-:W1:Y:S02]  /*32b50*/  @!P3 SYNCS.PHASECHK.TRANS64 P3, [R88+URZ+0x38890], R89 ;  /* 0x038890595800b5a7 */ /* 0x000e64000806007f */
[----:B-1----:R-:W-:Y:S05]  /*32b60*/  @!P3 BRA `(.L_x_2758) ;  /* 0xfffffffc00f0b947 */ /* 0x002fea000383ffff */
[----:B------:R-:W-:Y:S05]  /*32b70*/  BRA `(.L_x_3088) ;  /* 0xfffffd8000787947 */ /* 0x000fea000383ffff */
.L_x_2759:
        /* <DEDUP_REMOVED lines=8> */
.L_x_3090:
[----:B------:R-:W-:Y:S05]  /*32c00*/  BSYNC B1 ;  /* 0x0000000000017941 */ /* 0x000fea0003800000 */
.L_x_3089:
        /* <DEDUP_REMOVED lines=8> */
.L_x_3091:
[----:B------:R-:W-:Y:S01]  /*32c90*/  MOV R11, R14 ;  /* 0x0000000e000b7202 */ /* 0x000fe20000000f00 */
[----:B------:R-:W-:Y:S06]  /*32ca0*/  BRA `(.L_x_3092) ;  /* 0xfffffd8000947947 */ /* 0x000fec000383ffff */
.L_x_2762:
[----:B------:R-:W-:Y:S01]  /*32cb0*/  BSSY B1, `(.L_x_3093) ;  /* 0x0000008000017945 */ /* 0x000fe20003800000 */
[----:B----4-:R-:W-:Y:S01]  /*32cc0*/  IMAD.MOV.U32 R13, RZ, RZ, R35 ;  /* 0x000000ffff0d7224 */ /* 0x010fe200078e0023 */
[----:B------:R-:W-:Y:S01]  /*32cd0*/  MOV R15, 0xffffffff ;  /* 0xffffffff000f7802 */ /* 0x000fe20000000f00 */
[----:B------:R-:W-:Y:S02]  /*32ce0*/  IMAD.MOV.U32 R12, RZ, RZ, 0x1 ;  /* 0x00000001ff0c7424 */ /* 0x000fe400078e00ff */
[----:B---3--:R-:W-:-:S07]  /*32cf0*/  IMAD.MOV.U32 R11, RZ, RZ, 0x181f ;  /* 0x0000181fff0b7424 */ /* 0x008fce00078e00ff */
[----:B012---:R-:W-:Y:S05]  /*32d00*/  WARPSYNC.COLLECTIVE R15, `(.L_x_3094) ;  /* 0x000000000f087348 */ /* 0x007fea0003c00000 */
[----:B------:R3:W4:Y:S02]  /*32d10*/  SHFL.IDX P6, R14, R13, R12, R11 ;  /* 0x0000000c0d0e7389 */ /* 0x00072400000c000b */
[----:B01234-:R-:W-:Y:S01]  /*32d20*/  ENDCOLLECTIVE ;  /* 0x000000000000791b */ /* 0x01ffe20003800000 */
.L_x_3094:
[----:B------:R-:W-:Y:S05]  /*32d30*/  BSYNC B1 ;  /* 0x0000000000017941 */ /* 0x000fea0003800000 */
.L_x_3093:
        /* <DEDUP_REMOVED lines=8> */
.L_x_3095:
[----:B------:R-:W-:Y:S01]  /*32dc0*/  IMAD.MOV.U32 R11, RZ, RZ, R14 ;  /* 0x000000ffff0b7224 */ /* 0x000fe200078e000e */
[----:B------:R-:W-:Y:S06]  /*32dd0*/  BRA `(.L_x_3096) ;  /* 0xfffffd8000bc7947 */ /* 0x000fec000383ffff */
.L_x_2765:
        /* <DEDUP_REMOVED lines=8> */
.L_x_3098:
[----:B------:R-:W-:Y:S05]  /*32e60*/  BSYNC B1 ;  /* 0x0000000000017941 */ /* 0x000fea0003800000 */
.L_x_3097:
        /* <DEDUP_REMOVED lines=8> */
.L_x_3099:
[----:B------:R-:W-:Y:S01]  /*32ef0*/  MOV R34, R14 ;  /* 0x0000000e00227202 */ /* 0x000fe20000000f00 */
[----:B------:R-:W-:Y:S06]  /*32f00*/  BRA `(.L_x_3100) ;  /* 0xfffffd8000e87947 */ /* 0x000fec000383ffff */
.L_x_2769:
[----:B------:R0:W0:Y:S02]  /*32f10*/  SYNCS.PHASECHK.TRANS64.TRYWAIT P0, [R88+URZ+0x388b0], R89 ;  /* 0x0388b059580075a7 */ /* 0x000024000800017f */
[----:B0-----:R-:W-:Y:S05]  /*32f20*/  @!P0 NANOSLEEP.SYNCS 0x989680 ;  /* 0x009896800000895d */ /* 0x001fea0003900000 */
[----:B------:R-:W0:Y:S02]  /*32f30*/  @!P0 SYNCS.PHASECHK.TRANS64 P0, [R88+URZ+0x388b0], R89 ;  /* 0x0388b059580085a7 */ /* 0x000e24000800007f */
[----:B0-----:R-:W-:Y:S05]  /*32f40*/  @!P0 BRA `(.L_x_2769) ;  /* 0xfffffffc00f08947 */ /* 0x001fea000383ffff */
[----:B------:R-:W-:Y:S05]  /*32f50*/  BRA `(.L_x_3101) ;  /* 0xfffffd8400907947 */ /* 0x000fea000383ffff */
.L_x_2791:
[----:B------:R-:W-:Y:S01]  /*32f60*/  BSSY B1, `(.L_x_3102) ;  /* 0x0000008000017945 */ /* 0x000fe20003800000 */
[----:B------:R-:W-:Y:S01]  /*32f70*/  IMAD.MOV.U32 R13, RZ, RZ, R33 ;  /* 0x000000ffff0d7224 */ /* 0x000fe200078e0021 */
[----:B------:R-:W-:Y:S01]  /*32f80*/  MOV R15, 0xffffffff ;  /* 0xffffffff000f7802 */ /* 0x000fe20000000f00 */
[----:B------:R-:W-:Y:S02]  /*32f90*/  IMAD.MOV.U32 R12, RZ, RZ, RZ ;  /* 0x000000ffff0c7224 */ /* 0x000fe400078e00ff */
[----:B------:R-:W-:-:S07]  /*32fa0*/  IMAD.MOV.U32 R11, RZ, RZ, 0x181f ;  /* 0x0000181fff0b7424 */ /* 0x000fce00078e00ff */
[----:B------:R-:W-:Y:S05]  /*32fb0*/  WARPSYNC.COLLECTIVE R15, `(.L_x_3103) ;  /* 0x000000000f087348 */ /* 0x000fea0003c00000 */
[----:B------:R0:W1:Y:S02]  /*32fc0*/  SHFL.IDX P6, R14, R13, R12, R11 ;  /* 0x0000000c0d0e7389 */ /* 0x00006400000c000b */
[----:B01----:R-:W-:Y:S01]  /*32fd0*/  ENDCOLLECTIVE ;  /* 0x000000000000791b */ /* 0x003fe20003800000 */
.L_x_3103:
[----:B------:R-:W-:Y:S05]  /*32fe0*/  BSYNC B1 ;  /* 0x0000000000017941 */ /* 0x000fea0003800000 */
.L_x_3102:
        /* <DEDUP_REMOVED lines=8> */
.L_x_3104:
[----:B------:R-:W-:Y:S02]  /*33070*/  IMAD.MOV.U32 R13, RZ, RZ, R31 ;  /* 0x000000ffff0d7224 */ /* 0x000fe400078e001f */
[----:B------:R-:W-:-:S07]  /*33080*/  IMAD.MOV.U32 R6, RZ, RZ, R14 ;  /* 0x000000ffff067224 */ /* 0x000fce00078e000e */
[----:B------:R-:W-:Y:S05]  /*33090*/  WARPSYNC.COLLECTIVE R15, `(.L_x_3105) ;  /* 0x000000000f087348 */ /* 0x000fea0003c00000 */
[----:B------:R0:W1:Y:S02]  /*330a0*/  SHFL.IDX P6, R14, R13, R12, R11 ;  /* 0x0000000c0d0e7389 */ /* 0x00006400000c000b */
[----:B01----:R-:W-:Y:S01]  /*330b0*/  ENDCOLLECTIVE ;  /* 0x000000000000791b */ /* 0x003fe20003800000 */
.L_x_3105:
[----:B------:R-:W-:Y:S01]  /*330c0*/  IMAD.MOV.U32 R13, RZ, RZ, R30 ;  /* 0x000000ffff0d7224 */ /* 0x000fe200078e001e */
[----:B------:R-:W-:-:S07]  /*330d0*/  MOV R9, R14 ;  /* 0x0000000e00097202 */ /* 0x000fce0000000f00 */
[----:B------:R-:W-:Y:S05]  /*330e0*/  WARPSYNC.COLLECTIVE R15, `(.L_x_3106) ;  /* 0x000000000f087348 */ /* 0x000fea0003c00000 */
[----:B------:R0:W1:Y:S02]  /*330f0*/  SHFL.IDX P6, R14, R13, R12, R11 ;  /* 0x0000000c0d0e7389 */ /* 0x00006400000c000b */
[----:B01----:R-:W-:Y:S01]  /*33100*/  ENDCOLLECTIVE ;  /* 0x000000000000791b */ /* 0x003fe20003800000 */
.L_x_3106:
[----:B------:R-:W-:Y:S01]  /*33110*/  IMAD.MOV.U32 R8, RZ, RZ, R14 ;  /* 0x000000ffff087224 */ /* 0x000fe200078e000e */
[----:B------:R-:W-:Y:S06]  /*33120*/  BRA `(.L_x_3107) ;  /* 0xfffffd9800e07947 */ /* 0x000fec000383ffff */
.L_x_2794:
[----:B------:R-:W-:Y:S01]  /*33130*/  BSSY B1, `(.L_x_3108) ;  /* 0x0000008000017945 */ /* 0x000fe20003800000 */
[----:B------:R-:W-:Y:S01]  /*33140*/  IMAD.MOV.U32 R13, RZ, RZ, R33 ;  /* 0x000000ffff0d7224 */ /* 0x000fe200078e0021 */
[----:B------:R-:W-:Y:S01]  /*33150*/  MOV R12, 0x1 ;  /* 0x00000001000c7802 */ /* 0x000fe20000000f00 */
[----:B------:R-:W-:Y:S02]  /*33160*/  IMAD.MOV.U32 R11, RZ, RZ, 0x181f ;  /* 0x0000181fff0b7424 */ /* 0x000fe400078e00ff */
[----:B------:R-:W-:-:S07]  /*33170*/  IMAD.MOV.U32 R15, RZ, RZ, -0x1 ;  /* 0xffffffffff0f7424 */ /* 0x000fce00078e00ff */
[----:B0--34-:R-:W-:Y:S05]  /*33180*/  WARPSYNC.COLLECTIVE R15, `(.L_x_3109) ;  /* 0x000000000f087348 */ /* 0x019fea0003c00000 */
[----:B------:R1:W2:Y:S02]  /*33190*/  SHFL.IDX P6, R14, R13, R12, R11 ;  /* 0x0000000c0d0e7389 */ /* 0x0002a400000c000b */
[----:B01234-:R-:W-:Y:S01]  /*331a0*/  ENDCOLLECTIVE ;  /* 0x000000000000791b */ /* 0x01ffe20003800000 */
.L_x_3109:
[----:B------:R-:W-:Y:S05]  /*331b0*/  BSYNC B1 ;  /* 0x0000000000017941 */ /* 0x000fea0003800000 */
.L_x_3108:
        /* <DEDUP_REMOVED lines=8> */
.L_x_3110:
[----:B------:R-:W-:Y:S01]  /*33240*/  IMAD.MOV.U32 R13, RZ, RZ, R31 ;  /* 0x000000ffff0d7224 */ /* 0x000fe200078e001f */
[----:B------:R-:W-:-:S07]  /*33250*/  MOV R6, R14 ;  /* 0x0000000e00067202 */ /* 0x000fce0000000f00 */
[----:B------:R-:W-:Y:S05]  /*33260*/  WARPSYNC.COLLECTIVE R15, `(.L_x_3111) ;  /* 0x000000000f087348 */ /* 0x000fea0003c00000 */
[----:B------:R0:W1:Y:S02]  /*33270*/  SHFL.IDX P6, R14, R13, R12, R11 ;  /* 0x0000000c0d0e7389 */ /* 0x00006400000c000b */
[----:B01----:R-:W-:Y:S01]  /*33280*/  ENDCOLLECTIVE ;  /* 0x000000000000791b */ /* 0x003fe20003800000 */
.L_x_3111:
[----:B------:R-:W-:Y:S02]  /*33290*/  IMAD.MOV.U32 R13, RZ, RZ, R30 ;  /* 0x000000ffff0d7224 */ /* 0x000fe400078e001e */
[----:B------:R-:W-:-:S07]  /*332a0*/  IMAD.MOV.U32 R9, RZ, RZ, R14 ;  /* 0x000000ffff097224 */ /* 0x000fce00078e000e */
[----:B------:R-:W-:Y:S05]  /*332b0*/  WARPSYNC.COLLECTIVE R15, `(.L_x_3112) ;  /* 0x000000000f087348 */ /* 0x000fea0003c00000 */
[----:B------:R0:W1:Y:S02]  /*332c0*/  SHFL.IDX P6, R14, R13, R12, R11 ;  /* 0x0000000c0d0e7389 */ /* 0x00006400000c000b */
[----:B01----:R-:W-:Y:S01]  /*332d0*/  ENDCOLLECTIVE ;  /* 0x000000000000791b */ /* 0x003fe20003800000 */
.L_x_3112:
[----:B------:R-:W-:Y:S01]  /*332e0*/  MOV R8, R14 ;  /* 0x0000000e00087202 */ /* 0x000fe20000000f00 */
[----:B------:R-:W-:Y:S06]  /*332f0*/  BRA `(.L_x_3113) ;  /* 0xfffffd9c00fc7947 */ /* 0x000fec000383ffff */
.L_x_2797:
[----:B------:R-:W-:Y:S01]  /*33300*/  BSSY B1, `(.L_x_3114) ;  /* 0x0000008000017945 */ /* 0x000fe20003800000 */
[----:B------:R-:W-:Y:S01]  /*33310*/  IMAD.MOV.U32 R13, RZ, RZ, R33 ;  /* 0x000000ffff0d7224 */ /* 0x000fe200078e0021 */
[----:B------:R-:W-:Y:S01]  /*33320*/  MOV R15, 0xffffffff ;  /* 0xffffffff000f7802 */ /* 0x000fe20000000f00 */
[----:B------:R-:W-:Y:S02]  /*33330*/  IMAD.MOV.U32 R12, RZ, RZ, 0x2 ;  /* 0x00000002ff0c7424 */ /* 0x000fe400078e00ff */
[----:B------:R-:W-:-:S07]  /*33340*/  IMAD.MOV.U32 R11, RZ, RZ, 0x181f ;  /* 0x0000181fff0b7424 */ /* 0x000fce00078e00ff */
[----:B-1-34-:R-:W-:Y:S05]  /*33350*/  WARPSYNC.COLLECTIVE R15, `(.L_x_3115) ;  /* 0x000000000f087348 */ /* 0x01afea0003c00000 */
[----:B------:R0:W2:Y:S02]  /*33360*/  SHFL.IDX P6, R14, R13, R12, R11 ;  /* 0x0000000c0d0e7389 */ /* 0x0000a400000c000b */
[----:B01234-:R-:W-:Y:S01]  /*33370*/  ENDCOLLECTIVE ;  /* 0x000000000000791b */ /* 0x01ffe20003800000 */
.L_x_3115:
[----:B------:R-:W-:Y:S05]  /*33380*/  BSYNC B1 ;  /* 0x0000000000017941 */ /* 0x000fea0003800000 */
.L_x_3114:
        /* <DEDUP_REMOVED lines=8> */
.L_x_3116:
[----:B------:R-:W-:Y:S02]  /*33410*/  IMAD.MOV.U32 R13, RZ, RZ, R31 ;  /* 0x000000ffff0d7224 */ /* 0x000fe400078e001f */
[----:B------:R-:W-:-:S07]  /*33420*/  IMAD.MOV.U32 R6, RZ, RZ, R14 ;  /* 0x000000ffff067224 */ /* 0x000fce00078e000e */
[----:B------:R-:W-:Y:S05]  /*33430*/  WARPSYNC.COLLECTIVE R15, `(.L_x_3117) ;  /* 0x000000000f087348 */ /* 0x000fea0003c00000 */
[----:B------:R0:W1:Y:S02]  /*33440*/  SHFL.IDX P6, R14, R13, R12, R11 ;  /* 0x0000000c0d0e7389 */ /* 0x00006400000c000b */
[----:B01----:R-:W-:Y:S01]  /*33450*/  ENDCOLLECTIVE ;  /* 0x000000000000791b */ /* 0x003fe20003800000 */
.L_x_3117:
[----:B------:R-:W-:Y:S01]  /*33460*/  IMAD.MOV.U32 R13, RZ, RZ, R30 ;  /* 0x000000ffff0d7224 */ /* 0x000fe200078e001e */
[----:B------:R-:W-:-:S07]  /*33470*/  MOV R9, R14 ;  /* 0x0000000e00097202 */ /* 0x000fce0000000f00 */
[----:B------:R-:W-:Y:S05]  /*33480*/  WARPSYNC.COLLECTIVE R15, `(.L_x_3118) ;  /* 0x000000000f087348 */ /* 0x000fea0003c00000 */
[----:B------:R0:W1:Y:S02]  /*33490*/  SHFL.IDX P6, R14, R13, R12, R11 ;  /* 0x0000000c0d0e7389 */ /* 0x00006400000c000b */
[----:B01----:R-:W-:Y:S01]  /*334a0*/  ENDCOLLECTIVE ;  /* 0x000000000000791b */ /* 0x003fe20003800000 */
.L_x_3118:
[----:B------:R-:W-:Y:S01]  /*334b0*/  IMAD.MOV.U32 R8, RZ, RZ, R14 ;  /* 0x000000ffff087224 */ /* 0x000fe200078e000e */
[----:B------:R-:W-:Y:S06]  /*334c0*/  BRA `(.L_x_3119) ;  /* 0xfffffda000fc7947 */ /* 0x000fec000383ffff */
.L_x_2800:
        /* <DEDUP_REMOVED lines=8> */
.L_x_3121:
[----:B------:R-:W-:Y:S05]  /*33550*/  BSYNC B1 ;  /* 0x0000000000017941 */ /* 0x000fea0003800000 */
.L_x_3120:
        /* <DEDUP_REMOVED lines=8> */
.L_x_3122:
[----:B------:R-:W-:Y:S01]  /*335e0*/  IMAD.MOV.U32 R13, RZ, RZ, R31 ;  /* 0x000000ffff0d7224 */ /* 0x000fe200078e001f */
[----:B------:R-:W-:-:S07]  /*335f0*/  MOV R80, R14 ;  /* 0x0000000e00507202 */ /* 0x000fce0000000f00 */
[----:B------:R-:W-:Y:S05]  /*33600*/  WARPSYNC.COLLECTIVE R15, `(.L_x_3123) ;  /* 0x000000000f087348 */ /* 0x000fea0003c00000 */
[----:B------:R0:W1:Y:S02]  /*33610*/  SHFL.IDX P6, R14, R13, R12, R11 ;  /* 0x0000000c0d0e7389 */ /* 0x00006400000c000b */
[----:B01----:R-:W-:Y:S01]  /*33620*/  ENDCOLLECTIVE ;  /* 0x000000000000791b */ /* 0x003fe20003800000 */
.L_x_3123:
[----:B------:R-:W-:Y:S02]  /*33630*/  IMAD.MOV.U32 R13, RZ, RZ, R30 ;  /* 0x000000ffff0d7224 */ /* 0x000fe400078e001e */
[----:B------:R-:W-:-:S07]  /*33640*/  IMAD.MOV.U32 R79, RZ, RZ, R14 ;  /* 0x000000ffff4f7224 */ /* 0x000fce00078e000e */
[----:B------:R-:W-:Y:S05]  /*33650*/  WARPSYNC.COLLECTIVE R15, `(.L_x_3124) ;  /* 0x000000000f087348 */ /* 0x000fea0003c00000 */
[----:B------:R0:W1:Y:S02]  /*33660*/  SHFL.IDX P6, R14, R13, R12, R11 ;  /* 0x0000000c0d0e7389 */ /* 0x00006400000c000b */
[----:B01----:R-:W-:Y:S01]  /*33670*/  ENDCOLLECTIVE ;  /* 0x000000000000791b */ /* 0x003fe20003800000 */
.L_x_3124:
[----:B------:R-:W-:Y:S01]  /*33680*/  MOV R12, R14 ;  /* 0x0000000e000c7202 */ /* 0x000fe20000000f00 */
[----:B------:R-:W-:Y:S06]  /*33690*/  BRA `(.L_x_3125) ;  /* 0xfffffda800047947 */ /* 0x000fec000383ffff */
.L_x_2804:
[----:B0-----:R0:W1:Y:S02]  /*336a0*/  SYNCS.PHASECHK.TRANS64.TRYWAIT P0, [R23+URZ+0x38800], R0 ;  /* 0x03880000170075a7 */ /* 0x001064000800017f */
[----:B-1----:R-:W-:Y:S05]  /*336b0*/  @!P0 NANOSLEEP.SYNCS 0x989680 ;  /* 0x009896800000895d */ /* 0x002fea0003900000 */
[----:B------:R-:W1:Y:S02]  /*336c0*/  @!P0 SYNCS.PHASECHK.TRANS64 P0, [R23+URZ+0x38800], R0 ;  /* 0x03880000170085a7 */ /* 0x000e64000800007f */
[----:B-1----:R-:W-:Y:S05]  /*336d0*/  @!P0 BRA `(.L_x_2804) ;  /* 0xfffffffc00f08947 */ /* 0x002fea000383ffff */
[----:B------:R-:W-:Y:S05]  /*336e0*/  BRA `(.L_x_3126) ;  /* 0xfffffdac00047947 */ /* 0x000fea000383ffff */
.L_x_2836:
        /* <DEDUP_REMOVED lines=8> */
.L_x_3128:
[----:B------:R-:W-:Y:S05]  /*33770*/  BSYNC B1 ;  /* 0x0000000000017941 */ /* 0x000fea0003800000 */
.L_x_3127:
        /* <DEDUP_REMOVED lines=8> */
.L_x_3129:
[----:B------:R-:W-:Y:S02]  /*33800*/  IMAD.MOV.U32 R13, RZ, RZ, R20 ;  /* 0x000000ffff0d7224 */ /* 0x000fe400078e0014 */
[----:B------:R-:W-:-:S07]  /*33810*/  IMAD.MOV.U32 R6, RZ, RZ, R14 ;  /* 0x000000ffff067224 */ /* 0x000fce00078e000e */
[----:B------:R-:W-:Y:S05]  /*33820*/  WARPSYNC.COLLECTIVE R15, `(.L_x_3130) ;  /* 0x000000000f087348 */ /* 0x000fea0003c00000 */
[----:B------:R0:W1:Y:S02]  /*33830*/  SHFL.IDX P6, R14, R13, R12, R11 ;  /* 0x0000000c0d0e7389 */ /* 0x00006400000c000b */
[----:B01----:R-:W-:Y:S01]  /*33840*/  ENDCOLLECTIVE ;  /* 0x000000000000791b */ /* 0x003fe20003800000 */
.L_x_3130:
[----:B------:R-:W-:Y:S01]  /*33850*/  IMAD.MOV.U32 R13, RZ, RZ, R3 ;  /* 0x000000ffff0d7224 */ /* 0x000fe200078e0003 */
[----:B------:R-:W-:-:S07]  /*33860*/  MOV R9, R14 ;  /* 0x0000000e00097202 */ /* 0x000fce0000000f00 */
[----:B------:R-:W-:Y:S05]  /*33870*/  WARPSYNC.COLLECTIVE R15, `(.L_x_3131) ;  /* 0x000000000f087348 */ /* 0x000fea0003c00000 */
[----:B------:R0:W1:Y:S02]  /*33880*/  SHFL.IDX P6, R14, R13, R12, R11 ;  /* 0x0000000c0d0e7389 */ /* 0x00006400000c000b */
[----:B01----:R-:W-:Y:S01]  /*33890*/  ENDCOLLECTIVE ;  /* 0x000000000000791b */ /* 0x003fe20003800000 */
.L_x_3131:
[----:B------:R-:W-:Y:S05]  /*338a0*/  BRA `(.L_x_3132) ;  /* 0xfffffddc004c7947 */ /* 0x000fea000383ffff */
.L_x_2839:
[----:B------:R-:W-:Y:S01]  /*338b0*/  BSSY B1, `(.L_x_3133) ;  /* 0x0000008000017945 */ /* 0x000fe20003800000 */
[----:B------:R-:W-:Y:S01]  /*338c0*/  IMAD.MOV.U32 R13, RZ, RZ, R72 ;  /* 0x000000ffff0d7224 */ /* 0x000fe200078e0048 */
[----:B------:R-:W-:Y:S01]  /*338d0*/  MOV R11, 0x181f ;  /* 0x0000181f000b7802 */ /* 0x000fe20000000f00 */
[----:B------:R-:W-:Y:S02]  /*338e0*/  IMAD.MOV.U32 R12, RZ, RZ, 0x1 ;  /* 0x00000001ff0c7424 */ /* 0x000fe400078e00ff */
[----:B------:R-:W-:-:S07]  /*338f0*/  IMAD.MOV.U32 R15, RZ, RZ, -0x1 ;  /* 0xffffffffff0f7424 */ /* 0x000fce00078e00ff */
[----:B-1--4-:R-:W-:Y:S05]  /*33900*/  WARPSYNC.COLLECTIVE R15, `(.L_x_3134) ;  /* 0x000000000f087348 */ /* 0x012fea0003c00000 */
[----:B------:R0:W2:Y:S02]  /*33910*/  SHFL.IDX P6, R14, R13, R12, R11 ;  /* 0x0000000c0d0e7389 */ /* 0x0000a400000c000b */
[----:B012-4-:R-:W-:Y:S01]  /*33920*/  ENDCOLLECTIVE ;  /* 0x000000000000791b */ /* 0x017fe20003800000 */
.L_x_3134:
[----:B------:R-:W-:Y:S05]  /*33930*/  BSYNC B1 ;  /* 0x0000000000017941 */ /* 0x000fea0003800000 */
.L_x_3133:
        /* <DEDUP_REMOVED lines=8> */
.L_x_3135:
[----:B------:R-:W-:Y:S01]  /*339c0*/  MOV R13, R20 ;  /* 0x00000014000d7202 */ /* 0x000fe20000000f00 */
[----:B------:R-:W-:-:S07]  /*339d0*/  IMAD.MOV.U32 R6, RZ, RZ, R14 ;  /* 0x000000ffff067224 */ /* 0x000fce00078e000e */
[----:B------:R-:W-:Y:S05]  /*339e0*/  WARPSYNC.COLLECTIVE R15, `(.L_x_3136) ;  /* 0x000000000f087348 */ /* 0x000fea0003c00000 */
[----:B------:R0:W1:Y:S02]  /*339f0*/  SHFL.IDX P6, R14, R13, R12, R11 ;  /* 0x0000000c0d0e7389 */ /* 0x00006400000c000b */
[----:B01----:R-:W-:Y:S01]  /*33a00*/  ENDCOLLECTIVE ;  /* 0x000000000000791b */ /* 0x003fe20003800000 */
.L_x_3136:
[----:B------:R-:W-:Y:S02]  /*33a10*/  IMAD.MOV.U32 R13, RZ, RZ, R3 ;  /* 0x000000ffff0d7224 */ /* 0x000fe400078e0003 */
[----:B------:R-:W-:-:S07]  /*33a20*/  IMAD.MOV.U32 R9, RZ, RZ, R14 ;  /* 0x000000ffff097224 */ /* 0x000fce00078e000e */
[----:B------:R-:W-:Y:S05]  /*33a30*/  WARPSYNC.COLLECTIVE R15, `(.L_x_3137) ;  /* 0x000000000f087348 */ /* 0x000fea0003c00000 */
[----:B------:R0:W1:Y:S02]  /*33a40*/  SHFL.IDX P6, R14, R13, R12, R11 ;  /* 0x0000000c0d0e7389 */ /* 0x00006400000c000b */
[----:B01----:R-:W-:Y:S01]  /*33a50*/  ENDCOLLECTIVE ;  /* 0x000000000000791b */ /* 0x003fe20003800000 */
.L_x_3137:
[----:B------:R-:W-:Y:S05]  /*33a60*/  BRA `(.L_x_3138) ;  /* 0xfffffde000187947 */ /* 0x000fea000383ffff */
.L_x_2842:
        /* <DEDUP_REMOVED lines=8> */
.L_x_3140:
[----:B------:R-:W-:Y:S05]  /*33af0*/  BSYNC B1 ;  /* 0x0000000000017941 */ /* 0x000fea0003800000 */
.L_x_3139:
        /* <DEDUP_REMOVED lines=8> */
.L_x_3141:
[----:B------:R-:W-:Y:S01]  /*33b80*/  IMAD.MOV.U32 R13, RZ, RZ, R20 ;  /* 0x000000ffff0d7224 */ /* 0x000fe200078e0014 */
[----:B------:R-:W-:-:S07]  /*33b90*/  MOV R6, R14 ;  /* 0x0000000e00067202 */ /* 0x000fce0000000f00 */
[----:B------:R-:W-:Y:S05]  /*33ba0*/  WARPSYNC.COLLECTIVE R15, `(.L_x_3142) ;  /* 0x000000000f087348 */ /* 0x000fea0003c00000 */
[----:B------:R0:W1:Y:S02]  /*33bb0*/  SHFL.IDX P6, R14, R13, R12, R11 ;  /* 0x0000000c0d0e7389 */ /* 0x00006400000c000b */
[----:B01----:R-:W-:Y:S01]  /*33bc0*/  ENDCOLLECTIVE ;  /* 0x000000000000791b */ /* 0x003fe20003800000 */
.L_x_3142:
[----:B------:R-:W-:Y:S02]  /*33bd0*/  IMAD.MOV.U32 R13, RZ, RZ, R3 ;  /* 0x000000ffff0d7224 */ /* 0x000fe400078e0003 */
[----:B------:R-:W-:-:S07]  /*33be0*/  IMAD.MOV.U32 R9, RZ, RZ, R14 ;  /* 0x000000ffff097224 */ /* 0x000fce00078e000e */
[----:B------:R-:W-:Y:S05]  /*33bf0*/  WARPSYNC.COLLECTIVE R15, `(.L_x_3143) ;  /* 0x000000000f087348 */ /* 0x000fea0003c00000 */
[----:B------:R0:W1:Y:S02]  /*33c00*/  SHFL.IDX P6, R14, R13, R12, R11 ;  /* 0x0000000c0d0e7389 */ /* 0x00006400000c000b */
[----:B01----:R-:W-:Y:S01]  /*33c10*/  ENDCOLLECTIVE ;  /* 0x000000000000791b */ /* 0x003fe20003800000 */
.L_x_3143:
[----:B------:R-:W-:Y:S01]  /*33c20*/  MOV R8, R14 ;  /* 0x0000000e00087202 */ /* 0x000fe20000000f00 */
[----:B------:R-:W-:Y:S06]  /*33c30*/  BRA `(.L_x_3144) ;  /* 0xfffffde000bc7947 */ /* 0x000fec000383ffff */
.L_x_2845:
[----:B------:R-:W-:Y:S01]  /*33c40*/  BSSY B1, `(.L_x_3145) ;  /* 0x0000008000017945 */ /* 0x000fe20003800000 */
[----:B------:R-:W-:Y:S01]  /*33c50*/  IMAD.MOV.U32 R13, RZ, RZ, R72 ;  /* 0x000000ffff0d7224 */ /* 0x000fe200078e0048 */
[----:B------:R-:W-:Y:S01]  /*33c60*/  MOV R15, 0xffffffff ;  /* 0xffffffff000f7802 */ /* 0x000fe20000000f00 */
[----:B------:R-:W-:Y:S02]  /*33c70*/  IMAD.MOV.U32 R12, RZ, RZ, 0x3 ;  /* 0x00000003ff0c7424 */ /* 0x000fe400078e00ff */
[----:B------:R-:W-:-:S07]  /*33c80*/  IMAD.MOV.U32 R11, RZ, RZ, 0x181f ;  /* 0x0000181fff0b7424 */ /* 0x000fce00078e00ff */
[----:B-1--4-:R-:W-:Y:S05]  /*33c90*/  WARPSYNC.COLLECTIVE R15, `(.L_x_3146) ;  /* 0x000000000f087348 */ /* 0x012fea0003c00000 */
[----:B------:R0:W2:Y:S02]  /*33ca0*/  SHFL.IDX P6, R14, R13, R12, R11 ;  /* 0x0000000c0d0e7389 */ /* 0x0000a400000c000b */
[----:B012-4-:R-:W-:Y:S01]  /*33cb0*/  ENDCOLLECTIVE ;  /* 0x000000000000791b */ /* 0x017fe20003800000 */
.L_x_3146:
[----:B------:R-:W-:Y:S05]  /*33cc0*/  BSYNC B1 ;  /* 0x0000000000017941 */ /* 0x000fea0003800000 */
.L_x_3145:
        /* <DEDUP_REMOVED lines=8> */
.L_x_3147:
[----:B------:R-:W-:Y:S02]  /*33d50*/  IMAD.MOV.U32 R13, RZ, RZ, R20 ;  /* 0x000000ffff0d7224 */ /* 0x000fe400078e0014 */
[----:B------:R-:W-:-:S07]  /*33d60*/  IMAD.MOV.U32 R78, RZ, RZ, R14 ;  /* 0x000000ffff4e7224 */ /* 0x000fce00078e000e */
[----:B------:R-:W-:Y:S05]  /*33d70*/  WARPSYNC.COLLECTIVE R15, `(.L_x_3148) ;  /* 0x000000000f087348 */ /* 0x000fea0003c00000 */
[----:B------:R0:W1:Y:S02]  /*33d80*/  SHFL.IDX P6, R14, R13, R12, R11 ;  /* 0x0000000c0d0e7389 */ /* 0x00006400000c000b */
[----:B01----:R-:W-:Y:S01]  /*33d90*/  ENDCOLLECTIVE ;  /* 0x000000000000791b */ /* 0x003fe20003800000 */
.L_x_3148:
[----:B------:R-:W-:Y:S01]  /*33da0*/  IMAD.MOV.U32 R13, RZ, RZ, R3 ;  /* 0x000000ffff0d7224 */ /* 0x000fe200078e0003 */
[----:B------:R-:W-:-:S07]  /*33db0*/  MOV R21, R14 ;  /* 0x0000000e00157202 */ /* 0x000fce0000000f00 */
[----:B------:R-:W-:Y:S05]  /*33dc0*/  WARPSYNC.COLLECTIVE R15, `(.L_x_3149) ;  /* 0x000000000f087348 */ /* 0x000fea0003c00000 */
[----:B------:R0:W1:Y:S02]  /*33dd0*/  SHFL.IDX P6, R14, R13, R12, R11 ;  /* 0x0000000c0d0e7389 */ /* 0x00006400000c000b */
[----:B01----:R-:W-:Y:S01]  /*33de0*/  ENDCOLLECTIVE ;  /* 0x000000000000791b */ /* 0x003fe20003800000 */
.L_x_3149:
[----:B------:R-:W-:Y:S01]  /*33df0*/  IMAD.MOV.U32 R3, RZ, RZ, R14 ;  /* 0x000000ffff037224 */ /* 0x000fe200078e000e */
[----:B------:R-:W-:Y:S06]  /*33e00*/  BRA `(.L_x_3150) ;  /* 0xfffffde400687947 */ /* 0x000fec000383ffff */
.L_x_2849:
[----:B----4-:R4:W0:Y:S02]  /*33e10*/  SYNCS.PHASECHK.TRANS64.TRYWAIT P0, [R23+URZ+0x38800], R0 ;  /* 0x03880000170075a7 */ /* 0x010824000800017f */
[----:B0-----:R-:W-:Y:S05]  /*33e20*/  @!P0 NANOSLEEP.SYNCS 0x989680 ;  /* 0x009896800000895d */ /* 0x001fea0003900000 */
[----:B------:R-:W0:Y:S02]  /*33e30*/  @!P0 SYNCS.PHASECHK.TRANS64 P0, [R23+URZ+0x38800], R0 ;  /* 0x03880000170085a7 */ /* 0x000e24000800007f */
[----:B0-----:R-:W-:Y:S05]  /*33e40*/  @!P0 BRA `(.L_x_2849) ;  /* 0xfffffffc00f08947 */ /* 0x001fea000383ffff */
[----:B------:R-:W-:Y:S05]  /*33e50*/  BRA `(.L_x_3151) ;  /* 0xfffffde800147947 */ /* 0x000fea000383ffff */
.L_x_2867:
[----:B--2---:R2:W4:Y:S02]  /*33e60*/  SYNCS.PHASECHK.TRANS64.TRYWAIT P1, [R0+URZ+0x38830], R3 ;  /* 0x03883003000075a7 */ /* 0x004524000802017f */
[----:B----4-:R-:W-:Y:S05]  /*33e70*/  @!P1 NANOSLEEP.SYNCS 0x989680 ;  /* 0x009896800000995d */ /* 0x010fea0003900000 */
[----:B------:R-:W4:Y:S02]  /*33e80*/  @!P1 SYNCS.PHASECHK.TRANS64 P1, [R0+URZ+0x38830], R3 ;  /* 0x03883003000095a7 */ /* 0x000f24000802007f */
[----:B----4-:R-:W-:Y:S05]  /*33e90*/  @!P1 BRA `(.L_x_2867) ;  /* 0xfffffffc00f09947 */ /* 0x010fea000383ffff */
[----:B------:R-:W-:Y:S05]  /*33ea0*/  BRA `(.L_x_2866) ;  /* 0xfffffe2000687947 */ /* 0x000fea000383ffff */
.L_x_2875:
[----:B-1----:R1:W2:Y:S02]  /*33eb0*/  SYNCS.PHASECHK.TRANS64.TRYWAIT P1, [R10+URZ+0x38830], R3 ;  /* 0x038830030a0075a7 */ /* 0x0022a4000802017f */
[----:B--2---:R-:W-:Y:S05]  /*33ec0*/  @!P1 NANOSLEEP.SYNCS 0x989680 ;  /* 0x009896800000995d */ /* 0x004fea0003900000 */
[----:B------:R-:W2:Y:S02]  /*33ed0*/  @!P1 SYNCS.PHASECHK.TRANS64 P1, [R10+URZ+0x38830], R3 ;  /* 0x038830030a0095a7 */ /* 0x000ea4000802007f */
[----:B--2---:R-:W-:Y:S05]  /*33ee0*/  @!P1 BRA `(.L_x_2875) ;  /* 0xfffffffc00f09947 */ /* 0x004fea000383ffff */
[----:B------:R-:W-:Y:S05]  /*33ef0*/  BRA `(.L_x_2874) ;  /* 0xfffffe6800b07947 */ /* 0x000fea000383ffff */
.L_x_2880:
[----:B---3--:R3:W4:Y:S02]  /*33f00*/  SYNCS.PHASECHK.TRANS64.TRYWAIT P1, [R6+URZ+0x38850], R0 ;  /* 0x03885000060075a7 */ /* 0x008724000802017f */
[----:B----4-:R-:W-:Y:S05]  /*33f10*/  @!P1 NANOSLEEP.SYNCS 0x989680 ;  /* 0x009896800000995d */ /* 0x010fea0003900000 */
[----:B------:R-:W4:Y:S02]  /*33f20*/  @!P1 SYNCS.PHASECHK.TRANS64 P1, [R6+URZ+0x38850], R0 ;  /* 0x03885000060095a7 */ /* 0x000f24000802007f */
[----:B----4-:R-:W-:Y:S05]  /*33f30*/  @!P1 BRA `(.L_x_2880) ;  /* 0xfffffffc00f09947 */ /* 0x010fea000383ffff */
[----:B------:R-:W-:Y:S05]  /*33f40*/  BRA `(.L_x_2879) ;  /* 0xfffffea0006c7947 */ /* 0x000fea000383ffff */
.L_x_2890:
[----:B-1----:R1:W2:Y:S02]  /*33f50*/  SYNCS.PHASECHK.TRANS64.TRYWAIT P1, [R3+URZ+0x38830], R6 ;  /* 0x03883006030075a7 */ /* 0x0022a4000802017f */
[----:B--2---:R-:W-:Y:S05]  /*33f60*/  @!P1 NANOSLEEP.SYNCS 0x989680 ;  /* 0x009896800000995d */ /* 0x004fea0003900000 */
[----:B------:R-:W2:Y:S02]  /*33f70*/  @!P1 SYNCS.PHASECHK.TRANS64 P1, [R3+URZ+0x38830], R6 ;  /* 0x03883006030095a7 */ /* 0x000ea4000802007f */
[----:B--2---:R-:W-:Y:S05]  /*33f80*/  @!P1 BRA `(.L_x_2890) ;  /* 0xfffffffc00f09947 */ /* 0x004fea000383ffff */
[----:B------:R-:W-:Y:S05]  /*33f90*/  BRA `(.L_x_2889) ;  /* 0xfffffeb800a47947 */ /* 0x000fea000383ffff */
.L_x_2895:
[----:B-1----:R1:W2:Y:S02]  /*33fa0*/  SYNCS.PHASECHK.TRANS64.TRYWAIT P1, [R6+URZ+0x38850], R0 ;  /* 0x03885000060075a7 */ /* 0x0022a4000802017f */
[----:B--2---:R-:W-:Y:S05]  /*33fb0*/  @!P1 NANOSLEEP.SYNCS 0x989680 ;  /* 0x009896800000995d */ /* 0x004fea0003900000 */
[----:B------:R-:W2:Y:S02]  /*33fc0*/  @!P1 SYNCS.PHASECHK.TRANS64 P1, [R6+URZ+0x38850], R0 ;  /* 0x03885000060095a7 */ /* 0x000ea4000802007f */
[----:B--2---:R-:W-:Y:S05]  /*33fd0*/  @!P1 BRA `(.L_x_2895) ;  /* 0xfffffffc00f09947 */ /* 0x004fea000383ffff */
[----:B------:R-:W-:Y:S05]  /*33fe0*/  BRA `(.L_x_2894) ;  /* 0xfffffef000647947 */ /* 0x000fea000383ffff */
.L_x_2903:
[----:B-1----:R1:W2:Y:S02]  /*33ff0*/  SYNCS.PHASECHK.TRANS64.TRYWAIT P1, [R10+URZ+0x38850], R0 ;  /* 0x038850000a0075a7 */ /* 0x0022a4000802017f */
[----:B--2---:R-:W-:Y:S05]  /*34000*/  @!P1 NANOSLEEP.SYNCS 0x989680 ;  /* 0x009896800000995d */ /* 0x004fea0003900000 */
[----:B------:R-:W2:Y:S02]  /*34010*/  @!P1 SYNCS.PHASECHK.TRANS64 P1, [R10+URZ+0x38850], R0 ;  /* 0x038850000a0095a7 */ /* 0x000ea4000802007f */
[----:B--2---:R-:W-:Y:S05]  /*34020*/  @!P1 BRA `(.L_x_2903) ;  /* 0xfffffffc00f09947 */ /* 0x004fea000383ffff */
[----:B------:R-:W-:Y:S05]  /*34030*/  BRA `(.L_x_2902) ;  /* 0xffffff0800947947 */ /* 0x000fea000383ffff */
.L_x_2945:
[----:B------:R-:W1:Y:S01]  /*34040*/  S2R R10, SR_TID.X ;  /* 0x00000000000a7919 */ /* 0x000e620000002100 */
[----:B------:R-:W-:Y:S01]  /*34050*/  BSSY B1, `(.L_x_3152) ;  /* 0x000000a000017945 */ /* 0x000fe20003800000 */
[----:B------:R-:W-:Y:S01]  /*34060*/  MOV R12, RZ ;  /* 0x000000ff000c7202 */ /* 0x000fe20000000f00 */
[----:B0-----:R-:W-:Y:S02]  /*34070*/  IMAD.MOV.U32 R11, RZ, RZ, 0x1f ;  /* 0x0000001fff0b7424 */ /* 0x001fe400078e00ff */
[----:B------:R-:W-:Y:S01]  /*34080*/  IMAD.MOV.U32 R15, RZ, RZ, -0x1 ;  /* 0xffffffffff0f7424 */ /* 0x000fe200078e00ff */
[----:B-1----:R-:W-:-:S04]  /*34090*/  SHF.R.U32.HI R10, RZ, 0x5, R10 ;  /* 0x00000005ff0a7819 */ /* 0x002fc8000001160a */
[----:B------:R-:W-:-:S05]  /*340a0*/  LOP3.LUT R10, R10, 0x3, RZ, 0xc0, !PT ;  /* 0x000000030a0a7812 */ /* 0x000fca00078ec0ff */
[----:B------:R-:W-:-:S07]  /*340b0*/  IMAD.MOV.U32 R13, RZ, RZ, R10 ;  /* 0x000000ffff0d7224 */ /* 0x000fce00078e000a */
[----:B------:R-:W-:Y:S05]  /*340c0*/  WARPSYNC.COLLECTIVE R15, `(.L_x_3153) ;  /* 0x000000000f087348 */ /* 0x000fea0003c00000 */
[----:B------:R0:W1:Y:S02]  /*340d0*/  SHFL.IDX P6, R14, R13, R12, R11 ;  /* 0x0000000c0d0e7389 */ /* 0x00006400000c000b */
[----:B01----:R-:W-:Y:S01]  /*340e0*/  ENDCOLLECTIVE ;  /* 0x000000000000791b */ /* 0x003fe20003800000 */
.L_x_3153:
[----:B------:R-:W-:Y:S05]  /*340f0*/  BSYNC B1 ;  /* 0x0000000000017941 */ /* 0x000fea0003800000 */
.L_x_3152:
[----:B------:R-:W-:Y:S05]  /*34100*/  BRA `(.L_x_3154) ;  /* 0xffffff7800a47947 */ /* 0x000fea000383ffff */
.L_x_2947:
[----:B------:R-:W-:Y:S01]  /*34110*/  BSSY B1, `(.L_x_3155) ;  /* 0x0000006000017945 */ /* 0x000fe20003800000 */
[----:B------:R-:W-:-:S07]  /*34120*/  IMAD.MOV.U32 R15, RZ, RZ, -0x1 ;  /* 0xffffffffff0f7424 */ /* 0x000fce00078e00ff */
[----:B01----:R-:W-:Y:S05]  /*34130*/  WARPSYNC.COLLECTIVE R15, `(.L_x_3156) ;  /* 0x000000000f0c7348 */ /* 0x003fea0003c00000 */
[----:B------:R-:W-:Y:S02]  /*34140*/  ELECT P6, UR62, PT ;  /* 0x00000000003e782f */ /* 0x000fe400038c0000 */
[----:B------:R-:W-:Y:S01]  /*34150*/  MOV R14, UR62 ;  /* 0x0000003e000e7c02 */ /* 0x000fe20008000f00 */
[----:B01----:R-:W-:Y:S10]  /*34160*/  ENDCOLLECTIVE ;  /* 0x000000000000791b */ /* 0x003ff40003800000 */
.L_x_3156:
[----:B------:R-:W-:Y:S05]  /*34170*/  BSYNC B1 ;  /* 0x0000000000017941 */ /* 0x000fea0003800000 */
.L_x_3155:
[----:B------:R-:W-:Y:S05]  /*34180*/  BRA `(.L_x_2946) ;  /* 0xffffff78009c7947 */ /* 0x000fea000383ffff */
.L_x_2949:
[----:B-1----:R1:W2:Y:S02]  /*34190*/  SYNCS.PHASECHK.TRANS64.TRYWAIT P0, [R16+URZ+0x38820], R7 ;  /* 0x03882007100075a7 */ /* 0x0022a4000800017f */
[----:B--2---:R-:W-:Y:S05]  /*341a0*/  @!P0 NANOSLEEP.SYNCS 0x989680 ;  /* 0x009896800000895d */ /* 0x004fea0003900000 */
[----:B------:R-:W2:Y:S02]  /*341b0*/  @!P0 SYNCS.PHASECHK.TRANS64 P0, [R16+URZ+0x38820], R7 ;  /* 0x03882007100085a7 */ /* 0x000ea4000800007f */
[----:B--2---:R-:W-:Y:S05]  /*341c0*/  @!P0 BRA `(.L_x_2949) ;  /* 0xfffffffc00f08947 */ /* 0x004fea000383ffff */
[----:B------:R-:W-:Y:S05]  /*341d0*/  BRA `(.L_x_3157) ;  /* 0xffffff7800ac7947 */ /* 0x000fea000383ffff */
.L_x_2953:
[----:B0-----:R0:W2:Y:S02]  /*341e0*/  SYNCS.PHASECHK.TRANS64.TRYWAIT P0, [R11+URZ+0x388a0], R10 ;  /* 0x0388a00a0b0075a7 */ /* 0x0010a4000800017f */
[----:B--2---:R-:W-:Y:S05]  /*341f0*/  @!P0 NANOSLEEP.SYNCS 0x989680 ;  /* 0x009896800000895d */ /* 0x004fea0003900000 */
[----:B------:R-:W2:Y:S02]  /*34200*/  @!P0 SYNCS.PHASECHK.TRANS64 P0, [R11+URZ+0x388a0], R10 ;  /* 0x0388a00a0b0085a7 */ /* 0x000ea4000800007f */
[----:B--2---:R-:W-:Y:S05]  /*34210*/  @!P0 BRA `(.L_x_2953) ;  /* 0xfffffffc00f08947 */ /* 0x004fea000383ffff */
[----:B------:R-:W-:Y:S05]  /*34220*/  BRA `(.L_x_3158) ;  /* 0xffffff7800c47947 */ /* 0x000fea000383ffff */
.L_x_2961:
[----:B-1----:R1:W2:Y:S02]  /*34230*/  SYNCS.PHASECHK.TRANS64.TRYWAIT P0, [R11+URZ+0x388c0], R10 ;  /* 0x0388c00a0b0075a7 */ /* 0x0022a4000800017f */
[----:B--2---:R-:W-:Y:S05]  /*34240*/  @!P0 NANOSLEEP.SYNCS 0x989680 ;  /* 0x009896800000895d */ /* 0x004fea0003900000 */
[----:B------:R-:W2:Y:S02]  /*34250*/  @!P0 SYNCS.PHASECHK.TRANS64 P0, [R11+URZ+0x388c0], R10 ;  /* 0x0388c00a0b0085a7 */ /* 0x000ea4000800007f */
[----:B--2---:R-:W-:Y:S05]  /*34260*/  @!P0 BRA `(.L_x_2961) ;  /* 0xfffffffc00f08947 */ /* 0x004fea000383ffff */
[----:B------:R-:W-:Y:S05]  /*34270*/  BRA `(.L_x_3159) ;  /* 0xffffff8000007947 */ /* 0x000fea000383ffff */
.L_x_2971:
[----:B0-----:R0:W2:Y:S02]  /*34280*/  SYNCS.PHASECHK.TRANS64.TRYWAIT P1, [R10+URZ+0x388a0], R9 ;  /* 0x0388a0090a0075a7 */ /* 0x0010a4000802017f */
[----:B--2---:R-:W-:Y:S05]  /*34290*/  @!P1 NANOSLEEP.SYNCS 0x989680 ;  /* 0x009896800000995d */ /* 0x004fea0003900000 */
[----:B------:R-:W2:Y:S02]  /*342a0*/  @!P1 SYNCS.PHASECHK.TRANS64 P1, [R10+URZ+0x388a0], R9 ;  /* 0x0388a0090a0095a7 */ /* 0x000ea4000802007f */
[----:B--2---:R-:W-:Y:S05]  /*342b0*/  @!P1 BRA `(.L_x_2971) ;  /* 0xfffffffc00f09947 */ /* 0x004fea000383ffff */
[----:B------:R-:W-:Y:S05]  /*342c0*/  BRA `(.L_x_3160) ;  /* 0xffffff8400747947 */ /* 0x000fea000383ffff */
.L_x_2979:
[----:B-1----:R1:W2:Y:S02]  /*342d0*/  SYNCS.PHASECHK.TRANS64.TRYWAIT P1, [R10+URZ+0x388c0], R9 ;  /* 0x0388c0090a0075a7 */ /* 0x0022a4000802017f */
[----:B--2---:R-:W-:Y:S05]  /*342e0*/  @!P1 NANOSLEEP.SYNCS 0x989680 ;  /* 0x009896800000995d */ /* 0x004fea0003900000 */
[----:B------:R-:W2:Y:S02]  /*342f0*/  @!P1 SYNCS.PHASECHK.TRANS64 P1, [R10+URZ+0x388c0], R9 ;  /* 0x0388c0090a0095a7 */ /* 0x000ea4000802007f */
[----:B--2---:R-:W-:Y:S05]  /*34300*/  @!P1 BRA `(.L_x_2979) ;  /* 0xfffffffc00f09947 */ /* 0x004fea000383ffff */
[----:B------:R-:W-:Y:S05]  /*34310*/  BRA `(.L_x_3161) ;  /* 0xffffff8800ac7947 */ /* 0x000fea000383ffff */
.L_x_2997:
        /* <DEDUP_REMOVED lines=11> */
.L_x_3163:
[----:B------:R-:W-:Y:S05]  /*343d0*/  BSYNC B0 ;  /* 0x0000000000007941 */ /* 0x000fea0003800000 */
.L_x_3162:
[----:B------:R-:W-:Y:S05]  /*343e0*/  BRA `(.L_x_3164) ;  /* 0xffffff9800e47947 */ /* 0x000fea000383ffff */
.L_x_3000:
[----:B0-----:R0:W1:Y:S02]  /*343f0*/  SYNCS.PHASECHK.TRANS64.TRYWAIT P0, [R5+URZ+0x38840], R2 ;  /* 0x03884002050075a7 */ /* 0x001064000800017f */
[----:B-1----:R-:W-:Y:S05]  /*34400*/  @!P0 NANOSLEEP.SYNCS 0x989680 ;  /* 0x009896800000895d */ /* 0x002fea0003900000 */
[----:B------:R-:W1:Y:S02]  /*34410*/  @!P0 SYNCS.PHASECHK.TRANS64 P0, [R5+URZ+0x38840], R2 ;  /* 0x03884002050085a7 */ /* 0x000e64000800007f */
[----:B-1----:R-:W-:Y:S05]  /*34420*/  @!P0 BRA `(.L_x_3000) ;  /* 0xfffffffc00f08947 */ /* 0x002fea000383ffff */
[----:B------:R-:W-:Y:S05]  /*34430*/  BRA `(.L_x_3165) ;  /* 0xffffff9c00347947 */ /* 0x000fea000383ffff */
.L_x_3001:
        /* <DEDUP_REMOVED lines=8> */
.L_x_3167:
[----:B------:R-:W-:Y:S05]  /*344c0*/  BSYNC B0 ;  /* 0x0000000000007941 */ /* 0x000fea0003800000 */
.L_x_3166:
[----:B------:R-:W-:Y:S01]  /*344d0*/  IMAD.MOV.U32 R13, RZ, RZ, R0 ;  /* 0x000000ffff0d7224 */ /* 0x000fe200078e0000 */
[----:B------:R-:W-:Y:S01]  /*344e0*/  MOV R15, 0xffffffff ;  /* 0xffffffff000f7802 */ /* 0x000fe20000000f00 */
[----:B------:R-:W-:Y:S01]  /*344f0*/  IMAD.MOV.U32 R12, RZ, RZ, RZ ;  /* 0x000000ffff0c7224 */ /* 0x000fe200078e00ff */
[----:B------:R-:W-:Y:S01]  /*34500*/  MOV R2, R14 ;  /* 0x0000000e00027202 */ /* 0x000fe20000000f00 */
[----:B------:R-:W-:Y:S01]  /*34510*/  IMAD.MOV.U32 R11, RZ, RZ, 0x181f ;  /* 0x0000181fff0b7424 */ /* 0x000fe200078e00ff */
[C---:B------:R-:W-:Y:S01]  /*34520*/  LOP3.LUT P5, RZ, R18.reuse, 0x10, RZ, 0xc0, !PT ;  /* 0x0000001012ff7812 */ /* 0x040fe200078ac0ff */
[----:B------:R-:W-:Y:S01]  /*34530*/  @P0 IMAD R9, R7, 0x2, R16 ;  /* 0x0000000207090824 */ /* 0x000fe200078e0210 */
[----:B------:R-:W-:-:S13]  /*34540*/  LOP3.LUT P4, RZ, R18, 0x8, RZ, 0xc0, !PT ;  /* 0x0000000812ff7812 */ /* 0x000fda000788c0ff */
[----:B------:R-:W-:Y:S05]  /*34550*/  WARPSYNC.COLLECTIVE R15, `(.L_x_3168) ;  /* 0x000000000f087348 */ /* 0x000fea0003c00000 */
[----:B------:R0:W1:Y:S02]  /*34560*/  SHFL.IDX P6, R14, R13, R12, R11 ;  /* 0x0000000c0d0e7389 */ /* 0x00006400000c000b */
[----:B01----:R-:W-:Y:S01]  /*34570*/  ENDCOLLECTIVE ;  /* 0x000000000000791b */ /* 0x003fe20003800000 */
.L_x_3168:
[C---:B------:R-:W-:Y:S01]  /*34580*/  LOP3.LUT P3, RZ, R18.reuse, 0x4, RZ, 0xc0, !PT ;  /* 0x0000000412ff7812 */ /* 0x040fe2000786c0ff */
[----:B------:R-:W-:Y:S01]  /*34590*/  ULDC.64 UR4, c[0x0][0x208] ;  /* 0x0000820000047ab9 */ /* 0x000fe20000000a00 */
[----:B------:R-:W-:Y:S02]  /*345a0*/  LOP3.LUT P2, RZ, R18, 0x2, RZ, 0xc0, !PT ;  /* 0x0000000212ff7812 */ /* 0x000fe4000784c0ff */
[----:B------:R-:W-:Y:S01]  /*345b0*/  MOV R13, R6 ;  /* 0x00000006000d7202 */ /* 0x000fe20000000f00 */
[----:B------:R-:W-:Y:S02]  /*345c0*/  IMAD.MOV.U32 R12, RZ, RZ, 0x1 ;  /* 0x00000001ff0c7424 */ /* 0x000fe400078e00ff */
[----:B------:R-:W-:-:S05]  /*345d0*/  IMAD.MOV.U32 R3, RZ, RZ, R14 ;  /* 0x000000ffff037224 */ /* 0x000fca00078e000e */
[----:B------:R-:W-:-:S05]  /*345e0*/  @P0 LEA R3, P1, R34, R3, 0x1 ;  /* 0x0000000322030211 */ /* 0x000fca00078208ff */
[----:B------:R-:W-:Y:S01]  /*345f0*/  @P0 IMAD.X R2, RZ, RZ, R2, P1 ;  /* 0x000000ffff020224 */ /* 0x000fe200008e0602 */
[----:B------:R-:W-:-:S04]  /*34600*/  ISETP.GE.AND P1, PT, R4, 0x11, PT ;  /* 0x000000110400780c */ /* 0x000fc80003f26270 */
[----:B------:R-:W-:-:S04]  /*34610*/  @P0 LOP3.LUT R3, R3, R2, RZ, 0x3c, !PT ;  /* 0x0000000203030212 */ /* 0x000fc800078e3cff */
[----:B------:R-:W-:-:S04]  /*34620*/  @P0 LOP3.LUT R2, R3, R2, RZ, 0x3c, !PT ;  /* 0x0000000203020212 */ /* 0x000fc800078e3cff */
[----:B------:R-:W-:Y:S01]  /*34630*/  @P0 LOP3.LUT R3, R3, R2, RZ, 0x3c, !PT ;  /* 0x0000000203030212 */ /* 0x000fe200078e3cff */
[----:B------:R-:W-:-:S04]  /*34640*/  @P1 IMAD R21, R7, 0x2, R16 ;  /* 0x0000000207151824 */ /* 0x000fc800078e0210 */
        /* <DEDUP_REMOVED lines=10> */
.L_x_3169:
[----:B------:R-:W-:Y:S02]  /*346f0*/  IMAD.MOV.U32 R13, RZ, RZ, R0 ;  /* 0x000000ffff0d7224 */ /* 0x000fe400078e0000 */
[----:B------:R-:W-:-:S07]  /*34700*/  IMAD.MOV.U32 R8, RZ, RZ, R14 ;  /* 0x000000ffff087224 */ /* 0x000fce00078e000e */
[----:B------:R-:W-:Y:S05]  /*34710*/  WARPSYNC.COLLECTIVE R15, `(.L_x_3170) ;  /* 0x000000000f087348 */ /* 0x000fea0003c00000 */
[----:B------:R0:W1:Y:S02]  /*34720*/  SHFL.IDX P6, R14, R13, R12, R11 ;  /* 0x0000000c0d0e7389 */ /* 0x00006400000c000b */
[----:B01----:R-:W-:Y:S01]  /*34730*/  ENDCOLLECTIVE ;  /* 0x000000000000791b */ /* 0x003fe20003800000 */
.L_x_3170:
[----:B------:R-:W-:Y:S01]  /*34740*/  ULDC.64 UR4, c[0x0][0x208] ;  /* 0x0000820000047ab9 */ /* 0x000fe20000000a00 */
[----:B------:R-:W-:Y:S01]  /*34750*/  IMAD.MOV.U32 R13, RZ, RZ, R6 ;  /* 0x000000ffff0d7224 */ /* 0x000fe200078e0006 */
[----:B------:R-:W-:Y:S02]  /*34760*/  MOV R12, 0x2 ;  /* 0x00000002000c7802 */ /* 0x000fe40000000f00 */
        /* <DEDUP_REMOVED lines=14> */
.L_x_3171:
[----:B------:R-:W-:Y:S02]  /*34850*/  @P1 IMAD R9, R7, 0x2, R16 ;  /* 0x0000000207091824 */ /* 0x000fe400078e0210 */
[----:B------:R-:W-:Y:S02]  /*34860*/  IMAD.MOV.U32 R13, RZ, RZ, R0 ;  /* 0x000000ffff0d7224 */ /* 0x000fe400078e0000 */
[----:B------:R-:W-:-:S07]  /*34870*/  IMAD.MOV.U32 R8, RZ, RZ, R14 ;  /* 0x000000ffff087224 */ /* 0x000fce00078e000e */
[----:B------:R-:W-:Y:S05]  /*34880*/  WARPSYNC.COLLECTIVE R15, `(.L_x_3172) ;  /* 0x000000000f087348 */ /* 0x000fea0003c00000 */
[----:B------:R0:W1:Y:S02]  /*34890*/  SHFL.IDX P6, R14, R13, R12, R11 ;  /* 0x0000000c0d0e7389 */ /* 0x00006400000c000b */
[----:B01----:R-:W-:Y:S01]  /*348a0*/  ENDCOLLECTIVE ;  /* 0x000000000000791b */ /* 0x003fe20003800000 */
.L_x_3172:
[----:B------:R-:W-:Y:S01]  /*348b0*/  ULDC.64 UR4, c[0x0][0x208] ;  /* 0x0000820000047ab9 */ /* 0x000fe20000000a00 */
[----:B------:R-:W-:Y:S02]  /*348c0*/  IMAD.MOV.U32 R13, RZ, RZ, R6 ;  /* 0x000000ffff0d7224 */ /* 0x000fe400078e0006 */
[----:B------:R-:W-:Y:S02]  /*348d0*/  IMAD.MOV.U32 R12, RZ, RZ, 0x3 ;  /* 0x00000003ff0c7424 */ /* 0x000fe400078e00ff */
        /* <DEDUP_REMOVED lines=14> */
.L_x_3173:
[----:B------:R-:W-:Y:S01]  /*349c0*/  @P1 LEA R21, R7, R16, 0x1 ;  /* 0x0000001007151211 */ /* 0x000fe200078e08ff */
[----:B------:R-:W-:Y:S01]  /*349d0*/  IMAD.MOV.U32 R13, RZ, RZ, R0 ;  /* 0x000000ffff0d7224 */ /* 0x000fe200078e0000 */
[----:B------:R-:W-:-:S07]  /*349e0*/  MOV R8, R14 ;  /* 0x0000000e00087202 */ /* 0x000fce0000000f00 */
[----:B------:R-:W-:Y:S05]  /*349f0*/  WARPSYNC.COLLECTIVE R15, `(.L_x_3174) ;  /* 0x000000000f087348 */ /* 0x000fea0003c00000 */
[----:B------:R0:W1:Y:S02]  /*34a00*/  SHFL.IDX P6, R14, R13, R12, R11 ;  /* 0x0000000c0d0e7389 */ /* 0x00006400000c000b */
[----:B01----:R-:W-:Y:S01]  /*34a10*/  ENDCOLLECTIVE ;  /* 0x000000000000791b */ /* 0x003fe20003800000 */
.L_x_3174:
        /* <DEDUP_REMOVED lines=16> */
.L_x_3175:
[----:B------:R-:W-:Y:S01]  /*34b20*/  MOV R13, R0 ;  /* 0x00000000000d7202 */ /* 0x000fe20000000f00 */
[----:B------:R-:W-:-:S07]  /*34b30*/  IMAD.MOV.U32 R8, RZ, RZ, R14 ;  /* 0x000000ffff087224 */ /* 0x000fce00078e000e */
[----:B------:R-:W-:Y:S05]  /*34b40*/  WARPSYNC.COLLECTIVE R15, `(.L_x_3176) ;  /* 0x000000000f087348 */ /* 0x000fea0003c00000 */
[----:B------:R0:W1:Y:S02]  /*34b50*/  SHFL.IDX P6, R14, R13, R12, R11 ;  /* 0x0000000c0d0e7389 */ /* 0x00006400000c000b */
[----:B01----:R-:W-:Y:S01]  /*34b60*/  ENDCOLLECTIVE ;  /* 0x000000000000791b */ /* 0x003fe20003800000 */
.L_x_3176:
[----:B------:R-:W-:Y:S01]  /*34b70*/  IMAD.MOV.U32 R0, RZ, RZ, R14 ;  /* 0x000000ffff007224 */ /* 0x000fe200078e000e */
[----:B------:R-:W-:Y:S06]  /*34b80*/  BRA `(.L_x_3177) ;  /* 0xffffff9800907947 */ /* 0x000fec000383ffff */
.L_x_3008:
[----:B------:R-:W-:Y:S01]  /*34b90*/  IMAD.MOV.U32 R13, RZ, RZ, R0 ;  /* 0x000000ffff0d7224 */ /* 0x000fe200078e0000 */
[----:B------:R-:W-:Y:S01]  /*34ba0*/  MOV R11, 0x181f ;  /* 0x0000181f000b7802 */ /* 0x000fe20000000f00 */
[----:B------:R-:W-:Y:S02]  /*34bb0*/  IMAD.MOV.U32 R12, RZ, RZ, RZ ;  /* 0x000000ffff0c7224 */ /* 0x000fe400078e00ff */
[----:B------:R-:W-:Y:S02]  /*34bc0*/  IMAD.MOV.U32 R15, RZ, RZ, -0x1 ;  /* 0xffffffffff0f7424 */ /* 0x000fe400078e00ff */
[----:B-----5:R-:W-:Y:S02]  /*34bd0*/  IMAD R5, R9, R7, RZ ;  /* 0x0000000709057224 */ /* 0x020fe400078e02ff */
[----:B------:R-:W-:-:S07]  /*34be0*/  IMAD R25, R25, 0x80, R8 ;  /* 0x0000008019197824 */ /* 0x000fce00078e0208 */
[----:B------:R-:W-:Y:S05]  /*34bf0*/  WARPSYNC.COLLECTIVE R15, `(.L_x_3178) ;  /* 0x000000000f087348 */ /* 0x000fea0003c00000 */
[----:B------:R0:W1:Y:S02]  /*34c00*/  SHFL.IDX P6, R14, R13, R12, R11 ;  /* 0x0000000c0d0e7389 */ /* 0x00006400000c000b */
[----:B01----:R-:W-:Y:S01]  /*34c10*/  ENDCOLLECTIVE ;  /* 0x000000000000791b */ /* 0x003fe20003800000 */
.L_x_3178:
[----:B------:R-:W-:Y:S01]  /*34c20*/  ISETP.GE.AND P1, PT, R25, R5, PT ;  /* 0x000000051900720c */ /* 0x000fe20003f26270 */
[----:B------:R-:W-:Y:S02]  /*34c30*/  IMAD.MOV.U32 R13, RZ, RZ, R4 ;  /* 0x000000ffff0d7224 */ /* 0x000fe400078e0004 */
[----:B------:R-:W-:-:S10]  /*34c40*/  IMAD.MOV.U32 R2, RZ, RZ, R14 ;  /* 0x000000ffff027224 */ /* 0x000fd400078e000e */
[----:B------:R-:W-:Y:S05]  /*34c50*/  WARPSYNC.COLLECTIVE R15, `(.L_x_3179) ;  /* 0x000000000f087348 */ /* 0x000fea0003c00000 */
[----:B------:R0:W1:Y:S02]  /*34c60*/  SHFL.IDX P6, R14, R13, R12, R11 ;  /* 0x0000000c0d0e7389 */ /* 0x00006400000c000b */
[----:B01----:R-:W-:Y:S01]  /*34c70*/  ENDCOLLECTIVE ;  /* 0x000000000000791b */ /* 0x003fe20003800000 */
.L_x_3179:
[----:B------:R-:W-:Y:S01]  /*34c80*/  ULDC.64 UR4, c[0x0][0x208] ;  /* 0x0000820000047ab9 */ /* 0x000fe20000000a00 */
[----:B------:R-:W-:Y:S02]  /*34c90*/  IMAD.MOV.U32 R13, RZ, RZ, R0 ;  /* 0x000000ffff0d7224 */ /* 0x000fe400078e0000 */
[----:B------:R-:W-:Y:S01]  /*34ca0*/  IMAD.MOV.U32 R12, RZ, RZ, 0x1 ;  /* 0x00000001ff0c7424 */ /* 0x000fe200078e00ff */
[----:B------:R-:W-:-:S04]  /*34cb0*/  MOV R3, R14 ;  /* 0x0000000e00037202 */ /* 0x000fc80000000f00 */
[----:B------:R-:W-:-:S05]  /*34cc0*/  @!P1 LEA R6, P5, R34, R3, 0x1 ;  /* 0x0000000322069211 */ /* 0x000fca00078a08ff */
[----:B------:R-:W-:Y:S02]  /*34cd0*/  @!P1 IMAD.X R3, RZ, RZ, R2, P5 ;  /* 0x000000ffff039224 */ /* 0x000fe400028e0602 */
[----:B------:R-:W-:Y:S01]  /*34ce0*/  @!P1 IMAD.MOV.U32 R2, RZ, RZ, R6 ;  /* 0x000000ffff029224 */ /* 0x000fe200078e0006 */
[----:B------:R-:W-:-:S04]  /*34cf0*/  IADD3 R6, R25, 0x10, RZ ;  /* 0x0000001019067810 */ /* 0x000fc80007ffe0ff */
        /* <DEDUP_REMOVED lines=11> */
.L_x_3180:
[----:B------:R-:W-:Y:S01]  /*34db0*/  MOV R13, R4 ;  /* 0x00000004000d7202 */ /* 0x000fe20000000f00 */
[----:B------:R-:W-:-:S07]  /*34dc0*/  IMAD.MOV.U32 R2, RZ, RZ, R14 ;  /* 0x000000ffff027224 */ /* 0x000fce00078e000e */
[----:B------:R-:W-:Y:S05]  /*34dd0*/  WARPSYNC.COLLECTIVE R15, `(.L_x_3181) ;  /* 0x000000000f087348 */ /* 0x000fea0003c00000 */
[----:B------:R0:W1:Y:S02]  /*34de0*/  SHFL.IDX P6, R14, R13, R12, R11 ;  /* 0x0000000c0d0e7389 */ /* 0x00006400000c000b */
[----:B01----:R-:W-:Y:S01]  /*34df0*/  ENDCOLLECTIVE ;  /* 0x000000000000791b */ /* 0x003fe20003800000 */
.L_x_3181:
[----:B------:R-:W-:Y:S01]  /*34e00*/  ULDC.64 UR4, c[0x0][0x208] ;  /* 0x0000820000047ab9 */ /* 0x000fe20000000a00 */
[----:B------:R-:W-:Y:S02]  /*34e10*/  IMAD.MOV.U32 R13, RZ, RZ, R0 ;  /* 0x000000ffff0d7224 */ /* 0x000fe400078e0000 */
[----:B------:R-:W-:Y:S02]  /*34e20*/  IMAD.MOV.U32 R12, RZ, RZ, 0x2 ;  /* 0x00000002ff0c7424 */ /* 0x000fe400078e00ff */
[----:B------:R-:W-:-:S05]  /*34e30*/  IMAD.MOV.U32 R3, RZ, RZ, R14 ;  /* 0x000000ffff037224 */ /* 0x000fca00078e000e */
[----:B------:R-:W-:-:S05]  /*34e40*/  @!P1 LEA R6, P5, R34, R3, 0x1 ;  /* 0x0000000322069211 */ /* 0x000fca00078a08ff */
[----:B------:R-:W-:Y:S02]  /*34e50*/  @!P1 IMAD.X R7, RZ, RZ, R2, P5 ;  /* 0x000000ffff079224 */ /* 0x000fe400028e0602 */
[----:B------:R-:W-:Y:S02]  /*34e60*/  @!P1 IMAD.MOV.U32 R2, RZ, RZ, R6 ;  /* 0x000000ffff029224 */ /* 0x000fe400078e0006 */
[----:B------:R-:W-:Y:S01]  /*34e70*/  VIADD R6, R25, 0x20 ;  /* 0x0000002019067836 */ /* 0x000fe20000000000 */
[----:B------:R-:W-:-:S05]  /*34e80*/  @!P1 MOV R3, R7 ;  /* 0x0000000700039202 */ /* 0x000fca0000000f00 */
        /* <DEDUP_REMOVED lines=11> */
.L_x_3182:
[----:B------:R-:W-:Y:S01]  /*34f40*/  IMAD.MOV.U32 R13, RZ, RZ, R4 ;  /* 0x000000ffff0d7224 */ /* 0x000fe200078e0004 */
[----:B------:R-:W-:-:S07]  /*34f50*/  MOV R2, R14 ;  /* 0x0000000e00027202 */ /* 0x000fce0000000f00 */
[----:B------:R-:W-:Y:S05]  /*34f60*/  WARPSYNC.COLLECTIVE R15, `(.L_x_3183) ;  /* 0x000000000f087348 */ /* 0x000fea0003c00000 */
[----:B------:R0:W1:Y:S02]  /*34f70*/  SHFL.IDX P6, R14, R13, R12, R11 ;  /* 0x0000000c0d0e7389 */ /* 0x00006400000c000b */
[----:B01----:R-:W-:Y:S01]  /*34f80*/  ENDCOLLECTIVE ;  /* 0x000000000000791b */ /* 0x003fe20003800000 */
.L_x_3183:
[----:B------:R-:W-:Y:S01]  /*34f90*/  ULDC.64 UR4, c[0x0][0x208] ;  /* 0x0000820000047ab9 */ /* 0x000fe20000000a00 */
[----:B------:R-:W-:Y:S01]  /*34fa0*/  IMAD.MOV.U32 R13, RZ, RZ, R0 ;  /* 0x000000ffff0d7224 */ /* 0x000fe200078e0000 */
[----:B------:R-:W-:Y:S01]  /*34fb0*/  MOV R12, 0x3 ;  /* 0x00000003000c7802 */ /* 0x000fe20000000f00 */
        /* <DEDUP_REMOVED lines=17> */
.L_x_3184:
[----:B------:R-:W-:Y:S02]  /*350d0*/  IMAD.MOV.U32 R13, RZ, RZ, R4 ;  /* 0x000000ffff0d7224 */ /* 0x000fe400078e0004 */
[----:B------:R-:W-:-:S07]  /*350e0*/  IMAD.MOV.U32 R2, RZ, RZ, R14 ;  /* 0x000000ffff027224 */ /* 0x000fce00078e000e */
[----:B------:R-:W-:Y:S05]  /*350f0*/  WARPSYNC.COLLECTIVE R15, `(.L_x_3185) ;  /* 0x000000000f087348 */ /* 0x000fea0003c00000 */
[----:B------:R0:W1:Y:S02]  /*35100*/  SHFL.IDX P6, R14, R13, R12, R11 ;  /* 0x0000000c0d0e7389 */ /* 0x00006400000c000b */
[----:B01----:R-:W-:Y:S01]  /*35110*/  ENDCOLLECTIVE ;  /* 0x000000000000791b */ /* 0x003fe20003800000 */
.L_x_3185:
[----:B------:R-:W-:Y:S01]  /*35120*/  ULDC.64 UR4, c[0x0][0x208] ;  /* 0x0000820000047ab9 */ /* 0x000fe20000000a00 */
[----:B------:R-:W-:Y:S01]  /*35130*/  MOV R13, R0 ;  /* 0x00000000000d7202 */ /* 0x000fe20000000f00 */
[----:B------:R-:W-:Y:S02]  /*35140*/  IMAD.MOV.U32 R12, RZ, RZ, 0x4 ;  /* 0x00000004ff0c7424 */ /* 0x000fe400078e00ff */
[----:B------:R-:W-:-:S05]  /*35150*/  IMAD.MOV.U32 R3, RZ, RZ, R14 ;  /* 0x000000ffff037224 */ /* 0x000fca00078e000e */
[----:B------:R-:W-:-:S04]  /*35160*/  @!P1 LEA R6, P5, R34, R3, 0x1 ;  /* 0x0000000322069211 */ /* 0x000fc800078a08ff */
[----:B------:R-:W-:Y:S01]  /*35170*/  @!P1 IADD3.X R7, RZ, R2, RZ, P5, !PT ;  /* 0x00000002ff079210 */ /* 0x000fe20002ffe4ff */
[----:B------:R-:W-:Y:S02]  /*35180*/  @!P1 IMAD.MOV.U32 R2, RZ, RZ, R6 ;  /* 0x000000ffff029224 */ /* 0x000fe400078e0006 */
        /* <DEDUP_REMOVED lines=13> */
.L_x_3186:
[----:B------:R-:W-:Y:S02]  /*35260*/  IMAD.MOV.U32 R13, RZ, RZ, R4 ;  /* 0x000000ffff0d7224 */ /* 0x000fe400078e0004 */
[----:B------:R-:W-:-:S07]  /*35270*/  IMAD.MOV.U32 R2, RZ, RZ, R14 ;  /* 0x000000ffff027224 */ /* 0x000fce00078e000e */
[----:B------:R-:W-:Y:S05]  /*35280*/  WARPSYNC.COLLECTIVE R15, `(.L_x_3187) ;  /* 0x000000000f087348 */ /* 0x000fea0003c00000 */
[----:B------:R0:W1:Y:S02]  /*35290*/  SHFL.IDX P6, R14, R13, R12, R11 ;  /* 0x0000000c0d0e7389 */ /* 0x00006400000c000b */
[----:B01----:R-:W-:Y:S01]  /*352a0*/  ENDCOLLECTIVE ;  /* 0x000000000000791b */ /* 0x003fe20003800000 */
.L_x_3187:
[----:B------:R-:W-:Y:S01]  /*352b0*/  ULDC.64 UR4, c[0x0][0x208] ;  /* 0x0000820000047ab9 */ /* 0x000fe20000000a00 */
[----:B------:R-:W-:Y:S02]  /*352c0*/  IMAD.MOV.U32 R13, RZ, RZ, R0 ;  /* 0x000000ffff0d7224 */ /* 0x000fe400078e0000 */
[----:B------:R-:W-:Y:S01]  /*352d0*/  IMAD.MOV.U32 R12, RZ, RZ, 0x5 ;  /* 0x00000005ff0c7424 */ /* 0x000fe200078e00ff */
[----:B------:R-:W-:-:S04]  /*352e0*/  MOV R3, R14 ;  /* 0x0000000e00037202 */ /* 0x000fc80000000f00 */
[----:B------:R-:W-:-:S05]  /*352f0*/  @!P1 LEA R6, P5, R34, R3, 0x1 ;  /* 0x0000000322069211 */ /* 0x000fca00078a08ff */
[----:B------:R-:W-:Y:S02]  /*35300*/  @!P1 IMAD.X R7, RZ, RZ, R2, P5 ;  /* 0x000000ffff079224 */ /* 0x000fe400028e0602 */
[----:B------:R-:W-:Y:S01]  /*35310*/  @!P1 IMAD.MOV.U32 R2, RZ, RZ, R6 ;  /* 0x000000ffff029224 */ /* 0x000fe200078e0006 */
[----:B------:R-:W-:Y:S01]  /*35320*/  IADD3 R6, R25, 0x50, RZ ;  /* 0x0000005019067810 */ /* 0x000fe20007ffe0ff */
        /* <DEDUP_REMOVED lines=12> */
.L_x_3188:
[----:B------:R-:W-:Y:S01]  /*353f0*/  MOV R13, R4 ;  /* 0x00000004000d7202 */ /* 0x000fe20000000f00 */
[----:B------:R-:W-:-:S07]  /*35400*/  IMAD.MOV.U32 R2, RZ, RZ, R14 ;  /* 0x000000ffff027224 */ /* 0x000fce00078e000e */
[----:B------:R-:W-:Y:S05]  /*35410*/  WARPSYNC.COLLECTIVE R15, `(.L_x_3189) ;  /* 0x000000000f087348 */ /* 0x000fea0003c00000 */
[----:B------:R0:W1:Y:S02]  /*35420*/  SHFL.IDX P6, R14, R13, R12, R11 ;  /* 0x0000000c0d0e7389 */ /* 0x00006400000c000b */
[----:B01----:R-:W-:Y:S01]  /*35430*/  ENDCOLLECTIVE ;  /* 0x000000000000791b */ /* 0x003fe20003800000 */
.L_x_3189:
        /* <DEDUP_REMOVED lines=20> */
.L_x_3190:
[----:B------:R-:W-:Y:S01]  /*35580*/  IMAD.MOV.U32 R13, RZ, RZ, R4 ;  /* 0x000000ffff0d7224 */ /* 0x000fe200078e0004 */
[----:B------:R-:W-:-:S07]  /*35590*/  MOV R2, R14 ;  /* 0x0000000e00027202 */ /* 0x000fce0000000f00 */
[----:B------:R-:W-:Y:S05]  /*355a0*/  WARPSYNC.COLLECTIVE R15, `(.L_x_3191) ;  /* 0x000000000f087348 */ /* 0x000fea0003c00000 */
[----:B------:R0:W1:Y:S02]  /*355b0*/  SHFL.IDX P6, R14, R13, R12, R11 ;  /* 0x0000000c0d0e7389 */ /* 0x00006400000c000b */
[----:B01----:R-:W-:Y:S01]  /*355c0*/  ENDCOLLECTIVE ;  /* 0x000000000000791b */ /* 0x003fe20003800000 */
.L_x_3191:
[----:B------:R-:W-:Y:S01]  /*355d0*/  ULDC.64 UR4, c[0x0][0x208] ;  /* 0x0000820000047ab9 */ /* 0x000fe20000000a00 */
[----:B------:R-:W-:Y:S02]  /*355e0*/  IMAD.MOV.U32 R13, RZ, RZ, R0 ;  /* 0x000000ffff0d7224 */ /* 0x000fe400078e0000 */
[----:B------:R-:W-:Y:S02]  /*355f0*/  IMAD.MOV.U32 R12, RZ, RZ, 0x7 ;  /* 0x00000007ff0c7424 */ /* 0x000fe400078e00ff */
        /* <DEDUP_REMOVED lines=15> */
.L_x_3192:
[----:B------:R-:W-:Y:S01]  /*356f0*/  IMAD.MOV.U32 R13, RZ, RZ, R4 ;  /* 0x000000ffff0d7224 */ /* 0x000fe200078e0004 */
[----:B------:R-:W-:-:S07]  /*35700*/  MOV R6, R14 ;  /* 0x0000000e00067202 */ /* 0x000fce0000000f00 */
[----:B------:R-:W-:Y:S05]  /*35710*/  WARPSYNC.COLLECTIVE R15, `(.L_x_3193) ;  /* 0x000000000f087348 */ /* 0x000fea0003c00000 */
[----:B------:R0:W1:Y:S02]  /*35720*/  SHFL.IDX P6, R14, R13, R12, R11 ;  /* 0x0000000c0d0e7389 */ /* 0x00006400000c000b */
[----:B01----:R-:W-:Y:S01]  /*35730*/  ENDCOLLECTIVE ;  /* 0x000000000000791b */ /* 0x003fe20003800000 */
.L_x_3193:
[----:B------:R-:W-:Y:S05]  /*35740*/  BRA `(.L_x_3194) ;  /* 0xffffff9800f07947 */ /* 0x000fea000383ffff */
.L_x_3013:
[----:B0-----:R0:W2:Y:S02]  /*35750*/  SYNCS.PHASECHK.TRANS64.TRYWAIT P0, [R16+URZ+0x38820], R3 ;  /* 0x03882003100075a7 */ /* 0x0010a4000800017f */
[----:B--2---:R-:W-:Y:S05]  /*35760*/  @!P0 NANOSLEEP.SYNCS 0x989680 ;  /* 0x009896800000895d */ /* 0x004fea0003900000 */
[----:B------:R-:W2:Y:S02]  /*35770*/  @!P0 SYNCS.PHASECHK.TRANS64 P0, [R16+URZ+0x38820], R3 ;  /* 0x03882003100085a7 */ /* 0x000ea4000800007f */
[----:B--2---:R-:W-:Y:S05]  /*35780*/  @!P0 BRA `(.L_x_3013) ;  /* 0xfffffffc00f08947 */ /* 0x004fea000383ffff */
[----:B------:R-:W-:Y:S05]  /*35790*/  BRA `(.L_x_3195) ;  /* 0xffffff9c00707947 */ /* 0x000fea000383ffff */
.L_x_3018:
[----:B0-----:R0:W1:Y:S02]  /*357a0*/  SYNCS.PHASECHK.TRANS64.TRYWAIT P0, [R6+URZ+0x38840], R3 ;  /* 0x03884003060075a7 */ /* 0x001064000800017f */
[----:B-1----:R-:W-:Y:S05]  /*357b0*/  @!P0 NANOSLEEP.SYNCS 0x989680 ;  /* 0x009896800000895d */ /* 0x002fea0003900000 */
[----:B------:R-:W1:Y:S02]  /*357c0*/  @!P0 SYNCS.PHASECHK.TRANS64 P0, [R6+URZ+0x38840], R3 ;  /* 0x03884003060085a7 */ /* 0x000e64000800007f */
[----:B-1----:R-:W-:Y:S05]  /*357d0*/  @!P0 BRA `(.L_x_3018) ;  /* 0xfffffffc00f08947 */ /* 0x002fea000383ffff */
[----:B------:R-:W-:Y:S05]  /*357e0*/  BRA `(.L_x_3196) ;  /* 0xffffffa0005c7947 */ /* 0x000fea000383ffff */
.L_x_3019:
        /* <DEDUP_REMOVED lines=8> */
.L_x_3198:
[----:B------:R-:W-:Y:S05]  /*35870*/  BSYNC B1 ;  /* 0x0000000000017941 */ /* 0x000fea0003800000 */
.L_x_3197:
[----:B------:R-:W-:Y:S01]  /*35880*/  IMAD.MOV.U32 R13, RZ, RZ, R8 ;  /* 0x000000ffff0d7224 */ /* 0x000fe200078e0008 */
[----:B------:R-:W-:Y:S01]  /*35890*/  MOV R12, RZ ;  /* 0x000000ff000c7202 */ /* 0x000fe20000000f00 */
[----:B------:R-:W-:Y:S01]  /*358a0*/  IMAD.MOV.U32 R11, RZ, RZ, 0x181f ;  /* 0x0000181fff0b7424 */ /* 0x000fe200078e00ff */
[----:B------:R-:W-:Y:S01]  /*358b0*/  LOP3.LUT R18, R18, 0xfffffdff, RZ, 0xc0, !PT ;  /* 0xfffffdff12127812 */ /* 0x000fe200078ec0ff */
[----:B------:R-:W-:Y:S01]  /*358c0*/  IMAD.MOV.U32 R15, RZ, RZ, -0x1 ;  /* 0xffffffffff0f7424 */ /* 0x000fe200078e00ff */
[----:B------:R-:W-:Y:S01]  /*358d0*/  SHF.L.U32 R0, R34, 0x1, RZ ;  /* 0x0000000122007819 */ /* 0x000fe200000006ff */
[----:B------:R-:W-:Y:S01]  /*358e0*/  IMAD.MOV.U32 R3, RZ, RZ, R14 ;  /* 0x000000ffff037224 */ /* 0x000fe200078e000e */
[----:B------:R-:W-:Y:S01]  /*358f0*/  @P3 LOP3.LUT R18, R18, 0x200, RZ, 0xfc, !PT ;  /* 0x0000020012123812 */ /* 0x000fe200078efcff */
[----:B------:R-:W-:-:S07]  /*35900*/  IMAD R9, R9, 0x2, R16 ;  /* 0x0000000209097824 */ /* 0x000fce00078e0210 */
[----:B------:R-:W-:Y:S05]  /*35910*/  WARPSYNC.COLLECTIVE R15, `(.L_x_3199) ;  /* 0x000000000f087348 */ /* 0x000fea0003c00000 */
[----:B------:R0:W1:Y:S02]  /*35920*/  SHFL.IDX P6, R14, R13, R12, R11 ;  /* 0x0000000c0d0e7389 */ /* 0x00006400000c000b */
[----:B01----:R-:W-:Y:S01]  /*35930*/  ENDCOLLECTIVE ;  /* 0x000000000000791b */ /* 0x003fe20003800000 */
.L_x_3199:
[----:B------:R-:W-:Y:S01]  /*35940*/  ULDC.64 UR4, c[0x0][0x208] ;  /* 0x0000820000047ab9 */ /* 0x000fe20000000a00 */
[C---:B------:R-:W-:Y:S02]  /*35950*/  LOP3.LUT P3, RZ, R18.reuse, 0x10, RZ, 0xc0, !PT ;  /* 0x0000001012ff7812 */ /* 0x040fe4000786c0ff */
[----:B------:R-:W-:-:S04]  /*35960*/  LOP3.LUT R18, R18, 0xfffffeff, RZ, 0xc0, !PT ;  /* 0xfffffeff12127812 */ /* 0x000fc800078ec0ff */
[----:B------:R-:W-:-:S04]  /*35970*/  @P2 LOP3.LUT R18, R18, 0x100, RZ, 0xfc, !PT ;  /* 0x0000010012122812 */ /* 0x000fc800078efcff */
[C---:B------:R-:W-:Y:S02]  /*35980*/  LOP3.LUT P2, RZ, R18.reuse, 0x8, RZ, 0xc0, !PT ;  /* 0x0000000812ff7812 */ /* 0x040fe4000784c0ff */
[----:B------:R-:W-:Y:S01]  /*35990*/  LOP3.LUT R18, R18, 0xffffff7f, RZ, 0xc0, !PT ;  /* 0xffffff7f12127812 */ /* 0x000fe200078ec0ff */
[----:B------:R-:W-:Y:S01]  /*359a0*/  IMAD.MOV.U32 R13, RZ, RZ, R10 ;  /* 0x000000ffff0d7224 */ /* 0x000fe200078e000a */
[----:B------:R-:W-:Y:S02]  /*359b0*/  MOV R12, 0x1 ;  /* 0x00000001000c7802 */ /* 0x000fe40000000f00 */
[----:B------:R-:W-:-:S04]  /*359c0*/  @P1 LOP3.LUT R18, R18, 0x80, RZ, 0xfc, !PT ;  /* 0x0000008012121812 */ /* 0x000fc800078efcff */
[----:B------:R-:W-:Y:S01]  /*359d0*/  LOP3.LUT P1, RZ, R18, 0x4, RZ, 0xc0, !PT ;  /* 0x0000000412ff7812 */ /* 0x000fe2000782c0ff */
[----:B------:R-:W-:-:S05]  /*359e0*/  IMAD.MOV.U32 R2, RZ, RZ, R14 ;  /* 0x000000ffff027224 */ /* 0x000fca00078e000e */
        /* <DEDUP_REMOVED lines=12> */
.L_x_3200:
[----:B------:R-:W-:Y:S02]  /*35ab0*/  IMAD.MOV.U32 R13, RZ, RZ, R8 ;  /* 0x000000ffff0d7224 */ /* 0x000fe400078e0008 */
[----:B------:R-:W-:-:S07]  /*35ac0*/  IMAD.MOV.U32 R35, RZ, RZ, R14 ;  /* 0x000000ffff237224 */ /* 0x000fce00078e000e */
[----:B------:R-:W-:Y:S05]  /*35ad0*/  WARPSYNC.COLLECTIVE R15, `(.L_x_3201) ;  /* 0x000000000f087348 */ /* 0x000fea0003c00000 */
[----:B------:R0:W1:Y:S02]  /*35ae0*/  SHFL.IDX P6, R14, R13, R12, R11 ;  /* 0x0000000c0d0e7389 */ /* 0x00006400000c000b */
[----:B01----:R-:W-:Y:S01]  /*35af0*/  ENDCOLLECTIVE ;  /* 0x000000000000791b */ /* 0x003fe20003800000 */
.L_x_3201:
        /* <DEDUP_REMOVED lines=16> */
.L_x_3202:
[----:B------:R-:W-:Y:S01]  /*35c00*/  MOV R13, R8 ;  /* 0x00000008000d7202 */ /* 0x000fe20000000f00 */
[----:B------:R-:W-:-:S07]  /*35c10*/  IMAD.MOV.U32 R35, RZ, RZ, R14 ;  /* 0x000000ffff237224 */ /* 0x000fce00078e000e */
[----:B------:R-:W-:Y:S05]  /*35c20*/  WARPSYNC.COLLECTIVE R15, `(.L_x_3203) ;  /* 0x000000000f087348 */ /* 0x000fea0003c00000 */
[----:B------:R0:W1:Y:S02]  /*35c30*/  SHFL.IDX P6, R14, R13, R12, R11 ;  /* 0x0000000c0d0e7389 */ /* 0x00006400000c000b */
[----:B01----:R-:W-:Y:S01]  /*35c40*/  ENDCOLLECTIVE ;  /* 0x000000000000791b */ /* 0x003fe20003800000 */
.L_x_3203:
[----:B------:R-:W-:Y:S01]  /*35c50*/  ULDC.64 UR4, c[0x0][0x208] ;  /* 0x0000820000047ab9 */ /* 0x000fe20000000a00 */
[----:B------:R-:W-:Y:S01]  /*35c60*/  IMAD.MOV.U32 R13, RZ, RZ, R10 ;  /* 0x000000ffff0d7224 */ /* 0x000fe200078e000a */
[----:B------:R-:W-:Y:S01]  /*35c70*/  MOV R12, 0x3 ;  /* 0x00000003000c7802 */ /* 0x000fe20000000f00 */
        /* <DEDUP_REMOVED lines=13> */
.L_x_3204:
[----:B------:R-:W-:Y:S02]  /*35d50*/  IMAD.MOV.U32 R13, RZ, RZ, R8 ;  /* 0x000000ffff0d7224 */ /* 0x000fe400078e0008 */
[----:B------:R-:W-:-:S07]  /*35d60*/  IMAD.MOV.U32 R35, RZ, RZ, R14 ;  /* 0x000000ffff237224 */ /* 0x000fce00078e000e */
[----:B------:R-:W-:Y:S05]  /*35d70*/  WARPSYNC.COLLECTIVE R15, `(.L_x_3205) ;  /* 0x000000000f087348 */ /* 0x000fea0003c00000 */
[----:B------:R0:W1:Y:S02]  /*35d80*/  SHFL.IDX P6, R14, R13, R12, R11 ;  /* 0x0000000c0d0e7389 */ /* 0x00006400000c000b */
[----:B01----:R-:W-:Y:S01]  /*35d90*/  ENDCOLLECTIVE ;  /* 0x000000000000791b */ /* 0x003fe20003800000 */
.L_x_3205:
        /* <DEDUP_REMOVED lines=19> */
.L_x_3206:
[----:B------:R-:W-:Y:S01]  /*35ed0*/  MOV R13, R8 ;  /* 0x00000008000d7202 */ /* 0x000fe20000000f00 */
[----:B------:R-:W-:-:S07]  /*35ee0*/  IMAD.MOV.U32 R35, RZ, RZ, R14 ;  /* 0x000000ffff237224 */ /* 0x000fce00078e000e */
[----:B------:R-:W-:Y:S05]  /*35ef0*/  WARPSYNC.COLLECTIVE R15, `(.L_x_3207) ;  /* 0x000000000f087348 */ /* 0x000fea0003c00000 */
[----:B------:R0:W1:Y:S02]  /*35f00*/  SHFL.IDX P6, R14, R13, R12, R11 ;  /* 0x0000000c0d0e7389 */ /* 0x00006400000c000b */
[----:B01----:R-:W-:Y:S01]  /*35f10*/  ENDCOLLECTIVE ;  /* 0x000000000000791b */ /* 0x003fe20003800000 */
.L_x_3207:
[----:B------:R-:W-:Y:S01]  /*35f20*/  IMAD.MOV.U32 R2, RZ, RZ, R14 ;  /* 0x000000ffff027224 */ /* 0x000fe200078e000e */
[----:B------:R-:W-:Y:S06]  /*35f30*/  BRA `(.L_x_3208) ;  /* 0xffffff9c009c7947 */ /* 0x000fec000383ffff */
.L_x_3024:
[----:B-1----:R1:W2:Y:S02]  /*35f40*/  SYNCS.PHASECHK.TRANS64.TRYWAIT P0, [R6+URZ+0x38860], R2 ;  /* 0x03886002060075a7 */ /* 0x0022a4000800017f */
[----:B--2---:R-:W-:Y:S05]  /*35f50*/  @!P0 NANOSLEEP.SYNCS 0x989680 ;  /* 0x009896800000895d */ /* 0x004fea0003900000 */
[----:B------:R-:W2:Y:S02]  /*35f60*/  @!P0 SYNCS.PHASECHK.TRANS64 P0, [R6+URZ+0x38860], R2 ;  /* 0x03886002060085a7 */ /* 0x000ea4000800007f */
[----:B--2---:R-:W-:Y:S05]  /*35f70*/  @!P0 BRA `(.L_x_3024) ;  /* 0xfffffffc00f08947 */ /* 0x004fea000383ffff */
[----:B------:R-:W-:Y:S05]  /*35f80*/  BRA `(.L_x_3209) ;  /* 0xffffffa0001c7947 */ /* 0x000fea000383ffff */
.L_x_3025:
[----:B------:R-:W-:Y:S01]  /*35f90*/  BSSY B1, `(.L_x_3210) ;  /* 0x0000008000017945 */ /* 0x000fe20003800000 */
[----:B------:R-:W-:Y:S01]  /*35fa0*/  IMAD.MOV.U32 R13, RZ, RZ, R19 ;  /* 0x000000ffff0d7224 */ /* 0x000fe200078e0013 */
[----:B------:R-:W-:Y:S01]  /*35fb0*/  MOV R11, 0x181f ;  /* 0x0000181f000b7802 */ /* 0x000fe20000000f00 */
[----:B------:R-:W-:Y:S02]  /*35fc0*/  IMAD.MOV.U32 R12, RZ, RZ, RZ ;  /* 0x000000ffff0c7224 */ /* 0x000fe400078e00ff */
[----:B------:R-:W-:-:S07]  /*35fd0*/  IMAD.MOV.U32 R15, RZ, RZ, -0x1 ;  /* 0xffffffffff0f7424 */ /* 0x000fce00078e00ff */
[----:B-1----:R-:W-:Y:S05]  /*35fe0*/  WARPSYNC.COLLECTIVE R15, `(.L_x_3211) ;  /* 0x000000000f087348 */ /* 0x002fea0003c00000 */
[----:B------:R0:W2:Y:S02]  /*35ff0*/  SHFL.IDX P6, R14, R13, R12, R11 ;  /* 0x0000000c0d0e7389 */ /* 0x0000a400000c000b */
[----:B012---:R-:W-:Y:S01]  /*36000*/  ENDCOLLECTIVE ;  /* 0x000000000000791b */ /* 0x007fe20003800000 */
.L_x_3211:
[----:B------:R-:W-:Y:S05]  /*36010*/  BSYNC B1 ;  /* 0x0000000000017941 */ /* 0x000fea0003800000 */
.L_x_3210:
        /* <DEDUP_REMOVED lines=9> */
.L_x_3212:
[----:B------:R-:W-:Y:S01]  /*360b0*/  ULDC.64 UR4, c[0x0][0x208] ;  /* 0x0000820000047ab9 */ /* 0x000fe20000000a00 */
[----:B------:R-:W-:Y:S02]  /*360c0*/  IMAD.MOV.U32 R13, RZ, RZ, R19 ;  /* 0x000000ffff0d7224 */ /* 0x000fe400078e0013 */
[----:B------:R-:W-:Y:S02]  /*360d0*/  IMAD.MOV.U32 R12, RZ, RZ, 0x1 ;  /* 0x00000001ff0c7424 */ /* 0x000fe400078e00ff */
[----:B------:R-:W-:-:S05]  /*360e0*/  IMAD.MOV.U32 R2, RZ, RZ, R14 ;  /* 0x000000ffff027224 */ /* 0x000fca00078e000e */
        /* <DEDUP_REMOVED lines=16> */
.L_x_3213:
[----:B------:R-:W-:Y:S01]  /*361f0*/  IMAD.MOV.U32 R13, RZ, RZ, R17 ;  /* 0x000000ffff0d7224 */ /* 0x000fe200078e0011 */
[----:B------:R-:W-:-:S07]  /*36200*/  MOV R3, R14 ;  /* 0x0000000e00037202 */ /* 0x000fce0000000f00 */
[----:B------:R-:W-:Y:S05]  /*36210*/  WARPSYNC.COLLECTIVE R15, `(.L_x_3214) ;  /* 0x000000000f087348 */ /* 0x000fea0003c00000 */
[----:B------:R0:W1:Y:S02]  /*36220*/  SHFL.IDX P6, R14, R13, R12, R11 ;  /* 0x0000000c0d0e7389 */ /* 0x00006400000c000b */
[----:B01----:R-:W-:Y:S01]  /*36230*/  ENDCOLLECTIVE ;  /* 0x000000000000791b */ /* 0x003fe20003800000 */
.L_x_3214:
        /* <DEDUP_REMOVED lines=20> */
.L_x_3215:
[----:B------:R-:W-:Y:S02]  /*36380*/  IMAD.MOV.U32 R13, RZ, RZ, R17 ;  /* 0x000000ffff0d7224 */ /* 0x000fe400078e0011 */
[----:B------:R-:W-:-:S07]  /*36390*/  IMAD.MOV.U32 R3, RZ, RZ, R14 ;  /* 0x000000ffff037224 */ /* 0x000fce00078e000e */
[----:B------:R-:W-:Y:S05]  /*363a0*/  WARPSYNC.COLLECTIVE R15, `(.L_x_3216) ;  /* 0x000000000f087348 */ /* 0x000fea0003c00000 */
[----:B------:R0:W1:Y:S02]  /*363b0*/  SHFL.IDX P6, R14, R13, R12, R11 ;  /* 0x0000000c0d0e7389 */ /* 0x00006400000c000b */
[----:B01----:R-:W-:Y:S01]  /*363c0*/  ENDCOLLECTIVE ;  /* 0x000000000000791b */ /* 0x003fe20003800000 */
.L_x_3216:
[----:B------:R-:W-:Y:S01]  /*363d0*/  ULDC.64 UR4, c[0x0][0x208] ;  /* 0x0000820000047ab9 */ /* 0x000fe20000000a00 */
[----:B------:R-:W-:Y:S02]  /*363e0*/  IMAD.MOV.U32 R13, RZ, RZ, R19 ;  /* 0x000000ffff0d7224 */ /* 0x000fe400078e0013 */
        /* <DEDUP_REMOVED lines=18> */
.L_x_3217:
[----:B------:R-:W-:Y:S01]  /*36510*/  IMAD.MOV.U32 R13, RZ, RZ, R17 ;  /* 0x000000ffff0d7224 */ /* 0x000fe200078e0011 */
[----:B------:R-:W-:-:S07]  /*36520*/  MOV R3, R14 ;  /* 0x0000000e00037202 */ /* 0x000fce0000000f00 */
[----:B------:R-:W-:Y:S05]  /*36530*/  WARPSYNC.COLLECTIVE R15, `(.L_x_3218) ;  /* 0x000000000f087348 */ /* 0x000fea0003c00000 */
[----:B------:R0:W1:Y:S02]  /*36540*/  SHFL.IDX P6, R14, R13, R12, R11 ;  /* 0x0000000c0d0e7389 */ /* 0x00006400000c000b */
[----:B01----:R-:W-:Y:S01]  /*36550*/  ENDCOLLECTIVE ;  /* 0x000000000000791b */ /* 0x003fe20003800000 */
.L_x_3218:
        /* <DEDUP_REMOVED lines=20> */
.L_x_3219:
[----:B------:R-:W-:Y:S02]  /*366a0*/  IMAD.MOV.U32 R13, RZ, RZ, R17 ;  /* 0x000000ffff0d7224 */ /* 0x000fe400078e0011 */
[----:B------:R-:W-:-:S07]  /*366b0*/  IMAD.MOV.U32 R19, RZ, RZ, R14 ;  /* 0x000000ffff137224 */ /* 0x000fce00078e000e */
[----:B------:R-:W-:Y:S05]  /*366c0*/  WARPSYNC.COLLECTIVE R15, `(.L_x_3220) ;  /* 0x000000000f087348 */ /* 0x000fea0003c00000 */
[----:B------:R0:W1:Y:S02]  /*366d0*/  SHFL.IDX P6, R14, R13, R12, R11 ;  /* 0x0000000c0d0e7389 */ /* 0x00006400000c000b */
[----:B01----:R-:W-:Y:S01]  /*366e0*/  ENDCOLLECTIVE ;  /* 0x000000000000791b */ /* 0x003fe20003800000 */
.L_x_3220:
[----:B------:R-:W-:Y:S01]  /*366f0*/  MOV R2, R14 ;  /* 0x0000000e00027202 */ /* 0x000fe20000000f00 */
[----:B------:R-:W-:Y:S06]  /*36700*/  BRA `(.L_x_3221) ;  /* 0xffffff9c00387947 */ /* 0x000fec000383ffff */
.L_x_3033:
[----:B0-----:R0:W2:Y:S02]  /*36710*/  SYNCS.PHASECHK.TRANS64.TRYWAIT P0, [R4+URZ+0x38860], R3 ;  /* 0x03886003040075a7 */ /* 0x0010a4000800017f */
[----:B--2---:R-:W-:Y:S05]  /*36720*/  @!P0 NANOSLEEP.SYNCS 0x989680 ;  /* 0x009896800000895d */ /* 0x004fea0003900000 */
[----:B------:R-:W2:Y:S02]  /*36730*/  @!P0 SYNCS.PHASECHK.TRANS64 P0, [R4+URZ+0x38860], R3 ;  /* 0x03886003040085a7 */ /* 0x000ea4000800007f */
[----:B--2---:R-:W-:Y:S05]  /*36740*/  @!P0 BRA `(.L_x_3033) ;  /* 0xfffffffc00f08947 */ /* 0x004fea000383ffff */
[----:B------:R-:W-:Y:S05]  /*36750*/  BRA `(.L_x_3222) ;  /* 0xffffffa0006c7947 */ /* 0x000fea000383ffff */
.L_x_3034:
        /* <DEDUP_REMOVED lines=8> */
.L_x_3224:
[----:B------:R-:W-:Y:S05]  /*367e0*/  BSYNC B0 ;  /* 0x0000000000007941 */ /* 0x000fea0003800000 */
.L_x_3223:
[----:B------:R-:W-:Y:S01]  /*367f0*/  IMAD.MOV.U32 R13, RZ, RZ, R17 ;  /* 0x000000ffff0d7224 */ /* 0x000fe200078e0011 */
[----:B------:R-:W-:Y:S01]  /*36800*/  MOV R11, 0x181f ;  /* 0x0000181f000b7802 */ /* 0x000fe20000000f00 */
[----:B------:R-:W-:Y:S01]  /*36810*/  IMAD.MOV.U32 R12, RZ, RZ, RZ ;  /* 0x000000ffff0c7224 */ /* 0x000fe200078e00ff */
        /* <DEDUP_REMOVED lines=8> */
.L_x_3225:
[----:B------:R-:W-:Y:S01]  /*368a0*/  ULDC UR4, c[0x0][0x2f4] ;  /* 0x0000bd0000047ab9 */ /* 0x000fe20000000800 */
[----:B------:R-:W-:Y:S01]  /*368b0*/  ULDC.64 UR6, c[0x0][0x208] ;  /* 0x0000820000067ab9 */ /* 0x000fe20000000a00 */
[----:B------:R-:W-:Y:S02]  /*368c0*/  ISETP.GE.AND P3, PT, R34, UR4, PT ;  /* 0x0000000422007c0c */ /* 0x000fe4000bf66270 */
[----:B------:R-:W-:Y:S02]  /*368d0*/  ISETP.GE.AND P2, PT, R0, UR4, PT ;  /* 0x0000000400007c0c */ /* 0x000fe4000bf46270 */
[----:B------:R-:W-:Y:S02]  /*368e0*/  ISETP.LT.OR P4, PT, R5, 0x1, P3 ;  /* 0x000000010500780c */ /* 0x000fe40001f81670 */
[----:B------:R-:W-:Y:S02]  /*368f0*/  LEA R0, R7, R16, 0x1 ;  /* 0x0000001007007211 */ /* 0x000fe400078e08ff */
[----:B------:R-:W-:Y:S01]  /*36900*/  ISETP.GE.AND P1, PT, R6, UR4, PT ;  /* 0x0000000406007c0c */ /* 0x000fe2000bf26270 */
[----:B------:R-:W-:-:S02]  /*36910*/  IMAD.MOV.U32 R13, RZ, RZ, R19 ;  /* 0x000000ffff0d7224 */ /* 0x000fc400078e0013 */
        /* <DEDUP_REMOVED lines=10> */
[----:B------:R-:W-:-:S04]  /*369c0*/  ISETP.GE.AND P0, PT, R37, UR4, PT ;  /* 0x0000000425007c0c */ /* 0x000fc8000bf06270 */
[----:B------:R0:W-:Y:S01]  /*369d0*/  LDGSTS.E.BYPASS.LTC128B.128 [R0+0x5400], desc[UR6][R2.64+0x100], !P4 ;  /* 0x0540010002007fae */ /* 0x0001e2000e101d46 */
[----:B------:R-:W-:-:S13]  /*369e0*/  ISETP.LT.OR P4, PT, R5, 0x1, P0 ;  /* 0x000000010500780c */ /* 0x000fda0000781670 */
[----:B------:R0:W-:Y:S02]  /*369f0*/  LDGSTS.E.BYPASS.LTC128B.128 [R0+0x7c00], desc[UR6][R2.64+0x180], !P4 ;  /* 0x07c0018002007fae */ /* 0x0001e4000e101d46 */
[----:B0-----:R-:W-:Y:S05]  /*36a00*/  WARPSYNC.COLLECTIVE R15, `(.L_x_3226) ;  /* 0x000000000f087348 */ /* 0x001fea0003c00000 */
[----:B------:R1:W2:Y:S02]  /*36a10*/  SHFL.IDX P6, R14, R13, R12, R11 ;  /* 0x0000000c0d0e7389 */ /* 0x0002a400000c000b */
[----:B012---:R-:W-:Y:S01]  /*36a20*/  ENDCOLLECTIVE ;  /* 0x000000000000791b */ /* 0x007fe20003800000 */
.L_x_3226:
[----:B------:R-:W-:Y:S01]  /*36a30*/  MOV R13, R17 ;  /* 0x00000011000d7202 */ /* 0x000fe20000000f00 */
[----:B------:R-:W-:-:S07]  /*36a40*/  IMAD.MOV.U32 R3, RZ, RZ, R14 ;  /* 0x000000ffff037224 */ /* 0x000fce00078e000e */
[----:B------:R-:W-:Y:S05]  /*36a50*/  WARPSYNC.COLLECTIVE R15, `(.L_x_3227) ;  /* 0x000000000f087348 */ /* 0x000fea0003c00000 */
[----:B------:R0:W1:Y:S02]  /*36a60*/  SHFL.IDX P6, R14, R13, R12, R11 ;  /* 0x0000000c0d0e7389 */ /* 0x00006400000c000b */
[----:B01----:R-:W-:Y:S01]  /*36a70*/  ENDCOLLECTIVE ;  /* 0x000000000000791b */ /* 0x003fe20003800000 */
.L_x_3227:
        /* <DEDUP_REMOVED lines=19> */
.L_x_3228:
[----:B------:R-:W-:Y:S01]  /*36bb0*/  IMAD.MOV.U32 R13, RZ, RZ, R17 ;  /* 0x000000ffff0d7224 */ /* 0x000fe200078e0011 */
[----:B------:R-:W-:-:S07]  /*36bc0*/  MOV R7, R14 ;  /* 0x0000000e00077202 */ /* 0x000fce0000000f00 */
[----:B------:R-:W-:Y:S05]  /*36bd0*/  WARPSYNC.COLLECTIVE R15, `(.L_x_3229) ;  /* 0x000000000f087348 */ /* 0x000fea0003c00000 */
[----:B------:R0:W1:Y:S02]  /*36be0*/  SHFL.IDX P6, R14, R13, R12, R11 ;  /* 0x0000000c0d0e7389 */ /* 0x00006400000c000b */
[----:B01----:R-:W-:Y:S01]  /*36bf0*/  ENDCOLLECTIVE ;  /* 0x000000000000791b */ /* 0x003fe20003800000 */
.L_x_3229:
        /* <DEDUP_REMOVED lines=19> */
.L_x_3230:
[----:B------:R-:W-:Y:S02]  /*36d30*/  IMAD.MOV.U32 R13, RZ, RZ, R17 ;  /* 0x000000ffff0d7224 */ /* 0x000fe400078e0011 */
[----:B------:R-:W-:-:S07]  /*36d40*/  IMAD.MOV.U32 R3, RZ, RZ, R14 ;  /* 0x000000ffff037224 */ /* 0x000fce00078e000e */
[----:B------:R-:W-:Y:S05]  /*36d50*/  WARPSYNC.COLLECTIVE R15, `(.L_x_3231) ;  /* 0x000000000f087348 */ /* 0x000fea0003c00000 */
[----:B------:R0:W1:Y:S02]  /*36d60*/  SHFL.IDX P6, R14, R13, R12, R11 ;  /* 0x0000000c0d0e7389 */ /* 0x00006400000c000b */
[----:B01----:R-:W-:Y:S01]  /*36d70*/  ENDCOLLECTIVE ;  /* 0x000000000000791b */ /* 0x003fe20003800000 */
.L_x_3231:
        /* <DEDUP_REMOVED lines=19> */
.L_x_3232:
[----:B------:R-:W-:Y:S02]  /*36eb0*/  IMAD.MOV.U32 R13, RZ, RZ, R17 ;  /* 0x000000ffff0d7224 */ /* 0x000fe400078e0011 */
[----:B------:R-:W-:-:S07]  /*36ec0*/  IMAD.MOV.U32 R19, RZ, RZ, R14 ;  /* 0x000000ffff137224 */ /* 0x000fce00078e000e */
[----:B------:R-:W-:Y:S05]  /*36ed0*/  WARPSYNC.COLLECTIVE R15, `(.L_x_3233) ;  /* 0x000000000f087348 */ /* 0x000fea0003c00000 */
[----:B------:R0:W1:Y:S02]  /*36ee0*/  SHFL.IDX P6, R14, R13, R12, R11 ;  /* 0x0000000c0d0e7389 */ /* 0x00006400000c000b */
[----:B01----:R-:W-:Y:S01]  /*36ef0*/  ENDCOLLECTIVE ;  /* 0x000000000000791b */ /* 0x003fe20003800000 */
.L_x_3233:
[----:B------:R-:W-:Y:S05]  /*36f00*/  BRA `(.L_x_3234) ;  /* 0xffffff9c00907947 */ /* 0x000fea000383ffff */
.L_x_3039:
[----:B------:R-:W-:Y:S01]  /*36f10*/  BSSY B0, `(.L_x_3235) ;  /* 0x0000008000007945 */ /* 0x000fe20003800000 */
[----:B------:R-:W-:Y:S01]  /*36f20*/  MOV R13, R24 ;  /* 0x00000018000d7202 */ /* 0x000fe20000000f00 */
[----:B------:R-:W-:Y:S02]  /*36f30*/  IMAD.MOV.U32 R12, RZ, RZ, RZ ;  /* 0x000000ffff0c7224 */ /* 0x000fe400078e00ff */
[----:B0-----:R-:W-:Y:S02]  /*36f40*/  IMAD.MOV.U32 R11, RZ, RZ, 0x1f ;  /* 0x0000001fff0b7424 */ /* 0x001fe400078e00ff */
[----:B------:R-:W-:-:S07]  /*36f50*/  IMAD.MOV.U32 R15, RZ, RZ, -0x1 ;  /* 0xffffffffff0f7424 */ /* 0x000fce00078e00ff */
[----:B-1----:R-:W-:Y:S05]  /*36f60*/  WARPSYNC.COLLECTIVE R15, `(.L_x_3236) ;  /* 0x000000000f087348 */ /* 0x002fea0003c00000 */
[----:B------:R0:W2:Y:S02]  /*36f70*/  SHFL.IDX P6, R14, R13, R12, R11 ;  /* 0x0000000c0d0e7389 */ /* 0x0000a400000c000b */
[----:B012---:R-:W-:Y:S01]  /*36f80*/  ENDCOLLECTIVE ;  /* 0x000000000000791b */ /* 0x007fe20003800000 */
.L_x_3236:
[----:B------:R-:W-:Y:S05]  /*36f90*/  BSYNC B0 ;  /* 0x0000000000007941 */ /* 0x000fea0003800000 */
.L_x_3235:
[----:B------:R-:W-:Y:S01]  /*36fa0*/  IMAD.MOV.U32 R13, RZ, RZ, R24 ;  /* 0x000000ffff0d7224 */ /* 0x000fe200078e0018 */
[----:B------:R-:W-:Y:S01]  /*36fb0*/  MOV R15, 0xffffffff ;  /* 0xffffffff000f7802 */ /* 0x000fe20000000f00 */
[----:B------:R-:W-:Y:S01]  /*36fc0*/  IMAD.MOV.U32 R12, RZ, RZ, 0x1 ;  /* 0x00000001ff0c7424 */ /* 0x000fe200078e00ff */
[----:B------:R-:W-:Y:S01]  /*36fd0*/  MOV R0, R14 ;  /* 0x0000000e00007202 */ /* 0x000fe20000000f00 */
[----:B------:R-:W-:Y:S02]  /*36fe0*/  IMAD.MOV.U32 R11, RZ, RZ, 0x1f ;  /* 0x0000001fff0b7424 */ /* 0x000fe400078e00ff */
[----:B------:R-:W-:-:S07]  /*36ff0*/  IMAD.IADD R9, R27, 0x1, R8 ;  /* 0x000000011b097824 */ /* 0x000fce00078e0208 */
[----:B------:R-:W-:Y:S05]  /*37000*/  WARPSYNC.COLLECTIVE R15, `(.L_x_3237) ;  /* 0x000000000f087348 */ /* 0x000fea0003c00000 */
[----:B------:R0:W1:Y:S02]  /*37010*/  SHFL.IDX P6, R14, R13, R12, R11 ;  /* 0x0000000c0d0e7389 */ /* 0x00006400000c000b */
[----:B01----:R-:W-:Y:S01]  /*37020*/  ENDCOLLECTIVE ;  /* 0x000000000000791b */ /* 0x003fe20003800000 */
.L_x_3237:
[----:B------:R-:W-:Y:S01]  /*37030*/  ULDC UR4, c[0x0][0xc3c] ;  /* 0x00030f0000047ab9 */ /* 0x000fe20000000800 */
[----:B------:R-:W-:Y:S01]  /*37040*/  ULDC.64 UR6, c[0x0][0x208] ;  /* 0x0000820000067ab9 */ /* 0x000fe20000000a00 */
        /* <DEDUP_REMOVED lines=14> */
[----:B------:R-:W-:Y:S02]  /*37130*/  ISETP.GE.U32.AND P5, PT, R8, 0x10, PT ;  /* 0x000000100800780c */ /* 0x000fe40003fa6070 */
[----:B--2---:R-:W-:-:S02]  /*37140*/  @!P1 MOV R25, R6 ;  /* 0x0000000600199202 */ /* 0x004fc40000000f00 */
[----:B------:R-:W-:Y:S01]  /*37150*/  MOV R6, RZ ;  /* 0x000000ff00067202 */ /* 0x000fe20000000f00 */
[----:B---3--:R-:W-:Y:S01]  /*37160*/  @!P1 IMAD.MOV.U32 R4, RZ, RZ, R5 ;  /* 0x000000ffff049224 */ /* 0x008fe200078e0005 */
[----:B------:R-:W-:-:S03]  /*37170*/  ISETP.NE.AND P1, PT, R8, RZ, PT ;  /* 0x000000ff0800720c */ /* 0x000fc60003f25270 */
[----:B------:R-:W-:-:S10]  /*37180*/  IMAD R13, R4, R25, RZ ;  /* 0x00000019040d7224 */ /* 0x000fd400078e02ff */
[----:B------:R-:W-:Y:S05]  /*37190*/  WARPSYNC.COLLECTIVE R15, `(.L_x_3238) ;  /* 0x000000000f087348 */ /* 0x000fea0003c00000 */
[----:B------:R0:W1:Y:S02]  /*371a0*/  SHFL.UP P6, R14, R13, R12, R11 ;  /* 0x0400000c0d0e7389 */ /* 0x00006400000c000b */
[----:B01----:R-:W-:Y:S01]  /*371b0*/  ENDCOLLECTIVE ;  /* 0x000000000000791b */ /* 0x003fe20003800000 */
.L_x_3238:
[----:B------:R-:W-:Y:S01]  /*371c0*/  IMAD.MOV.U32 R12, RZ, RZ, 0x2 ;  /* 0x00000002ff0c7424 */ /* 0x000fe200078e00ff */
[----:B------:R-:W-:-:S04]  /*371d0*/  SEL R14, R14, RZ, P1 ;  /* 0x000000ff0e0e7207 */ /* 0x000fc80000800000 */
[----:B------:R-:W-:-:S05]  /*371e0*/  IADD3 R5, R13, R14, RZ ;  /* 0x0000000e0d057210 */ /* 0x000fca0007ffe0ff */
[----:B------:R-:W-:-:S07]  /*371f0*/  IMAD.MOV.U32 R13, RZ, RZ, R5 ;  /* 0x000000ffff0d7224 */ /* 0x000fce00078e0005 */
[----:B------:R-:W-:Y:S05]  /*37200*/  WARPSYNC.COLLECTIVE R15, `(.L_x_3239) ;  /* 0x000000000f087348 */ /* 0x000fea0003c00000 */
[----:B------:R0:W1:Y:S02]  /*37210*/  SHFL.UP P6, R14, R13, R12, R11 ;  /* 0x0400000c0d0e7389 */ /* 0x00006400000c000b */
[----:B01----:R-:W-:Y:S01]  /*37220*/  ENDCOLLECTIVE ;  /* 0x000000000000791b */ /* 0x003fe20003800000 */
.L_x_3239:
[----:B------:R-:W-:Y:S01]  /*37230*/  IMAD.MOV.U32 R12, RZ, RZ, 0x4 ;  /* 0x00000004ff0c7424 */ /* 0x000fe200078e00ff */
[----:B------:R-:W-:-:S05]  /*37240*/  SEL R2, R14, RZ, P2 ;  /* 0x000000ff0e027207 */ /* 0x000fca0001000000 */
[----:B------:R-:W-:-:S05]  /*37250*/  IMAD.IADD R2, R5, 0x1, R2 ;  /* 0x0000000105027824 */ /* 0x000fca00078e0202 */
[----:B------:R-:W-:-:S07]  /*37260*/  MOV R13, R2 ;  /* 0x00000002000d7202 */ /* 0x000fce0000000f00 */
[----:B------:R-:W-:Y:S05]  /*37270*/  WARPSYNC.COLLECTIVE R15, `(.L_x_3240) ;  /* 0x000000000f087348 */ /* 0x000fea0003c00000 */
[----:B------:R0:W1:Y:S02]  /*37280*/  SHFL.UP P6, R14, R13, R12, R11 ;  /* 0x0400000c0d0e7389 */ /* 0x00006400000c000b */
[----:B01----:R-:W-:Y:S01]  /*37290*/  ENDCOLLECTIVE ;  /* 0x000000000000791b */ /* 0x003fe20003800000 */
.L_x_3240:
[----:B------:R-:W-:Y:S02]  /*372a0*/  MOV R12, 0x8 ;  /* 0x00000008000c7802 */ /* 0x000fe40000000f00 */
[----:B------:R-:W-:-:S05]  /*372b0*/  SEL R3, R14, RZ, P3 ;  /* 0x000000ff0e037207 */ /* 0x000fca0001800000 */
[----:B------:R-:W-:-:S04]  /*372c0*/  IMAD.IADD R3, R2, 0x1, R3 ;  /* 0x0000000102037824 */ /* 0x000fc800078e0203 */
[----:B------:R-:W-:-:S07]  /*372d0*/  IMAD.MOV.U32 R13, RZ, RZ, R3 ;  /* 0x000000ffff0d7224 */ /* 0x000fce00078e0003 */
[----:B------:R-:W-:Y:S05]  /*372e0*/  WARPSYNC.COLLECTIVE R15, `(.L_x_3241) ;  /* 0x000000000f087348 */ /* 0x000fea0003c00000 */
[----:B------:R0:W1:Y:S02]  /*372f0*/  SHFL.UP P6, R14, R13, R12, R11 ;  /* 0x0400000c0d0e7389 */ /* 0x00006400000c000b */
[----:B01----:R-:W-:Y:S01]  /*37300*/  ENDCOLLECTIVE ;  /* 0x000000000000791b */ /* 0x003fe20003800000 */
.L_x_3241:
[----:B------:R-:W-:Y:S01]  /*37310*/  IMAD.MOV.U32 R12, RZ, RZ, 0x10 ;  /* 0x00000010ff0c7424 */ /* 0x000fe200078e00ff */
[----:B------:R-:W-:-:S05]  /*37320*/  SEL R14, R14, RZ, P4 ;  /* 0x000000ff0e0e7207 */ /* 0x000fca0002000000 */
[----:B------:R-:W-:-:S04]  /*37330*/  IMAD.IADD R5, R3, 0x1, R14 ;  /* 0x0000000103057824 */ /* 0x000fc800078e020e */
[----:B------:R-:W-:-:S07]  /*37340*/  IMAD.MOV.U32 R13, RZ, RZ, R5 ;  /* 0x000000ffff0d7224 */ /* 0x000fce00078e0005 */
[----:B------:R-:W-:Y:S05]  /*37350*/  WARPSYNC.COLLECTIVE R15, `(.L_x_3242) ;  /* 0x000000000f087348 */ /* 0x000fea0003c00000 */
[----:B------:R0:W1:Y:S02]  /*37360*/  SHFL.UP P6, R14, R13, R12, R11 ;  /* 0x0400000c0d0e7389 */ /* 0x00006400000c000b */
[----:B01----:R-:W-:Y:S01]  /*37370*/  ENDCOLLECTIVE ;  /* 0x000000000000791b */ /* 0x003fe20003800000 */
.L_x_3242:
        /* <DEDUP_REMOVED lines=8> */
.L_x_3243:
[----:B------:R-:W-:Y:S05]  /*37400*/  BRA `(.L_x_3244) ;  /* 0xffffff9c00b47947 */ /* 0x000fea000383ffff */
.L_x_3042:
[----:B------:R-:W-:Y:S01]  /*37410*/  BSSY B0, `(.L_x_3245) ;  /* 0x0000007000007945 */ /* 0x000fe20003800000 */
[----:B------:R-:W-:Y:S02]  /*37420*/  IMAD.MOV.U32 R12, RZ, RZ, 0x1 ;  /* 0x00000001ff0c7424 */ /* 0x000fe400078e00ff */
[----:B0-----:R-:W-:Y:S02]  /*37430*/  IMAD.MOV.U32 R11, RZ, RZ, RZ ;  /* 0x000000ffff0b7224 */ /* 0x001fe400078e00ff */
[----:B------:R-:W-:-:S07]  /*37440*/  IMAD.MOV.U32 R15, RZ, RZ, -0x1 ;  /* 0xffffffffff0f7424 */ /* 0x000fce00078e00ff */
[----:B------:R-:W-:Y:S05]  /*37450*/  WARPSYNC.COLLECTIVE R15, `(.L_x_3246) ;  /* 0x000000000f087348 */ /* 0x000fea0003c00000 */
[----:B------:R0:W1:Y:S02]  /*37460*/  SHFL.UP P6, R14, R13, R12, R11 ;  /* 0x0400000c0d0e7389 */ /* 0x00006400000c000b */
[----:B01----:R-:W-:Y:S01]  /*37470*/  ENDCOLLECTIVE ;  /* 0x000000000000791b */ /* 0x003fe20003800000 */
.L_x_3246:
[----:B------:R-:W-:Y:S05]  /*37480*/  BSYNC B0 ;  /* 0x0000000000007941 */ /* 0x000fea0003800000 */
.L_x_3245:
        /* <DEDUP_REMOVED lines=8> */
.L_x_3247:
[----:B------:R-:W-:Y:S01]  /*37510*/  IMAD.MOV.U32 R12, RZ, RZ, 0x4 ;  /* 0x00000004ff0c7424 */ /* 0x000fe200078e00ff */
[----:B------:R-:W-:-:S04]  /*37520*/  SEL R2, R14, RZ, P2 ;  /* 0x000000ff0e027207 */ /* 0x000fc80001000000 */
[----:B------:R-:W-:-:S05]  /*37530*/  IADD3 R2, R13, R2, RZ ;  /* 0x000000020d027210 */ /* 0x000fca0007ffe0ff */
[----:B------:R-:W-:-:S07]  /*37540*/  IMAD.MOV.U32 R13, RZ, RZ, R2 ;  /* 0x000000ffff0d7224 */ /* 0x000fce00078e0002 */
[----:B------:R-:W-:Y:S05]  /*37550*/  WARPSYNC.COLLECTIVE R15, `(.L_x_3248) ;  /* 0x000000000f087348 */ /* 0x000fea0003c00000 */
[----:B------:R0:W1:Y:S02]  /*37560*/  SHFL.UP P6, R14, R13, R12, R11 ;  /* 0x0400000c0d0e7389 */ /* 0x00006400000c000b */
[----:B01----:R-:W-:Y:S01]  /*37570*/  ENDCOLLECTIVE ;  /* 0x000000000000791b */ /* 0x003fe20003800000 */
.L_x_3248:
[----:B------:R-:W-:Y:S01]  /*37580*/  IMAD.MOV.U32 R12, RZ, RZ, 0x8 ;  /* 0x00000008ff0c7424 */ /* 0x000fe200078e00ff */
[----:B------:R-:W-:-:S05]  /*37590*/  SEL R3, R14, RZ, P3 ;  /* 0x000000ff0e037207 */ /* 0x000fca0001800000 */
[----:B------:R-:W-:-:S05]  /*375a0*/  IMAD.IADD R3, R2, 0x1, R3 ;  /* 0x0000000102037824 */ /* 0x000fca00078e0203 */
[----:B------:R-:W-:-:S07]  /*375b0*/  MOV R13, R3 ;  /* 0x00000003000d7202 */ /* 0x000fce0000000f00 */
[----:B------:R-:W-:Y:S05]  /*375c0*/  WARPSYNC.COLLECTIVE R15, `(.L_x_3249) ;  /* 0x000000000f087348 */ /* 0x000fea0003c00000 */
[----:B------:R0:W1:Y:S02]  /*375d0*/  SHFL.UP P6, R14, R13, R12, R11 ;  /* 0x0400000c0d0e7389 */ /* 0x00006400000c000b */
[----:B01----:R-:W-:Y:S01]  /*375e0*/  ENDCOLLECTIVE ;  /* 0x000000000000791b */ /* 0x003fe20003800000 */
.L_x_3249:
[----:B------:R-:W-:Y:S02]  /*375f0*/  MOV R12, 0x10 ;  /* 0x00000010000c7802 */ /* 0x000fe40000000f00 */
[----:B------:R-:W-:-:S05]  /*37600*/  SEL R14, R14, RZ, P4 ;  /* 0x000000ff0e0e7207 */ /* 0x000fca0002000000 */
[----:B------:R-:W-:-:S04]  /*37610*/  IMAD.IADD R5, R3, 0x1, R14 ;  /* 0x0000000103057824 */ /* 0x000fc800078e020e */
[----:B------:R-:W-:-:S07]  /*37620*/  IMAD.MOV.U32 R13, RZ, RZ, R5 ;  /* 0x000000ffff0d7224 */ /* 0x000fce00078e0005 */
[----:B------:R-:W-:Y:S05]  /*37630*/  WARPSYNC.COLLECTIVE R15, `(.L_x_3250) ;  /* 0x000000000f087348 */ /* 0x000fea0003c00000 */
[----:B------:R0:W1:Y:S02]  /*37640*/  SHFL.UP P6, R14, R13, R12, R11 ;  /* 0x0400000c0d0e7389 */ /* 0x00006400000c000b */
[----:B01----:R-:W-:Y:S01]  /*37650*/  ENDCOLLECTIVE ;  /* 0x000000000000791b */ /* 0x003fe20003800000 */
.L_x_3250:
[----:B------:R-:W-:Y:S01]  /*37660*/  IMAD.MOV.U32 R12, RZ, RZ, 0x1f ;  /* 0x0000001fff0c7424 */ /* 0x000fe200078e00ff */
[----:B------:R-:W-:Y:S02]  /*37670*/  MOV R11, 0x1f ;  /* 0x0000001f000b7802 */ /* 0x000fe40000000f00 */
[----:B------:R-:W-:-:S05]  /*37680*/  SEL R2, R14, RZ, P5 ;  /* 0x000000ff0e027207 */ /* 0x000fca0002800000 */
[----:B------:R-:W-:-:S04]  /*37690*/  IMAD.IADD R2, R5, 0x1, R2 ;  /* 0x0000000105027824 */ /* 0x000fc800078e0202 */
[----:B------:R-:W-:-:S07]  /*376a0*/  IMAD.MOV.U32 R13, RZ, RZ, R2 ;  /* 0x000000ffff0d7224 */ /* 0x000fce00078e0002 */
[----:B------:R-:W-:Y:S05]  /*376b0*/  WARPSYNC.COLLECTIVE R15, `(.L_x_3251) ;  /* 0x000000000f087348 */ /* 0x000fea0003c00000 */
[----:B------:R0:W1:Y:S02]  /*376c0*/  SHFL.IDX P6, R14, R13, R12, R11 ;  /* 0x0000000c0d0e7389 */ /* 0x00006400000c000b */
[----:B01----:R-:W-:Y:S01]  /*376d0*/  ENDCOLLECTIVE ;  /* 0x000000000000791b */ /* 0x003fe20003800000 */
.L_x_3251:
[----:B------:R-:W-:Y:S05]  /*376e0*/  BRA `(.L_x_3252) ;  /* 0xffffff9c00a47947 */ /* 0x000fea000383ffff */
.L_x_3044:
[----:B------:R-:W-:Y:S01]  /*376f0*/  BSSY B0, `(.L_x_3253) ;  /* 0x0000006000007945 */ /* 0x000fe20003800000 */
[----:B------:R-:W-:Y:S01]  /*37700*/  PLOP3.LUT P6, PT, P6, PT, PT, 0x8, 0x0 ;  /* 0x000000000000781c */ /* 0x000fe200037ce170 */
[----:B------:R-:W-:-:S12]  /*37710*/  IMAD.MOV.U32 R15, RZ, RZ, -0x1 ;  /* 0xffffffffff0f7424 */ /* 0x000fd800078e00ff */
[----:B01----:R-:W-:Y:S05]  /*37720*/  WARPSYNC.COLLECTIVE R15, `(.L_x_3254) ;  /* 0x000000000f087348 */ /* 0x003fea0003c00000 */
[----:B------:R-:W-:Y:S01]  /*37730*/  VOTE.ANY R14, PT, P6 ;  /* 0x00000000000e7806 */ /* 0x000fe200030e0100 */
[----:B01----:R-:W-:Y:S06]  /*37740*/  ENDCOLLECTIVE ;  /* 0x000000000000791b */ /* 0x003fec0003800000 */
.L_x_3254:
[----:B------:R-:W-:Y:S05]  /*37750*/  BSYNC B0 ;  /* 0x0000000000007941 */ /* 0x000fea0003800000 */
.L_x_3253:
[----:B------:R-:W-:Y:S01]  /*37760*/  IMAD.MOV.U32 R3, RZ, RZ, R14 ;  /* 0x000000ffff037224 */ /* 0x000fe200078e000e */
[----:B------:R-:W-:Y:S01]  /*37770*/  MOV R11, 0x1f ;  /* 0x0000001f000b7802 */ /* 0x000fe20000000f00 */
[----:B------:R-:W-:Y:S02]  /*37780*/  IMAD.MOV.U32 R13, RZ, RZ, R25 ;  /* 0x000000ffff0d7224 */ /* 0x000fe400078e0019 */
[----:B------:R0:W1:Y:S01]  /*37790*/  POPC R12, R3 ;  /* 0x00000003000c7309 */ /* 0x0000620000000000 */
[----:B------:R-:W-:-:S07]  /*377a0*/  IMAD.MOV.U32 R15, RZ, RZ, -0x1 ;  /* 0xffffffffff0f7424 */ /* 0x000fce00078e00ff */
[----:B01----:R-:W-:Y:S05]  /*377b0*/  WARPSYNC.COLLECTIVE R15, `(.L_x_3255) ;  /* 0x000000000f087348 */ /* 0x003fea0003c00000 */
[----:B-1----:R1:W2:Y:S02]  /*377c0*/  SHFL.IDX P6, R14, R13, R12, R11 ;  /* 0x0000000c0d0e7389 */ /* 0x0022a400000c000b */
[----:B012---:R-:W-:Y:S01]  /*377d0*/  ENDCOLLECTIVE ;  /* 0x000000000000791b */ /* 0x007fe20003800000 */
.L_x_3255:
[----:B------:R-:W-:Y:S02]  /*377e0*/  IMAD.IADD R27, R12, 0x1, R27 ;  /* 0x000000010c1b7824 */ /* 0x000fe400078e021b */
[----:B------:R-:W-:Y:S02]  /*377f0*/  IMAD.MOV.U32 R13, RZ, RZ, R4 ;  /* 0x000000ffff0d7224 */ /* 0x000fe400078e0004 */
[----:B------:R-:W-:-:S07]  /*37800*/  IMAD.MOV.U32 R25, RZ, RZ, R14 ;  /* 0x000000ffff197224 */ /* 0x000fce00078e000e */
[----:B------:R-:W-:Y:S05]  /*37810*/  WARPSYNC.COLLECTIVE R15, `(.L_x_3256) ;  /* 0x000000000f087348 */ /* 0x000fea0003c00000 */
[----:B------:R0:W1:Y:S02]  /*37820*/  SHFL.IDX P6, R14, R13, R12, R11 ;  /* 0x0000000c0d0e7389 */ /* 0x00006400000c000b */
[----:B01----:R-:W-:Y:S01]  /*37830*/  ENDCOLLECTIVE ;  /* 0x000000000000791b */ /* 0x003fe20003800000 */
.L_x_3256:
[----:B------:R-:W-:Y:S01]  /*37840*/  MOV R4, R14 ;  /* 0x0000000e00047202 */ /* 0x000fe20000000f00 */
[----:B------:R-:W-:Y:S06]  /*37850*/  BRA `(.L_x_3257) ;  /* 0xffffff9c00887947 */ /* 0x000fec000383ffff */
.L_x_3046:
[----:B------:R-:W-:Y:S01]  /*37860*/  BSSY B0, `(.L_x_3258) ;  /* 0x0000007000007945 */ /* 0x000fe20003800000 */
[----:B------:R-:W-:Y:S01]  /*37870*/  IMAD.MOV.U32 R13, RZ, RZ, R2 ;  /* 0x000000ffff0d7224 */ /* 0x000fe200078e0002 */
[----:B------:R-:W-:Y:S01]  /*37880*/  MOV R15, 0xffffffff ;  /* 0xffffffff000f7802 */ /* 0x000fe20000000f00 */
[----:B0-----:R-:W-:-:S07]  /*37890*/  IMAD.MOV.U32 R11, RZ, RZ, 0x1f ;  /* 0x0000001fff0b7424 */ /* 0x001fce00078e00ff */
[----:B-1-34-:R-:W-:Y:S05]  /*378a0*/  WARPSYNC.COLLECTIVE R15, `(.L_x_3259) ;  /* 0x000000000f087348 */ /* 0x01afea0003c00000 */
[----:B------:R0:W2:Y:S02]  /*378b0*/  SHFL.IDX P6, R14, R13, R12, R11 ;  /* 0x0000000c0d0e7389 */ /* 0x0000a400000c000b */
[----:B01234-:R-:W-:Y:S01]  /*378c0*/  ENDCOLLECTIVE ;  /* 0x000000000000791b */ /* 0x01ffe20003800000 */
.L_x_3259:
[----:B------:R-:W-:Y:S05]  /*378d0*/  BSYNC B0 ;  /* 0x0000000000007941 */ /* 0x000fea0003800000 */
.L_x_3258:
[----:B------:R-:W-:Y:S01]  /*378e0*/  IMAD.MOV.U32 R6, RZ, RZ, R14 ;  /* 0x000000ffff067224 */ /* 0x000fe200078e000e */
[----:B------:R-:W-:Y:S06]  /*378f0*/  BRA `(.L_x_3045) ;  /* 0xffffff9c00787947 */ /* 0x000fec000383ffff */
.L_x_3052:
[----:B-1----:R1:W2:Y:S02]  /*37900*/  SYNCS.PHASECHK.TRANS64.TRYWAIT P0, [R5+URZ+0x38820], R0 ;  /* 0x03882000050075a7 */ /* 0x0022a4000800017f */
[----:B--2---:R-:W-:Y:S05]  /*37910*/  @!P0 NANOSLEEP.SYNCS 0x989680 ;  /* 0x009896800000895d */ /* 0x004fea0003900000 */
[----:B------:R-:W2:Y:S02]  /*37920*/  @!P0 SYNCS.PHASECHK.TRANS64 P0, [R5+URZ+0x38820], R0 ;  /* 0x03882000050085a7 */ /* 0x000ea4000800007f */
[----:B--2---:R-:W-:Y:S05]  /*37930*/  @!P0 BRA `(.L_x_3052) ;  /* 0xfffffffc00f08947 */ /* 0x004fea000383ffff */
[----:B------:R-:W-:Y:S05]  /*37940*/  BRA `(.L_x_3260) ;  /* 0xffffffa400d47947 */ /* 0x000fea000383ffff */
.L_x_3053:
[----:B------:R-:W2:Y:S01]  /*37950*/  S2R R2, SR_TID.X ;  /* 0x0000000000027919 */ /* 0x000ea20000002100 */
[----:B------:R-:W-:Y:S01]  /*37960*/  BSSY B0, `(.L_x_3261) ;  /* 0x000000a000007945 */ /* 0x000fe20003800000 */
[----:B------:R-:W-:Y:S01]  /*37970*/  IMAD.MOV.U32 R12, RZ, RZ, RZ ;  /* 0x000000ffff0c7224 */ /* 0x000fe200078e00ff */
[----:B0-----:R-:W-:Y:S01]  /*37980*/  MOV R11, 0x1f ;  /* 0x0000001f000b7802 */ /* 0x001fe20000000f00 */
[----:B------:R-:W-:Y:S01]  /*37990*/  IMAD.MOV.U32 R15, RZ, RZ, -0x1 ;  /* 0xffffffffff0f7424 */ /* 0x000fe200078e00ff */
[----:B--2---:R-:W-:-:S04]  /*379a0*/  SHF.R.U32.HI R2, RZ, 0x5, R2 ;  /* 0x00000005ff027819 */ /* 0x004fc80000011602 */
[----:B------:R-:W-:-:S05]  /*379b0*/  LOP3.LUT R2, R2, 0x3, RZ, 0xc0, !PT ;  /* 0x0000000302027812 */ /* 0x000fca00078ec0ff */
[----:B------:R-:W-:-:S07]  /*379c0*/  IMAD.MOV.U32 R13, RZ, RZ, R2 ;  /* 0x000000ffff0d7224 */ /* 0x000fce00078e0002 */
[----:B-1-3--:R-:W-:Y:S05]  /*379d0*/  WARPSYNC.COLLECTIVE R15, `(.L_x_3262) ;  /* 0x000000000f087348 */ /* 0x00afea0003c00000 */
[----:B------:R0:W2:Y:S02]  /*379e0*/  SHFL.IDX P6, R14, R13, R12, R11 ;  /* 0x0000000c0d0e7389 */ /* 0x0000a400000c000b */
[----:B0123--:R-:W-:Y:S01]  /*379f0*/  ENDCOLLECTIVE ;  /* 0x000000000000791b */ /* 0x00ffe20003800000 */
.L_x_3262:
[----:B------:R-:W-:Y:S05]  /*37a00*/  BSYNC B0 ;  /* 0x0000000000007941 */ /* 0x000fea0003800000 */
.L_x_3261:
[----:B------:R-:W-:Y:S05]  /*37a10*/  BRA `(.L_x_3263) ;  /* 0xffffffa400bc7947 */ /* 0x000fea000383ffff */
.L_x_3054:
[----:B------:R-:W-:Y:S01]  /*37a20*/  BSSY B0, `(.L_x_3264) ;  /* 0x0000006000007945 */ /* 0x000fe20003800000 */
[----:B------:R-:W-:-:S07]  /*37a30*/  IMAD.MOV.U32 R15, RZ, RZ, -0x1 ;  /* 0xffffffffff0f7424 */ /* 0x000fce00078e00ff */
[----:B01-3--:R-:W-:Y:S05]  /*37a40*/  WARPSYNC.COLLECTIVE R15, `(.L_x_3265) ;  /* 0x000000000f0c7348 */ /* 0x00bfea0003c00000 */
[----:B------:R-:W-:Y:S02]  /*37a50*/  ELECT P6, UR62, PT ;  /* 0x00000000003e782f */ /* 0x000fe400038c0000 */
[----:B------:R-:W-:Y:S01]  /*37a60*/  MOV R14, UR62 ;  /* 0x0000003e000e7c02 */ /* 0x000fe20008000f00 */
[----:B01-3--:R-:W-:Y:S10]  /*37a70*/  ENDCOLLECTIVE ;  /* 0x000000000000791b */ /* 0x00bff40003800000 */
.L_x_3265:
[----:B------:R-:W-:Y:S05]  /*37a80*/  BSYNC B0 ;  /* 0x0000000000007941 */ /* 0x000fea0003800000 */
.L_x_3264:
[----:B------:R-:W-:Y:S05]  /*37a90*/  BRA `(.L_x_3266) ;  /* 0xffffffa400b07947 */ /* 0x000fea000383ffff */
.L_x_3056:
[----:B-1----:R1:W2:Y:S02]  /*37aa0*/  SYNCS.PHASECHK.TRANS64.TRYWAIT P1, [R3+URZ+0x38840], R2 ;  /* 0x03884002030075a7 */ /* 0x0022a4000802017f */
[----:B--2---:R-:W-:Y:S05]  /*37ab0*/  @!P1 NANOSLEEP.SYNCS 0x989680 ;  /* 0x009896800000995d */ /* 0x004fea0003900000 */
[----:B------:R-:W2:Y:S02]  /*37ac0*/  @!P1 SYNCS.PHASECHK.TRANS64 P1, [R3+URZ+0x38840], R2 ;  /* 0x03884002030095a7 */ /* 0x000ea4000802007f */
[----:B--2---:R-:W-:Y:S05]  /*37ad0*/  @!P1 BRA `(.L_x_3056) ;  /* 0xfffffffc00f09947 */ /* 0x004fea000383ffff */
[----:B------:R-:W-:Y:S05]  /*37ae0*/  BRA `(.L_x_3267) ;  /* 0xffffffa400d07947 */ /* 0x000fea000383ffff */
.L_x_3058:
[----:B--2---:R2:W4:Y:S02]  /*37af0*/  SYNCS.PHASECHK.TRANS64.TRYWAIT P1, [R23+URZ+0x38840], R0 ;  /* 0x03884000170075a7 */ /* 0x004524000802017f */
[----:B----4-:R-:W-:Y:S05]  /*37b00*/  @!P1 NANOSLEEP.SYNCS 0x989680 ;  /* 0x009896800000995d */ /* 0x010fea0003900000 */
[----:B------:R-:W4:Y:S02]  /*37b10*/  @!P1 SYNCS.PHASECHK.TRANS64 P1, [R23+URZ+0x38840], R0 ;  /* 0x03884000170095a7 */ /* 0x000f24000802007f */
[----:B----4-:R-:W-:Y:S05]  /*37b20*/  @!P1 BRA `(.L_x_3058) ;  /* 0xfffffffc00f09947 */ /* 0x010fea000383ffff */
[----:B------:R-:W-:Y:S05]  /*37b30*/  BRA `(.L_x_3268) ;  /* 0xffffffa400dc7947 */ /* 0x000fea000383ffff */
.L_x_3060:
[----:B----4-:R4:W0:Y:S02]  /*37b40*/  SYNCS.PHASECHK.TRANS64.TRYWAIT P1, [R3+URZ+0x38860], R2 ;  /* 0x03886002030075a7 */ /* 0x010824000802017f */
[----:B0-----:R-:W-:Y:S05]  /*37b50*/  @!P1 NANOSLEEP.SYNCS 0x989680 ;  /* 0x009896800000995d */ /* 0x001fea0003900000 */
[----:B------:R-:W0:Y:S02]  /*37b60*/  @!P1 SYNCS.PHASECHK.TRANS64 P1, [R3+URZ+0x38860], R2 ;  /* 0x03886002030095a7 */ /* 0x000e24000802007f */
[----:B0-----:R-:W-:Y:S05]  /*37b70*/  @!P1 BRA `(.L_x_3060) ;  /* 0xfffffffc00f09947 */ /* 0x001fea000383ffff */
[----:B------:R-:W-:Y:S05]  /*37b80*/  BRA `(.L_x_3269) ;  /* 0xffffffa400d87947 */ /* 0x000fea000383ffff */
.L_x_3270:
        /* <DEDUP_REMOVED lines=15> */
.L_x_3279:


//--------------------- .nv.global.init           --------------------------
	.section	.nv.global.init,"aw",@progbits
.nv.global.init:
	.type		$str$23,@object
	.size		$str$23,($str$24 - $str$23)
$str$23:
        /*0000*/ 	.byte	0x28, 0x61, 0x64, 0x64, 0x72, 0x65, 0x73, 0x73, 0x20, 0x26, 0x20, 0x6d, 0x61, 0x73, 0x6b, 0x29
        /*0010*/ 	.byte	0x20, 0x3d, 0x3d, 0x20, 0x30, 0x00
	.type		$str$24,@object
	.size		$str$24,(__unnamed_9 - $str$24)
$str$24:
        /*0016*/ 	.byte	0x2f, 0x74, 0x6d, 0x70, 0x2f, 0x6f, 0x73, 0x73, 0x5f, 0x6b, 0x65, 0x72, 0x6e, 0x65, 0x6c, 0x73
        /*0026*/ 	.byte	0x5f, 0x73, 0x72, 0x63, 0x2f, 0x66, 0x6c, 0x61, 0x73, 0x68, 0x5f, 0x61, 0x74, 0x74, 0x65, 0x6e
        /*0036*/ 	.byte	0x74, 0x69, 0x6f, 0x6e, 0x2f, 0x63, 0x73, 0x72, 0x63, 0x2f, 0x63, 0x75, 0x74, 0x6c, 0x61, 0x73
        /*0046*/ 	.byte	0x73, 0x2f, 0x69, 0x6e, 0x63, 0x6c, 0x75, 0x64, 0x65, 0x2f, 0x63, 0x75, 0x74, 0x65, 0x2f, 0x70
        /*0056*/ 	.byte	0x6f, 0x69, 0x6e, 0x74, 0x65, 0x72, 0x5f, 0x66, 0x6c, 0x61, 0x67, 0x67, 0x65, 0x64, 0x2e, 0x68
        /*0066*/ 	.byte	0x70, 0x70, 0x00
	.type		__unnamed_9,@object
	.size		__unnamed_9,(__unnamed_5 - __unnamed_9)
__unnamed_9:
        /* <DEDUP_REMOVED lines=23> */
        /*01d9*/ 	.byte	0x3a, 0x43, 0x3c, 0x30, 0x3e, 0x3e, 0x3e, 0x3e, 0x3e, 0x20, 0x26, 0x5d, 0x00
	.type		__unnamed_5,@object
	.size		__unnamed_5,(__unnamed_4 - __unnamed_5)
__unnamed_5:
        /* <DEDUP_REMOVED lines=24> */
	.type		__unnamed_4,@object
	.size		__unnamed_4,(__unnamed_7 - __unnamed_4)
__unnamed_4:
        /* <DEDUP_REMOVED lines=24> */
	.type		__unnamed_7,@object
	.size		__unnamed_7,(__unnamed_8 - __unnamed_7)
__unnamed_7:
        /* <DEDUP_REMOVED lines=28> */
        /*06a6*/ 	.byte	0x36, 0x33, 0x38, 0x34, 0x3e, 0x3e, 0x3e, 0x3e, 0x3e, 0x5d, 0x00
	.type		__unnamed_8,@object
	.size		__unnamed_8,(__unnamed_3 - __unnamed_8)
__unnamed_8:
        /* <DEDUP_REMOVED lines=29> */
	.type		__unnamed_3,@object
	.size		__unnamed_3,(__unnamed_2 - __unnamed_3)
__unnamed_3:
        /* <DEDUP_REMOVED lines=29> */
	.type		__unnamed_2,@object
	.size		__unnamed_2,(__unnamed_6 - __unnamed_2)
__unnamed_2:
        /* <DEDUP_REMOVED lines=29> */
	.type		__unnamed_6,@object
	.size		__unnamed_6,(__unnamed_1 - __unnamed_6)
__unnamed_6:
        /* <DEDUP_REMOVED lines=29> */
	.type		__unnamed_1,@object
	.size		__unnamed_1,(.L_0 - __unnamed_1)
__unnamed_1:
        /* <DEDUP_REMOVED lines=28> */
        /*0fa1*/ 	.byte	0x32, 0x30, 0x34, 0x38, 0x30, 0x3e, 0x3e, 0x3e, 0x3e, 0x3e, 0x20, 0x26, 0x5d, 0x00
.L_0:


//--------------------- .nv.shared._ZN7cutlass13device_kernelIN5flash11enable_sm90INS1_16FlashAttnFwdSm90INS1_25CollectiveMainloopFwdSm90ILi2EN4cute5tupleIJNS5_1CILi1EEES8_S8_EEENS6_IJNS7_ILi128EEENS7_ILi80EEENS7_ILi256EEEEEELi256ENS_6half_tEfNS_4arch4Sm90ELb0ELb0ELb0ELb0ELb1ELb0ELb0ELb1ELb1ELb1ELb1ELb0EEENS1_21CollectiveEpilogueFwdINS6_IJSA_SC_SB_EEES9_SE_SG_Li256ELb0ELb1ELb1ELb0EEENS1_19SingleTileSchedulerILb0ELb1ELb1ELi128EEEEEEEEEvNT_6ParamsE --------------------------
	.section	.nv.shared._ZN7cutlass13device_kernelIN5flash11enable_sm90INS1_16FlashAttnFwdSm90INS1_25CollectiveMainloopFwdSm90ILi2EN4cute5tupleIJNS5_1CILi1EEES8_S8_EEENS6_IJNS7_ILi128EEENS7_ILi80EEENS7_ILi256EEEEEELi256ENS_6half_tEfNS_4arch4Sm90ELb0ELb0ELb0ELb0ELb1ELb0ELb0ELb1ELb1ELb1ELb1ELb0EEENS1_21CollectiveEpilogueFwdINS6_IJSA_SC_SB_EEES9_SE_SG_Li256ELb0ELb1ELb1ELb0EEENS1_19SingleTileSchedulerILb0ELb1ELb1ELi128EEEEEEEEEvNT_6ParamsE,"aw",@nobits
	.sectionflags	@""
	.align	16
	.zero		1024


//--------------------- .nv.shared.reserved.0     --------------------------
	.section	.nv.shared.reserved.0,"aw",@nobits
	.weak		__nv_reservedSMEM_offset_0_alias
	.size		__nv_reservedSMEM_offset_0_alias, 0, 0
	.other		__nv_reservedSMEM_offset_0_alias,@"STO_CUDA_RESERVED_SHARED STV_DEFAULT"
__nv_reservedSMEM_offset_0_alias:
	.zero		0


//--------------------- .nv.global                --------------------------
	.section	.nv.global,"aw",@nobits
.nv.global:
	.type		_ZN78_INTERNAL_435ebb03_42_flash_fwd_hdim256_fp16_paged_split_sm90_cu_b81ac279_33314cute1_E,@object
	.size		_ZN78_INTERNAL_435ebb03_42_flash_fwd_hdim256_fp16_paged_split_sm90_cu_b81ac279_33314cute1_E,(_ZN78_INTERNAL_435ebb03_42_flash_fwd_hdim256_fp16_paged_split_sm90_cu_b81ac279_33314cuda3std3__45__cpo6cbeginE - _ZN78_INTERNAL_435ebb03_42_flash_fwd_hdim256_fp16_paged_split_sm90_cu_b81ac279_33314cute1_E)
_ZN78_INTERNAL_435ebb03_42_flash_fwd_hdim256_fp16_paged_split_sm90_cu_b81ac279_33314cute1_E:
	.zero		1
	.type		_ZN78_INTERNAL_435ebb03_42_flash_fwd_hdim256_fp16_paged_split_sm90_cu_b81ac279_33314cuda3std3__45__cpo6cbeginE,@object
	.size		_ZN78_INTERNAL_435ebb03_42_flash_fwd_hdim256_fp16_paged_split_sm90_cu_b81ac279_33314cuda3std3__45__cpo6cbeginE,(_ZN78_INTERNAL_435ebb03_42_flash_fwd_hdim256_fp16_paged_split_sm90_cu_b81ac279_33314cuda3std3__48in_placeE - _ZN78_INTERNAL_435ebb03_42_flash_fwd_hdim256_fp16_paged_split_sm90_cu_b81ac279_33314cuda3std3__45__cpo6cbeginE)
_ZN78_INTERNAL_435ebb03_42_flash_fwd_hdim256_fp16_paged_split_sm90_cu_b81ac279_33314cuda3std3__45__cpo6cbeginE:
	.zero		1
	.type		_ZN78_INTERNAL_435ebb03_42_flash_fwd_hdim256_fp16_paged_split_sm90_cu_b81ac279_33314cuda3std3__48in_placeE,@object
	.size		_ZN78_INTERNAL_435ebb03_42_flash_fwd_hdim256_fp16_paged_split_sm90_cu_b81ac279_33314cuda3std3__48in_placeE,(_ZN78_INTERNAL_435ebb03_42_flash_fwd_hdim256_fp16_paged_split_sm90_cu_b81ac279_33314cuda3std6ranges3__45__cpo9iter_moveE - _ZN78_INTERNAL_435ebb03_42_flash_fwd_hdim256_fp16_paged_split_sm90_cu_b81ac279_33314cuda3std3__48in_placeE)
_ZN78_INTERNAL_435ebb03_42_flash_fwd_hdim256_fp16_paged_split_sm90_cu_b81ac279_33314cuda3std3__48in_placeE:
	.zero		1
	.type		_ZN78_INTERNAL_435ebb03_42_flash_fwd_hdim256_fp16_paged_split_sm90_cu_b81ac279_33314cuda3std6ranges3__45__cpo9iter_moveE,@object
	.size		_ZN78_INTERNAL_435ebb03_42_flash_fwd_hdim256_fp16_paged_split_sm90_cu_b81ac279_33314cuda3std6ranges3__45__cpo9iter_moveE,(_ZN78_INTERNAL_435ebb03_42_flash_fwd_hdim256_fp16_paged_split_sm90_cu_b81ac279_33314cuda3std3__45__cpo5beginE - _ZN78_INTERNAL_435ebb03_42_flash_fwd_hdim256_fp16_paged_split_sm90_cu_b81ac279_33314cuda3std6ranges3__45__cpo9iter_moveE)
_ZN78_INTERNAL_435ebb03_42_flash_fwd_hdim256_fp16_paged_split_sm90_cu_b81ac279_33314cuda3std6ranges3__45__cpo9iter_moveE:
	.zero		1
	.type		_ZN78_INTERNAL_435ebb03_42_flash_fwd_hdim256_fp16_paged_split_sm90_cu_b81ac279_33314cuda3std3__45__cpo5beginE,@object
	.size		_ZN78_INTERNAL_435ebb03_42_flash_fwd_hdim256_fp16_paged_split_sm90_cu_b81ac279_33314cuda3std3__45__cpo5beginE,(_ZN78_INTERNAL_435ebb03_42_flash_fwd_hdim256_fp16_paged_split_sm90_cu_b81ac279_33314cuda3std3__480_GLOBAL__N__435ebb03_42_flash_fwd_hdim256_fp16_paged_split_sm90_cu_b81ac279_33316ignoreE - _ZN78_INTERNAL_435ebb03_42_flash_fwd_hdim256_fp16_paged_split_sm90_cu_b81ac279_33314cuda3std3__45__cpo5beginE)
_ZN78_INTERNAL_435ebb03_42_flash_fwd_hdim256_fp16_paged_split_sm90_cu_b81ac279_33314cuda3std3__45__cpo5beginE:
	.zero		1
	.type		_ZN78_INTERNAL_435ebb03_42_flash_fwd_hdim256_fp16_paged_split_sm90_cu_b81ac279_33314cuda3std3__480_GLOBAL__N__435ebb03_42_flash_fwd_hdim256_fp16_paged_split_sm90_cu_b81ac279_33316ignoreE,@object
	.size		_ZN78_INTERNAL_435ebb03_42_flash_fwd_hdim256_fp16_paged_split_sm90_cu_b81ac279_33314cuda3std3__480_GLOBAL__N__435ebb03_42_flash_fwd_hdim256_fp16_paged_split_sm90_cu_b81ac279_33316ignoreE,(_ZN78_INTERNAL_435ebb03_42_flash_fwd_hdim256_fp16_paged_split_sm90_cu_b81ac279_33314cute7productE - _ZN78_INTERNAL_435ebb03_42_flash_fwd_hdim256_fp16_paged_split_sm90_cu_b81ac279_33314cuda3std3__480_GLOBAL__N__435ebb03_42_flash_fwd_hdim256_fp16_paged_split_sm90_cu_b81ac279_33316ignoreE)
_ZN78_INTERNAL_435ebb03_42_flash_fwd_hdim256_fp16_paged_split_sm90_cu_b81ac279_33314cuda3std3__480_GLOBAL__N__435ebb03_42_flash_fwd_hdim256_fp16_paged_split_sm90_cu_b81ac279_33316ignoreE:
	.zero		1
	.type		_ZN78_INTERNAL_435ebb03_42_flash_fwd_hdim256_fp16_paged_split_sm90_cu_b81ac279_33314cute7productE,@object
	.size		_ZN78_INTERNAL_435ebb03_42_flash_fwd_hdim256_fp16_paged_split_sm90_cu_b81ac279_33314cute7productE,(_ZN78_INTERNAL_435ebb03_42_flash_fwd_hdim256_fp16_paged_split_sm90_cu_b81ac279_33314cuda3std3__45__cpo3endE - _ZN78_INTERNAL_435ebb03_42_flash_fwd_hdim256_fp16_paged_split_sm90_cu_b81ac279_33314cute7productE)
_ZN78_INTERNAL_435ebb03_42_flash_fwd_hdim256_fp16_paged_split_sm90_cu_b81ac279_33314cute7productE:
	.zero		1
	.type		_ZN78_INTERNAL_435ebb03_42_flash_fwd_hdim256_fp16_paged_split_sm90_cu_b81ac279_33314cuda3std3__45__cpo3endE,@object
	.size		_ZN78_INTERNAL_435ebb03_42_flash_fwd_hdim256_fp16_paged_split_sm90_cu_b81ac279_33314cuda3std3__45__cpo3endE,(_ZN78_INTERNAL_435ebb03_42_flash_fwd_hdim256_fp16_paged_split_sm90_cu_b81ac279_33314cuda3std3__419piecewise_constructE - _ZN78_INTERNAL_435ebb03_42_flash_fwd_hdim256_fp16_paged_split_sm90_cu_b81ac279_33314cuda3std3__45__cpo3endE)
_ZN78_INTERNAL_435ebb03_42_flash_fwd_hdim256_fp16_paged_split_sm90_cu_b81ac279_33314cuda3std3__45__cpo3endE:
	.zero		1
	.type		_ZN78_INTERNAL_435ebb03_42_flash_fwd_hdim256_fp16_paged_split_sm90_cu_b81ac279_33314cuda3std3__419piecewise_constructE,@object
	.size		_ZN78_INTERNAL_435ebb03_42_flash_fwd_hdim256_fp16_paged_split_sm90_cu_b81ac279_33314cuda3std3__419piecewise_constructE,(_ZN78_INTERNAL_435ebb03_42_flash_fwd_hdim256_fp16_paged_split_sm90_cu_b81ac279_33314cuda3std3__45__cpo4cendE - _ZN78_INTERNAL_435ebb03_42_flash_fwd_hdim256_fp16_paged_split_sm90_cu_b81ac279_33314cuda3std3__419piecewise_constructE)
_ZN78_INTERNAL_435ebb03_42_flash_fwd_hdim256_fp16_paged_split_sm90_cu_b81ac279_33314cuda3std3__419piecewise_constructE:
	.zero		1
	.type		_ZN78_INTERNAL_435ebb03_42_flash_fwd_hdim256_fp16_paged_split_sm90_cu_b81ac279_33314cuda3std3__45__cpo4cendE,@object
	.size		_ZN78_INTERNAL_435ebb03_42_flash_fwd_hdim256_fp16_paged_split_sm90_cu_b81ac279_33314cuda3std3__45__cpo4cendE,(_ZN78_INTERNAL_435ebb03_42_flash_fwd_hdim256_fp16_paged_split_sm90_cu_b81ac279_33314cuda3std6ranges3__45__cpo4swapE - _ZN78_INTERNAL_435ebb03_42_flash_fwd_hdim256_fp16_paged_split_sm90_cu_b81ac279_33314cuda3std3__45__cpo4cendE)
_ZN78_INTERNAL_435ebb03_42_flash_fwd_hdim256_fp16_paged_split_sm90_cu_b81ac279_33314cuda3std3__45__cpo4cendE:
	.zero		1
	.type		_ZN78_INTERNAL_435ebb03_42_flash_fwd_hdim256_fp16_paged_split_sm90_cu_b81ac279_33314cuda3std6ranges3__45__cpo4swapE,@object
	.size		_ZN78_INTERNAL_435ebb03_42_flash_fwd_hdim256_fp16_paged_split_sm90_cu_b81ac279_33314cuda3std6ranges3__45__cpo4swapE,(.L_16 - _ZN78_INTERNAL_435ebb03_42_flash_fwd_hdim256_fp16_paged_split_sm90_cu_b81ac279_33314cuda3std6ranges3__45__cpo4swapE)
_ZN78_INTERNAL_435ebb03_42_flash_fwd_hdim256_fp16_paged_split_sm90_cu_b81ac279_33314cuda3std6ranges3__45__cpo4swapE:
	.zero		1
.L_16:


//--------------------- .nv.shared._ZN7cutlass13device_kernelIN5flash11enable_sm90INS1_16FlashAttnFwdSm90INS1_25CollectiveMainloopFwdSm90ILi2EN4cute5tupleIJNS5_1CILi1EEES8_S8_EEENS6_IJNS7_ILi128EEENS7_ILi80EEENS7_ILi256EEEEEELi256ENS_6half_tEfNS_4arch4Sm90ELb0ELb0ELb0ELb1ELb1ELb0ELb0ELb1ELb1ELb1ELb1ELb0EEENS1_21CollectiveEpilogueFwdINS6_IJSA_SC_SB_EEES9_SE_SG_Li256ELb1ELb1ELb1ELb0EEENS1_36VarlenDynamicPersistentTileSchedulerILi128ELi80ELi256ELi128ELb1ELb1ELb1ELb0ELb1ELb1EEEEEEEEEvNT_6ParamsE --------------------------
	.section	.nv.shared._ZN7cutlass13device_kernelIN5flash11enable_sm90INS1_16FlashAttnFwdSm90INS1_25CollectiveMainloopFwdSm90ILi2EN4cute5tupleIJNS5_1CILi1EEES8_S8_EEENS6_IJNS7_ILi128EEENS7_ILi80EEENS7_ILi256EEEEEELi256ENS_6half_tEfNS_4arch4Sm90ELb0ELb0ELb0ELb1ELb1ELb0ELb0ELb1ELb1ELb1ELb1ELb0EEENS1_21CollectiveEpilogueFwdINS6_IJSA_SC_SB_EEES9_SE_SG_Li256ELb1ELb1ELb1ELb0EEENS1_36VarlenDynamicPersistentTileSchedulerILi128ELi80ELi256ELi128ELb1ELb1ELb1ELb0ELb1ELb1EEEEEEEEEvNT_6ParamsE,"aw",@nobits
	.sectionflags	@""
	.align	16
	.zero		1024


//--------------------- .nv.shared._ZN7cutlass13device_kernelIN5flash11enable_sm90INS1_16FlashAttnFwdSm90INS1_25CollectiveMainloopFwdSm90ILi2EN4cute5tupleIJNS5_1CILi1EEES8_S8_EEENS6_IJNS7_ILi128EEENS7_ILi80EEENS7_ILi256EEEEEELi256ENS_6half_tEfNS_4arch4Sm90ELb0ELb0ELb0ELb1ELb1ELb1ELb0ELb1ELb1ELb1ELb1ELb0EEENS1_21CollectiveEpilogueFwdINS6_IJSA_SC_SB_EEES9_SE_SG_Li256ELb1ELb1ELb1ELb0EEENS1_36VarlenDynamicPersistentTileSchedulerILi128ELi80ELi256ELi128ELb1ELb1ELb1ELb0ELb1ELb1EEEEEEEEEvNT_6ParamsE --------------------------
	.section	.nv.shared._ZN7cutlass13device_kernelIN5flash11enable_sm90INS1_16FlashAttnFwdSm90INS1_25CollectiveMainloopFwdSm90ILi2EN4cute5tupleIJNS5_1CILi1EEES8_S8_EEENS6_IJNS7_ILi128EEENS7_ILi80EEENS7_ILi256EEEEEELi256ENS_6half_tEfNS_4arch4Sm90ELb0ELb0ELb0ELb1ELb1ELb1ELb0ELb1ELb1ELb1ELb1ELb0EEENS1_21CollectiveEpilogueFwdINS6_IJSA_SC_SB_EEES9_SE_SG_Li256ELb1ELb1ELb1ELb0EEENS1_36VarlenDynamicPersistentTileSchedulerILi128ELi80ELi256ELi128ELb1ELb1ELb1ELb0ELb1ELb1EEEEEEEEEvNT_6ParamsE,"aw",@nobits
	.sectionflags	@""
	.align	16
	.zero		1024


//--------------------- .nv.shared._ZN7cutlass13device_kernelIN5flash11enable_sm90INS1_16FlashAttnFwdSm90INS1_25CollectiveMainloopFwdSm90ILi2EN4cute5tupleIJNS5_1CILi1EEES8_S8_EEENS6_IJNS7_ILi128EEENS7_ILi64EEENS7_ILi256EEEEEELi256ENS_6half_tEfNS_4arch4Sm90ELb0ELb1ELb0ELb0ELb1ELb0ELb0ELb1ELb1ELb1ELb1ELb0EEENS1_21CollectiveEpilogueFwdINS6_IJSA_SC_SB_EEES9_SE_SG_Li256ELb0ELb1ELb1ELb0EEENS1_19SingleTileSchedulerILb0ELb1ELb1ELi128EEEEEEEEEvNT_6ParamsE --------------------------
	.section	.nv.shared._ZN7cutlass13device_kernelIN5flash11enable_sm90INS1_16FlashAttnFwdSm90INS1_25CollectiveMainloopFwdSm90ILi2EN4cute5tupleIJNS5_1CILi1EEES8_S8_EEENS6_IJNS7_ILi128EEENS7_ILi64EEENS7_ILi256EEEEEELi256ENS_6half_tEfNS_4arch4Sm90ELb0ELb1ELb0ELb0ELb1ELb0ELb0ELb1ELb1ELb1ELb1ELb0EEENS1_21CollectiveEpilogueFwdINS6_IJSA_SC_SB_EEES9_SE_SG_Li256ELb0ELb1ELb1ELb0EEENS1_19SingleTileSchedulerILb0ELb1ELb1ELi128EEEEEEEEEvNT_6ParamsE,"aw",@nobits
	.sectionflags	@""
	.align	16
	.zero		1024


//--------------------- .nv.shared._ZN7cutlass13device_kernelIN5flash11enable_sm90INS1_16FlashAttnFwdSm90INS1_25CollectiveMainloopFwdSm90ILi2EN4cute5tupleIJNS5_1CILi1EEES8_S8_EEENS6_IJNS7_ILi128EEENS7_ILi64EEENS7_ILi256EEEEEELi256ENS_6half_tEfNS_4arch4Sm90ELb0ELb1ELb0ELb1ELb1ELb0ELb0ELb1ELb1ELb1ELb1ELb0EEENS1_21CollectiveEpilogueFwdINS6_IJSA_SC_SB_EEES9_SE_SG_Li256ELb1ELb1ELb1ELb0EEENS1_36VarlenDynamicPersistentTileSchedulerILi128ELi64ELi256ELi128ELb1ELb1ELb1ELb1ELb0ELb1EEEEEEEEEvNT_6ParamsE --------------------------
	.section	.nv.shared._ZN7cutlass13device_kernelIN5flash11enable_sm90INS1_16FlashAttnFwdSm90INS1_25CollectiveMainloopFwdSm90ILi2EN4cute5tupleIJNS5_1CILi1EEES8_S8_EEENS6_IJNS7_ILi128EEENS7_ILi64EEENS7_ILi256EEEEEELi256ENS_6half_tEfNS_4arch4Sm90ELb0ELb1ELb0ELb1ELb1ELb0ELb0ELb1ELb1ELb1ELb1ELb0EEENS1_21CollectiveEpilogueFwdINS6_IJSA_SC_SB_EEES9_SE_SG_Li256ELb1ELb1ELb1ELb0EEENS1_36VarlenDynamicPersistentTileSchedulerILi128ELi64ELi256ELi128ELb1ELb1ELb1ELb1ELb0ELb1EEEEEEEEEvNT_6ParamsE,"aw",@nobits
	.sectionflags	@""
	.align	16
	.zero		1024


//--------------------- .nv.shared._ZN7cutlass13device_kernelIN5flash11enable_sm90INS1_16FlashAttnFwdSm90INS1_25CollectiveMainloopFwdSm90ILi2EN4cute5tupleIJNS5_1CILi1EEES8_S8_EEENS6_IJNS7_ILi128EEENS7_ILi64EEENS7_ILi256EEEEEELi256ENS_6half_tEfNS_4arch4Sm90ELb0ELb1ELb0ELb1ELb1ELb1ELb0ELb1ELb1ELb1ELb1ELb0EEENS1_21CollectiveEpilogueFwdINS6_IJSA_SC_SB_EEES9_SE_SG_Li256ELb1ELb1ELb1ELb0EEENS1_36VarlenDynamicPersistentTileSchedulerILi128ELi64ELi256ELi128ELb1ELb1ELb1ELb1ELb0ELb1EEEEEEEEEvNT_6ParamsE --------------------------
	.section	.nv.shared._ZN7cutlass13device_kernelIN5flash11enable_sm90INS1_16FlashAttnFwdSm90INS1_25CollectiveMainloopFwdSm90ILi2EN4cute5tupleIJNS5_1CILi1EEES8_S8_EEENS6_IJNS7_ILi128EEENS7_ILi64EEENS7_ILi256EEEEEELi256ENS_6half_tEfNS_4arch4Sm90ELb0ELb1ELb0ELb1ELb1ELb1ELb0ELb1ELb1ELb1ELb1ELb0EEENS1_21CollectiveEpilogueFwdINS6_IJSA_SC_SB_EEES9_SE_SG_Li256ELb1ELb1ELb1ELb0EEENS1_36VarlenDynamicPersistentTileSchedulerILi128ELi64ELi256ELi128ELb1ELb1ELb1ELb1ELb0ELb1EEEEEEEEEvNT_6ParamsE,"aw",@nobits
	.sectionflags	@""
	.align	16
	.zero		1024


//--------------------- .nv.shared._ZN7cutlass13device_kernelIN5flash11enable_sm90INS1_16FlashAttnFwdSm90INS1_25CollectiveMainloopFwdSm90ILi2EN4cute5tupleIJNS5_1CILi1EEES8_S8_EEENS6_IJNS7_ILi128EEENS7_ILi80EEENS7_ILi256EEEEEELi256ENS_6half_tEfNS_4arch4Sm90ELb1ELb0ELb0ELb0ELb1ELb0ELb0ELb1ELb1ELb1ELb1ELb0EEENS1_21CollectiveEpilogueFwdINS6_IJSA_SC_SB_EEES9_SE_SG_Li256ELb0ELb1ELb1ELb0EEENS1_19SingleTileSchedulerILb0ELb1ELb1ELi128EEEEEEEEEvNT_6ParamsE --------------------------
	.section	.nv.shared._ZN7cutlass13device_kernelIN5flash11enable_sm90INS1_16FlashAttnFwdSm90INS1_25CollectiveMainloopFwdSm90ILi2EN4cute5tupleIJNS5_1CILi1EEES8_S8_EEENS6_IJNS7_ILi128EEENS7_ILi80EEENS7_ILi256EEEEEELi256ENS_6half_tEfNS_4arch4Sm90ELb1ELb0ELb0ELb0ELb1ELb0ELb0ELb1ELb1ELb1ELb1ELb0EEENS1_21CollectiveEpilogueFwdINS6_IJSA_SC_SB_EEES9_SE_SG_Li256ELb0ELb1ELb1ELb0EEENS1_19SingleTileSchedulerILb0ELb1ELb1ELi128EEEEEEEEEvNT_6ParamsE,"aw",@nobits
	.sectionflags	@""
	.align	16
	.zero		1024


//--------------------- .nv.shared._ZN7cutlass13device_kernelIN5flash11enable_sm90INS1_16FlashAttnFwdSm90INS1_25CollectiveMainloopFwdSm90ILi2EN4cute5tupleIJNS5_1CILi1EEES8_S8_EEENS6_IJNS7_ILi128EEENS7_ILi80EEENS7_ILi256EEEEEELi256ENS_6half_tEfNS_4arch4Sm90ELb1ELb0ELb0ELb1ELb1ELb0ELb0ELb1ELb1ELb1ELb1ELb0EEENS1_21CollectiveEpilogueFwdINS6_IJSA_SC_SB_EEES9_SE_SG_Li256ELb1ELb1ELb1ELb0EEENS1_36VarlenDynamicPersistentTileSchedulerILi128ELi80ELi256ELi128ELb1ELb1ELb1ELb1ELb1ELb1EEEEEEEEEvNT_6ParamsE --------------------------
	.section	.nv.shared._ZN7cutlass13device_kernelIN5flash11enable_sm90INS1_16FlashAttnFwdSm90INS1_25CollectiveMainloopFwdSm90ILi2EN4cute5tupleIJNS5_1CILi1EEES8_S8_EEENS6_IJNS7_ILi128EEENS7_ILi80EEENS7_ILi256EEEEEELi256ENS_6half_tEfNS_4arch4Sm90ELb1ELb0ELb0ELb1ELb1ELb0ELb0ELb1ELb1ELb1ELb1ELb0EEENS1_21CollectiveEpilogueFwdINS6_IJSA_SC_SB_EEES9_SE_SG_Li256ELb1ELb1ELb1ELb0EEENS1_36VarlenDynamicPersistentTileSchedulerILi128ELi80ELi256ELi128ELb1ELb1ELb1ELb1ELb1ELb1EEEEEEEEEvNT_6ParamsE,"aw",@nobits
	.sectionflags	@""
	.align	16
	.zero		1024


//--------------------- .nv.shared._ZN7cutlass13device_kernelIN5flash11enable_sm90INS1_16FlashAttnFwdSm90INS1_25CollectiveMainloopFwdSm90ILi2EN4cute5tupleIJNS5_1CILi1EEES8_S8_EEENS6_IJNS7_ILi128EEENS7_ILi80EEENS7_ILi256EEEEEELi256ENS_6half_tEfNS_4arch4Sm90ELb1ELb0ELb0ELb1ELb1ELb1ELb0ELb1ELb1ELb1ELb1ELb0EEENS1_21CollectiveEpilogueFwdINS6_IJSA_SC_SB_EEES9_SE_SG_Li256ELb1ELb1ELb1ELb0EEENS1_36VarlenDynamicPersistentTileSchedulerILi128ELi80ELi256ELi128ELb1ELb1ELb1ELb1ELb1ELb1EEEEEEEEEvNT_6ParamsE --------------------------
	.section	.nv.shared._ZN7cutlass13device_kernelIN5flash11enable_sm90INS1_16FlashAttnFwdSm90INS1_25CollectiveMainloopFwdSm90ILi2EN4cute5tupleIJNS5_1CILi1EEES8_S8_EEENS6_IJNS7_ILi128EEENS7_ILi80EEENS7_ILi256EEEEEELi256ENS_6half_tEfNS_4arch4Sm90ELb1ELb0ELb0ELb1ELb1ELb1ELb0ELb1ELb1ELb1ELb1ELb0EEENS1_21CollectiveEpilogueFwdINS6_IJSA_SC_SB_EEES9_SE_SG_Li256ELb1ELb1ELb1ELb0EEENS1_36VarlenDynamicPersistentTileSchedulerILi128ELi80ELi256ELi128ELb1ELb1ELb1ELb1ELb1ELb1EEEEEEEEEvNT_6ParamsE,"aw",@nobits
	.sectionflags	@""
	.align	16
	.zero		1024


//--------------------- .nv.constant0._ZN7cutlass13device_kernelIN5flash11enable_sm90INS1_16FlashAttnFwdSm90INS1_25CollectiveMainloopFwdSm90ILi2EN4cute5tupleIJNS5_1CILi1EEES8_S8_EEENS6_IJNS7_ILi128EEENS7_ILi80EEENS7_ILi256EEEEEELi256ENS_6half_tEfNS_4arch4Sm90ELb0ELb0ELb0ELb0ELb1ELb0ELb0ELb1ELb1ELb1ELb1ELb0EEENS1_21CollectiveEpilogueFwdINS6_IJSA_SC_SB_EEES9_SE_SG_Li256ELb0ELb1ELb1ELb0EEENS1_19SingleTileSchedulerILb0ELb1ELb1ELi128EEEEEEEEEvNT_6ParamsE --------------------------
	.section	.nv.constant0._ZN7cutlass13device_kernelIN5flash11enable_sm90INS1_16FlashAttnFwdSm90INS1_25CollectiveMainloopFwdSm90ILi2EN4cute5tupleIJNS5_1CILi1EEES8_S8_EEENS6_IJNS7_ILi128EEENS7_ILi80EEENS7_ILi256EEEEEELi256ENS_6half_tEfNS_4arch4Sm90ELb0ELb0ELb0ELb0ELb1ELb0ELb0ELb1ELb1ELb1ELb1ELb0EEENS1_21CollectiveEpilogueFwdINS6_IJSA_SC_SB_EEES9_SE_SG_Li256ELb0ELb1ELb1ELb0EEENS1_19SingleTileSchedulerILb0ELb1ELb1ELi128EEEEEEEEEvNT_6ParamsE,"a",@progbits
	.sectionflags	@""
	.align	4
.nv.constant0._ZN7cutlass13device_kernelIN5flash11enable_sm90INS1_16FlashAttnFwdSm90INS1_25CollectiveMainloopFwdSm90ILi2EN4cute5tupleIJNS5_1CILi1EEES8_S8_EEENS6_IJNS7_ILi128EEENS7_ILi80EEENS7_ILi256EEEEEELi256ENS_6half_tEfNS_4arch4Sm90ELb0ELb0ELb0ELb0ELb1ELb0ELb0ELb1ELb1ELb1ELb1ELb0EEENS1_21CollectiveEpilogueFwdINS6_IJSA_SC_SB_EEES9_SE_SG_Li256ELb0ELb1ELb1ELb0EEENS1_19SingleTileSchedulerILb0ELb1ELb1ELi128EEEEEEEEEvNT_6ParamsE:
	.zero		3200


//--------------------- .nv.constant0._ZN7cutlass13device_kernelIN5flash11enable_sm90INS1_16FlashAttnFwdSm90INS1_25CollectiveMainloopFwdSm90ILi2EN4cute5tupleIJNS5_1CILi1EEES8_S8_EEENS6_IJNS7_ILi128EEENS7_ILi80EEENS7_ILi256EEEEEELi256ENS_6half_tEfNS_4arch4Sm90ELb0ELb0ELb0ELb1ELb1ELb0ELb0ELb1ELb1ELb1ELb1ELb0EEENS1_21CollectiveEpilogueFwdINS6_IJSA_SC_SB_EEES9_SE_SG_Li256ELb1ELb1ELb1ELb0EEENS1_36VarlenDynamicPersistentTileSchedulerILi128ELi80ELi256ELi128ELb1ELb1ELb1ELb0ELb1ELb1EEEEEEEEEvNT_6ParamsE --------------------------
	.section	.nv.constant0._ZN7cutlass13device_kernelIN5flash11enable_sm90INS1_16FlashAttnFwdSm90INS1_25CollectiveMainloopFwdSm90ILi2EN4cute5tupleIJNS5_1CILi1EEES8_S8_EEENS6_IJNS7_ILi128EEENS7_ILi80EEENS7_ILi256EEEEEELi256ENS_6half_tEfNS_4arch4Sm90ELb0ELb0ELb0ELb1ELb1ELb0ELb0ELb1ELb1ELb1ELb1ELb0EEENS1_21CollectiveEpilogueFwdINS6_IJSA_SC_SB_EEES9_SE_SG_Li256ELb1ELb1ELb1ELb0EEENS1_36VarlenDynamicPersistentTileSchedulerILi128ELi80ELi256ELi128ELb1ELb1ELb1ELb0ELb1ELb1EEEEEEEEEvNT_6ParamsE,"a",@progbits
	.sectionflags	@""
	.align	4
.nv.constant0._ZN7cutlass13device_kernelIN5flash11enable_sm90INS1_16FlashAttnFwdSm90INS1_25CollectiveMainloopFwdSm90ILi2EN4cute5tupleIJNS5_1CILi1EEES8_S8_EEENS6_IJNS7_ILi128EEENS7_ILi80EEENS7_ILi256EEEEEELi256ENS_6half_tEfNS_4arch4Sm90ELb0ELb0ELb0ELb1ELb1ELb0ELb0ELb1ELb1ELb1ELb1ELb0EEENS1_21CollectiveEpilogueFwdINS6_IJSA_SC_SB_EEES9_SE_SG_Li256ELb1ELb1ELb1ELb0EEENS1_36VarlenDynamicPersistentTileSchedulerILi128ELi80ELi256ELi128ELb1ELb1ELb1ELb0ELb1ELb1EEEEEEEEEvNT_6ParamsE:
	.zero		3328


//--------------------- .nv.constant0._ZN7cutlass13device_kernelIN5flash11enable_sm90INS1_16FlashAttnFwdSm90INS1_25CollectiveMainloopFwdSm90ILi2EN4cute5tupleIJNS5_1CILi1EEES8_S8_EEENS6_IJNS7_ILi128EEENS7_ILi80EEENS7_ILi256EEEEEELi256ENS_6half_tEfNS_4arch4Sm90ELb0ELb0ELb0ELb1ELb1ELb1ELb0ELb1ELb1ELb1ELb1ELb0EEENS1_21CollectiveEpilogueFwdINS6_IJSA_SC_SB_EEES9_SE_SG_Li256ELb1ELb1ELb1ELb0EEENS1_36VarlenDynamicPersistentTileSchedulerILi128ELi80ELi256ELi128ELb1ELb1ELb1ELb0ELb1ELb1EEEEEEEEEvNT_6ParamsE --------------------------
	.section	.nv.constant0._ZN7cutlass13device_kernelIN5flash11enable_sm90INS1_16FlashAttnFwdSm90INS1_25CollectiveMainloopFwdSm90ILi2EN4cute5tupleIJNS5_1CILi1EEES8_S8_EEENS6_IJNS7_ILi128EEENS7_ILi80EEENS7_ILi256EEEEEELi256ENS_6half_tEfNS_4arch4Sm90ELb0ELb0ELb0ELb1ELb1ELb1ELb0ELb1ELb1ELb1ELb1ELb0EEENS1_21CollectiveEpilogueFwdINS6_IJSA_SC_SB_EEES9_SE_SG_Li256ELb1ELb1ELb1ELb0EEENS1_36VarlenDynamicPersistentTileSchedulerILi128ELi80ELi256ELi128ELb1ELb1ELb1ELb0ELb1ELb1EEEEEEEEEvNT_6ParamsE,"a",@progbits
	.sectionflags	@""
	.align	4
.nv.constant0._ZN7cutlass13device_kernelIN5flash11enable_sm90INS1_16FlashAttnFwdSm90INS1_25CollectiveMainloopFwdSm90ILi2EN4cute5tupleIJNS5_1CILi1EEES8_S8_EEENS6_IJNS7_ILi128EEENS7_ILi80EEENS7_ILi256EEEEEELi256ENS_6half_tEfNS_4arch4Sm90ELb0ELb0ELb0ELb1ELb1ELb1ELb0ELb1ELb1ELb1ELb1ELb0EEENS1_21CollectiveEpilogueFwdINS6_IJSA_SC_SB_EEES9_SE_SG_Li256ELb1ELb1ELb1ELb0EEENS1_36VarlenDynamicPersistentTileSchedulerILi128ELi80ELi256ELi128ELb1ELb1ELb1ELb0ELb1ELb1EEEEEEEEEvNT_6ParamsE:
	.zero		3328


//--------------------- .nv.constant0._ZN7cutlass13device_kernelIN5flash11enable_sm90INS1_16FlashAttnFwdSm90INS1_25CollectiveMainloopFwdSm90ILi2EN4cute5tupleIJNS5_1CILi1EEES8_S8_EEENS6_IJNS7_ILi128EEENS7_ILi64EEENS7_ILi256EEEEEELi256ENS_6half_tEfNS_4arch4Sm90ELb0ELb1ELb0ELb0ELb1ELb0ELb0ELb1ELb1ELb1ELb1ELb0EEENS1_21CollectiveEpilogueFwdINS6_IJSA_SC_SB_EEES9_SE_SG_Li256ELb0ELb1ELb1ELb0EEENS1_19SingleTileSchedulerILb0ELb1ELb1ELi128EEEEEEEEEvNT_6ParamsE --------------------------
	.section	.nv.constant0._ZN7cutlass13device_kernelIN5flash11enable_sm90INS1_16FlashAttnFwdSm90INS1_25CollectiveMainloopFwdSm90ILi2EN4cute5tupleIJNS5_1CILi1EEES8_S8_EEENS6_IJNS7_ILi128EEENS7_ILi64EEENS7_ILi256EEEEEELi256ENS_6half_tEfNS_4arch4Sm90ELb0ELb1ELb0ELb0ELb1ELb0ELb0ELb1ELb1ELb1ELb1ELb0EEENS1_21CollectiveEpilogueFwdINS6_IJSA_SC_SB_EEES9_SE_SG_Li256ELb0ELb1ELb1ELb0EEENS1_19SingleTileSchedulerILb0ELb1ELb1ELi128EEEEEEEEEvNT_6ParamsE,"a",@progbits
	.sectionflags	@""
	.align	4
.nv.constant0._ZN7cutlass13device_kernelIN5flash11enable_sm90INS1_16FlashAttnFwdSm90INS1_25CollectiveMainloopFwdSm90ILi2EN4cute5tupleIJNS5_1CILi1EEES8_S8_EEENS6_IJNS7_ILi128EEENS7_ILi64EEENS7_ILi256EEEEEELi256ENS_6half_tEfNS_4arch4Sm90ELb0ELb1ELb0ELb0ELb1ELb0ELb0ELb1ELb1ELb1ELb1ELb0EEENS1_21CollectiveEpilogueFwdINS6_IJSA_SC_SB_EEES9_SE_SG_Li256ELb0ELb1ELb1ELb0EEENS1_19SingleTileSchedulerILb0ELb1ELb1ELi128EEEEEEEEEvNT_6ParamsE:
	.zero		3200


//--------------------- .nv.constant0._ZN7cutlass13device_kernelIN5flash11enable_sm90INS1_16FlashAttnFwdSm90INS1_25CollectiveMainloopFwdSm90ILi2EN4cute5tupleIJNS5_1CILi1EEES8_S8_EEENS6_IJNS7_ILi128EEENS7_ILi64EEENS7_ILi256EEEEEELi256ENS_6half_tEfNS_4arch4Sm90ELb0ELb1ELb0ELb1ELb1ELb0ELb0ELb1ELb1ELb1ELb1ELb0EEENS1_21CollectiveEpilogueFwdINS6_IJSA_SC_SB_EEES9_SE_SG_Li256ELb1ELb1ELb1ELb0EEENS1_36VarlenDynamicPersistentTileSchedulerILi128ELi64ELi256ELi128ELb1ELb1ELb1ELb1ELb0ELb1EEEEEEEEEvNT_6ParamsE --------------------------
	.section	.nv.constant0._ZN7cutlass13device_kernelIN5flash11enable_sm90INS1_16FlashAttnFwdSm90INS1_25CollectiveMainloopFwdSm90ILi2EN4cute5tupleIJNS5_1CILi1EEES8_S8_EEENS6_IJNS7_ILi128EEENS7_ILi64EEENS7_ILi256EEEEEELi256ENS_6half_tEfNS_4arch4Sm90ELb0ELb1ELb0ELb1ELb1ELb0ELb0ELb1ELb1ELb1ELb1ELb0EEENS1_21CollectiveEpilogueFwdINS6_IJSA_SC_SB_EEES9_SE_SG_Li256ELb1ELb1ELb1ELb0EEENS1_36VarlenDynamicPersistentTileSchedulerILi128ELi64ELi256ELi128ELb1ELb1ELb1ELb1ELb0ELb1EEEEEEEEEvNT_6ParamsE,"a",@progbits
	.sectionflags	@""
	.align	4
.nv.constant0._ZN7cutlass13device_kernelIN5flash11enable_sm90INS1_16FlashAttnFwdSm90INS1_25CollectiveMainloopFwdSm90ILi2EN4cute5tupleIJNS5_1CILi1EEES8_S8_EEENS6_IJNS7_ILi128EEENS7_ILi64EEENS7_ILi256EEEEEELi256ENS_6half_tEfNS_4arch4Sm90ELb0ELb1ELb0ELb1ELb1ELb0ELb0ELb1ELb1ELb1ELb1ELb0EEENS1_21CollectiveEpilogueFwdINS6_IJSA_SC_SB_EEES9_SE_SG_Li256ELb1ELb1ELb1ELb0EEENS1_36VarlenDynamicPersistentTileSchedulerILi128ELi64ELi256ELi128ELb1ELb1ELb1ELb1ELb0ELb1EEEEEEEEEvNT_6ParamsE:
	.zero		3328


//--------------------- .nv.constant0._ZN7cutlass13device_kernelIN5flash11enable_sm90INS1_16FlashAttnFwdSm90INS1_25CollectiveMainloopFwdSm90ILi2EN4cute5tupleIJNS5_1CILi1EEES8_S8_EEENS6_IJNS7_ILi128EEENS7_ILi64EEENS7_ILi256EEEEEELi256ENS_6half_tEfNS_4arch4Sm90ELb0ELb1ELb0ELb1ELb1ELb1ELb0ELb1ELb1ELb1ELb1ELb0EEENS1_21CollectiveEpilogueFwdINS6_IJSA_SC_SB_EEES9_SE_SG_Li256ELb1ELb1ELb1ELb0EEENS1_36VarlenDynamicPersistentTileSchedulerILi128ELi64ELi256ELi128ELb1ELb1ELb1ELb1ELb0ELb1EEEEEEEEEvNT_6ParamsE --------------------------
	.section	.nv.constant0._ZN7cutlass13device_kernelIN5flash11enable_sm90INS1_16FlashAttnFwdSm90INS1_25CollectiveMainloopFwdSm90ILi2EN4cute5tupleIJNS5_1CILi1EEES8_S8_EEENS6_IJNS7_ILi128EEENS7_ILi64EEENS7_ILi256EEEEEELi256ENS_6half_tEfNS_4arch4Sm90ELb0ELb1ELb0ELb1ELb1ELb1ELb0ELb1ELb1ELb1ELb1ELb0EEENS1_21CollectiveEpilogueFwdINS6_IJSA_SC_SB_EEES9_SE_SG_Li256ELb1ELb1ELb1ELb0EEENS1_36VarlenDynamicPersistentTileSchedulerILi128ELi64ELi256ELi128ELb1ELb1ELb1ELb1ELb0ELb1EEEEEEEEEvNT_6ParamsE,"a",@progbits
	.sectionflags	@""
	.align	4
.nv.constant0._ZN7cutlass13device_kernelIN5flash11enable_sm90INS1_16FlashAttnFwdSm90INS1_25CollectiveMainloopFwdSm90ILi2EN4cute5tupleIJNS5_1CILi1EEES8_S8_EEENS6_IJNS7_ILi128EEENS7_ILi64EEENS7_ILi256EEEEEELi256ENS_6half_tEfNS_4arch4Sm90ELb0ELb1ELb0ELb1ELb1ELb1ELb0ELb1ELb1ELb1ELb1ELb0EEENS1_21CollectiveEpilogueFwdINS6_IJSA_SC_SB_EEES9_SE_SG_Li256ELb1ELb1ELb1ELb0EEENS1_36VarlenDynamicPersistentTileSchedulerILi128ELi64ELi256ELi128ELb1ELb1ELb1ELb1ELb0ELb1EEEEEEEEEvNT_6ParamsE:
	.zero		3328


//--------------------- .nv.constant0._ZN7cutlass13device_kernelIN5flash11enable_sm90INS1_16FlashAttnFwdSm90INS1_25CollectiveMainloopFwdSm90ILi2EN4cute5tupleIJNS5_1CILi1EEES8_S8_EEENS6_IJNS7_ILi128EEENS7_ILi80EEENS7_ILi256EEEEEELi256ENS_6half_tEfNS_4arch4Sm90ELb1ELb0ELb0ELb0ELb1ELb0ELb0ELb1ELb1ELb1ELb1ELb0EEENS1_21CollectiveEpilogueFwdINS6_IJSA_SC_SB_EEES9_SE_SG_Li256ELb0ELb1ELb1ELb0EEENS1_19SingleTileSchedulerILb0ELb1ELb1ELi128EEEEEEEEEvNT_6ParamsE --------------------------
	.section	.nv.constant0._ZN7cutlass13device_kernelIN5flash11enable_sm90INS1_16FlashAttnFwdSm90INS1_25CollectiveMainloopFwdSm90ILi2EN4cute5tupleIJNS5_1CILi1EEES8_S8_EEENS6_IJNS7_ILi128EEENS7_ILi80EEENS7_ILi256EEEEEELi256ENS_6half_tEfNS_4arch4Sm90ELb1ELb0ELb0ELb0ELb1ELb0ELb0ELb1ELb1ELb1ELb1ELb0EEENS1_21CollectiveEpilogueFwdINS6_IJSA_SC_SB_EEES9_SE_SG_Li256ELb0ELb1ELb1ELb0EEENS1_19SingleTileSchedulerILb0ELb1ELb1ELi128EEEEEEEEEvNT_6ParamsE,"a",@progbits
	.sectionflags	@""
	.align	4
.nv.constant0._ZN7cutlass13device_kernelIN5flash11enable_sm90INS1_16FlashAttnFwdSm90INS1_25CollectiveMainloopFwdSm90ILi2EN4cute5tupleIJNS5_1CILi1EEES8_S8_EEENS6_IJNS7_ILi128EEENS7_ILi80EEENS7_ILi256EEEEEELi256ENS_6half_tEfNS_4arch4Sm90ELb1ELb0ELb0ELb0ELb1ELb0ELb0ELb1ELb1ELb1ELb1ELb0EEENS1_21CollectiveEpilogueFwdINS6_IJSA_SC_SB_EEES9_SE_SG_Li256ELb0ELb1ELb1ELb0EEENS1_19SingleTileSchedulerILb0ELb1ELb1ELi128EEEEEEEEEvNT_6ParamsE:
	.zero		3200


//--------------------- .nv.constant0._ZN7cutlass13device_kernelIN5flash11enable_sm90INS1_16FlashAttnFwdSm90INS1_25CollectiveMainloopFwdSm90ILi2EN4cute5tupleIJNS5_1CILi1EEES8_S8_EEENS6_IJNS7_ILi128EEENS7_ILi80EEENS7_ILi256EEEEEELi256ENS_6half_tEfNS_4arch4Sm90ELb1ELb0ELb0ELb1ELb1ELb0ELb0ELb1ELb1ELb1ELb1ELb0EEENS1_21CollectiveEpilogueFwdINS6_IJSA_SC_SB_EEES9_SE_SG_Li256ELb1ELb1ELb1ELb0EEENS1_36VarlenDynamicPersistentTileSchedulerILi128ELi80ELi256ELi128ELb1ELb1ELb1ELb1ELb1ELb1EEEEEEEEEvNT_6ParamsE --------------------------
	.section	.nv.constant0._ZN7cutlass13device_kernelIN5flash11enable_sm90INS1_16FlashAttnFwdSm90INS1_25CollectiveMainloopFwdSm90ILi2EN4cute5tupleIJNS5_1CILi1EEES8_S8_EEENS6_IJNS7_ILi128EEENS7_ILi80EEENS7_ILi256EEEEEELi256ENS_6half_tEfNS_4arch4Sm90ELb1ELb0ELb0ELb1ELb1ELb0ELb0ELb1ELb1ELb1ELb1ELb0EEENS1_21CollectiveEpilogueFwdINS6_IJSA_SC_SB_EEES9_SE_SG_Li256ELb1ELb1ELb1ELb0EEENS1_36VarlenDynamicPersistentTileSchedulerILi128ELi80ELi256ELi128ELb1ELb1ELb1ELb1ELb1ELb1EEEEEEEEEvNT_6ParamsE,"a",@progbits
	.sectionflags	@""
	.align	4
.nv.constant0._ZN7cutlass13device_kernelIN5flash11enable_sm90INS1_16FlashAttnFwdSm90INS1_25CollectiveMainloopFwdSm90ILi2EN4cute5tupleIJNS5_1CILi1EEES8_S8_EEENS6_IJNS7_ILi128EEENS7_ILi80EEENS7_ILi256EEEEEELi256ENS_6half_tEfNS_4arch4Sm90ELb1ELb0ELb0ELb1ELb1ELb0ELb0ELb1ELb1ELb1ELb1ELb0EEENS1_21CollectiveEpilogueFwdINS6_IJSA_SC_SB_EEES9_SE_SG_Li256ELb1ELb1ELb1ELb0EEENS1_36VarlenDynamicPersistentTileSchedulerILi128ELi80ELi256ELi128ELb1ELb1ELb1ELb1ELb1ELb1EEEEEEEEEvNT_6ParamsE:
	.zero		3328


//--------------------- .nv.constant0._ZN7cutlass13device_kernelIN5flash11enable_sm90INS1_16FlashAttnFwdSm90INS1_25CollectiveMainloopFwdSm90ILi2EN4cute5tupleIJNS5_1CILi1EEES8_S8_EEENS6_IJNS7_ILi128EEENS7_ILi80EEENS7_ILi256EEEEEELi256ENS_6half_tEfNS_4arch4Sm90ELb1ELb0ELb0ELb1ELb1ELb1ELb0ELb1ELb1ELb1ELb1ELb0EEENS1_21CollectiveEpilogueFwdINS6_IJSA_SC_SB_EEES9_SE_SG_Li256ELb1ELb1ELb1ELb0EEENS1_36VarlenDynamicPersistentTileSchedulerILi128ELi80ELi256ELi128ELb1ELb1ELb1ELb1ELb1ELb1EEEEEEEEEvNT_6ParamsE --------------------------
	.section	.nv.constant0._ZN7cutlass13device_kernelIN5flash11enable_sm90INS1_16FlashAttnFwdSm90INS1_25CollectiveMainloopFwdSm90ILi2EN4cute5tupleIJNS5_1CILi1EEES8_S8_EEENS6_IJNS7_ILi128EEENS7_ILi80EEENS7_ILi256EEEEEELi256ENS_6half_tEfNS_4arch4Sm90ELb1ELb0ELb0ELb1ELb1ELb1ELb0ELb1ELb1ELb1ELb1ELb0EEENS1_21CollectiveEpilogueFwdINS6_IJSA_SC_SB_EEES9_SE_SG_Li256ELb1ELb1ELb1ELb0EEENS1_36VarlenDynamicPersistentTileSchedulerILi128ELi80ELi256ELi128ELb1ELb1ELb1ELb1ELb1ELb1EEEEEEEEEvNT_6ParamsE,"a",@progbits
	.sectionflags	@""
	.align	4
.nv.constant0._ZN7cutlass13device_kernelIN5flash11enable_sm90INS1_16FlashAttnFwdSm90INS1_25CollectiveMainloopFwdSm90ILi2EN4cute5tupleIJNS5_1CILi1EEES8_S8_EEENS6_IJNS7_ILi128EEENS7_ILi80EEENS7_ILi256EEEEEELi256ENS_6half_tEfNS_4arch4Sm90ELb1ELb0ELb0ELb1ELb1ELb1ELb0ELb1ELb1ELb1ELb1ELb0EEENS1_21CollectiveEpilogueFwdINS6_IJSA_SC_SB_EEES9_SE_SG_Li256ELb1ELb1ELb1ELb0EEENS1_36VarlenDynamicPersistentTileSchedulerILi128ELi80ELi256ELi128ELb1ELb1ELb1ELb1ELb1ELb1EEEEEEEEEvNT_6ParamsE:
	.zero		3328


//--------------------- SYMBOLS --------------------------

	.type		.nv.reservedSmem.offset0,@object
	.size		.nv.reservedSmem.offset0,0x4
	.type		__assertfail,@function
